// Copyright (c) 2024, Jay Shah, Ganesh Bikshandi, Ying Zhang, Vijay Thakkar, Pradeep Ramani, Tri Dao.
// Splitting the different template instantiations to different files to speed up compilation.
// This file is auto-generated. See "generate_kernels.py"

#include "flash_fwd_launch_template.h"

#ifndef FLASHATTENTION_DISABLE_HDIM64
template void run_mha_fwd_<90, cutlass::bfloat16_t, 64, 512, false, false, false, false>(Flash_fwd_params &params, cudaStream_t stream);
#endif


// ===== COMPILED SASS (sm_90a) =====

	.target	sm_90a

	.elftype	@"ET_EXEC"


//--------------------- .note.nv.tkinfo           --------------------------
	.section	.note.nv.tkinfo,"",@"SHT_NOTE"
	.sectionflags	@"SHF_NOTE_NV_TKINFO"
	.tkinfo
        /*0018*/ 	.word	0x00000002
        /*0030*/ 	.string	""
        /*0030*/ 	.string	"ptxas"
        /*0030*/ 	.string	"Cuda compilation tools, release 13.0, V13.0.88"
        /*0030*/ 	.string	"Build cuda_13.0.r13.0/compiler.36424714_0"
        /*0030*/ 	.string	"-arch sm_90a -m 64 "



//--------------------- .note.nv.cuinfo           --------------------------
	.section	.note.nv.cuinfo,"",@"SHT_NOTE"
	.sectionflags	@"SHF_NOTE_NV_CUINFO"
        /*0018*/ 	.short	0x0002
        /*001a*/ 	.short	0x005a
        /*001c*/ 	.short	0x0082
	.zero		2


//--------------------- .nv.info                  --------------------------
	.section	.nv.info,"",@"SHT_CUDA_INFO"
	.align	4


	//----- nvinfo : EIATTR_REGCOUNT
	.align		4
        /*0000*/ 	.byte	0x04, 0x2f
        /*0002*/ 	.short	(.L_19 - .L_18)
	.align		4
.L_18:
        /*0004*/ 	.word	index@(_ZN7cutlass13device_kernelIN5flash11enable_sm90INS1_16FlashAttnFwdSm90INS1_25CollectiveMainloopFwdSm90ILi2EN4cute5tupleIJNS5_1CILi1EEES8_S8_EEENS6_IJNS7_ILi64EEESA_SA_EEELi512ENS_10bfloat16_tEfNS_4arch4Sm90ELb1ELb0ELb0ELb1ELb0ELb1ELb1ELb0ELb0ELb0ELb0ELb0EEENS1_21CollectiveEpilogueFwdINS6_IJSA_NS7_ILi512EEESA_EEES9_SC_SE_Li256ELb1ELb0ELb0ELb0EEENS1_36VarlenDynamicPersistentTileSchedulerILi64ELi64ELi256ELi32ELb0ELb0ELb1ELb1ELb1ELb1EEEEEEEEEvNT_6ParamsE)
        /*0008*/ 	.word	0x000000a8


	//----- nvinfo : EIATTR_FRAME_SIZE
	.align		4
.L_19:
        /*000c*/ 	.byte	0x04, 0x11
        /*000e*/ 	.short	(.L_21 - .L_20)
	.align		4
.L_20:
        /*0010*/ 	.word	index@(_ZN7cutlass13device_kernelIN5flash11enable_sm90INS1_16FlashAttnFwdSm90INS1_25CollectiveMainloopFwdSm90ILi2EN4cute5tupleIJNS5_1CILi1EEES8_S8_EEENS6_IJNS7_ILi64EEESA_SA_EEELi512ENS_10bfloat16_tEfNS_4arch4Sm90ELb1ELb0ELb0ELb1ELb0ELb1ELb1ELb0ELb0ELb0ELb0ELb0EEENS1_21CollectiveEpilogueFwdINS6_IJSA_NS7_ILi512EEESA_EEES9_SC_SE_Li256ELb1ELb0ELb0ELb0EEENS1_36VarlenDynamicPersistentTileSchedulerILi64ELi64ELi256ELi32ELb0ELb0ELb1ELb1ELb1ELb1EEEEEEEEEvNT_6ParamsE)
        /*0014*/ 	.word	0x00000038


	//----- nvinfo : EIATTR_REGCOUNT
	.align		4
.L_21:
        /*0018*/ 	.byte	0x04, 0x2f
        /*001a*/ 	.short	(.L_23 - .L_22)
	.align		4
.L_22:
        /*001c*/ 	.word	index@(_ZN7cutlass13device_kernelIN5flash11enable_sm90INS1_16FlashAttnFwdSm90INS1_25CollectiveMainloopFwdSm90ILi2EN4cute5tupleIJNS5_1CILi1EEES8_S8_EEENS6_IJNS7_ILi64EEESA_SA_EEELi512ENS_10bfloat16_tEfNS_4arch4Sm90ELb1ELb0ELb0ELb1ELb0ELb0ELb1ELb0ELb0ELb0ELb0ELb0EEENS1_21CollectiveEpilogueFwdINS6_IJSA_NS7_ILi512EEESA_EEES9_SC_SE_Li256ELb1ELb0ELb0ELb0EEENS1_36VarlenDynamicPersistentTileSchedulerILi64ELi64ELi256ELi32ELb0ELb0ELb1ELb1ELb1ELb1EEEEEEEEEvNT_6ParamsE)
        /*0020*/ 	.word	0x000000a8


	//----- nvinfo : EIATTR_FRAME_SIZE
	.align		4
.L_23:
        /*0024*/ 	.byte	0x04, 0x11
        /*0026*/ 	.short	(.L_25 - .L_24)
	.align		4
.L_24:
        /*0028*/ 	.word	index@(_ZN7cutlass13device_kernelIN5flash11enable_sm90INS1_16FlashAttnFwdSm90INS1_25CollectiveMainloopFwdSm90ILi2EN4cute5tupleIJNS5_1CILi1EEES8_S8_EEENS6_IJNS7_ILi64EEESA_SA_EEELi512ENS_10bfloat16_tEfNS_4arch4Sm90ELb1ELb0ELb0ELb1ELb0ELb0ELb1ELb0ELb0ELb0ELb0ELb0EEENS1_21CollectiveEpilogueFwdINS6_IJSA_NS7_ILi512EEESA_EEES9_SC_SE_Li256ELb1ELb0ELb0ELb0EEENS1_36VarlenDynamicPersistentTileSchedulerILi64ELi64ELi256ELi32ELb0ELb0ELb1ELb1ELb1ELb1EEEEEEEEEvNT_6ParamsE)
        /*002c*/ 	.word	0x00000030


	//----- nvinfo : EIATTR_REGCOUNT
	.align		4
.L_25:
        /*0030*/ 	.byte	0x04, 0x2f
        /*0032*/ 	.short	(.L_27 - .L_26)
	.align		4
.L_26:
        /*0034*/ 	.word	index@(_ZN7cutlass13device_kernelIN5flash11enable_sm90INS1_16FlashAttnFwdSm90INS1_25CollectiveMainloopFwdSm90ILi2EN4cute5tupleIJNS5_1CILi1EEES8_S8_EEENS6_IJNS7_ILi64EEESA_SA_EEELi512ENS_10bfloat16_tEfNS_4arch4Sm90ELb1ELb0ELb0ELb1ELb0ELb1ELb0ELb0ELb0ELb0ELb0ELb0EEENS1_21CollectiveEpilogueFwdINS6_IJSA_NS7_ILi512EEESA_EEES9_SC_SE_Li256ELb1ELb0ELb0ELb0EEENS1_36VarlenDynamicPersistentTileSchedulerILi64ELi64ELi256ELi32ELb0ELb0ELb1ELb1ELb1ELb1EEEEEEEEEvNT_6ParamsE)
        /*0038*/ 	.word	0x000000a8


	//----- nvinfo : EIATTR_FRAME_SIZE
	.align		4
.L_27:
        /*003c*/ 	.byte	0x04, 0x11
        /*003e*/ 	.short	(.L_29 - .L_28)
	.align		4
.L_28:
        /*0040*/ 	.word	index@(_ZN7cutlass13device_kernelIN5flash11enable_sm90INS1_16FlashAttnFwdSm90INS1_25CollectiveMainloopFwdSm90ILi2EN4cute5tupleIJNS5_1CILi1EEES8_S8_EEENS6_IJNS7_ILi64EEESA_SA_EEELi512ENS_10bfloat16_tEfNS_4arch4Sm90ELb1ELb0ELb0ELb1ELb0ELb1ELb0ELb0ELb0ELb0ELb0ELb0EEENS1_21CollectiveEpilogueFwdINS6_IJSA_NS7_ILi512EEESA_EEES9_SC_SE_Li256ELb1ELb0ELb0ELb0EEENS1_36VarlenDynamicPersistentTileSchedulerILi64ELi64ELi256ELi32ELb0ELb0ELb1ELb1ELb1ELb1EEEEEEEEEvNT_6ParamsE)
        /*0044*/ 	.word	0x00000038


	//----- nvinfo : EIATTR_REGCOUNT
	.align		4
.L_29:
        /*0048*/ 	.byte	0x04, 0x2f
        /*004a*/ 	.short	(.L_31 - .L_30)
	.align		4
.L_30:
        /*004c*/ 	.word	index@(_ZN7cutlass13device_kernelIN5flash11enable_sm90INS1_16FlashAttnFwdSm90INS1_25CollectiveMainloopFwdSm90ILi2EN4cute5tupleIJNS5_1CILi1EEES8_S8_EEENS6_IJNS7_ILi64EEESA_SA_EEELi512ENS_10bfloat16_tEfNS_4arch4Sm90ELb1ELb0ELb0ELb1ELb0ELb0ELb0ELb0ELb0ELb0ELb0ELb0EEENS1_21CollectiveEpilogueFwdINS6_IJSA_NS7_ILi512EEESA_EEES9_SC_SE_Li256ELb1ELb0ELb0ELb0EEENS1_36VarlenDynamicPersistentTileSchedulerILi64ELi64ELi256ELi32ELb0ELb0ELb1ELb1ELb1ELb1EEEEEEEEEvNT_6ParamsE)
        /*0050*/ 	.word	0x000000a8


	//----- nvinfo : EIATTR_FRAME_SIZE
	.align		4
.L_31:
        /*0054*/ 	.byte	0x04, 0x11
        /*0056*/ 	.short	(.L_33 - .L_32)
	.align		4
.L_32:
        /*0058*/ 	.word	index@(_ZN7cutlass13device_kernelIN5flash11enable_sm90INS1_16FlashAttnFwdSm90INS1_25CollectiveMainloopFwdSm90ILi2EN4cute5tupleIJNS5_1CILi1EEES8_S8_EEENS6_IJNS7_ILi64EEESA_SA_EEELi512ENS_10bfloat16_tEfNS_4arch4Sm90ELb1ELb0ELb0ELb1ELb0ELb0ELb0ELb0ELb0ELb0ELb0ELb0EEENS1_21CollectiveEpilogueFwdINS6_IJSA_NS7_ILi512EEESA_EEES9_SC_SE_Li256ELb1ELb0ELb0ELb0EEENS1_36VarlenDynamicPersistentTileSchedulerILi64ELi64ELi256ELi32ELb0ELb0ELb1ELb1ELb1ELb1EEEEEEEEEvNT_6ParamsE)
        /*005c*/ 	.word	0x00000028


	//----- nvinfo : EIATTR_REGCOUNT
	.align		4
.L_33:
        /*0060*/ 	.byte	0x04, 0x2f
        /*0062*/ 	.short	(.L_35 - .L_34)
	.align		4
.L_34:
        /*0064*/ 	.word	index@(_ZN7cutlass13device_kernelIN5flash11enable_sm90INS1_16FlashAttnFwdSm90INS1_25CollectiveMainloopFwdSm90ILi2EN4cute5tupleIJNS5_1CILi1EEES8_S8_EEENS6_IJNS7_ILi64EEESA_SA_EEELi512ENS_10bfloat16_tEfNS_4arch4Sm90ELb1ELb0ELb0ELb0ELb0ELb0ELb1ELb0ELb0ELb0ELb0ELb0EEENS1_21CollectiveEpilogueFwdINS6_IJSA_NS7_ILi512EEESA_EEES9_SC_SE_Li256ELb0ELb0ELb0ELb0EEENS1_30DynamicPersistentTileSchedulerILi256ELi32ELb0ELb0ELb1EEEEEEEEEvNT_6ParamsE)
        /*0068*/ 	.word	0x000000a8


	//----- nvinfo : EIATTR_FRAME_SIZE
	.align		4
.L_35:
        /*006c*/ 	.byte	0x04, 0x11
        /*006e*/ 	.short	(.L_37 - .L_36)
	.align		4
.L_36:
        /*0070*/ 	.word	index@(_ZN7cutlass13device_kernelIN5flash11enable_sm90INS1_16FlashAttnFwdSm90INS1_25CollectiveMainloopFwdSm90ILi2EN4cute5tupleIJNS5_1CILi1EEES8_S8_EEENS6_IJNS7_ILi64EEESA_SA_EEELi512ENS_10bfloat16_tEfNS_4arch4Sm90ELb1ELb0ELb0ELb0ELb0ELb0ELb1ELb0ELb0ELb0ELb0ELb0EEENS1_21CollectiveEpilogueFwdINS6_IJSA_NS7_ILi512EEESA_EEES9_SC_SE_Li256ELb0ELb0ELb0ELb0EEENS1_30DynamicPersistentTileSchedulerILi256ELi32ELb0ELb0ELb1EEEEEEEEEvNT_6ParamsE)
        /*0074*/ 	.word	0x00000008


	//----- nvinfo : EIATTR_REGCOUNT
	.align		4
.L_37:
        /*0078*/ 	.byte	0x04, 0x2f
        /*007a*/ 	.short	(.L_39 - .L_38)
	.align		4
.L_38:
        /*007c*/ 	.word	index@(_ZN7cutlass13device_kernelIN5flash11enable_sm90INS1_16FlashAttnFwdSm90INS1_25CollectiveMainloopFwdSm90ILi2EN4cute5tupleIJNS5_1CILi1EEES8_S8_EEENS6_IJNS7_ILi64EEESA_SA_EEELi512ENS_10bfloat16_tEfNS_4arch4Sm90ELb1ELb0ELb0ELb0ELb0ELb0ELb0ELb0ELb0ELb0ELb0ELb0EEENS1_21CollectiveEpilogueFwdINS6_IJSA_NS7_ILi512EEESA_EEES9_SC_SE_Li256ELb0ELb0ELb0ELb0EEENS1_30DynamicPersistentTileSchedulerILi256ELi32ELb0ELb0ELb1EEEEEEEEEvNT_6ParamsE)
        /*0080*/ 	.word	0x000000a8


	//----- nvinfo : EIATTR_FRAME_SIZE
	.align		4
.L_39:
        /*0084*/ 	.byte	0x04, 0x11
        /*0086*/ 	.short	(.L_41 - .L_40)
	.align		4
.L_40:
        /*0088*/ 	.word	index@(_ZN7cutlass13device_kernelIN5flash11enable_sm90INS1_16FlashAttnFwdSm90INS1_25CollectiveMainloopFwdSm90ILi2EN4cute5tupleIJNS5_1CILi1EEES8_S8_EEENS6_IJNS7_ILi64EEESA_SA_EEELi512ENS_10bfloat16_tEfNS_4arch4Sm90ELb1ELb0ELb0ELb0ELb0ELb0ELb0ELb0ELb0ELb0ELb0ELb0EEENS1_21CollectiveEpilogueFwdINS6_IJSA_NS7_ILi512EEESA_EEES9_SC_SE_Li256ELb0ELb0ELb0ELb0EEENS1_30DynamicPersistentTileSchedulerILi256ELi32ELb0ELb0ELb1EEEEEEEEEvNT_6ParamsE)
        /*008c*/ 	.word	0x00000000


	//----- nvinfo : EIATTR_REGCOUNT
	.align		4
.L_41:
        /*0090*/ 	.byte	0x04, 0x2f
        /*0092*/ 	.short	(.L_43 - .L_42)
	.align		4
.L_42:
        /*0094*/ 	.word	index@(_ZN7cutlass13device_kernelIN5flash11enable_sm90INS1_16FlashAttnFwdSm90INS1_25CollectiveMainloopFwdSm90ILi2EN4cute5tupleIJNS5_1CILi1EEES8_S8_EEENS6_IJNS7_ILi64EEESA_SA_EEELi512ENS_10bfloat16_tEfNS_4arch4Sm90ELb0ELb1ELb0ELb1ELb0ELb1ELb1ELb0ELb0ELb0ELb0ELb0EEENS1_21CollectiveEpilogueFwdINS6_IJSA_NS7_ILi512EEESA_EEES9_SC_SE_Li256ELb1ELb0ELb0ELb0EEENS1_36VarlenDynamicPersistentTileSchedulerILi64ELi64ELi256ELi32ELb0ELb0ELb1ELb1ELb0ELb1EEEEEEEEEvNT_6ParamsE)
        /*0098*/ 	.word	0x000000a8


	//----- nvinfo : EIATTR_FRAME_SIZE
	.align		4
.L_43:
        /*009c*/ 	.byte	0x04, 0x11
        /*009e*/ 	.short	(.L_45 - .L_44)
	.align		4
.L_44:
        /*00a0*/ 	.word	index@(_ZN7cutlass13device_kernelIN5flash11enable_sm90INS1_16FlashAttnFwdSm90INS1_25CollectiveMainloopFwdSm90ILi2EN4cute5tupleIJNS5_1CILi1EEES8_S8_EEENS6_IJNS7_ILi64EEESA_SA_EEELi512ENS_10bfloat16_tEfNS_4arch4Sm90ELb0ELb1ELb0ELb1ELb0ELb1ELb1ELb0ELb0ELb0ELb0ELb0EEENS1_21CollectiveEpilogueFwdINS6_IJSA_NS7_ILi512EEESA_EEES9_SC_SE_Li256ELb1ELb0ELb0ELb0EEENS1_36VarlenDynamicPersistentTileSchedulerILi64ELi64ELi256ELi32ELb0ELb0ELb1ELb1ELb0ELb1EEEEEEEEEvNT_6ParamsE)
        /*00a4*/ 	.word	0x00000038


	//----- nvinfo : EIATTR_REGCOUNT
	.align		4
.L_45:
        /*00a8*/ 	.byte	0x04, 0x2f
        /*00aa*/ 	.short	(.L_47 - .L_46)
	.align		4
.L_46:
        /*00ac*/ 	.word	index@(_ZN7cutlass13device_kernelIN5flash11enable_sm90INS1_16FlashAttnFwdSm90INS1_25CollectiveMainloopFwdSm90ILi2EN4cute5tupleIJNS5_1CILi1EEES8_S8_EEENS6_IJNS7_ILi64EEESA_SA_EEELi512ENS_10bfloat16_tEfNS_4arch4Sm90ELb0ELb1ELb0ELb1ELb0ELb0ELb1ELb0ELb0ELb0ELb0ELb0EEENS1_21CollectiveEpilogueFwdINS6_IJSA_NS7_ILi512EEESA_EEES9_SC_SE_Li256ELb1ELb0ELb0ELb0EEENS1_36VarlenDynamicPersistentTileSchedulerILi64ELi64ELi256ELi32ELb0ELb0ELb1ELb1ELb0ELb1EEEEEEEEEvNT_6ParamsE)
        /*00b0*/ 	.word	0x000000a8


	//----- nvinfo : EIATTR_FRAME_SIZE
	.align		4
.L_47:
        /*00b4*/ 	.byte	0x04, 0x11
        /*00b6*/ 	.short	(.L_49 - .L_48)
	.align		4
.L_48:
        /*00b8*/ 	.word	index@(_ZN7cutlass13device_kernelIN5flash11enable_sm90INS1_16FlashAttnFwdSm90INS1_25CollectiveMainloopFwdSm90ILi2EN4cute5tupleIJNS5_1CILi1EEES8_S8_EEENS6_IJNS7_ILi64EEESA_SA_EEELi512ENS_10bfloat16_tEfNS_4arch4Sm90ELb0ELb1ELb0ELb1ELb0ELb0ELb1ELb0ELb0ELb0ELb0ELb0EEENS1_21CollectiveEpilogueFwdINS6_IJSA_NS7_ILi512EEESA_EEES9_SC_SE_Li256ELb1ELb0ELb0ELb0EEENS1_36VarlenDynamicPersistentTileSchedulerILi64ELi64ELi256ELi32ELb0ELb0ELb1ELb1ELb0ELb1EEEEEEEEEvNT_6ParamsE)
        /*00bc*/ 	.word	0x00000028


	//----- nvinfo : EIATTR_REGCOUNT
	.align		4
.L_49:
        /*00c0*/ 	.byte	0x04, 0x2f
        /*00c2*/ 	.short	(.L_51 - .L_50)
	.align		4
.L_50:
        /*00c4*/ 	.word	index@(_ZN7cutlass13device_kernelIN5flash11enable_sm90INS1_16FlashAttnFwdSm90INS1_25CollectiveMainloopFwdSm90ILi2EN4cute5tupleIJNS5_1CILi1EEES8_S8_EEENS6_IJNS7_ILi64EEESA_SA_EEELi512ENS_10bfloat16_tEfNS_4arch4Sm90ELb0ELb1ELb0ELb1ELb0ELb1ELb0ELb0ELb0ELb0ELb0ELb0EEENS1_21CollectiveEpilogueFwdINS6_IJSA_NS7_ILi512EEESA_EEES9_SC_SE_Li256ELb1ELb0ELb0ELb0EEENS1_36VarlenDynamicPersistentTileSchedulerILi64ELi64ELi256ELi32ELb0ELb0ELb1ELb1ELb0ELb1EEEEEEEEEvNT_6ParamsE)
        /*00c8*/ 	.word	0x000000a8


	//----- nvinfo : EIATTR_FRAME_SIZE
	.align		4
.L_51:
        /*00cc*/ 	.byte	0x04, 0x11
        /*00ce*/ 	.short	(.L_53 - .L_52)
	.align		4
.L_52:
        /*00d0*/ 	.word	index@(_ZN7cutlass13device_kernelIN5flash11enable_sm90INS1_16FlashAttnFwdSm90INS1_25CollectiveMainloopFwdSm90ILi2EN4cute5tupleIJNS5_1CILi1EEES8_S8_EEENS6_IJNS7_ILi64EEESA_SA_EEELi512ENS_10bfloat16_tEfNS_4arch4Sm90ELb0ELb1ELb0ELb1ELb0ELb1ELb0ELb0ELb0ELb0ELb0ELb0EEENS1_21CollectiveEpilogueFwdINS6_IJSA_NS7_ILi512EEESA_EEES9_SC_SE_Li256ELb1ELb0ELb0ELb0EEENS1_36VarlenDynamicPersistentTileSchedulerILi64ELi64ELi256ELi32ELb0ELb0ELb1ELb1ELb0ELb1EEEEEEEEEvNT_6ParamsE)
        /*00d4*/ 	.word	0x00000028


	//----- nvinfo : EIATTR_REGCOUNT
	.align		4
.L_53:
        /*00d8*/ 	.byte	0x04, 0x2f
        /*00da*/ 	.short	(.L_55 - .L_54)
	.align		4
.L_54:
        /*00dc*/ 	.word	index@(_ZN7cutlass13device_kernelIN5flash11enable_sm90INS1_16FlashAttnFwdSm90INS1_25CollectiveMainloopFwdSm90ILi2EN4cute5tupleIJNS5_1CILi1EEES8_S8_EEENS6_IJNS7_ILi64EEESA_SA_EEELi512ENS_10bfloat16_tEfNS_4arch4Sm90ELb0ELb1ELb0ELb1ELb0ELb0ELb0ELb0ELb0ELb0ELb0ELb0EEENS1_21CollectiveEpilogueFwdINS6_IJSA_NS7_ILi512EEESA_EEES9_SC_SE_Li256ELb1ELb0ELb0ELb0EEENS1_36VarlenDynamicPersistentTileSchedulerILi64ELi64ELi256ELi32ELb0ELb0ELb1ELb1ELb0ELb1EEEEEEEEEvNT_6ParamsE)
        /*00e0*/ 	.word	0x000000a8


	//----- nvinfo : EIATTR_FRAME_SIZE
	.align		4
.L_55:
        /*00e4*/ 	.byte	0x04, 0x11
        /*00e6*/ 	.short	(.L_57 - .L_56)
	.align		4
.L_56:
        /*00e8*/ 	.word	index@(_ZN7cutlass13device_kernelIN5flash11enable_sm90INS1_16FlashAttnFwdSm90INS1_25CollectiveMainloopFwdSm90ILi2EN4cute5tupleIJNS5_1CILi1EEES8_S8_EEENS6_IJNS7_ILi64EEESA_SA_EEELi512ENS_10bfloat16_tEfNS_4arch4Sm90ELb0ELb1ELb0ELb1ELb0ELb0ELb0ELb0ELb0ELb0ELb0ELb0EEENS1_21CollectiveEpilogueFwdINS6_IJSA_NS7_ILi512EEESA_EEES9_SC_SE_Li256ELb1ELb0ELb0ELb0EEENS1_36VarlenDynamicPersistentTileSchedulerILi64ELi64ELi256ELi32ELb0ELb0ELb1ELb1ELb0ELb1EEEEEEEEEvNT_6ParamsE)
        /*00ec*/ 	.word	0x00000020


	//----- nvinfo : EIATTR_REGCOUNT
	.align		4
.L_57:
        /*00f0*/ 	.byte	0x04, 0x2f
        /*00f2*/ 	.short	(.L_59 - .L_58)
	.align		4
.L_58:
        /*00f4*/ 	.word	index@(_ZN7cutlass13device_kernelIN5flash11enable_sm90INS1_16FlashAttnFwdSm90INS1_25CollectiveMainloopFwdSm90ILi2EN4cute5tupleIJNS5_1CILi1EEES8_S8_EEENS6_IJNS7_ILi64EEESA_SA_EEELi512ENS_10bfloat16_tEfNS_4arch4Sm90ELb0ELb1ELb0ELb0ELb0ELb0ELb1ELb0ELb0ELb0ELb0ELb0EEENS1_21CollectiveEpilogueFwdINS6_IJSA_NS7_ILi512EEESA_EEES9_SC_SE_Li256ELb0ELb0ELb0ELb0EEENS1_30DynamicPersistentTileSchedulerILi256ELi32ELb0ELb0ELb1EEEEEEEEEvNT_6ParamsE)
        /*00f8*/ 	.word	0x000000a8


	//----- nvinfo : EIATTR_FRAME_SIZE
	.align		4
.L_59:
        /*00fc*/ 	.byte	0x04, 0x11
        /*00fe*/ 	.short	(.L_61 - .L_60)
	.align		4
.L_60:
        /*0100*/ 	.word	index@(_ZN7cutlass13device_kernelIN5flash11enable_sm90INS1_16FlashAttnFwdSm90INS1_25CollectiveMainloopFwdSm90ILi2EN4cute5tupleIJNS5_1CILi1EEES8_S8_EEENS6_IJNS7_ILi64EEESA_SA_EEELi512ENS_10bfloat16_tEfNS_4arch4Sm90ELb0ELb1ELb0ELb0ELb0ELb0ELb1ELb0ELb0ELb0ELb0ELb0EEENS1_21CollectiveEpilogueFwdINS6_IJSA_NS7_ILi512EEESA_EEES9_SC_SE_Li256ELb0ELb0ELb0ELb0EEENS1_30DynamicPersistentTileSchedulerILi256ELi32ELb0ELb0ELb1EEEEEEEEEvNT_6ParamsE)
        /*0104*/ 	.word	0x00000008


	//----- nvinfo : EIATTR_REGCOUNT
	.align		4
.L_61:
        /*0108*/ 	.byte	0x04, 0x2f
        /*010a*/ 	.short	(.L_63 - .L_62)
	.align		4
.L_62:
        /*010c*/ 	.word	index@(_ZN7cutlass13device_kernelIN5flash11enable_sm90INS1_16FlashAttnFwdSm90INS1_25CollectiveMainloopFwdSm90ILi2EN4cute5tupleIJNS5_1CILi1EEES8_S8_EEENS6_IJNS7_ILi64EEESA_SA_EEELi512ENS_10bfloat16_tEfNS_4arch4Sm90ELb0ELb1ELb0ELb0ELb0ELb0ELb0ELb0ELb0ELb0ELb0ELb0EEENS1_21CollectiveEpilogueFwdINS6_IJSA_NS7_ILi512EEESA_EEES9_SC_SE_Li256ELb0ELb0ELb0ELb0EEENS1_30DynamicPersistentTileSchedulerILi256ELi32ELb0ELb0ELb1EEEEEEEEEvNT_6ParamsE)
        /*0110*/ 	.word	0x000000a8


	//----- nvinfo : EIATTR_FRAME_SIZE
	.align		4
.L_63:
        /*0114*/ 	.byte	0x04, 0x11
        /*0116*/ 	.short	(.L_65 - .L_64)
	.align		4
.L_64:
        /*0118*/ 	.word	index@(_ZN7cutlass13device_kernelIN5flash11enable_sm90INS1_16FlashAttnFwdSm90INS1_25CollectiveMainloopFwdSm90ILi2EN4cute5tupleIJNS5_1CILi1EEES8_S8_EEENS6_IJNS7_ILi64EEESA_SA_EEELi512ENS_10bfloat16_tEfNS_4arch4Sm90ELb0ELb1ELb0ELb0ELb0ELb0ELb0ELb0ELb0ELb0ELb0ELb0EEENS1_21CollectiveEpilogueFwdINS6_IJSA_NS7_ILi512EEESA_EEES9_SC_SE_Li256ELb0ELb0ELb0ELb0EEENS1_30DynamicPersistentTileSchedulerILi256ELi32ELb0ELb0ELb1EEEEEEEEEvNT_6ParamsE)
        /*011c*/ 	.word	0x00000000


	//----- nvinfo : EIATTR_REGCOUNT
	.align		4
.L_65:
        /*0120*/ 	.byte	0x04, 0x2f
        /*0122*/ 	.short	(.L_67 - .L_66)
	.align		4
.L_66:
        /*0124*/ 	.word	index@(_ZN7cutlass13device_kernelIN5flash11enable_sm90INS1_16FlashAttnFwdSm90INS1_25CollectiveMainloopFwdSm90ILi2EN4cute5tupleIJNS5_1CILi1EEES8_S8_EEENS6_IJNS7_ILi64EEESA_SA_EEELi512ENS_10bfloat16_tEfNS_4arch4Sm90ELb0ELb0ELb0ELb1ELb0ELb1ELb1ELb0ELb0ELb0ELb0ELb0EEENS1_21CollectiveEpilogueFwdINS6_IJSA_NS7_ILi512EEESA_EEES9_SC_SE_Li256ELb1ELb0ELb0ELb0EEENS1_36VarlenDynamicPersistentTileSchedulerILi64ELi64ELi256ELi32ELb0ELb0ELb1ELb0ELb1ELb1EEEEEEEEEvNT_6ParamsE)
        /*0128*/ 	.word	0x000000a8


	//----- nvinfo : EIATTR_FRAME_SIZE
	.align		4
.L_67:
        /*012c*/ 	.byte	0x04, 0x11
        /*012e*/ 	.short	(.L_69 - .L_68)
	.align		4
.L_68:
        /*0130*/ 	.word	index@(_ZN7cutlass13device_kernelIN5flash11enable_sm90INS1_16FlashAttnFwdSm90INS1_25CollectiveMainloopFwdSm90ILi2EN4cute5tupleIJNS5_1CILi1EEES8_S8_EEENS6_IJNS7_ILi64EEESA_SA_EEELi512ENS_10bfloat16_tEfNS_4arch4Sm90ELb0ELb0ELb0ELb1ELb0ELb1ELb1ELb0ELb0ELb0ELb0ELb0EEENS1_21CollectiveEpilogueFwdINS6_IJSA_NS7_ILi512EEESA_EEES9_SC_SE_Li256ELb1ELb0ELb0ELb0EEENS1_36VarlenDynamicPersistentTileSchedulerILi64ELi64ELi256ELi32ELb0ELb0ELb1ELb0ELb1ELb1EEEEEEEEEvNT_6ParamsE)
        /*0134*/ 	.word	0x00000040


	//----- nvinfo : EIATTR_REGCOUNT
	.align		4
.L_69:
        /*0138*/ 	.byte	0x04, 0x2f
        /*013a*/ 	.short	(.L_71 - .L_70)
	.align		4
.L_70:
        /*013c*/ 	.word	index@(_ZN7cutlass13device_kernelIN5flash11enable_sm90INS1_16FlashAttnFwdSm90INS1_25CollectiveMainloopFwdSm90ILi2EN4cute5tupleIJNS5_1CILi1EEES8_S8_EEENS6_IJNS7_ILi64EEESA_SA_EEELi512ENS_10bfloat16_tEfNS_4arch4Sm90ELb0ELb0ELb0ELb1ELb0ELb0ELb1ELb0ELb0ELb0ELb0ELb0EEENS1_21CollectiveEpilogueFwdINS6_IJSA_NS7_ILi512EEESA_EEES9_SC_SE_Li256ELb1ELb0ELb0ELb0EEENS1_36VarlenDynamicPersistentTileSchedulerILi64ELi64ELi256ELi32ELb0ELb0ELb1ELb0ELb1ELb1EEEEEEEEEvNT_6ParamsE)
        /*0140*/ 	.word	0x000000a8


	//----- nvinfo : EIATTR_FRAME_SIZE
	.align		4
.L_71:
        /*0144*/ 	.byte	0x04, 0x11
        /*0146*/ 	.short	(.L_73 - .L_72)
	.align		4
.L_72:
        /*0148*/ 	.word	index@(_ZN7cutlass13device_kernelIN5flash11enable_sm90INS1_16FlashAttnFwdSm90INS1_25CollectiveMainloopFwdSm90ILi2EN4cute5tupleIJNS5_1CILi1EEES8_S8_EEENS6_IJNS7_ILi64EEESA_SA_EEELi512ENS_10bfloat16_tEfNS_4arch4Sm90ELb0ELb0ELb0ELb1ELb0ELb0ELb1ELb0ELb0ELb0ELb0ELb0EEENS1_21CollectiveEpilogueFwdINS6_IJSA_NS7_ILi512EEESA_EEES9_SC_SE_Li256ELb1ELb0ELb0ELb0EEENS1_36VarlenDynamicPersistentTileSchedulerILi64ELi64ELi256ELi32ELb0ELb0ELb1ELb0ELb1ELb1EEEEEEEEEvNT_6ParamsE)
        /*014c*/ 	.word	0x00000038


	//----- nvinfo : EIATTR_REGCOUNT
	.align		4
.L_73:
        /*0150*/ 	.byte	0x04, 0x2f
        /*0152*/ 	.short	(.L_75 - .L_74)
	.align		4
.L_74:
        /*0154*/ 	.word	index@(_ZN7cutlass13device_kernelIN5flash11enable_sm90INS1_16FlashAttnFwdSm90INS1_25CollectiveMainloopFwdSm90ILi2EN4cute5tupleIJNS5_1CILi1EEES8_S8_EEENS6_IJNS7_ILi64EEESA_SA_EEELi512ENS_10bfloat16_tEfNS_4arch4Sm90ELb0ELb0ELb0ELb1ELb0ELb1ELb0ELb0ELb0ELb0ELb0ELb0EEENS1_21CollectiveEpilogueFwdINS6_IJSA_NS7_ILi512EEESA_EEES9_SC_SE_Li256ELb1ELb0ELb0ELb0EEENS1_36VarlenDynamicPersistentTileSchedulerILi64ELi64ELi256ELi32ELb0ELb0ELb1ELb0ELb1ELb1EEEEEEEEEvNT_6ParamsE)
        /*0158*/ 	.word	0x000000a8


	//----- nvinfo : EIATTR_FRAME_SIZE
	.align		4
.L_75:
        /*015c*/ 	.byte	0x04, 0x11
        /*015e*/ 	.short	(.L_77 - .L_76)
	.align		4
.L_76:
        /*0160*/ 	.word	index@(_ZN7cutlass13device_kernelIN5flash11enable_sm90INS1_16FlashAttnFwdSm90INS1_25CollectiveMainloopFwdSm90ILi2EN4cute5tupleIJNS5_1CILi1EEES8_S8_EEENS6_IJNS7_ILi64EEESA_SA_EEELi512ENS_10bfloat16_tEfNS_4arch4Sm90ELb0ELb0ELb0ELb1ELb0ELb1ELb0ELb0ELb0ELb0ELb0ELb0EEENS1_21CollectiveEpilogueFwdINS6_IJSA_NS7_ILi512EEESA_EEES9_SC_SE_Li256ELb1ELb0ELb0ELb0EEENS1_36VarlenDynamicPersistentTileSchedulerILi64ELi64ELi256ELi32ELb0ELb0ELb1ELb0ELb1ELb1EEEEEEEEEvNT_6ParamsE)
        /*0164*/ 	.word	0x00000040


	//----- nvinfo : EIATTR_REGCOUNT
	.align		4
.L_77:
        /*0168*/ 	.byte	0x04, 0x2f
        /*016a*/ 	.short	(.L_79 - .L_78)
	.align		4
.L_78:
        /*016c*/ 	.word	index@(_ZN7cutlass13device_kernelIN5flash11enable_sm90INS1_16FlashAttnFwdSm90INS1_25CollectiveMainloopFwdSm90ILi2EN4cute5tupleIJNS5_1CILi1EEES8_S8_EEENS6_IJNS7_ILi64EEESA_SA_EEELi512ENS_10bfloat16_tEfNS_4arch4Sm90ELb0ELb0ELb0ELb1ELb0ELb0ELb0ELb0ELb0ELb0ELb0ELb0EEENS1_21CollectiveEpilogueFwdINS6_IJSA_NS7_ILi512EEESA_EEES9_SC_SE_Li256ELb1ELb0ELb0ELb0EEENS1_36VarlenDynamicPersistentTileSchedulerILi64ELi64ELi256ELi32ELb0ELb0ELb1ELb0ELb1ELb1EEEEEEEEEvNT_6ParamsE)
        /*0170*/ 	.word	0x000000a8


	//----- nvinfo : EIATTR_FRAME_SIZE
	.align		4
.L_79:
        /*0174*/ 	.byte	0x04, 0x11
        /*0176*/ 	.short	(.L_81 - .L_80)
	.align		4
.L_80:
        /*0178*/ 	.word	index@(_ZN7cutlass13device_kernelIN5flash11enable_sm90INS1_16FlashAttnFwdSm90INS1_25CollectiveMainloopFwdSm90ILi2EN4cute5tupleIJNS5_1CILi1EEES8_S8_EEENS6_IJNS7_ILi64EEESA_SA_EEELi512ENS_10bfloat16_tEfNS_4arch4Sm90ELb0ELb0ELb0ELb1ELb0ELb0ELb0ELb0ELb0ELb0ELb0ELb0EEENS1_21CollectiveEpilogueFwdINS6_IJSA_NS7_ILi512EEESA_EEES9_SC_SE_Li256ELb1ELb0ELb0ELb0EEENS1_36VarlenDynamicPersistentTileSchedulerILi64ELi64ELi256ELi32ELb0ELb0ELb1ELb0ELb1ELb1EEEEEEEEEvNT_6ParamsE)
        /*017c*/ 	.word	0x00000030


	//----- nvinfo : EIATTR_REGCOUNT
	.align		4
.L_81:
        /*0180*/ 	.byte	0x04, 0x2f
        /*0182*/ 	.short	(.L_83 - .L_82)
	.align		4
.L_82:
        /*0184*/ 	.word	index@(_ZN7cutlass13device_kernelIN5flash11enable_sm90INS1_16FlashAttnFwdSm90INS1_25CollectiveMainloopFwdSm90ILi2EN4cute5tupleIJNS5_1CILi1EEES8_S8_EEENS6_IJNS7_ILi64EEESA_SA_EEELi512ENS_10bfloat16_tEfNS_4arch4Sm90ELb0ELb0ELb0ELb0ELb0ELb0ELb1ELb0ELb0ELb0ELb0ELb0EEENS1_21CollectiveEpilogueFwdINS6_IJSA_NS7_ILi512EEESA_EEES9_SC_SE_Li256ELb0ELb0ELb0ELb0EEENS1_29StaticPersistentTileSchedulerILb0EEEEEEEEEvNT_6ParamsE)
        /*0188*/ 	.word	0x000000a8


	//----- nvinfo : EIATTR_FRAME_SIZE
	.align		4
.L_83:
        /*018c*/ 	.byte	0x04, 0x11
        /*018e*/ 	.short	(.L_85 - .L_84)
	.align		4
.L_84:
        /*0190*/ 	.word	index@(_ZN7cutlass13device_kernelIN5flash11enable_sm90INS1_16FlashAttnFwdSm90INS1_25CollectiveMainloopFwdSm90ILi2EN4cute5tupleIJNS5_1CILi1EEES8_S8_EEENS6_IJNS7_ILi64EEESA_SA_EEELi512ENS_10bfloat16_tEfNS_4arch4Sm90ELb0ELb0ELb0ELb0ELb0ELb0ELb1ELb0ELb0ELb0ELb0ELb0EEENS1_21CollectiveEpilogueFwdINS6_IJSA_NS7_ILi512EEESA_EEES9_SC_SE_Li256ELb0ELb0ELb0ELb0EEENS1_29StaticPersistentTileSchedulerILb0EEEEEEEEEvNT_6ParamsE)
        /*0194*/ 	.word	0x00000020


	//----- nvinfo : EIATTR_REGCOUNT
	.align		4
.L_85:
        /*0198*/ 	.byte	0x04, 0x2f
        /*019a*/ 	.short	(.L_87 - .L_86)
	.align		4
.L_86:
        /*019c*/ 	.word	index@(_ZN7cutlass13device_kernelIN5flash11enable_sm90INS1_16FlashAttnFwdSm90INS1_25CollectiveMainloopFwdSm90ILi2EN4cute5tupleIJNS5_1CILi1EEES8_S8_EEENS6_IJNS7_ILi64EEESA_SA_EEELi512ENS_10bfloat16_tEfNS_4arch4Sm90ELb0ELb0ELb0ELb0ELb0ELb0ELb0ELb0ELb0ELb0ELb0ELb0EEENS1_21CollectiveEpilogueFwdINS6_IJSA_NS7_ILi512EEESA_EEES9_SC_SE_Li256ELb0ELb0ELb0ELb0EEENS1_29StaticPersistentTileSchedulerILb0EEEEEEEEEvNT_6ParamsE)
        /*01a0*/ 	.word	0x000000a8


	//----- nvinfo : EIATTR_FRAME_SIZE
	.align		4
.L_87:
        /*01a4*/ 	.byte	0x04, 0x11
        /*01a6*/ 	.short	(.L_89 - .L_88)
	.align		4
.L_88:
        /*01a8*/ 	.word	index@(_ZN7cutlass13device_kernelIN5flash11enable_sm90INS1_16FlashAttnFwdSm90INS1_25CollectiveMainloopFwdSm90ILi2EN4cute5tupleIJNS5_1CILi1EEES8_S8_EEENS6_IJNS7_ILi64EEESA_SA_EEELi512ENS_10bfloat16_tEfNS_4arch4Sm90ELb0ELb0ELb0ELb0ELb0ELb0ELb0ELb0ELb0ELb0ELb0ELb0EEENS1_21CollectiveEpilogueFwdINS6_IJSA_NS7_ILi512EEESA_EEES9_SC_SE_Li256ELb0ELb0ELb0ELb0EEENS1_29StaticPersistentTileSchedulerILb0EEEEEEEEEvNT_6ParamsE)
        /*01ac*/ 	.word	0x00000020


	//----- nvinfo : EIATTR_MIN_STACK_SIZE
	.align		4
.L_89:
        /*01b0*/ 	.byte	0x04, 0x12
        /*01b2*/ 	.short	(.L_91 - .L_90)
	.align		4
.L_90:
        /*01b4*/ 	.word	index@(_ZN7cutlass13device_kernelIN5flash11enable_sm90INS1_16FlashAttnFwdSm90INS1_25CollectiveMainloopFwdSm90ILi2EN4cute5tupleIJNS5_1CILi1EEES8_S8_EEENS6_IJNS7_ILi64EEESA_SA_EEELi512ENS_10bfloat16_tEfNS_4arch4Sm90ELb0ELb0ELb0ELb0ELb0ELb0ELb0ELb0ELb0ELb0ELb0ELb0EEENS1_21CollectiveEpilogueFwdINS6_IJSA_NS7_ILi512EEESA_EEES9_SC_SE_Li256ELb0ELb0ELb0ELb0EEENS1_29StaticPersistentTileSchedulerILb0EEEEEEEEEvNT_6ParamsE)
        /*01b8*/ 	.word	0x00000020


	//----- nvinfo : EIATTR_MIN_STACK_SIZE
	.align		4
.L_91:
        /*01bc*/ 	.byte	0x04, 0x12
        /*01be*/ 	.short	(.L_93 - .L_92)
	.align		4
.L_92:
        /*01c0*/ 	.word	index@(_ZN7cutlass13device_kernelIN5flash11enable_sm90INS1_16FlashAttnFwdSm90INS1_25CollectiveMainloopFwdSm90ILi2EN4cute5tupleIJNS5_1CILi1EEES8_S8_EEENS6_IJNS7_ILi64EEESA_SA_EEELi512ENS_10bfloat16_tEfNS_4arch4Sm90ELb0ELb0ELb0ELb0ELb0ELb0ELb1ELb0ELb0ELb0ELb0ELb0EEENS1_21CollectiveEpilogueFwdINS6_IJSA_NS7_ILi512EEESA_EEES9_SC_SE_Li256ELb0ELb0ELb0ELb0EEENS1_29StaticPersistentTileSchedulerILb0EEEEEEEEEvNT_6ParamsE)
        /*01c4*/ 	.word	0x00000020


	//----- nvinfo : EIATTR_MIN_STACK_SIZE
	.align		4
.L_93:
        /*01c8*/ 	.byte	0x04, 0x12
        /*01ca*/ 	.short	(.L_95 - .L_94)
	.align		4
.L_94:
        /*01cc*/ 	.word	index@(_ZN7cutlass13device_kernelIN5flash11enable_sm90INS1_16FlashAttnFwdSm90INS1_25CollectiveMainloopFwdSm90ILi2EN4cute5tupleIJNS5_1CILi1EEES8_S8_EEENS6_IJNS7_ILi64EEESA_SA_EEELi512ENS_10bfloat16_tEfNS_4arch4Sm90ELb0ELb0ELb0ELb1ELb0ELb0ELb0ELb0ELb0ELb0ELb0ELb0EEENS1_21CollectiveEpilogueFwdINS6_IJSA_NS7_ILi512EEESA_EEES9_SC_SE_Li256ELb1ELb0ELb0ELb0EEENS1_36VarlenDynamicPersistentTileSchedulerILi64ELi64ELi256ELi32ELb0ELb0ELb1ELb0ELb1ELb1EEEEEEEEEvNT_6ParamsE)
        /*01d0*/ 	.word	0x00000030


	//----- nvinfo : EIATTR_MIN_STACK_SIZE
	.align		4
.L_95:
        /*01d4*/ 	.byte	0x04, 0x12
        /*01d6*/ 	.short	(.L_97 - .L_96)
	.align		4
.L_96:
        /*01d8*/ 	.word	index@(_ZN7cutlass13device_kernelIN5flash11enable_sm90INS1_16FlashAttnFwdSm90INS1_25CollectiveMainloopFwdSm90ILi2EN4cute5tupleIJNS5_1CILi1EEES8_S8_EEENS6_IJNS7_ILi64EEESA_SA_EEELi512ENS_10bfloat16_tEfNS_4arch4Sm90ELb0ELb0ELb0ELb1ELb0ELb1ELb0ELb0ELb0ELb0ELb0ELb0EEENS1_21CollectiveEpilogueFwdINS6_IJSA_NS7_ILi512EEESA_EEES9_SC_SE_Li256ELb1ELb0ELb0ELb0EEENS1_36VarlenDynamicPersistentTileSchedulerILi64ELi64ELi256ELi32ELb0ELb0ELb1ELb0ELb1ELb1EEEEEEEEEvNT_6ParamsE)
        /*01dc*/ 	.word	0x00000040


	//----- nvinfo : EIATTR_MIN_STACK_SIZE
	.align		4
.L_97:
        /*01e0*/ 	.byte	0x04, 0x12
        /*01e2*/ 	.short	(.L_99 - .L_98)
	.align		4
.L_98:
        /*01e4*/ 	.word	index@(_ZN7cutlass13device_kernelIN5flash11enable_sm90INS1_16FlashAttnFwdSm90INS1_25CollectiveMainloopFwdSm90ILi2EN4cute5tupleIJNS5_1CILi1EEES8_S8_EEENS6_IJNS7_ILi64EEESA_SA_EEELi512ENS_10bfloat16_tEfNS_4arch4Sm90ELb0ELb0ELb0ELb1ELb0ELb0ELb1ELb0ELb0ELb0ELb0ELb0EEENS1_21CollectiveEpilogueFwdINS6_IJSA_NS7_ILi512EEESA_EEES9_SC_SE_Li256ELb1ELb0ELb0ELb0EEENS1_36VarlenDynamicPersistentTileSchedulerILi64ELi64ELi256ELi32ELb0ELb0ELb1ELb0ELb1ELb1EEEEEEEEEvNT_6ParamsE)
        /*01e8*/ 	.word	0x00000038


	//----- nvinfo : EIATTR_MIN_STACK_SIZE
	.align		4
.L_99:
        /*01ec*/ 	.byte	0x04, 0x12
        /*01ee*/ 	.short	(.L_101 - .L_100)
	.align		4
.L_100:
        /*01f0*/ 	.word	index@(_ZN7cutlass13device_kernelIN5flash11enable_sm90INS1_16FlashAttnFwdSm90INS1_25CollectiveMainloopFwdSm90ILi2EN4cute5tupleIJNS5_1CILi1EEES8_S8_EEENS6_IJNS7_ILi64EEESA_SA_EEELi512ENS_10bfloat16_tEfNS_4arch4Sm90ELb0ELb0ELb0ELb1ELb0ELb1ELb1ELb0ELb0ELb0ELb0ELb0EEENS1_21CollectiveEpilogueFwdINS6_IJSA_NS7_ILi512EEESA_EEES9_SC_SE_Li256ELb1ELb0ELb0ELb0EEENS1_36VarlenDynamicPersistentTileSchedulerILi64ELi64ELi256ELi32ELb0ELb0ELb1ELb0ELb1ELb1EEEEEEEEEvNT_6ParamsE)
        /*01f4*/ 	.word	0x00000040


	//----- nvinfo : EIATTR_MIN_STACK_SIZE
	.align		4
.L_101:
        /*01f8*/ 	.byte	0x04, 0x12
        /*01fa*/ 	.short	(.L_103 - .L_102)
	.align		4
.L_102:
        /*01fc*/ 	.word	index@(_ZN7cutlass13device_kernelIN5flash11enable_sm90INS1_16FlashAttnFwdSm90INS1_25CollectiveMainloopFwdSm90ILi2EN4cute5tupleIJNS5_1CILi1EEES8_S8_EEENS6_IJNS7_ILi64EEESA_SA_EEELi512ENS_10bfloat16_tEfNS_4arch4Sm90ELb0ELb1ELb0ELb0ELb0ELb0ELb0ELb0ELb0ELb0ELb0ELb0EEENS1_21CollectiveEpilogueFwdINS6_IJSA_NS7_ILi512EEESA_EEES9_SC_SE_Li256ELb0ELb0ELb0ELb0EEENS1_30DynamicPersistentTileSchedulerILi256ELi32ELb0ELb0ELb1EEEEEEEEEvNT_6ParamsE)
        /*0200*/ 	.word	0x00000000


	//----- nvinfo : EIATTR_MIN_STACK_SIZE
	.align		4
.L_103:
        /*0204*/ 	.byte	0x04, 0x12
        /*0206*/ 	.short	(.L_105 - .L_104)
	.align		4
.L_104:
        /*0208*/ 	.word	index@(_ZN7cutlass13device_kernelIN5flash11enable_sm90INS1_16FlashAttnFwdSm90INS1_25CollectiveMainloopFwdSm90ILi2EN4cute5tupleIJNS5_1CILi1EEES8_S8_EEENS6_IJNS7_ILi64EEESA_SA_EEELi512ENS_10bfloat16_tEfNS_4arch4Sm90ELb0ELb1ELb0ELb0ELb0ELb0ELb1ELb0ELb0ELb0ELb0ELb0EEENS1_21CollectiveEpilogueFwdINS6_IJSA_NS7_ILi512EEESA_EEES9_SC_SE_Li256ELb0ELb0ELb0ELb0EEENS1_30DynamicPersistentTileSchedulerILi256ELi32ELb0ELb0ELb1EEEEEEEEEvNT_6ParamsE)
        /*020c*/ 	.word	0x00000008


	//----- nvinfo : EIATTR_MIN_STACK_SIZE
	.align		4
.L_105:
        /*0210*/ 	.byte	0x04, 0x12
        /*0212*/ 	.short	(.L_107 - .L_106)
	.align		4
.L_106:
        /*0214*/ 	.word	index@(_ZN7cutlass13device_kernelIN5flash11enable_sm90INS1_16FlashAttnFwdSm90INS1_25CollectiveMainloopFwdSm90ILi2EN4cute5tupleIJNS5_1CILi1EEES8_S8_EEENS6_IJNS7_ILi64EEESA_SA_EEELi512ENS_10bfloat16_tEfNS_4arch4Sm90ELb0ELb1ELb0ELb1ELb0ELb0ELb0ELb0ELb0ELb0ELb0ELb0EEENS1_21CollectiveEpilogueFwdINS6_IJSA_NS7_ILi512EEESA_EEES9_SC_SE_Li256ELb1ELb0ELb0ELb0EEENS1_36VarlenDynamicPersistentTileSchedulerILi64ELi64ELi256ELi32ELb0ELb0ELb1ELb1ELb0ELb1EEEEEEEEEvNT_6ParamsE)
        /*0218*/ 	.word	0x00000020


	//----- nvinfo : EIATTR_MIN_STACK_SIZE
	.align		4
.L_107:
        /*021c*/ 	.byte	0x04, 0x12
        /*021e*/ 	.short	(.L_109 - .L_108)
	.align		4
.L_108:
        /*0220*/ 	.word	index@(_ZN7cutlass13device_kernelIN5flash11enable_sm90INS1_16FlashAttnFwdSm90INS1_25CollectiveMainloopFwdSm90ILi2EN4cute5tupleIJNS5_1CILi1EEES8_S8_EEENS6_IJNS7_ILi64EEESA_SA_EEELi512ENS_10bfloat16_tEfNS_4arch4Sm90ELb0ELb1ELb0ELb1ELb0ELb1ELb0ELb0ELb0ELb0ELb0ELb0EEENS1_21CollectiveEpilogueFwdINS6_IJSA_NS7_ILi512EEESA_EEES9_SC_SE_Li256ELb1ELb0ELb0ELb0EEENS1_36VarlenDynamicPersistentTileSchedulerILi64ELi64ELi256ELi32ELb0ELb0ELb1ELb1ELb0ELb1EEEEEEEEEvNT_6ParamsE)
        /*0224*/ 	.word	0x00000028


	//----- nvinfo : EIATTR_MIN_STACK_SIZE
	.align		4
.L_109:
        /*0228*/ 	.byte	0x04, 0x12
        /*022a*/ 	.short	(.L_111 - .L_110)
	.align		4
.L_110:
        /*022c*/ 	.word	index@(_ZN7cutlass13device_kernelIN5flash11enable_sm90INS1_16FlashAttnFwdSm90INS1_25CollectiveMainloopFwdSm90ILi2EN4cute5tupleIJNS5_1CILi1EEES8_S8_EEENS6_IJNS7_ILi64EEESA_SA_EEELi512ENS_10bfloat16_tEfNS_4arch4Sm90ELb0ELb1ELb0ELb1ELb0ELb0ELb1ELb0ELb0ELb0ELb0ELb0EEENS1_21CollectiveEpilogueFwdINS6_IJSA_NS7_ILi512EEESA_EEES9_SC_SE_Li256ELb1ELb0ELb0ELb0EEENS1_36VarlenDynamicPersistentTileSchedulerILi64ELi64ELi256ELi32ELb0ELb0ELb1ELb1ELb0ELb1EEEEEEEEEvNT_6ParamsE)
        /*0230*/ 	.word	0x00000028


	//----- nvinfo : EIATTR_MIN_STACK_SIZE
	.align		4
.L_111:
        /*0234*/ 	.byte	0x04, 0x12
        /*0236*/ 	.short	(.L_113 - .L_112)
	.align		4
.L_112:
        /*0238*/ 	.word	index@(_ZN7cutlass13device_kernelIN5flash11enable_sm90INS1_16FlashAttnFwdSm90INS1_25CollectiveMainloopFwdSm90ILi2EN4cute5tupleIJNS5_1CILi1EEES8_S8_EEENS6_IJNS7_ILi64EEESA_SA_EEELi512ENS_10bfloat16_tEfNS_4arch4Sm90ELb0ELb1ELb0ELb1ELb0ELb1ELb1ELb0ELb0ELb0ELb0ELb0EEENS1_21CollectiveEpilogueFwdINS6_IJSA_NS7_ILi512EEESA_EEES9_SC_SE_Li256ELb1ELb0ELb0ELb0EEENS1_36VarlenDynamicPersistentTileSchedulerILi64ELi64ELi256ELi32ELb0ELb0ELb1ELb1ELb0ELb1EEEEEEEEEvNT_6ParamsE)
        /*023c*/ 	.word	0x00000038


	//----- nvinfo : EIATTR_MIN_STACK_SIZE
	.align		4
.L_113:
        /*0240*/ 	.byte	0x04, 0x12
        /*0242*/ 	.short	(.L_115 - .L_114)
	.align		4
.L_114:
        /*0244*/ 	.word	index@(_ZN7cutlass13device_kernelIN5flash11enable_sm90INS1_16FlashAttnFwdSm90INS1_25CollectiveMainloopFwdSm90ILi2EN4cute5tupleIJNS5_1CILi1EEES8_S8_EEENS6_IJNS7_ILi64EEESA_SA_EEELi512ENS_10bfloat16_tEfNS_4arch4Sm90ELb1ELb0ELb0ELb0ELb0ELb0ELb0ELb0ELb0ELb0ELb0ELb0EEENS1_21CollectiveEpilogueFwdINS6_IJSA_NS7_ILi512EEESA_EEES9_SC_SE_Li256ELb0ELb0ELb0ELb0EEENS1_30DynamicPersistentTileSchedulerILi256ELi32ELb0ELb0ELb1EEEEEEEEEvNT_6ParamsE)
        /*0248*/ 	.word	0x00000000


	//----- nvinfo : EIATTR_MIN_STACK_SIZE
	.align		4
.L_115:
        /*024c*/ 	.byte	0x04, 0x12
        /*024e*/ 	.short	(.L_117 - .L_116)
	.align		4
.L_116:
        /*0250*/ 	.word	index@(_ZN7cutlass13device_kernelIN5flash11enable_sm90INS1_16FlashAttnFwdSm90INS1_25CollectiveMainloopFwdSm90ILi2EN4cute5tupleIJNS5_1CILi1EEES8_S8_EEENS6_IJNS7_ILi64EEESA_SA_EEELi512ENS_10bfloat16_tEfNS_4arch4Sm90ELb1ELb0ELb0ELb0ELb0ELb0ELb1ELb0ELb0ELb0ELb0ELb0EEENS1_21CollectiveEpilogueFwdINS6_IJSA_NS7_ILi512EEESA_EEES9_SC_SE_Li256ELb0ELb0ELb0ELb0EEENS1_30DynamicPersistentTileSchedulerILi256ELi32ELb0ELb0ELb1EEEEEEEEEvNT_6ParamsE)
        /*0254*/ 	.word	0x00000008


	//----- nvinfo : EIATTR_MIN_STACK_SIZE
	.align		4
.L_117:
        /*0258*/ 	.byte	0x04, 0x12
        /*025a*/ 	.short	(.L_119 - .L_118)
	.align		4
.L_118:
        /*025c*/ 	.word	index@(_ZN7cutlass13device_kernelIN5flash11enable_sm90INS1_16FlashAttnFwdSm90INS1_25CollectiveMainloopFwdSm90ILi2EN4cute5tupleIJNS5_1CILi1EEES8_S8_EEENS6_IJNS7_ILi64EEESA_SA_EEELi512ENS_10bfloat16_tEfNS_4arch4Sm90ELb1ELb0ELb0ELb1ELb0ELb0ELb0ELb0ELb0ELb0ELb0ELb0EEENS1_21CollectiveEpilogueFwdINS6_IJSA_NS7_ILi512EEESA_EEES9_SC_SE_Li256ELb1ELb0ELb0ELb0EEENS1_36VarlenDynamicPersistentTileSchedulerILi64ELi64ELi256ELi32ELb0ELb0ELb1ELb1ELb1ELb1EEEEEEEEEvNT_6ParamsE)
        /*0260*/ 	.word	0x00000028


	//----- nvinfo : EIATTR_MIN_STACK_SIZE
	.align		4
.L_119:
        /*0264*/ 	.byte	0x04, 0x12
        /*0266*/ 	.short	(.L_121 - .L_120)
	.align		4
.L_120:
        /*0268*/ 	.word	index@(_ZN7cutlass13device_kernelIN5flash11enable_sm90INS1_16FlashAttnFwdSm90INS1_25CollectiveMainloopFwdSm90ILi2EN4cute5tupleIJNS5_1CILi1EEES8_S8_EEENS6_IJNS7_ILi64EEESA_SA_EEELi512ENS_10bfloat16_tEfNS_4arch4Sm90ELb1ELb0ELb0ELb1ELb0ELb1ELb0ELb0ELb0ELb0ELb0ELb0EEENS1_21CollectiveEpilogueFwdINS6_IJSA_NS7_ILi512EEESA_EEES9_SC_SE_Li256ELb1ELb0ELb0ELb0EEENS1_36VarlenDynamicPersistentTileSchedulerILi64ELi64ELi256ELi32ELb0ELb0ELb1ELb1ELb1ELb1EEEEEEEEEvNT_6ParamsE)
        /*026c*/ 	.word	0x00000038


	//----- nvinfo : EIATTR_MIN_STACK_SIZE
	.align		4
.L_121:
        /*0270*/ 	.byte	0x04, 0x12
        /*0272*/ 	.short	(.L_123 - .L_122)
	.align		4
.L_122:
        /*0274*/ 	.word	index@(_ZN7cutlass13device_kernelIN5flash11enable_sm90INS1_16FlashAttnFwdSm90INS1_25CollectiveMainloopFwdSm90ILi2EN4cute5tupleIJNS5_1CILi1EEES8_S8_EEENS6_IJNS7_ILi64EEESA_SA_EEELi512ENS_10bfloat16_tEfNS_4arch4Sm90ELb1ELb0ELb0ELb1ELb0ELb0ELb1ELb0ELb0ELb0ELb0ELb0EEENS1_21CollectiveEpilogueFwdINS6_IJSA_NS7_ILi512EEESA_EEES9_SC_SE_Li256ELb1ELb0ELb0ELb0EEENS1_36VarlenDynamicPersistentTileSchedulerILi64ELi64ELi256ELi32ELb0ELb0ELb1ELb1ELb1ELb1EEEEEEEEEvNT_6ParamsE)
        /*0278*/ 	.word	0x00000030


	//----- nvinfo : EIATTR_MIN_STACK_SIZE
	.align		4
.L_123:
        /*027c*/ 	.byte	0x04, 0x12
        /*027e*/ 	.short	(.L_125 - .L_124)
	.align		4
.L_124:
        /*0280*/ 	.word	index@(_ZN7cutlass13device_kernelIN5flash11enable_sm90INS1_16FlashAttnFwdSm90INS1_25CollectiveMainloopFwdSm90ILi2EN4cute5tupleIJNS5_1CILi1EEES8_S8_EEENS6_IJNS7_ILi64EEESA_SA_EEELi512ENS_10bfloat16_tEfNS_4arch4Sm90ELb1ELb0ELb0ELb1ELb0ELb1ELb1ELb0ELb0ELb0ELb0ELb0EEENS1_21CollectiveEpilogueFwdINS6_IJSA_NS7_ILi512EEESA_EEES9_SC_SE_Li256ELb1ELb0ELb0ELb0EEENS1_36VarlenDynamicPersistentTileSchedulerILi64ELi64ELi256ELi32ELb0ELb0ELb1ELb1ELb1ELb1EEEEEEEEEvNT_6ParamsE)
        /*0284*/ 	.word	0x00000038
.L_125:


//--------------------- .nv.compat                --------------------------
	.section	.nv.compat,"",@"SHT_CUDA_COMPAT_INFO"
	.align	4
        /*0000*/ 	.byte	0x02, 0x09, 0x01, 0x00, 0x02, 0x02, 0x04, 0x00, 0x02, 0x05, 0x05, 0x00, 0x03, 0x07, 0x01, 0x01
        /*0010*/ 	.byte	0x02, 0x03, 0x01, 0x00, 0x02, 0x06, 0x01, 0x00, 0x04, 0x0b, 0x08, 0x00, 0x00, 0x00, 0x00, 0x00
        /*0020*/ 	.byte	0x00, 0x00, 0x00, 0x00


//--------------------- .nv.info._ZN7cutlass13device_kernelIN5flash11enable_sm90INS1_16FlashAttnFwdSm90INS1_25CollectiveMainloopFwdSm90ILi2EN4cute5tupleIJNS5_1CILi1EEES8_S8_EEENS6_IJNS7_ILi64EEESA_SA_EEELi512ENS_10bfloat16_tEfNS_4arch4Sm90ELb0ELb0ELb0ELb0ELb0ELb0ELb0ELb0ELb0ELb0ELb0ELb0EEENS1_21CollectiveEpilogueFwdINS6_IJSA_NS7_ILi512EEESA_EEES9_SC_SE_Li256ELb0ELb0ELb0ELb0EEENS1_29StaticPersistentTileSchedulerILb0EEEEEEEEEvNT_6ParamsE --------------------------
	.section	.nv.info._ZN7cutlass13device_kernelIN5flash11enable_sm90INS1_16FlashAttnFwdSm90INS1_25CollectiveMainloopFwdSm90ILi2EN4cute5tupleIJNS5_1CILi1EEES8_S8_EEENS6_IJNS7_ILi64EEESA_SA_EEELi512ENS_10bfloat16_tEfNS_4arch4Sm90ELb0ELb0ELb0ELb0ELb0ELb0ELb0ELb0ELb0ELb0ELb0ELb0EEENS1_21CollectiveEpilogueFwdINS6_IJSA_NS7_ILi512EEESA_EEES9_SC_SE_Li256ELb0ELb0ELb0ELb0EEENS1_29StaticPersistentTileSchedulerILb0EEEEEEEEEvNT_6ParamsE,"",@"SHT_CUDA_INFO"
	.sectionflags	@""
	.align	4


	//----- nvinfo : EIATTR_CUDA_API_VERSION
	.align		4
        /*0000*/ 	.byte	0x04, 0x37
        /*0002*/ 	.short	(.L_127 - .L_126)
.L_126:
        /*0004*/ 	.word	0x00000082


	//----- nvinfo : EIATTR_KPARAM_INFO
	.align		4
.L_127:
        /*0008*/ 	.byte	0x04, 0x17
        /*000a*/ 	.short	(.L_129 - .L_128)
.L_128:
        /*000c*/ 	.word	0x00000000
        /*0010*/ 	.short	0x0000
        /*0012*/ 	.short	0x0070
        /*0014*/ 	.byte	0x00, 0xf0, 0x01, 0x2e


	//----- nvinfo : EIATTR_SPARSE_MMA_MASK
	.align		4
.L_129:
        /*0018*/ 	.byte	0x03, 0x50
        /*001a*/ 	.short	0x0000


	//----- nvinfo : EIATTR_MAXREG_COUNT
	.align		4
        /*001c*/ 	.byte	0x03, 0x1b
        /*001e*/ 	.short	0x00a8


	//----- nvinfo : EIATTR_NUM_BARRIERS
	.align		4
        /*0020*/ 	.byte	0x02, 0x4c
        /*0022*/ 	.byte	0x10
	.zero		1


	//----- nvinfo : EIATTR_EXTERNS
	.align		4
        /*0024*/ 	.byte	0x04, 0x0f
        /*0026*/ 	.short	(.L_131 - .L_130)


	//   ....[0]....
	.align		4
.L_130:
        /*0028*/ 	.word	index@(__assertfail)


	//----- nvinfo : EIATTR_ANNOTATIONS
	.align		4
.L_131:
        /*002c*/ 	.byte	0x04, 0x55
        /*002e*/ 	.short	(.L_133 - .L_132)


	//   ....[0]....
.L_132:
        /*0030*/ 	.word	0x00000001
        /*0034*/ 	.byte	0x90, 0x76, 0x00, 0x00, 0x01, 0x00, 0x00, 0x00, 0xa0, 0x76, 0x00, 0x00, 0x01, 0x00, 0x00, 0x00
        /* <DEDUP_REMOVED lines=10> */
        /*00e4*/ 	.byte	0x80, 0xa3, 0x00, 0x00


	//----- nvinfo : EIATTR_MERCURY_ISA_VERSION
	.align		4
.L_133:
        /*00e8*/ 	.byte	0x03, 0x5f
        /*00ea*/ 	.short	0x0101


	//----- nvinfo : EIATTR_INT_WARP_WIDE_INSTR_OFFSETS
	.align		4
        /*00ec*/ 	.byte	0x04, 0x31
        /*00ee*/ 	.short	(.L_135 - .L_134)


	//   ....[0]....
.L_134:
        /*00f0*/ 	.word	0x00000190


	//   ....[1]....
        /*00f4*/ 	.word	0x000001c0


	//   ....[2]....
        /*00f8*/ 	.word	0x000001d0


	//   ....[3]....
        /*00fc*/ 	.word	0x00007d70


	//   ....[4]....
        /*0100*/ 	.word	0x00007dd0


	//----- nvinfo : EIATTR_COOP_GROUP_MASK_REGIDS
	.align		4
.L_135:
        /*0104*/ 	.byte	0x04, 0x29
        /*0106*/ 	.short	(.L_137 - .L_136)


	//   ....[0]....
.L_136:
        /*0108*/ 	.word	0xffffffff


	//   ....[1]....
        /*010c*/ 	.word	0xffffffff


	//   ....[2]....
        /*0110*/ 	.word	0xffffffff


	//   ....[3]....
        /*0114*/ 	.word	0xffffffff


	//   ....[4]....
        /*0118*/ 	.word	0xffffffff


	//   ....[5]....
        /*011c*/ 	.word	0xffffffff


	//   ....[6]....
        /*0120*/ 	.word	0xffffffff


	//   ....[7]....
        /*0124*/ 	.word	0xffffffff


	//   ....[8]....
        /*0128*/ 	.word	0xffffffff


	//   ....[9]....
        /*012c*/ 	.word	0xffffffff


	//   ....[10]....
        /*0130*/ 	.word	0xffffffff


	//   ....[11]....
        /*0134*/ 	.word	0xffffffff


	//   ....[12]....
        /*0138*/ 	.word	0xffffffff


	//   ....[13]....
        /*013c*/ 	.word	0xffffffff


	//   ....[14]....
        /*0140*/ 	.word	0xffffffff


	//   ....[15]....
        /*0144*/ 	.word	0xffffffff


	//   ....[16]....
        /*0148*/ 	.word	0xffffffff


	//   ....[17]....
        /*014c*/ 	.word	0xffffffff


	//   ....[18]....
        /*0150*/ 	.word	0xffffffff


	//   ....[19]....
        /*0154*/ 	.word	0xffffffff


	//   ....[20]....
        /*0158*/ 	.word	0xffffffff


	//   ....[21]....
        /*015c*/ 	.word	0xffffffff


	//   ....[22]....
        /*0160*/ 	.word	0xffffffff


	//   ....[23]....
        /*0164*/ 	.word	0xffffffff


	//   ....[24]....
        /*0168*/ 	.word	0xffffffff


	//   ....[25]....
        /*016c*/ 	.word	0xffffffff


	//   ....[26]....
        /*0170*/ 	.word	0xffffffff


	//   ....[27]....
        /*0174*/ 	.word	0x0500000f


	//   ....[28]....
        /*0178*/ 	.word	0x0500000f


	//----- nvinfo : EIATTR_COOP_GROUP_INSTR_OFFSETS
	.align		4
.L_137:
        /*017c*/ 	.byte	0x04, 0x28
        /*017e*/ 	.short	(.L_139 - .L_138)


	//   ....[0]....
.L_138:
        /*0180*/ 	.word	0x00000060


	//   ....[1]....
        /*0184*/ 	.word	0x000001a0


	//   ....[2]....
        /*0188*/ 	.word	0x000001f0


	//   ....[3]....
        /*018c*/ 	.word	0x000003a0


	//   ....[4]....
        /*0190*/ 	.word	0x00000500


	//   ....[5]....
        /*0194*/ 	.word	0x00000620


	//   ....[6]....
        /*0198*/ 	.word	0x00000780


	//   ....[7]....
        /*019c*/ 	.word	0x00001040


	//   ....[8]....
        /*01a0*/ 	.word	0x00002950


	//   ....[9]....
        /*01a4*/ 	.word	0x00003330


	//   ....[10]....
        /*01a8*/ 	.word	0x00003390


	//   ....[11]....
        /*01ac*/ 	.word	0x00003560


	//   ....[12]....
        /*01b0*/ 	.word	0x00003630


	//   ....[13]....
        /*01b4*/ 	.word	0x00003f30


	//   ....[14]....
        /*01b8*/ 	.word	0x00004390


	//   ....[15]....
        /*01bc*/ 	.word	0x000043c0


	//   ....[16]....
        /*01c0*/ 	.word	0x000045f0


	//   ....[17]....
        /*01c4*/ 	.word	0x000047c0


	//   ....[18]....
        /*01c8*/ 	.word	0x00005840


	//   ....[19]....
        /*01cc*/ 	.word	0x00005880


	//   ....[20]....
        /*01d0*/ 	.word	0x000058c0


	//   ....[21]....
        /*01d4*/ 	.word	0x00005950


	//   ....[22]....
        /*01d8*/ 	.word	0x00005980


	//   ....[23]....
        /*01dc*/ 	.word	0x00006330


	//   ....[24]....
        /*01e0*/ 	.word	0x00007140


	//   ....[25]....
        /*01e4*/ 	.word	0x000075a0


	//   ....[26]....
        /*01e8*/ 	.word	0x0000a480


	//   ....[27]....
        /*01ec*/ 	.word	0x0000aa00


	//   ....[28]....
        /*01f0*/ 	.word	0x0000aea0


	//----- nvinfo : EIATTR_REG_RECONFIG
	.align		4
.L_139:
        /*01f4*/ 	.byte	0x01, 0x54
	.zero		2


	//----- nvinfo : EIATTR_SYSCALL_OFFSETS
	.align		4
        /*01f8*/ 	.byte	0x04, 0x46
        /*01fa*/ 	.short	(.L_141 - .L_140)


	//   ....[0]....
.L_140:
        /*01fc*/ 	.word	0x00002b10


	//   ....[1]....
        /*0200*/ 	.word	0x000079f0


	//   ....[2]....
        /*0204*/ 	.word	0x00007b30


	//   ....[3]....
        /*0208*/ 	.word	0x00007c30


	//----- nvinfo : EIATTR_MBARRIER_INSTR_OFFSETS
	.align		4
.L_141:
        /*020c*/ 	.byte	0x04, 0x39
        /*020e*/ 	.short	(.L_143 - .L_142)


	//   ....[0]....
.L_142:
        /*0210*/ 	.word	0x00000290
        /*0214*/ 	.word	0x000000ff
        /*0218*/ 	.word	0x00028c00
        /*021c*/ 	.short	0x0100
        /*021e*/ 	.byte	0x06
	.zero		1


	//   ....[1]....
        /*0220*/ 	.word	0x000002a0
        /*0224*/ 	.word	0x000000ff
        /*0228*/ 	.word	0x00028c20
        /*022c*/ 	.short	0x0100
        /*022e*/ 	.byte	0x06
	.zero		1


	//   ....[2]....
        /*0230*/ 	.word	0x00000350
        /*0234*/ 	.word	0x000000ff
        /*0238*/ 	.word	0x00028c30
        /*023c*/ 	.short	0x0100
        /*023e*/ 	.byte	0x06
	.zero		1


	//   ....[3]....
        /*0240*/ 	.word	0x00000360
        /*0244*/ 	.word	0x000000ff
        /*0248*/ 	.word	0x00028c40
        /*024c*/ 	.short	0x0100
        /*024e*/ 	.byte	0x06
	.zero		1


	//   ....[4]....
        /*0250*/ 	.word	0x00000370
        /*0254*/ 	.word	0x000000ff
        /*0258*/ 	.word	0x00028c38
        /*025c*/ 	.short	0x0100
        /*025e*/ 	.byte	0x06
	.zero		1


	//   ....[5]....
        /*0260*/ 	.word	0x00000380
        /*0264*/ 	.word	0x000000ff
        /*0268*/ 	.word	0x00028c48
        /*026c*/ 	.short	0x0100
        /*026e*/ 	.byte	0x06
	.zero		1


	//   ....[6]....
        /*0270*/ 	.word	0x000004b0
        /*0274*/ 	.word	0x000000ff
        /*0278*/ 	.word	0x00028c50
        /*027c*/ 	.short	0x0100
        /*027e*/ 	.byte	0x08
	.zero		1


	//   ....[7]....
        /*0280*/ 	.word	0x000004c0
        /*0284*/ 	.word	0x000000ff
        /*0288*/ 	.word	0x00028c60
        /*028c*/ 	.short	0x0100
        /*028e*/ 	.byte	0x08
	.zero		1


	//   ....[8]....
        /*0290*/ 	.word	0x000004d0
        /*0294*/ 	.word	0x000000ff
        /*0298*/ 	.word	0x00028c58
        /*029c*/ 	.short	0x0100
        /*029e*/ 	.byte	0x08
	.zero		1


	//   ....[9]....
        /*02a0*/ 	.word	0x000004e0
        /*02a4*/ 	.word	0x000000ff
        /*02a8*/ 	.word	0x00028c68
        /*02ac*/ 	.short	0x0100
        /*02ae*/ 	.byte	0x08
	.zero		1


	//   ....[10]....
        /*02b0*/ 	.word	0x000005d0
        /*02b4*/ 	.word	0x000000ff
        /*02b8*/ 	.word	0x00028c70
        /*02bc*/ 	.short	0x0100
        /*02be*/ 	.byte	0x06
	.zero		1


	//   ....[11]....
        /*02c0*/ 	.word	0x000005e0
        /*02c4*/ 	.word	0x000000ff
        /*02c8*/ 	.word	0x00028c80
        /*02cc*/ 	.short	0x0100
        /*02ce*/ 	.byte	0x06
	.zero		1


	//   ....[12]....
        /*02d0*/ 	.word	0x000005f0
        /*02d4*/ 	.word	0x000000ff
        /*02d8*/ 	.word	0x00028c78
        /*02dc*/ 	.short	0x0100
        /*02de*/ 	.byte	0x06
	.zero		1


	//   ....[13]....
        /*02e0*/ 	.word	0x00000600
        /*02e4*/ 	.word	0x000000ff
        /*02e8*/ 	.word	0x00028c88
        /*02ec*/ 	.short	0x0100
        /*02ee*/ 	.byte	0x06
	.zero		1


	//   ....[14]....
        /*02f0*/ 	.word	0x00000730
        /*02f4*/ 	.word	0x000000ff
        /*02f8*/ 	.word	0x00028c90
        /*02fc*/ 	.short	0x0100
        /*02fe*/ 	.byte	0x08
	.zero		1


	//   ....[15]....
        /*0300*/ 	.word	0x00000740
        /*0304*/ 	.word	0x000000ff
        /*0308*/ 	.word	0x00028ca0
        /*030c*/ 	.short	0x0100
        /*030e*/ 	.byte	0x08
	.zero		1


	//   ....[16]....
        /*0310*/ 	.word	0x00000750
        /*0314*/ 	.word	0x000000ff
        /*0318*/ 	.word	0x00028c98
        /*031c*/ 	.short	0x0100
        /*031e*/ 	.byte	0x08
	.zero		1


	//   ....[17]....
        /*0320*/ 	.word	0x00000760
        /*0324*/ 	.word	0x000000ff
        /*0328*/ 	.word	0x00028ca8
        /*032c*/ 	.short	0x0100
        /*032e*/ 	.byte	0x08
	.zero		1


	//   ....[18]....
        /*0330*/ 	.word	0x00000890
        /*0334*/ 	.word	0x000000ff
        /*0338*/ 	.word	0x00028cb0
        /*033c*/ 	.short	0x0100
        /*033e*/ 	.byte	0x08
	.zero		1


	//   ....[19]....
        /*0340*/ 	.word	0x000008a0
        /*0344*/ 	.word	0x000000ff
        /*0348*/ 	.word	0x00028cc0
        /*034c*/ 	.short	0x0100
        /*034e*/ 	.byte	0x08
	.zero		1


	//   ....[20]....
        /*0350*/ 	.word	0x000008b0
        /*0354*/ 	.word	0x000000ff
        /*0358*/ 	.word	0x00028cb8
        /*035c*/ 	.short	0x0100
        /*035e*/ 	.byte	0x08
	.zero		1


	//   ....[21]....
        /*0360*/ 	.word	0x000008c0
        /*0364*/ 	.word	0x000000ff
        /*0368*/ 	.word	0x00028cc8
        /*036c*/ 	.short	0x0100
        /*036e*/ 	.byte	0x08
	.zero		1


	//   ....[22]....
        /*0370*/ 	.word	0x00001150
        /*0374*/ 	.word	0x000000ff
        /*0378*/ 	.word	0x00028c50
        /*037c*/ 	.short	0x010a
        /*037e*/ 	.byte	0x10
	.zero		1


	//   ....[23]....
        /*0380*/ 	.word	0x00001430
        /*0384*/ 	.word	0x00000000
        /*0388*/ 	.word	0x00000000
        /*038c*/ 	.short	0x0101
        /*038e*/ 	.byte	0x3f
	.zero		1


	//   ....[24]....
        /*0390*/ 	.word	0x00001dc0
        /*0394*/ 	.word	0x000000ff
        /*0398*/ 	.word	0x00028c50
        /*039c*/ 	.short	0x010a
        /*039e*/ 	.byte	0x06
	.zero		1


	//   ....[25]....
        /*03a0*/ 	.word	0x00001e00
        /*03a4*/ 	.word	0x000000ff
        /*03a8*/ 	.word	0x00028c50
        /*03ac*/ 	.short	0x010a
        /*03ae*/ 	.byte	0x06
	.zero		1


	//   ....[26]....
        /*03b0*/ 	.word	0x00002050
        /*03b4*/ 	.word	0x00000003
        /*03b8*/ 	.word	0x00000000
        /*03bc*/ 	.short	0x0101
        /*03be*/ 	.byte	0x3f
	.zero		1


	//   ....[27]....
        /*03c0*/ 	.word	0x00002b90
        /*03c4*/ 	.word	0x000000ff
        /*03c8*/ 	.word	0x00028c00
        /*03cc*/ 	.short	0x010a
        /*03ce*/ 	.byte	0x2e
	.zero		1


	//   ....[28]....
        /*03d0*/ 	.word	0x00002c10
        /*03d4*/ 	.word	0x00000007
        /*03d8*/ 	.word	0x00028c30
        /*03dc*/ 	.short	0x010a
        /*03de*/ 	.byte	0x3f
	.zero		1


	//   ....[29]....
        /*03e0*/ 	.word	0x00002c50
        /*03e4*/ 	.word	0x00000007
        /*03e8*/ 	.word	0x00028c30
        /*03ec*/ 	.short	0x010a
        /*03ee*/ 	.byte	0x3f
	.zero		1


	//   ....[30]....
        /*03f0*/ 	.word	0x00003820
        /*03f4*/ 	.word	0x00000005
        /*03f8*/ 	.word	0x00000000
        /*03fc*/ 	.short	0x0101
        /*03fe*/ 	.byte	0x3f
	.zero		1


	//   ....[31]....
        /*0400*/ 	.word	0x00003ca0
        /*0404*/ 	.word	0x00000007
        /*0408*/ 	.word	0x00028c50
        /*040c*/ 	.short	0x010a
        /*040e*/ 	.byte	0x3f
	.zero		1


	//   ....[32]....
        /*0410*/ 	.word	0x00003cf0
        /*0414*/ 	.word	0x00000007
        /*0418*/ 	.word	0x00028c50
        /*041c*/ 	.short	0x010a
        /*041e*/ 	.byte	0x3f
	.zero		1


	//   ....[33]....
        /*0420*/ 	.word	0x00003f50
        /*0424*/ 	.word	0x00000007
        /*0428*/ 	.word	0x00000000
        /*042c*/ 	.short	0x0101
        /*042e*/ 	.byte	0x3f
	.zero		1


	//   ....[34]....
        /*0430*/ 	.word	0x00004090
        /*0434*/ 	.word	0x000000ff
        /*0438*/ 	.word	0x00028c30
        /*043c*/ 	.short	0x010a
        /*043e*/ 	.byte	0x16
	.zero		1


	//   ....[35]....
        /*0440*/ 	.word	0x000040d0
        /*0444*/ 	.word	0x000000ff
        /*0448*/ 	.word	0x00028c30
        /*044c*/ 	.short	0x010a
        /*044e*/ 	.byte	0x16
	.zero		1


	//   ....[36]....
        /*0450*/ 	.word	0x00004b50
        /*0454*/ 	.word	0x0000009a
        /*0458*/ 	.word	0x00000000
        /*045c*/ 	.short	0x0101
        /*045e*/ 	.byte	0x3f
	.zero		1


	//   ....[37]....
        /*0460*/ 	.word	0x000055b0
        /*0464*/ 	.word	0x000000ff
        /*0468*/ 	.word	0x00028c50
        /*046c*/ 	.short	0x010a
        /*046e*/ 	.byte	0x16
	.zero		1


	//   ....[38]....
        /*0470*/ 	.word	0x000055f0
        /*0474*/ 	.word	0x000000ff
        /*0478*/ 	.word	0x00028c50
        /*047c*/ 	.short	0x010a
        /*047e*/ 	.byte	0x16
	.zero		1


	//   ....[39]....
        /*0480*/ 	.word	0x00005860
        /*0484*/ 	.word	0x000000aa
        /*0488*/ 	.word	0x00000000
        /*048c*/ 	.short	0x0101
        /*048e*/ 	.byte	0x3f
	.zero		1


	//   ....[40]....
        /*0490*/ 	.word	0x00007510
        /*0494*/ 	.word	0x000000ff
        /*0498*/ 	.word	0x00000000
        /*049c*/ 	.short	0x0101
        /*049e*/ 	.byte	0x06
	.zero		1


	//   ....[41]....
        /*04a0*/ 	.word	0x00008130
        /*04a4*/ 	.word	0x00000005
        /*04a8*/ 	.word	0x00028c40
        /*04ac*/ 	.short	0x010a
        /*04ae*/ 	.byte	0x3f
	.zero		1


	//   ....[42]....
        /*04b0*/ 	.word	0x000084c0
        /*04b4*/ 	.word	0x0000000a
        /*04b8*/ 	.word	0x00028c20
        /*04bc*/ 	.short	0x010a
        /*04be*/ 	.byte	0x3f
	.zero		1


	//   ....[43]....
        /*04c0*/ 	.word	0x00008580
        /*04c4*/ 	.word	0x00000008
        /*04c8*/ 	.word	0x00028c60
        /*04cc*/ 	.short	0x010a
        /*04ce*/ 	.byte	0x3f
	.zero		1


	//   ....[44]....
        /*04d0*/ 	.word	0x00008c70
        /*04d4*/ 	.word	0x00000002
        /*04d8*/ 	.word	0x00028c40
        /*04dc*/ 	.short	0x010a
        /*04de*/ 	.byte	0x3f
	.zero		1


	//   ....[45]....
        /*04e0*/ 	.word	0x00008e40
        /*04e4*/ 	.word	0x00000002
        /*04e8*/ 	.word	0x00028c60
        /*04ec*/ 	.short	0x010a
        /*04ee*/ 	.byte	0x3f
	.zero		1


	//   ....[46]....
        /*04f0*/ 	.word	0x000094c0
        /*04f4*/ 	.word	0x00000003
        /*04f8*/ 	.word	0x00028c40
        /*04fc*/ 	.short	0x010a
        /*04fe*/ 	.byte	0x3f
	.zero		1


	//   ....[47]....
        /*0500*/ 	.word	0x00009690
        /*0504*/ 	.word	0x00000003
        /*0508*/ 	.word	0x00028c60
        /*050c*/ 	.short	0x010a
        /*050e*/ 	.byte	0x3f
	.zero		1


	//   ....[48]....
        /*0510*/ 	.word	0x00009cb0
        /*0514*/ 	.word	0x00000003
        /*0518*/ 	.word	0x00028c40
        /*051c*/ 	.short	0x010a
        /*051e*/ 	.byte	0x3f
	.zero		1


	//   ....[49]....
        /*0520*/ 	.word	0x00009e80
        /*0524*/ 	.word	0x00000003
        /*0528*/ 	.word	0x00028c60
        /*052c*/ 	.short	0x010a
        /*052e*/ 	.byte	0x3f
	.zero		1


	//   ....[50]....
        /*0530*/ 	.word	0x0000a400
        /*0534*/ 	.word	0x00000000
        /*0538*/ 	.word	0x00028c20
        /*053c*/ 	.short	0x010a
        /*053e*/ 	.byte	0x3f
	.zero		1


	//   ....[51]....
        /*0540*/ 	.word	0x0000a5a0
        /*0544*/ 	.word	0x00000006
        /*0548*/ 	.word	0x00000000
        /*054c*/ 	.short	0x010a
        /*054e*/ 	.byte	0x3f
	.zero		1


	//   ....[52]....
        /*0550*/ 	.word	0x0000a610
        /*0554*/ 	.word	0x00000003
        /*0558*/ 	.word	0x00000000
        /*055c*/ 	.short	0x010a
        /*055e*/ 	.byte	0x3f
	.zero		1


	//   ....[53]....
        /*0560*/ 	.word	0x0000a670
        /*0564*/ 	.word	0x00000010
        /*0568*/ 	.word	0x00000000
        /*056c*/ 	.short	0x010a
        /*056e*/ 	.byte	0x3f
	.zero		1


	//   ....[54]....
        /*0570*/ 	.word	0x0000a6a0
        /*0574*/ 	.word	0x00000003
        /*0578*/ 	.word	0x00000000
        /*057c*/ 	.short	0x010a
        /*057e*/ 	.byte	0x3f
	.zero		1


	//   ....[55]....
        /*0580*/ 	.word	0x0000a710
        /*0584*/ 	.word	0x00000003
        /*0588*/ 	.word	0x00028c50
        /*058c*/ 	.short	0x010a
        /*058e*/ 	.byte	0x3f
	.zero		1


	//   ....[56]....
        /*0590*/ 	.word	0x0000a770
        /*0594*/ 	.word	0x00000004
        /*0598*/ 	.word	0x00028c50
        /*059c*/ 	.short	0x010a
        /*059e*/ 	.byte	0x3f
	.zero		1


	//   ....[57]....
        /*05a0*/ 	.word	0x0000a7d0
        /*05a4*/ 	.word	0x00000003
        /*05a8*/ 	.word	0x00028c00
        /*05ac*/ 	.short	0x010a
        /*05ae*/ 	.byte	0x3f
	.zero		1


	//   ....[58]....
        /*05b0*/ 	.word	0x0000a820
        /*05b4*/ 	.word	0x00000007
        /*05b8*/ 	.word	0x00028c30
        /*05bc*/ 	.short	0x010a
        /*05be*/ 	.byte	0x3f
	.zero		1


	//   ....[59]....
        /*05c0*/ 	.word	0x0000a870
        /*05c4*/ 	.word	0x00000007
        /*05c8*/ 	.word	0x00028c50
        /*05cc*/ 	.short	0x010a
        /*05ce*/ 	.byte	0x3f
	.zero		1


	//   ....[60]....
        /*05d0*/ 	.word	0x0000a8d0
        /*05d4*/ 	.word	0x00000000
        /*05d8*/ 	.word	0x00028c30
        /*05dc*/ 	.short	0x010a
        /*05de*/ 	.byte	0x3f
	.zero		1


	//   ....[61]....
        /*05e0*/ 	.word	0x0000a920
        /*05e4*/ 	.word	0x000000aa
        /*05e8*/ 	.word	0x00028c50
        /*05ec*/ 	.short	0x010a
        /*05ee*/ 	.byte	0x3f
	.zero		1


	//   ....[62]....
        /*05f0*/ 	.word	0x0000aac0
        /*05f4*/ 	.word	0x00000005
        /*05f8*/ 	.word	0x00028c40
        /*05fc*/ 	.short	0x010a
        /*05fe*/ 	.byte	0x3f
	.zero		1


	//   ....[63]....
        /*0600*/ 	.word	0x0000ab40
        /*0604*/ 	.word	0x00000008
        /*0608*/ 	.word	0x00028c20
        /*060c*/ 	.short	0x010a
        /*060e*/ 	.byte	0x3f
	.zero		1


	//   ....[64]....
        /*0610*/ 	.word	0x0000ab90
        /*0614*/ 	.word	0x00000008
        /*0618*/ 	.word	0x00028c60
        /*061c*/ 	.short	0x010a
        /*061e*/ 	.byte	0x3f
	.zero		1


	//   ....[65]....
        /*0620*/ 	.word	0x0000abe0
        /*0624*/ 	.word	0x00000002
        /*0628*/ 	.word	0x00028c40
        /*062c*/ 	.short	0x010a
        /*062e*/ 	.byte	0x3f
	.zero		1


	//   ....[66]....
        /*0630*/ 	.word	0x0000ac30
        /*0634*/ 	.word	0x00000002
        /*0638*/ 	.word	0x00028c60
        /*063c*/ 	.short	0x010a
        /*063e*/ 	.byte	0x3f
	.zero		1


	//   ....[67]....
        /*0640*/ 	.word	0x0000ac80
        /*0644*/ 	.word	0x00000003
        /*0648*/ 	.word	0x00028c40
        /*064c*/ 	.short	0x010a
        /*064e*/ 	.byte	0x3f
	.zero		1


	//   ....[68]....
        /*0650*/ 	.word	0x0000acd0
        /*0654*/ 	.word	0x00000003
        /*0658*/ 	.word	0x00028c60
        /*065c*/ 	.short	0x010a
        /*065e*/ 	.byte	0x3f
	.zero		1


	//   ....[69]....
        /*0660*/ 	.word	0x0000ad20
        /*0664*/ 	.word	0x00000003
        /*0668*/ 	.word	0x00028c40
        /*066c*/ 	.short	0x010a
        /*066e*/ 	.byte	0x3f
	.zero		1


	//   ....[70]....
        /*0670*/ 	.word	0x0000ad70
        /*0674*/ 	.word	0x00000003
        /*0678*/ 	.word	0x00028c60
        /*067c*/ 	.short	0x010a
        /*067e*/ 	.byte	0x3f
	.zero		1


	//   ....[71]....
        /*0680*/ 	.word	0x0000adc0
        /*0684*/ 	.word	0x00000000
        /*0688*/ 	.word	0x00028c20
        /*068c*/ 	.short	0x010a
        /*068e*/ 	.byte	0x3f
	.zero		1


	//   ....[72]....
        /*0690*/ 	.word	0x0000af60
        /*0694*/ 	.word	0x00000006
        /*0698*/ 	.word	0x00000000
        /*069c*/ 	.short	0x010a
        /*069e*/ 	.byte	0x3f
	.zero		1


	//   ....[73]....
        /*06a0*/ 	.word	0x0000afb0
        /*06a4*/ 	.word	0x00000003
        /*06a8*/ 	.word	0x00000000
        /*06ac*/ 	.short	0x010a
        /*06ae*/ 	.byte	0x3f
	.zero		1


	//   ....[74]....
        /*06b0*/ 	.word	0x0000b000
        /*06b4*/ 	.word	0x00000010
        /*06b8*/ 	.word	0x00000000
        /*06bc*/ 	.short	0x010a
        /*06be*/ 	.byte	0x3f
	.zero		1


	//----- nvinfo : EIATTR_NUM_MBARRIERS
	.align		4
.L_143:
        /*06c0*/ 	.byte	0x03, 0x38
        /*06c2*/ 	.short	0x0016


	//----- nvinfo : EIATTR_EXIT_INSTR_OFFSETS
	.align		4
        /*06c4*/ 	.byte	0x04, 0x1c
        /*06c6*/ 	.short	(.L_145 - .L_144)


	//   ....[0]....
.L_144:
        /*06c8*/ 	.word	0x00000a10


	//   ....[1]....
        /*06cc*/ 	.word	0x00007560


	//   ....[2]....
        /*06d0*/ 	.word	0x000075c0


	//   ....[3]....
        /*06d4*/ 	.word	0x0000a6f0


	//----- nvinfo : EIATTR_MAX_THREADS
	.align		4
.L_145:
        /*06d8*/ 	.byte	0x04, 0x05
        /*06da*/ 	.short	(.L_147 - .L_146)
.L_146:
        /*06dc*/ 	.word	0x00000180
        /*06e0*/ 	.word	0x00000001
        /*06e4*/ 	.word	0x00000001


	//----- nvinfo : EIATTR_CRS_STACK_SIZE
	.align		4
.L_147:
        /*06e8*/ 	.byte	0x04, 0x1e
        /*06ea*/ 	.short	(.L_149 - .L_148)
.L_148:
        /*06ec*/ 	.word	0x00000000


	//----- nvinfo : EIATTR_CBANK_PARAM_SIZE
	.align		4
.L_149:
        /*06f0*/ 	.byte	0x03, 0x19
        /*06f2*/ 	.short	0x0bf0


	//----- nvinfo : EIATTR_PARAM_CBANK
	.align		4
        /*06f4*/ 	.byte	0x04, 0x0a
        /*06f6*/ 	.short	(.L_151 - .L_150)
	.align		4
.L_150:
        /*06f8*/ 	.word	index@(.nv.constant0._ZN7cutlass13device_kernelIN5flash11enable_sm90INS1_16FlashAttnFwdSm90INS1_25CollectiveMainloopFwdSm90ILi2EN4cute5tupleIJNS5_1CILi1EEES8_S8_EEENS6_IJNS7_ILi64EEESA_SA_EEELi512ENS_10bfloat16_tEfNS_4arch4Sm90ELb0ELb0ELb0ELb0ELb0ELb0ELb0ELb0ELb0ELb0ELb0ELb0EEENS1_21CollectiveEpilogueFwdINS6_IJSA_NS7_ILi512EEESA_EEES9_SC_SE_Li256ELb0ELb0ELb0ELb0EEENS1_29StaticPersistentTileSchedulerILb0EEEEEEEEEvNT_6ParamsE)
        /*06fc*/ 	.short	0x0210
        /*06fe*/ 	.short	0x0bf0


	//----- nvinfo : EIATTR_SW_WAR
	.align		4
.L_151:
        /*0700*/ 	.byte	0x04, 0x36
        /*0702*/ 	.short	(.L_153 - .L_152)
.L_152:
        /*0704*/ 	.word	0x00000008
.L_153:


//--------------------- .nv.info._ZN7cutlass13device_kernelIN5flash11enable_sm90INS1_16FlashAttnFwdSm90INS1_25CollectiveMainloopFwdSm90ILi2EN4cute5tupleIJNS5_1CILi1EEES8_S8_EEENS6_IJNS7_ILi64EEESA_SA_EEELi512ENS_10bfloat16_tEfNS_4arch4Sm90ELb0ELb0ELb0ELb0ELb0ELb0ELb1ELb0ELb0ELb0ELb0ELb0EEENS1_21CollectiveEpilogueFwdINS6_IJSA_NS7_ILi512EEESA_EEES9_SC_SE_Li256ELb0ELb0ELb0ELb0EEENS1_29StaticPersistentTileSchedulerILb0EEEEEEEEEvNT_6ParamsE --------------------------
	.section	.nv.info._ZN7cutlass13device_kernelIN5flash11enable_sm90INS1_16FlashAttnFwdSm90INS1_25CollectiveMainloopFwdSm90ILi2EN4cute5tupleIJNS5_1CILi1EEES8_S8_EEENS6_IJNS7_ILi64EEESA_SA_EEELi512ENS_10bfloat16_tEfNS_4arch4Sm90ELb0ELb0ELb0ELb0ELb0ELb0ELb1ELb0ELb0ELb0ELb0ELb0EEENS1_21CollectiveEpilogueFwdINS6_IJSA_NS7_ILi512EEESA_EEES9_SC_SE_Li256ELb0ELb0ELb0ELb0EEENS1_29StaticPersistentTileSchedulerILb0EEEEEEEEEvNT_6ParamsE,"",@"SHT_CUDA_INFO"
	.sectionflags	@""
	.align	4


	//----- nvinfo : EIATTR_CUDA_API_VERSION
	.align		4
        /*0000*/ 	.byte	0x04, 0x37
        /*0002*/ 	.short	(.L_155 - .L_154)
.L_154:
        /*0004*/ 	.word	0x00000082


	//----- nvinfo : EIATTR_KPARAM_INFO
	.align		4
.L_155:
        /*0008*/ 	.byte	0x04, 0x17
        /*000a*/ 	.short	(.L_157 - .L_156)
.L_156:
        /*000c*/ 	.word	0x00000000
        /*0010*/ 	.short	0x0000
        /*0012*/ 	.short	0x0070
        /*0014*/ 	.byte	0x00, 0xf0, 0x01, 0x32


	//----- nvinfo : EIATTR_SPARSE_MMA_MASK
	.align		4
.L_157:
        /*0018*/ 	.byte	0x03, 0x50
        /*001a*/ 	.short	0x0000


	//----- nvinfo : EIATTR_MAXREG_COUNT
	.align		4
        /*001c*/ 	.byte	0x03, 0x1b
        /*001e*/ 	.short	0x00a8


	//----- nvinfo : EIATTR_NUM_BARRIERS
	.align		4
        /*0020*/ 	.byte	0x02, 0x4c
        /*0022*/ 	.byte	0x10
	.zero		1


	//----- nvinfo : EIATTR_EXTERNS
	.align		4
        /*0024*/ 	.byte	0x04, 0x0f
        /*0026*/ 	.short	(.L_159 - .L_158)


	//   ....[0]....
	.align		4
.L_158:
        /*0028*/ 	.word	index@(__assertfail)


	//----- nvinfo : EIATTR_ANNOTATIONS
	.align		4
.L_159:
        /*002c*/ 	.byte	0x04, 0x55
        /*002e*/ 	.short	(.L_161 - .L_160)


	//   ....[0]....
.L_160:
        /* <DEDUP_REMOVED lines=14> */


	//----- nvinfo : EIATTR_MERCURY_ISA_VERSION
	.align		4
.L_161:
        /*00f8*/ 	.byte	0x03, 0x5f
        /*00fa*/ 	.short	0x0101


	//----- nvinfo : EIATTR_INT_WARP_WIDE_INSTR_OFFSETS
	.align		4
        /*00fc*/ 	.byte	0x04, 0x31
        /*00fe*/ 	.short	(.L_163 - .L_162)


	//   ....[0]....
.L_162:
        /*0100*/ 	.word	0x000001b0


	//   ....[1]....
        /*0104*/ 	.word	0x000001e0


	//   ....[2]....
        /*0108*/ 	.word	0x00000250


	//   ....[3]....
        /*010c*/ 	.word	0x00000290


	//   ....[4]....
        /*0110*/ 	.word	0x0000a650


	//   ....[5]....
        /*0114*/ 	.word	0x0000a6b0


	//----- nvinfo : EIATTR_COOP_GROUP_MASK_REGIDS
	.align		4
.L_163:
        /*0118*/ 	.byte	0x04, 0x29
        /*011a*/ 	.short	(.L_165 - .L_164)


	//   ....[0]....
.L_164:
        /*011c*/ 	.word	0xffffffff


	//   ....[1]....
        /*0120*/ 	.word	0xffffffff


	//   ....[2]....
        /*0124*/ 	.word	0xffffffff


	//   ....[3]....
        /*0128*/ 	.word	0xffffffff


	//   ....[4]....
        /*012c*/ 	.word	0xffffffff


	//   ....[5]....
        /*0130*/ 	.word	0xffffffff


	//   ....[6]....
        /*0134*/ 	.word	0xffffffff


	//   ....[7]....
        /*0138*/ 	.word	0xffffffff


	//   ....[8]....
        /*013c*/ 	.word	0xffffffff


	//   ....[9]....
        /*0140*/ 	.word	0xffffffff


	//   ....[10]....
        /*0144*/ 	.word	0xffffffff


	//   ....[11]....
        /*0148*/ 	.word	0xffffffff


	//   ....[12]....
        /*014c*/ 	.word	0xffffffff


	//   ....[13]....
        /*0150*/ 	.word	0xffffffff


	//   ....[14]....
        /*0154*/ 	.word	0xffffffff


	//   ....[15]....
        /*0158*/ 	.word	0xffffffff


	//   ....[16]....
        /*015c*/ 	.word	0xffffffff


	//   ....[17]....
        /*0160*/ 	.word	0xffffffff


	//   ....[18]....
        /*0164*/ 	.word	0xffffffff


	//   ....[19]....
        /*0168*/ 	.word	0xffffffff


	//   ....[20]....
        /*016c*/ 	.word	0xffffffff


	//   ....[21]....
        /*0170*/ 	.word	0xffffffff


	//   ....[22]....
        /*0174*/ 	.word	0xffffffff


	//   ....[23]....
        /*0178*/ 	.word	0xffffffff


	//   ....[24]....
        /*017c*/ 	.word	0xffffffff


	//   ....[25]....
        /*0180*/ 	.word	0xffffffff


	//   ....[26]....
        /*0184*/ 	.word	0xffffffff


	//   ....[27]....
        /*0188*/ 	.word	0xffffffff


	//   ....[28]....
        /*018c*/ 	.word	0xffffffff


	//   ....[29]....
        /*0190*/ 	.word	0x0500000f


	//   ....[30]....
        /*0194*/ 	.word	0x0500000f


	//----- nvinfo : EIATTR_COOP_GROUP_INSTR_OFFSETS
	.align		4
.L_165:
        /*0198*/ 	.byte	0x04, 0x28
        /*019a*/ 	.short	(.L_167 - .L_166)


	//   ....[0]....
.L_166:
        /*019c*/ 	.word	0x00000060


	//   ....[1]....
        /*01a0*/ 	.word	0x000001c0


	//   ....[2]....
        /*01a4*/ 	.word	0x00000270


	//   ....[3]....
        /*01a8*/ 	.word	0x000003d0


	//   ....[4]....
        /*01ac*/ 	.word	0x00000530


	//   ....[5]....
        /*01b0*/ 	.word	0x00000650


	//   ....[6]....
        /*01b4*/ 	.word	0x000007b0


	//   ....[7]....
        /*01b8*/ 	.word	0x00001010


	//   ....[8]....
        /*01bc*/ 	.word	0x00002790


	//   ....[9]....
        /*01c0*/ 	.word	0x00003760


	//   ....[10]....
        /*01c4*/ 	.word	0x000046f0


	//   ....[11]....
        /*01c8*/ 	.word	0x00004770


	//   ....[12]....
        /*01cc*/ 	.word	0x00004940


	//   ....[13]....
        /*01d0*/ 	.word	0x00004a50


	//   ....[14]....
        /*01d4*/ 	.word	0x000052c0


	//   ....[15]....
        /*01d8*/ 	.word	0x00006020


	//   ....[16]....
        /*01dc*/ 	.word	0x00006ce0


	//   ....[17]....
        /*01e0*/ 	.word	0x00006d10


	//   ....[18]....
        /*01e4*/ 	.word	0x00006f50


	//   ....[19]....
        /*01e8*/ 	.word	0x00007120


	//   ....[20]....
        /*01ec*/ 	.word	0x00008110


	//   ....[21]....
        /*01f0*/ 	.word	0x00008150


	//   ....[22]....
        /*01f4*/ 	.word	0x00008190


	//   ....[23]....
        /*01f8*/ 	.word	0x00008220


	//   ....[24]....
        /*01fc*/ 	.word	0x00008230


	//   ....[25]....
        /*0200*/ 	.word	0x00008bf0


	//   ....[26]....
        /*0204*/ 	.word	0x00009a00


	//   ....[27]....
        /*0208*/ 	.word	0x00009e60


	//   ....[28]....
        /*020c*/ 	.word	0x0000d150


	//   ....[29]....
        /*0210*/ 	.word	0x0000d5f0


	//   ....[30]....
        /*0214*/ 	.word	0x0000da90


	//----- nvinfo : EIATTR_REG_RECONFIG
	.align		4
.L_167:
        /*0218*/ 	.byte	0x01, 0x54
	.zero		2


	//----- nvinfo : EIATTR_SYSCALL_OFFSETS
	.align		4
        /*021c*/ 	.byte	0x04, 0x46
        /*021e*/ 	.short	(.L_169 - .L_168)


	//   ....[0]....
.L_168:
        /*0220*/ 	.word	0x00002980


	//   ....[1]....
        /*0224*/ 	.word	0x0000a2d0


	//   ....[2]....
        /*0228*/ 	.word	0x0000a410


	//   ....[3]....
        /*022c*/ 	.word	0x0000a510


	//----- nvinfo : EIATTR_MBARRIER_INSTR_OFFSETS
	.align		4
.L_169:
        /*0230*/ 	.byte	0x04, 0x39
        /*0232*/ 	.short	(.L_171 - .L_170)


	//   ....[0]....
.L_170:
        /*0234*/ 	.word	0x000002b0
        /*0238*/ 	.word	0x000000ff
        /*023c*/ 	.word	0x00038800
        /*0240*/ 	.short	0x0100
        /*0242*/ 	.byte	0x06
	.zero		1


	//   ....[1]....
        /*0244*/ 	.word	0x000002c0
        /*0248*/ 	.word	0x000000ff
        /*024c*/ 	.word	0x00038810
        /*0250*/ 	.short	0x0100
        /*0252*/ 	.byte	0x06
	.zero		1


	//   ....[2]....
        /*0254*/ 	.word	0x000002d0
        /*0258*/ 	.word	0x000000ff
        /*025c*/ 	.word	0x00038820
        /*0260*/ 	.short	0x0100
        /*0262*/ 	.byte	0x06
	.zero		1


	//   ....[3]....
        /*0264*/ 	.word	0x00000380
        /*0268*/ 	.word	0x000000ff
        /*026c*/ 	.word	0x00038830
        /*0270*/ 	.short	0x0100
        /*0272*/ 	.byte	0x06
	.zero		1


	//   ....[4]....
        /*0274*/ 	.word	0x00000390
        /*0278*/ 	.word	0x000000ff
        /*027c*/ 	.word	0x00038840
        /*0280*/ 	.short	0x0100
        /*0282*/ 	.byte	0x06
	.zero		1


	//   ....[5]....
        /*0284*/ 	.word	0x000003a0
        /*0288*/ 	.word	0x000000ff
        /*028c*/ 	.word	0x00038838
        /*0290*/ 	.short	0x0100
        /*0292*/ 	.byte	0x06
	.zero		1


	//   ....[6]....
        /*0294*/ 	.word	0x000003b0
        /*0298*/ 	.word	0x000000ff
        /*029c*/ 	.word	0x00038848
        /*02a0*/ 	.short	0x0100
        /*02a2*/ 	.byte	0x06
	.zero		1


	//   ....[7]....
        /*02a4*/ 	.word	0x000004e0
        /*02a8*/ 	.word	0x000000ff
        /*02ac*/ 	.word	0x00038850
        /*02b0*/ 	.short	0x0100
        /*02b2*/ 	.byte	0x08
	.zero		1


	//   ....[8]....
        /*02b4*/ 	.word	0x000004f0
        /*02b8*/ 	.word	0x000000ff
        /*02bc*/ 	.word	0x00038860
        /*02c0*/ 	.short	0x0100
        /*02c2*/ 	.byte	0x08
	.zero		1


	//   ....[9]....
        /*02c4*/ 	.word	0x00000500
        /*02c8*/ 	.word	0x000000ff
        /*02cc*/ 	.word	0x00038858
        /*02d0*/ 	.short	0x0100
        /*02d2*/ 	.byte	0x08
	.zero		1


	//   ....[10]....
        /*02d4*/ 	.word	0x00000510
        /*02d8*/ 	.word	0x000000ff
        /*02dc*/ 	.word	0x00038868
        /*02e0*/ 	.short	0x0100
        /*02e2*/ 	.byte	0x08
	.zero		1


	//   ....[11]....
        /*02e4*/ 	.word	0x00000600
        /*02e8*/ 	.word	0x000000ff
        /*02ec*/ 	.word	0x00038870
        /*02f0*/ 	.short	0x0100
        /*02f2*/ 	.byte	0x06
	.zero		1


	//   ....[12]....
        /*02f4*/ 	.word	0x00000610
        /*02f8*/ 	.word	0x000000ff
        /*02fc*/ 	.word	0x00038880
        /*0300*/ 	.short	0x0100
        /*0302*/ 	.byte	0x06
	.zero		1


	//   ....[13]....
        /*0304*/ 	.word	0x00000620
        /*0308*/ 	.word	0x000000ff
        /*030c*/ 	.word	0x00038878
        /*0310*/ 	.short	0x0100
        /*0312*/ 	.byte	0x06
	.zero		1


	//   ....[14]....
        /*0314*/ 	.word	0x00000630
        /*0318*/ 	.word	0x000000ff
        /*031c*/ 	.word	0x00038888
        /*0320*/ 	.short	0x0100
        /*0322*/ 	.byte	0x06
	.zero		1


	//   ....[15]....
        /*0324*/ 	.word	0x00000760
        /*0328*/ 	.word	0x000000ff
        /*032c*/ 	.word	0x00038890
        /*0330*/ 	.short	0x0100
        /*0332*/ 	.byte	0x08
	.zero		1


	//   ....[16]....
        /*0334*/ 	.word	0x00000770
        /*0338*/ 	.word	0x000000ff
        /*033c*/ 	.word	0x000388a0
        /*0340*/ 	.short	0x0100
        /*0342*/ 	.byte	0x08
	.zero		1


	//   ....[17]....
        /*0344*/ 	.word	0x00000780
        /*0348*/ 	.word	0x000000ff
        /*034c*/ 	.word	0x00038898
        /*0350*/ 	.short	0x0100
        /*0352*/ 	.byte	0x08
	.zero		1


	//   ....[18]....
        /*0354*/ 	.word	0x00000790
        /*0358*/ 	.word	0x000000ff
        /*035c*/ 	.word	0x000388a8
        /*0360*/ 	.short	0x0100
        /*0362*/ 	.byte	0x08
	.zero		1


	//   ....[19]....
        /*0364*/ 	.word	0x000008d0
        /*0368*/ 	.word	0x000000ff
        /*036c*/ 	.word	0x000388b0
        /*0370*/ 	.short	0x0100
        /*0372*/ 	.byte	0x08
	.zero		1


	//   ....[20]....
        /*0374*/ 	.word	0x000008e0
        /*0378*/ 	.word	0x000000ff
        /*037c*/ 	.word	0x000388c0
        /*0380*/ 	.short	0x0100
        /*0382*/ 	.byte	0x08
	.zero		1


	//   ....[21]....
        /*0384*/ 	.word	0x000008f0
        /*0388*/ 	.word	0x000000ff
        /*038c*/ 	.word	0x000388b8
        /*0390*/ 	.short	0x0100
        /*0392*/ 	.byte	0x08
	.zero		1


	//   ....[22]....
        /*0394*/ 	.word	0x00000900
        /*0398*/ 	.word	0x000000ff
        /*039c*/ 	.word	0x000388c8
        /*03a0*/ 	.short	0x0100
        /*03a2*/ 	.byte	0x08
	.zero		1


	//   ....[23]....
        /*03a4*/ 	.word	0x00001390
        /*03a8*/ 	.word	0x00000000
        /*03ac*/ 	.word	0x00000000
        /*03b0*/ 	.short	0x0101
        /*03b2*/ 	.byte	0x3f
	.zero		1


	//   ....[24]....
        /*03b4*/ 	.word	0x00001e80
        /*03b8*/ 	.word	0x00000003
        /*03bc*/ 	.word	0x00000000
        /*03c0*/ 	.short	0x0101
        /*03c2*/ 	.byte	0x3f
	.zero		1


	//   ....[25]....
        /*03c4*/ 	.word	0x000029f0
        /*03c8*/ 	.word	0x000000ff
        /*03cc*/ 	.word	0x00038800
        /*03d0*/ 	.short	0x010a
        /*03d2*/ 	.byte	0x2a
	.zero		1


	//   ....[26]....
        /*03d4*/ 	.word	0x00002a50
        /*03d8*/ 	.word	0x00000008
        /*03dc*/ 	.word	0x00038830
        /*03e0*/ 	.short	0x010a
        /*03e2*/ 	.byte	0x3f
	.zero		1


	//   ....[27]....
        /*03e4*/ 	.word	0x00002a90
        /*03e8*/ 	.word	0x00000008
        /*03ec*/ 	.word	0x00038830
        /*03f0*/ 	.short	0x010a
        /*03f2*/ 	.byte	0x3f
	.zero		1


	//   ....[28]....
        /*03f4*/ 	.word	0x00002d10
        /*03f8*/ 	.word	0x000000ff
        /*03fc*/ 	.word	0x00038810
        /*0400*/ 	.short	0x010a
        /*0402*/ 	.byte	0x2a
	.zero		1


	//   ....[29]....
        /*0404*/ 	.word	0x00002d50
        /*0408*/ 	.word	0x00000008
        /*040c*/ 	.word	0x00038850
        /*0410*/ 	.short	0x010a
        /*0412*/ 	.byte	0x3f
	.zero		1


	//   ....[30]....
        /*0414*/ 	.word	0x00002e30
        /*0418*/ 	.word	0x00000008
        /*041c*/ 	.word	0x00038850
        /*0420*/ 	.short	0x010a
        /*0422*/ 	.byte	0x3f
	.zero		1


	//   ....[31]....
        /*0424*/ 	.word	0x00004cd0
        /*0428*/ 	.word	0x00000018
        /*042c*/ 	.word	0x00000000
        /*0430*/ 	.short	0x0101
        /*0432*/ 	.byte	0x3f
	.zero		1


	//   ....[32]....
        /*0434*/ 	.word	0x000052e0
        /*0438*/ 	.word	0x00000008
        /*043c*/ 	.word	0x00000000
        /*0440*/ 	.short	0x0101
        /*0442*/ 	.byte	0x3f
	.zero		1


	//   ....[33]....
        /*0444*/ 	.word	0x00005430
        /*0448*/ 	.word	0x0000000b
        /*044c*/ 	.word	0x00038830
        /*0450*/ 	.short	0x010a
        /*0452*/ 	.byte	0x3f
	.zero		1


	//   ....[34]....
        /*0454*/ 	.word	0x00005480
        /*0458*/ 	.word	0x0000000b
        /*045c*/ 	.word	0x00038830
        /*0460*/ 	.short	0x010a
        /*0462*/ 	.byte	0x3f
	.zero		1


	//   ....[35]....
        /*0464*/ 	.word	0x00005680
        /*0468*/ 	.word	0x0000000b
        /*046c*/ 	.word	0x00038850
        /*0470*/ 	.short	0x010a
        /*0472*/ 	.byte	0x3f
	.zero		1


	//   ....[36]....
        /*0474*/ 	.word	0x000056c0
        /*0478*/ 	.word	0x0000000b
        /*047c*/ 	.word	0x00038850
        /*0480*/ 	.short	0x010a
        /*0482*/ 	.byte	0x3f
	.zero		1


	//   ....[37]....
        /*0484*/ 	.word	0x00007500
        /*0488*/ 	.word	0x00000098
        /*048c*/ 	.word	0x00000000
        /*0490*/ 	.short	0x0101
        /*0492*/ 	.byte	0x3f
	.zero		1


	//   ....[38]....
        /*0494*/ 	.word	0x00008130
        /*0498*/ 	.word	0x0000000b
        /*049c*/ 	.word	0x00000000
        /*04a0*/ 	.short	0x0101
        /*04a2*/ 	.byte	0x3f
	.zero		1


	//   ....[39]....
        /*04a4*/ 	.word	0x00009dd0
        /*04a8*/ 	.word	0x000000ff
        /*04ac*/ 	.word	0x00000000
        /*04b0*/ 	.short	0x0101
        /*04b2*/ 	.byte	0x06
	.zero		1


	//   ....[40]....
        /*04b4*/ 	.word	0x0000aa10
        /*04b8*/ 	.word	0x0000000a
        /*04bc*/ 	.word	0x00038840
        /*04c0*/ 	.short	0x010a
        /*04c2*/ 	.byte	0x3f
	.zero		1


	//   ....[41]....
        /*04c4*/ 	.word	0x0000b190
        /*04c8*/ 	.word	0x0000000b
        /*04cc*/ 	.word	0x00038820
        /*04d0*/ 	.short	0x010a
        /*04d2*/ 	.byte	0x3f
	.zero		1


	//   ....[42]....
        /*04d4*/ 	.word	0x0000b260
        /*04d8*/ 	.word	0x00000005
        /*04dc*/ 	.word	0x00038860
        /*04e0*/ 	.short	0x010a
        /*04e2*/ 	.byte	0x3f
	.zero		1


	//   ....[43]....
        /*04e4*/ 	.word	0x0000b940
        /*04e8*/ 	.word	0x00000002
        /*04ec*/ 	.word	0x00038840
        /*04f0*/ 	.short	0x010a
        /*04f2*/ 	.byte	0x3f
	.zero		1


	//   ....[44]....
        /*04f4*/ 	.word	0x0000bb10
        /*04f8*/ 	.word	0x00000002
        /*04fc*/ 	.word	0x00038860
        /*0500*/ 	.short	0x010a
        /*0502*/ 	.byte	0x3f
	.zero		1


	//   ....[45]....
        /*0504*/ 	.word	0x0000c190
        /*0508*/ 	.word	0x00000002
        /*050c*/ 	.word	0x00038840
        /*0510*/ 	.short	0x010a
        /*0512*/ 	.byte	0x3f
	.zero		1


	//   ....[46]....
        /*0514*/ 	.word	0x0000c350
        /*0518*/ 	.word	0x00000002
        /*051c*/ 	.word	0x00038860
        /*0520*/ 	.short	0x010a
        /*0522*/ 	.byte	0x3f
	.zero		1


	//   ....[47]....
        /*0524*/ 	.word	0x0000c960
        /*0528*/ 	.word	0x00000002
        /*052c*/ 	.word	0x00038840
        /*0530*/ 	.short	0x010a
        /*0532*/ 	.byte	0x3f
	.zero		1


	//   ....[48]....
        /*0534*/ 	.word	0x0000cb30
        /*0538*/ 	.word	0x00000002
        /*053c*/ 	.word	0x00038860
        /*0540*/ 	.short	0x010a
        /*0542*/ 	.byte	0x3f
	.zero		1


	//   ....[49]....
        /*0544*/ 	.word	0x0000d0d0
        /*0548*/ 	.word	0x00000000
        /*054c*/ 	.word	0x00038820
        /*0550*/ 	.short	0x010a
        /*0552*/ 	.byte	0x3f
	.zero		1


	//   ....[50]....
        /*0554*/ 	.word	0x0000d220
        /*0558*/ 	.word	0x00000006
        /*055c*/ 	.word	0x00000000
        /*0560*/ 	.short	0x010a
        /*0562*/ 	.byte	0x3f
	.zero		1


	//   ....[51]....
        /*0564*/ 	.word	0x0000d290
        /*0568*/ 	.word	0x00000007
        /*056c*/ 	.word	0x00000000
        /*0570*/ 	.short	0x010a
        /*0572*/ 	.byte	0x3f
	.zero		1


	//   ....[52]....
        /*0574*/ 	.word	0x0000d2d0
        /*0578*/ 	.word	0x00000010
        /*057c*/ 	.word	0x00000000
        /*0580*/ 	.short	0x010a
        /*0582*/ 	.byte	0x3f
	.zero		1


	//   ....[53]....
        /*0584*/ 	.word	0x0000d300
        /*0588*/ 	.word	0x00000003
        /*058c*/ 	.word	0x00000000
        /*0590*/ 	.short	0x010a
        /*0592*/ 	.byte	0x3f
	.zero		1


	//   ....[54]....
        /*0594*/ 	.word	0x0000d370
        /*0598*/ 	.word	0x00000003
        /*059c*/ 	.word	0x00038800
        /*05a0*/ 	.short	0x010a
        /*05a2*/ 	.byte	0x3f
	.zero		1


	//   ....[55]....
        /*05a4*/ 	.word	0x0000d3c0
        /*05a8*/ 	.word	0x00000008
        /*05ac*/ 	.word	0x00038830
        /*05b0*/ 	.short	0x010a
        /*05b2*/ 	.byte	0x3f
	.zero		1


	//   ....[56]....
        /*05b4*/ 	.word	0x0000d420
        /*05b8*/ 	.word	0x00000003
        /*05bc*/ 	.word	0x00038810
        /*05c0*/ 	.short	0x010a
        /*05c2*/ 	.byte	0x3f
	.zero		1


	//   ....[57]....
        /*05c4*/ 	.word	0x0000d470
        /*05c8*/ 	.word	0x00000008
        /*05cc*/ 	.word	0x00038850
        /*05d0*/ 	.short	0x010a
        /*05d2*/ 	.byte	0x3f
	.zero		1


	//   ....[58]....
        /*05d4*/ 	.word	0x0000d4c0
        /*05d8*/ 	.word	0x0000000b
        /*05dc*/ 	.word	0x00038830
        /*05e0*/ 	.short	0x010a
        /*05e2*/ 	.byte	0x3f
	.zero		1


	//   ....[59]....
        /*05e4*/ 	.word	0x0000d510
        /*05e8*/ 	.word	0x0000000b
        /*05ec*/ 	.word	0x00038850
        /*05f0*/ 	.short	0x010a
        /*05f2*/ 	.byte	0x3f
	.zero		1


	//   ....[60]....
        /*05f4*/ 	.word	0x0000d6b0
        /*05f8*/ 	.word	0x0000000a
        /*05fc*/ 	.word	0x00038840
        /*0600*/ 	.short	0x010a
        /*0602*/ 	.byte	0x3f
	.zero		1


	//   ....[61]....
        /*0604*/ 	.word	0x0000d730
        /*0608*/ 	.word	0x00000008
        /*060c*/ 	.word	0x00038820
        /*0610*/ 	.short	0x010a
        /*0612*/ 	.byte	0x3f
	.zero		1


	//   ....[62]....
        /*0614*/ 	.word	0x0000d780
        /*0618*/ 	.word	0x00000005
        /*061c*/ 	.word	0x00038860
        /*0620*/ 	.short	0x010a
        /*0622*/ 	.byte	0x3f
	.zero		1


	//   ....[63]....
        /*0624*/ 	.word	0x0000d7d0
        /*0628*/ 	.word	0x00000002
        /*062c*/ 	.word	0x00038840
        /*0630*/ 	.short	0x010a
        /*0632*/ 	.byte	0x3f
	.zero		1


	//   ....[64]....
        /*0634*/ 	.word	0x0000d820
        /*0638*/ 	.word	0x00000002
        /*063c*/ 	.word	0x00038860
        /*0640*/ 	.short	0x010a
        /*0642*/ 	.byte	0x3f
	.zero		1


	//   ....[65]....
        /*0644*/ 	.word	0x0000d870
        /*0648*/ 	.word	0x00000002
        /*064c*/ 	.word	0x00038840
        /*0650*/ 	.short	0x010a
        /*0652*/ 	.byte	0x3f
	.zero		1


	//   ....[66]....
        /*0654*/ 	.word	0x0000d8c0
        /*0658*/ 	.word	0x00000002
        /*065c*/ 	.word	0x00038860
        /*0660*/ 	.short	0x010a
        /*0662*/ 	.byte	0x3f
	.zero		1


	//   ....[67]....
        /*0664*/ 	.word	0x0000d910
        /*0668*/ 	.word	0x00000002
        /*066c*/ 	.word	0x00038840
        /*0670*/ 	.short	0x010a
        /*0672*/ 	.byte	0x3f
	.zero		1


	//   ....[68]....
        /*0674*/ 	.word	0x0000d960
        /*0678*/ 	.word	0x00000002
        /*067c*/ 	.word	0x00038860
        /*0680*/ 	.short	0x010a
        /*0682*/ 	.byte	0x3f
	.zero		1


	//   ....[69]....
        /*0684*/ 	.word	0x0000d9b0
        /*0688*/ 	.word	0x00000000
        /*068c*/ 	.word	0x00038820
        /*0690*/ 	.short	0x010a
        /*0692*/ 	.byte	0x3f
	.zero		1


	//   ....[70]....
        /*0694*/ 	.word	0x0000db50
        /*0698*/ 	.word	0x00000006
        /*069c*/ 	.word	0x00000000
        /*06a0*/ 	.short	0x010a
        /*06a2*/ 	.byte	0x3f
	.zero		1


	//   ....[71]....
        /*06a4*/ 	.word	0x0000dba0
        /*06a8*/ 	.word	0x00000007
        /*06ac*/ 	.word	0x00000000
        /*06b0*/ 	.short	0x010a
        /*06b2*/ 	.byte	0x3f
	.zero		1


	//   ....[72]....
        /*06b4*/ 	.word	0x0000dbf0
        /*06b8*/ 	.word	0x00000010
        /*06bc*/ 	.word	0x00000000
        /*06c0*/ 	.short	0x010a
        /*06c2*/ 	.byte	0x3f
	.zero		1


	//----- nvinfo : EIATTR_NUM_MBARRIERS
	.align		4
.L_171:
        /*06c4*/ 	.byte	0x03, 0x38
        /*06c6*/ 	.short	0x0017


	//----- nvinfo : EIATTR_EXIT_INSTR_OFFSETS
	.align		4
        /*06c8*/ 	.byte	0x04, 0x1c
        /*06ca*/ 	.short	(.L_173 - .L_172)


	//   ....[0]....
.L_172:
        /*06cc*/ 	.word	0x00000a30


	//   ....[1]....
        /*06d0*/ 	.word	0x00009e20


	//   ....[2]....
        /*06d4*/ 	.word	0x00009e80


	//   ....[3]....
        /*06d8*/ 	.word	0x0000d350


	//----- nvinfo : EIATTR_MAX_THREADS
	.align		4
.L_173:
        /*06dc*/ 	.byte	0x04, 0x05
        /*06de*/ 	.short	(.L_175 - .L_174)
.L_174:
        /*06e0*/ 	.word	0x00000180
        /*06e4*/ 	.word	0x00000001
        /*06e8*/ 	.word	0x00000001


	//----- nvinfo : EIATTR_CRS_STACK_SIZE
	.align		4
.L_175:
        /*06ec*/ 	.byte	0x04, 0x1e
        /*06ee*/ 	.short	(.L_177 - .L_176)
.L_176:
        /*06f0*/ 	.word	0x00000000


	//----- nvinfo : EIATTR_CBANK_PARAM_SIZE
	.align		4
.L_177:
        /*06f4*/ 	.byte	0x03, 0x19
        /*06f6*/ 	.short	0x0cf0


	//----- nvinfo : EIATTR_PARAM_CBANK
	.align		4
        /*06f8*/ 	.byte	0x04, 0x0a
        /*06fa*/ 	.short	(.L_179 - .L_178)
	.align		4
.L_178:
        /*06fc*/ 	.word	index@(.nv.constant0._ZN7cutlass13device_kernelIN5flash11enable_sm90INS1_16FlashAttnFwdSm90INS1_25CollectiveMainloopFwdSm90ILi2EN4cute5tupleIJNS5_1CILi1EEES8_S8_EEENS6_IJNS7_ILi64EEESA_SA_EEELi512ENS_10bfloat16_tEfNS_4arch4Sm90ELb0ELb0ELb0ELb0ELb0ELb0ELb1ELb0ELb0ELb0ELb0ELb0EEENS1_21CollectiveEpilogueFwdINS6_IJSA_NS7_ILi512EEESA_EEES9_SC_SE_Li256ELb0ELb0ELb0ELb0EEENS1_29StaticPersistentTileSchedulerILb0EEEEEEEEEvNT_6ParamsE)
        /*0700*/ 	.short	0x0210
        /*0702*/ 	.short	0x0cf0


	//----- nvinfo : EIATTR_SW_WAR
	.align		4
.L_179:
        /*0704*/ 	.byte	0x04, 0x36
        /*0706*/ 	.short	(.L_181 - .L_180)
.L_180:
        /*0708*/ 	.word	0x00000008
.L_181:


//--------------------- .nv.info._ZN7cutlass13device_kernelIN5flash11enable_sm90INS1_16FlashAttnFwdSm90INS1_25CollectiveMainloopFwdSm90ILi2EN4cute5tupleIJNS5_1CILi1EEES8_S8_EEENS6_IJNS7_ILi64EEESA_SA_EEELi512ENS_10bfloat16_tEfNS_4arch4Sm90ELb0ELb0ELb0ELb1ELb0ELb0ELb0ELb0ELb0ELb0ELb0ELb0EEENS1_21CollectiveEpilogueFwdINS6_IJSA_NS7_ILi512EEESA_EEES9_SC_SE_Li256ELb1ELb0ELb0ELb0EEENS1_36VarlenDynamicPersistentTileSchedulerILi64ELi64ELi256ELi32ELb0ELb0ELb1ELb0ELb1ELb1EEEEEEEEEvNT_6ParamsE --------------------------
	.section	.nv.info._ZN7cutlass13device_kernelIN5flash11enable_sm90INS1_16FlashAttnFwdSm90INS1_25CollectiveMainloopFwdSm90ILi2EN4cute5tupleIJNS5_1CILi1EEES8_S8_EEENS6_IJNS7_ILi64EEESA_SA_EEELi512ENS_10bfloat16_tEfNS_4arch4Sm90ELb0ELb0ELb0ELb1ELb0ELb0ELb0ELb0ELb0ELb0ELb0ELb0EEENS1_21CollectiveEpilogueFwdINS6_IJSA_NS7_ILi512EEESA_EEES9_SC_SE_Li256ELb1ELb0ELb0ELb0EEENS1_36VarlenDynamicPersistentTileSchedulerILi64ELi64ELi256ELi32ELb0ELb0ELb1ELb0ELb1ELb1EEEEEEEEEvNT_6ParamsE,"",@"SHT_CUDA_INFO"
	.sectionflags	@""
	.align	4


	//----- nvinfo : EIATTR_CUDA_API_VERSION
	.align		4
        /*0000*/ 	.byte	0x04, 0x37
        /*0002*/ 	.short	(.L_183 - .L_182)
.L_182:
        /*0004*/ 	.word	0x00000082


	//----- nvinfo : EIATTR_KPARAM_INFO
	.align		4
.L_183:
        /*0008*/ 	.byte	0x04, 0x17
        /*000a*/ 	.short	(.L_185 - .L_184)
.L_184:
        /*000c*/ 	.word	0x00000000
        /*0010*/ 	.short	0x0000
        /*0012*/ 	.short	0x0070
        /*0014*/ 	.byte	0x00, 0xf0, 0x01, 0x28


	//----- nvinfo : EIATTR_SPARSE_MMA_MASK
	.align		4
.L_185:
        /*0018*/ 	.byte	0x03, 0x50
        /*001a*/ 	.short	0x0000


	//----- nvinfo : EIATTR_MAXREG_COUNT
	.align		4
        /*001c*/ 	.byte	0x03, 0x1b
        /*001e*/ 	.short	0x00a8


	//----- nvinfo : EIATTR_NUM_BARRIERS
	.align		4
        /*0020*/ 	.byte	0x02, 0x4c
        /*0022*/ 	.byte	0x10
	.zero		1


	//----- nvinfo : EIATTR_EXTERNS
	.align		4
        /*0024*/ 	.byte	0x04, 0x0f
        /*0026*/ 	.short	(.L_187 - .L_186)


	//   ....[0]....
	.align		4
.L_186:
        /*0028*/ 	.word	index@(__assertfail)


	//----- nvinfo : EIATTR_ANNOTATIONS
	.align		4
.L_187:
        /*002c*/ 	.byte	0x04, 0x55
        /*002e*/ 	.short	(.L_189 - .L_188)


	//   ....[0]....
.L_188:
        /* <DEDUP_REMOVED lines=30> */
        /*0204*/ 	.byte	0x90, 0xdc, 0x00, 0x00, 0x01, 0x00, 0x00, 0x00, 0xa0, 0xdd, 0x00, 0x00


	//----- nvinfo : EIATTR_MERCURY_ISA_VERSION
	.align		4
.L_189:
        /*0210*/ 	.byte	0x03, 0x5f
        /*0212*/ 	.short	0x0101


	//----- nvinfo : EIATTR_UNUSED_LOAD_BYTE_OFFSET
	.align		4
        /*0214*/ 	.byte	0x04, 0x44
        /*0216*/ 	.short	(.L_191 - .L_190)


	//   ....[0]....
.L_190:
        /*0218*/ 	.word	0x00000a50
        /*021c*/ 	.word	0x0000fff0


	//   ....[1]....
        /*0220*/ 	.word	0x00006a20
        /*0224*/ 	.word	0x0000fff0


	//----- nvinfo : EIATTR_INT_WARP_WIDE_INSTR_OFFSETS
	.align		4
.L_191:
        /*0228*/ 	.byte	0x04, 0x31
        /*022a*/ 	.short	(.L_193 - .L_192)


	//   ....[0]....
.L_192:
        /*022c*/ 	.word	0x00000160


	//   ....[1]....
        /*0230*/ 	.word	0x000001a0


	//   ....[2]....
        /*0234*/ 	.word	0x00000210


	//   ....[3]....
        /*0238*/ 	.word	0x0000a150


	//   ....[4]....
        /*023c*/ 	.word	0x0000a1e0


	//   ....[5]....
        /*0240*/ 	.word	0x0000a660


	//   ....[6]....
        /*0244*/ 	.word	0x0000a690


	//   ....[7]....
        /*0248*/ 	.word	0x0000cfc0


	//   ....[8]....
        /*024c*/ 	.word	0x0000d050


	//----- nvinfo : EIATTR_COOP_GROUP_MASK_REGIDS
	.align		4
.L_193:
        /*0250*/ 	.byte	0x04, 0x29
        /*0252*/ 	.short	(.L_195 - .L_194)


	//   ....[0]....
.L_194:
        /*0254*/ 	.word	0xffffffff


	//   ....[1]....
        /*0258*/ 	.word	0xffffffff


	//   ....[2]....
        /*025c*/ 	.word	0xffffffff


	//   ....[3]....
        /*0260*/ 	.word	0xffffffff


	//   ....[4]....
        /*0264*/ 	.word	0xffffffff


	//   ....[5]....
        /*0268*/ 	.word	0xffffffff


	//   ....[6]....
        /*026c*/ 	.word	0xffffffff


	//   ....[7]....
        /*0270*/ 	.word	0xffffffff


	//   ....[8]....
        /*0274*/ 	.word	0xffffffff


	//   ....[9]....
        /*0278*/ 	.word	0xffffffff


	//   ....[10]....
        /*027c*/ 	.word	0xffffffff


	//   ....[11]....
        /*0280*/ 	.word	0xffffffff


	//   ....[12]....
        /*0284*/ 	.word	0xffffffff


	//   ....[13]....
        /*0288*/ 	.word	0xffffffff


	//   ....[14]....
        /*028c*/ 	.word	0xffffffff


	//   ....[15]....
        /*0290*/ 	.word	0xffffffff


	//   ....[16]....
        /*0294*/ 	.word	0xffffffff


	//   ....[17]....
        /*0298*/ 	.word	0xffffffff


	//   ....[18]....
        /*029c*/ 	.word	0xffffffff


	//   ....[19]....
        /*02a0*/ 	.word	0xffffffff


	//   ....[20]....
        /*02a4*/ 	.word	0xffffffff


	//   ....[21]....
        /*02a8*/ 	.word	0xffffffff


	//   ....[22]....
        /*02ac*/ 	.word	0xffffffff


	//   ....[23]....
        /*02b0*/ 	.word	0xffffffff


	//   ....[24]....
        /*02b4*/ 	.word	0xffffffff


	//   ....[25]....
        /*02b8*/ 	.word	0xffffffff


	//   ....[26]....
        /*02bc*/ 	.word	0xffffffff


	//   ....[27]....
        /*02c0*/ 	.word	0xffffffff


	//   ....[28]....
        /*02c4*/ 	.word	0xffffffff


	//   ....[29]....
        /*02c8*/ 	.word	0xffffffff


	//   ....[30]....
        /*02cc*/ 	.word	0xffffffff


	//   ....[31]....
        /*02d0*/ 	.word	0xffffffff


	//   ....[32]....
        /*02d4*/ 	.word	0xffffffff


	//   ....[33]....
        /*02d8*/ 	.word	0xffffffff


	//   ....[34]....
        /*02dc*/ 	.word	0xffffffff


	//   ....[35]....
        /*02e0*/ 	.word	0xffffffff


	//   ....[36]....
        /*02e4*/ 	.word	0xffffffff


	//   ....[37]....
        /*02e8*/ 	.word	0xffffffff


	//   ....[38]....
        /*02ec*/ 	.word	0xffffffff


	//   ....[39]....
        /*02f0*/ 	.word	0xffffffff


	//   ....[40]....
        /*02f4*/ 	.word	0xffffffff


	//   ....[41]....
        /*02f8*/ 	.word	0xffffffff


	//   ....[42]....
        /*02fc*/ 	.word	0xffffffff


	//   ....[43]....
        /*0300*/ 	.word	0xffffffff


	//   ....[44]....
        /*0304*/ 	.word	0xffffffff


	//   ....[45]....
        /*0308*/ 	.word	0xffffffff


	//   ....[46]....
        /*030c*/ 	.word	0xffffffff


	//   ....[47]....
        /*0310*/ 	.word	0xffffffff


	//   ....[48]....
        /*0314*/ 	.word	0xffffffff


	//   ....[49]....
        /*0318*/ 	.word	0xffffffff


	//   ....[50]....
        /*031c*/ 	.word	0xffffffff


	//   ....[51]....
        /*0320*/ 	.word	0xffffffff


	//   ....[52]....
        /*0324*/ 	.word	0xffffffff


	//   ....[53]....
        /*0328*/ 	.word	0xffffffff


	//   ....[54]....
        /*032c*/ 	.word	0xffffffff


	//   ....[55]....
        /*0330*/ 	.word	0xffffffff


	//   ....[56]....
        /*0334*/ 	.word	0xffffffff


	//   ....[57]....
        /*0338*/ 	.word	0xffffffff


	//   ....[58]....
        /*033c*/ 	.word	0x0500000f


	//   ....[59]....
        /*0340*/ 	.word	0x0500000f


	//   ....[60]....
        /*0344*/ 	.word	0x0500000f


	//   ....[61]....
        /*0348*/ 	.word	0x0500000f


	//   ....[62]....
        /*034c*/ 	.word	0x0500000f


	//   ....[63]....
        /*0350*/ 	.word	0x0500000f


	//   ....[64]....
        /*0354*/ 	.word	0x0500000f


	//   ....[65]....
        /*0358*/ 	.word	0x0500000f


	//   ....[66]....
        /*035c*/ 	.word	0x0500000f


	//   ....[67]....
        /*0360*/ 	.word	0x0500000f


	//   ....[68]....
        /*0364*/ 	.word	0x0500000f


	//   ....[69]....
        /*0368*/ 	.word	0x0500000f


	//   ....[70]....
        /*036c*/ 	.word	0x0500000f


	//   ....[71]....
        /*0370*/ 	.word	0x0500000f


	//   ....[72]....
        /*0374*/ 	.word	0x0500000f


	//   ....[73]....
        /*0378*/ 	.word	0x0500000f


	//   ....[74]....
        /*037c*/ 	.word	0x0500000f


	//   ....[75]....
        /*0380*/ 	.word	0x0500000f


	//   ....[76]....
        /*0384*/ 	.word	0x0500000f


	//----- nvinfo : EIATTR_COOP_GROUP_INSTR_OFFSETS
	.align		4
.L_195:
        /*0388*/ 	.byte	0x04, 0x28
        /*038a*/ 	.short	(.L_197 - .L_196)


	//   ....[0]....
.L_196:
        /*038c*/ 	.word	0x00000060


	//   ....[1]....
        /*0390*/ 	.word	0x00000170


	//   ....[2]....
        /*0394*/ 	.word	0x000001c0


	//   ....[3]....
        /*0398*/ 	.word	0x000003b0


	//   ....[4]....
        /*039c*/ 	.word	0x00000510


	//   ....[5]....
        /*03a0*/ 	.word	0x00000630


	//   ....[6]....
        /*03a4*/ 	.word	0x00000790


	//   ....[7]....
        /*03a8*/ 	.word	0x000016f0


	//   ....[8]....
        /*03ac*/ 	.word	0x00003030


	//   ....[9]....
        /*03b0*/ 	.word	0x00003a00


	//   ....[10]....
        /*03b4*/ 	.word	0x00003a60


	//   ....[11]....
        /*03b8*/ 	.word	0x00003c30


	//   ....[12]....
        /*03bc*/ 	.word	0x00003d00


	//   ....[13]....
        /*03c0*/ 	.word	0x000045e0


	//   ....[14]....
        /*03c4*/ 	.word	0x00004a40


	//   ....[15]....
        /*03c8*/ 	.word	0x00004a70


	//   ....[16]....
        /*03cc*/ 	.word	0x00004c90


	//   ....[17]....
        /*03d0*/ 	.word	0x00004e60


	//   ....[18]....
        /*03d4*/ 	.word	0x00005ee0


	//   ....[19]....
        /*03d8*/ 	.word	0x00005f20


	//   ....[20]....
        /*03dc*/ 	.word	0x00005f60


	//   ....[21]....
        /*03e0*/ 	.word	0x00005fe0


	//   ....[22]....
        /*03e4*/ 	.word	0x00006010


	//   ....[23]....
        /*03e8*/ 	.word	0x00007930


	//   ....[24]....
        /*03ec*/ 	.word	0x000092c0


	//   ....[25]....
        /*03f0*/ 	.word	0x00009450


	//   ....[26]....
        /*03f4*/ 	.word	0x00009480


	//   ....[27]....
        /*03f8*/ 	.word	0x000094c0


	//   ....[28]....
        /*03fc*/ 	.word	0x00009520


	//   ....[29]....
        /*0400*/ 	.word	0x00009580


	//   ....[30]....
        /*0404*/ 	.word	0x000095c0


	//   ....[31]....
        /*0408*/ 	.word	0x00009770


	//   ....[32]....
        /*040c*/ 	.word	0x000097d0


	//   ....[33]....
        /*0410*/ 	.word	0x00009810


	//   ....[34]....
        /*0414*/ 	.word	0x00009850


	//   ....[35]....
        /*0418*/ 	.word	0x00009880


	//   ....[36]....
        /*041c*/ 	.word	0x000098b0


	//   ....[37]....
        /*0420*/ 	.word	0x00009940


	//   ....[38]....
        /*0424*/ 	.word	0x00009970


	//   ....[39]....
        /*0428*/ 	.word	0x00009a00


	//   ....[40]....
        /*042c*/ 	.word	0x0000d0e0


	//   ....[41]....
        /*0430*/ 	.word	0x0000d0f0


	//   ....[42]....
        /*0434*/ 	.word	0x0000d200


	//   ....[43]....
        /*0438*/ 	.word	0x0000d260


	//   ....[44]....
        /*043c*/ 	.word	0x0000d2a0


	//   ....[45]....
        /*0440*/ 	.word	0x0000d2e0


	//   ....[46]....
        /*0444*/ 	.word	0x0000d310


	//   ....[47]....
        /*0448*/ 	.word	0x0000d340


	//   ....[48]....
        /*044c*/ 	.word	0x0000d4d0


	//   ....[49]....
        /*0450*/ 	.word	0x0000d530


	//   ....[50]....
        /*0454*/ 	.word	0x0000d570


	//   ....[51]....
        /*0458*/ 	.word	0x0000d5b0


	//   ....[52]....
        /*045c*/ 	.word	0x0000d5e0


	//   ....[53]....
        /*0460*/ 	.word	0x0000d610


	//   ....[54]....
        /*0464*/ 	.word	0x0000d6d0


	//   ....[55]....
        /*0468*/ 	.word	0x0000d6f0


	//   ....[56]....
        /*046c*/ 	.word	0x0000d760


	//   ....[57]....
        /*0470*/ 	.word	0x0000dbb0


	//   ....[58]....
        /*0474*/ 	.word	0x0000e160


	//   ....[59]....
        /*0478*/ 	.word	0x0000e580


	//   ....[60]....
        /*047c*/ 	.word	0x0000e610


	//   ....[61]....
        /*0480*/ 	.word	0x0000e6b0


	//   ....[62]....
        /*0484*/ 	.word	0x0000e760


	//   ....[63]....
        /*0488*/ 	.word	0x0000e7e0


	//   ....[64]....
        /*048c*/ 	.word	0x0000e860


	//   ....[65]....
        /*0490*/ 	.word	0x0000e8e0


	//   ....[66]....
        /*0494*/ 	.word	0x0000e960


	//   ....[67]....
        /*0498*/ 	.word	0x0000e9f0


	//   ....[68]....
        /*049c*/ 	.word	0x0000eaa0


	//   ....[69]....
        /*04a0*/ 	.word	0x0000eb20


	//   ....[70]....
        /*04a4*/ 	.word	0x0000eba0


	//   ....[71]....
        /*04a8*/ 	.word	0x0000ec20


	//   ....[72]....
        /*04ac*/ 	.word	0x0000eca0


	//   ....[73]....
        /*04b0*/ 	.word	0x0000ed10


	//   ....[74]....
        /*04b4*/ 	.word	0x0000edb0


	//   ....[75]....
        /*04b8*/ 	.word	0x0000ee40


	//   ....[76]....
        /*04bc*/ 	.word	0x0000ef60


	//----- nvinfo : EIATTR_REG_RECONFIG
	.align		4
.L_197:
        /*04c0*/ 	.byte	0x01, 0x54
	.zero		2


	//----- nvinfo : EIATTR_SYSCALL_OFFSETS
	.align		4
        /*04c4*/ 	.byte	0x04, 0x46
        /*04c6*/ 	.short	(.L_199 - .L_198)


	//   ....[0]....
.L_198:
        /*04c8*/ 	.word	0x000031f0


	//   ....[1]....
        /*04cc*/ 	.word	0x0000a370


	//   ....[2]....
        /*04d0*/ 	.word	0x0000a4b0


	//   ....[3]....
        /*04d4*/ 	.word	0x0000a5b0


	//----- nvinfo : EIATTR_MBARRIER_INSTR_OFFSETS
	.align		4
.L_199:
        /*04d8*/ 	.byte	0x04, 0x39
        /*04da*/ 	.short	(.L_201 - .L_200)


	//   ....[0]....
.L_200:
        /*04dc*/ 	.word	0x000002a0
        /*04e0*/ 	.word	0x000000ff
        /*04e4*/ 	.word	0x00028c00
        /*04e8*/ 	.short	0x0100
        /*04ea*/ 	.byte	0x08
	.zero		1


	//   ....[1]....
        /*04ec*/ 	.word	0x000002b0
        /*04f0*/ 	.word	0x000000ff
        /*04f4*/ 	.word	0x00028c20
        /*04f8*/ 	.short	0x0100
        /*04fa*/ 	.byte	0x08
	.zero		1


	//   ....[2]....
        /*04fc*/ 	.word	0x00000360
        /*0500*/ 	.word	0x000000ff
        /*0504*/ 	.word	0x00028c30
        /*0508*/ 	.short	0x0100
        /*050a*/ 	.byte	0x06
	.zero		1


	//   ....[3]....
        /*050c*/ 	.word	0x00000370
        /*0510*/ 	.word	0x000000ff
        /*0514*/ 	.word	0x00028c40
        /*0518*/ 	.short	0x0100
        /*051a*/ 	.byte	0x06
	.zero		1


	//   ....[4]....
        /*051c*/ 	.word	0x00000380
        /*0520*/ 	.word	0x000000ff
        /*0524*/ 	.word	0x00028c38
        /*0528*/ 	.short	0x0100
        /*052a*/ 	.byte	0x06
	.zero		1


	//   ....[5]....
        /*052c*/ 	.word	0x00000390
        /*0530*/ 	.word	0x000000ff
        /*0534*/ 	.word	0x00028c48
        /*0538*/ 	.short	0x0100
        /*053a*/ 	.byte	0x06
	.zero		1


	//   ....[6]....
        /*053c*/ 	.word	0x000004c0
        /*0540*/ 	.word	0x000000ff
        /*0544*/ 	.word	0x00028c50
        /*0548*/ 	.short	0x0100
        /*054a*/ 	.byte	0x08
	.zero		1


	//   ....[7]....
        /*054c*/ 	.word	0x000004d0
        /*0550*/ 	.word	0x000000ff
        /*0554*/ 	.word	0x00028c60
        /*0558*/ 	.short	0x0100
        /*055a*/ 	.byte	0x08
	.zero		1


	//   ....[8]....
        /*055c*/ 	.word	0x000004e0
        /*0560*/ 	.word	0x000000ff
        /*0564*/ 	.word	0x00028c58
        /*0568*/ 	.short	0x0100
        /*056a*/ 	.byte	0x08
	.zero		1


	//   ....[9]....
        /*056c*/ 	.word	0x000004f0
        /*0570*/ 	.word	0x000000ff
        /*0574*/ 	.word	0x00028c68
        /*0578*/ 	.short	0x0100
        /*057a*/ 	.byte	0x08
	.zero		1


	//   ....[10]....
        /*057c*/ 	.word	0x000005e0
        /*0580*/ 	.word	0x000000ff
        /*0584*/ 	.word	0x00028c70
        /*0588*/ 	.short	0x0100
        /*058a*/ 	.byte	0x06
	.zero		1


	//   ....[11]....
        /*058c*/ 	.word	0x000005f0
        /*0590*/ 	.word	0x000000ff
        /*0594*/ 	.word	0x00028c80
        /*0598*/ 	.short	0x0100
        /*059a*/ 	.byte	0x06
	.zero		1


	//   ....[12]....
        /*059c*/ 	.word	0x00000600
        /*05a0*/ 	.word	0x000000ff
        /*05a4*/ 	.word	0x00028c78
        /*05a8*/ 	.short	0x0100
        /*05aa*/ 	.byte	0x06
	.zero		1


	//   ....[13]....
        /*05ac*/ 	.word	0x00000610
        /*05b0*/ 	.word	0x000000ff
        /*05b4*/ 	.word	0x00028c88
        /*05b8*/ 	.short	0x0100
        /*05ba*/ 	.byte	0x06
	.zero		1


	//   ....[14]....
        /*05bc*/ 	.word	0x00000740
        /*05c0*/ 	.word	0x000000ff
        /*05c4*/ 	.word	0x00028c90
        /*05c8*/ 	.short	0x0100
        /*05ca*/ 	.byte	0x08
	.zero		1


	//   ....[15]....
        /*05cc*/ 	.word	0x00000750
        /*05d0*/ 	.word	0x000000ff
        /*05d4*/ 	.word	0x00028ca0
        /*05d8*/ 	.short	0x0100
        /*05da*/ 	.byte	0x08
	.zero		1


	//   ....[16]....
        /*05dc*/ 	.word	0x00000760
        /*05e0*/ 	.word	0x000000ff
        /*05e4*/ 	.word	0x00028c98
        /*05e8*/ 	.short	0x0100
        /*05ea*/ 	.byte	0x08
	.zero		1


	//   ....[17]....
        /*05ec*/ 	.word	0x00000770
        /*05f0*/ 	.word	0x000000ff
        /*05f4*/ 	.word	0x00028ca8
        /*05f8*/ 	.short	0x0100
        /*05fa*/ 	.byte	0x08
	.zero		1


	//   ....[18]....
        /*05fc*/ 	.word	0x000008a0
        /*0600*/ 	.word	0x000000ff
        /*0604*/ 	.word	0x00028cb0
        /*0608*/ 	.short	0x0100
        /*060a*/ 	.byte	0x08
	.zero		1


	//   ....[19]....
        /*060c*/ 	.word	0x000008b0
        /*0610*/ 	.word	0x000000ff
        /*0614*/ 	.word	0x00028cc0
        /*0618*/ 	.short	0x0100
        /*061a*/ 	.byte	0x08
	.zero		1


	//   ....[20]....
        /*061c*/ 	.word	0x000008c0
        /*0620*/ 	.word	0x000000ff
        /*0624*/ 	.word	0x00028cb8
        /*0628*/ 	.short	0x0100
        /*062a*/ 	.byte	0x08
	.zero		1


	//   ....[21]....
        /*062c*/ 	.word	0x000008d0
        /*0630*/ 	.word	0x000000ff
        /*0634*/ 	.word	0x00028cc8
        /*0638*/ 	.short	0x0100
        /*063a*/ 	.byte	0x08
	.zero		1


	//   ....[22]....
        /*063c*/ 	.word	0x00001800
        /*0640*/ 	.word	0x000000ff
        /*0644*/ 	.word	0x00028c50
        /*0648*/ 	.short	0x010a
        /*064a*/ 	.byte	0x10
	.zero		1


	//   ....[23]....
        /*064c*/ 	.word	0x00001ad0
        /*0650*/ 	.word	0x00000000
        /*0654*/ 	.word	0x00000000
        /*0658*/ 	.short	0x0101
        /*065a*/ 	.byte	0x3f
	.zero		1


	//   ....[24]....
        /*065c*/ 	.word	0x00002450
        /*0660*/ 	.word	0x000000ff
        /*0664*/ 	.word	0x00028c50
        /*0668*/ 	.short	0x010a
        /*066a*/ 	.byte	0x06
	.zero		1


	//   ....[25]....
        /*066c*/ 	.word	0x00002490
        /*0670*/ 	.word	0x000000ff
        /*0674*/ 	.word	0x00028c50
        /*0678*/ 	.short	0x010a
        /*067a*/ 	.byte	0x06
	.zero		1


	//   ....[26]....
        /*067c*/ 	.word	0x000026e0
        /*0680*/ 	.word	0x00000000
        /*0684*/ 	.word	0x00000000
        /*0688*/ 	.short	0x0101
        /*068a*/ 	.byte	0x3f
	.zero		1


	//   ....[27]....
        /*068c*/ 	.word	0x00003270
        /*0690*/ 	.word	0x000000ff
        /*0694*/ 	.word	0x00028c00
        /*0698*/ 	.short	0x010a
        /*069a*/ 	.byte	0x2a
	.zero		1


	//   ....[28]....
        /*069c*/ 	.word	0x000032f0
        /*06a0*/ 	.word	0x00000007
        /*06a4*/ 	.word	0x00028c30
        /*06a8*/ 	.short	0x010a
        /*06aa*/ 	.byte	0x3f
	.zero		1


	//   ....[29]....
        /*06ac*/ 	.word	0x00003330
        /*06b0*/ 	.word	0x00000007
        /*06b4*/ 	.word	0x00028c30
        /*06b8*/ 	.short	0x010a
        /*06ba*/ 	.byte	0x3f
	.zero		1


	//   ....[30]....
        /*06bc*/ 	.word	0x00003f00
        /*06c0*/ 	.word	0x00000005
        /*06c4*/ 	.word	0x00000000
        /*06c8*/ 	.short	0x0101
        /*06ca*/ 	.byte	0x3f
	.zero		1


	//   ....[31]....
        /*06cc*/ 	.word	0x00004370
        /*06d0*/ 	.word	0x00000007
        /*06d4*/ 	.word	0x00028c50
        /*06d8*/ 	.short	0x010a
        /*06da*/ 	.byte	0x3f
	.zero		1


	//   ....[32]....
        /*06dc*/ 	.word	0x000043c0
        /*06e0*/ 	.word	0x00000007
        /*06e4*/ 	.word	0x00028c50
        /*06e8*/ 	.short	0x010a
        /*06ea*/ 	.byte	0x3f
	.zero		1


	//   ....[33]....
        /*06ec*/ 	.word	0x00004600
        /*06f0*/ 	.word	0x00000007
        /*06f4*/ 	.word	0x00000000
        /*06f8*/ 	.short	0x0101
        /*06fa*/ 	.byte	0x3f
	.zero		1


	//   ....[34]....
        /*06fc*/ 	.word	0x00004730
        /*0700*/ 	.word	0x000000ff
        /*0704*/ 	.word	0x00028c30
        /*0708*/ 	.short	0x010a
        /*070a*/ 	.byte	0x16
	.zero		1


	//   ....[35]....
        /*070c*/ 	.word	0x00004770
        /*0710*/ 	.word	0x000000ff
        /*0714*/ 	.word	0x00028c30
        /*0718*/ 	.short	0x010a
        /*071a*/ 	.byte	0x16
	.zero		1


	//   ....[36]....
        /*071c*/ 	.word	0x000051e0
        /*0720*/ 	.word	0x0000009a
        /*0724*/ 	.word	0x00000000
        /*0728*/ 	.short	0x0101
        /*072a*/ 	.byte	0x3f
	.zero		1


	//   ....[37]....
        /*072c*/ 	.word	0x00005c50
        /*0730*/ 	.word	0x000000ff
        /*0734*/ 	.word	0x00028c50
        /*0738*/ 	.short	0x010a
        /*073a*/ 	.byte	0x16
	.zero		1


	//   ....[38]....
        /*073c*/ 	.word	0x00005c90
        /*0740*/ 	.word	0x000000ff
        /*0744*/ 	.word	0x00028c50
        /*0748*/ 	.short	0x010a
        /*074a*/ 	.byte	0x16
	.zero		1


	//   ....[39]....
        /*074c*/ 	.word	0x00005f00
        /*0750*/ 	.word	0x000000ab
        /*0754*/ 	.word	0x00000000
        /*0758*/ 	.short	0x0101
        /*075a*/ 	.byte	0x3f
	.zero		1


	//   ....[40]....
        /*075c*/ 	.word	0x00008390
        /*0760*/ 	.word	0x000000ff
        /*0764*/ 	.word	0x00000000
        /*0768*/ 	.short	0x0101
        /*076a*/ 	.byte	0x04
	.zero		1


	//   ....[41]....
        /*076c*/ 	.word	0x0000ab10
        /*0770*/ 	.word	0x00000008
        /*0774*/ 	.word	0x00028c40
        /*0778*/ 	.short	0x010a
        /*077a*/ 	.byte	0x3f
	.zero		1


	//   ....[42]....
        /*077c*/ 	.word	0x0000af10
        /*0780*/ 	.word	0x0000000a
        /*0784*/ 	.word	0x00028c20
        /*0788*/ 	.short	0x010a
        /*078a*/ 	.byte	0x3f
	.zero		1


	//   ....[43]....
        /*078c*/ 	.word	0x0000afd0
        /*0790*/ 	.word	0x00000008
        /*0794*/ 	.word	0x00028c60
        /*0798*/ 	.short	0x010a
        /*079a*/ 	.byte	0x3f
	.zero		1


	//   ....[44]....
        /*079c*/ 	.word	0x0000b780
        /*07a0*/ 	.word	0x00000003
        /*07a4*/ 	.word	0x00028c40
        /*07a8*/ 	.short	0x010a
        /*07aa*/ 	.byte	0x3f
	.zero		1


	//   ....[45]....
        /*07ac*/ 	.word	0x0000b990
        /*07b0*/ 	.word	0x00000003
        /*07b4*/ 	.word	0x00028c60
        /*07b8*/ 	.short	0x010a
        /*07ba*/ 	.byte	0x3f
	.zero		1


	//   ....[46]....
        /*07bc*/ 	.word	0x0000c050
        /*07c0*/ 	.word	0x00000002
        /*07c4*/ 	.word	0x00028c40
        /*07c8*/ 	.short	0x010a
        /*07ca*/ 	.byte	0x3f
	.zero		1


	//   ....[47]....
        /*07cc*/ 	.word	0x0000c250
        /*07d0*/ 	.word	0x00000002
        /*07d4*/ 	.word	0x00028c60
        /*07d8*/ 	.short	0x010a
        /*07da*/ 	.byte	0x3f
	.zero		1


	//   ....[48]....
        /*07dc*/ 	.word	0x0000c890
        /*07e0*/ 	.word	0x00000002
        /*07e4*/ 	.word	0x00028c40
        /*07e8*/ 	.short	0x010a
        /*07ea*/ 	.byte	0x3f
	.zero		1


	//   ....[49]....
        /*07ec*/ 	.word	0x0000caa0
        /*07f0*/ 	.word	0x00000002
        /*07f4*/ 	.word	0x00028c60
        /*07f8*/ 	.short	0x010a
        /*07fa*/ 	.byte	0x3f
	.zero		1


	//   ....[50]....
        /*07fc*/ 	.word	0x0000db30
        /*0800*/ 	.word	0x00000000
        /*0804*/ 	.word	0x00028c20
        /*0808*/ 	.short	0x010a
        /*080a*/ 	.byte	0x3f
	.zero		1


	//   ....[51]....
        /*080c*/ 	.word	0x0000dcf0
        /*0810*/ 	.word	0x00000006
        /*0814*/ 	.word	0x00000000
        /*0818*/ 	.short	0x010a
        /*081a*/ 	.byte	0x3f
	.zero		1


	//   ....[52]....
        /*081c*/ 	.word	0x0000dd60
        /*0820*/ 	.word	0x00000007
        /*0824*/ 	.word	0x00000000
        /*0828*/ 	.short	0x010a
        /*082a*/ 	.byte	0x3f
	.zero		1


	//   ....[53]....
        /*082c*/ 	.word	0x0000ddd0
        /*0830*/ 	.word	0x00000004
        /*0834*/ 	.word	0x00000000
        /*0838*/ 	.short	0x010a
        /*083a*/ 	.byte	0x3f
	.zero		1


	//   ....[54]....
        /*083c*/ 	.word	0x0000de00
        /*0840*/ 	.word	0x00000003
        /*0844*/ 	.word	0x00000000
        /*0848*/ 	.short	0x010a
        /*084a*/ 	.byte	0x3f
	.zero		1


	//   ....[55]....
        /*084c*/ 	.word	0x0000de70
        /*0850*/ 	.word	0x00000003
        /*0854*/ 	.word	0x00028c50
        /*0858*/ 	.short	0x010a
        /*085a*/ 	.byte	0x3f
	.zero		1


	//   ....[56]....
        /*085c*/ 	.word	0x0000ded0
        /*0860*/ 	.word	0x00000003
        /*0864*/ 	.word	0x00028c50
        /*0868*/ 	.short	0x010a
        /*086a*/ 	.byte	0x3f
	.zero		1


	//   ....[57]....
        /*086c*/ 	.word	0x0000df30
        /*0870*/ 	.word	0x00000003
        /*0874*/ 	.word	0x00028c00
        /*0878*/ 	.short	0x010a
        /*087a*/ 	.byte	0x3f
	.zero		1


	//   ....[58]....
        /*087c*/ 	.word	0x0000df80
        /*0880*/ 	.word	0x00000007
        /*0884*/ 	.word	0x00028c30
        /*0888*/ 	.short	0x010a
        /*088a*/ 	.byte	0x3f
	.zero		1


	//   ....[59]....
        /*088c*/ 	.word	0x0000dfd0
        /*0890*/ 	.word	0x00000007
        /*0894*/ 	.word	0x00028c50
        /*0898*/ 	.short	0x010a
        /*089a*/ 	.byte	0x3f
	.zero		1


	//   ....[60]....
        /*089c*/ 	.word	0x0000e030
        /*08a0*/ 	.word	0x00000003
        /*08a4*/ 	.word	0x00028c30
        /*08a8*/ 	.short	0x010a
        /*08aa*/ 	.byte	0x3f
	.zero		1


	//   ....[61]....
        /*08ac*/ 	.word	0x0000e080
        /*08b0*/ 	.word	0x000000ab
        /*08b4*/ 	.word	0x00028c50
        /*08b8*/ 	.short	0x010a
        /*08ba*/ 	.byte	0x3f
	.zero		1


	//   ....[62]....
        /*08bc*/ 	.word	0x0000e220
        /*08c0*/ 	.word	0x00000008
        /*08c4*/ 	.word	0x00028c40
        /*08c8*/ 	.short	0x010a
        /*08ca*/ 	.byte	0x3f
	.zero		1


	//   ....[63]....
        /*08cc*/ 	.word	0x0000e2a0
        /*08d0*/ 	.word	0x00000008
        /*08d4*/ 	.word	0x00028c20
        /*08d8*/ 	.short	0x010a
        /*08da*/ 	.byte	0x3f
	.zero		1


	//   ....[64]....
        /*08dc*/ 	.word	0x0000e2f0
        /*08e0*/ 	.word	0x00000008
        /*08e4*/ 	.word	0x00028c60
        /*08e8*/ 	.short	0x010a
        /*08ea*/ 	.byte	0x3f
	.zero		1


	//   ....[65]....
        /*08ec*/ 	.word	0x0000e340
        /*08f0*/ 	.word	0x00000003
        /*08f4*/ 	.word	0x00028c40
        /*08f8*/ 	.short	0x010a
        /*08fa*/ 	.byte	0x3f
	.zero		1


	//   ....[66]....
        /*08fc*/ 	.word	0x0000e390
        /*0900*/ 	.word	0x00000003
        /*0904*/ 	.word	0x00028c60
        /*0908*/ 	.short	0x010a
        /*090a*/ 	.byte	0x3f
	.zero		1


	//   ....[67]....
        /*090c*/ 	.word	0x0000e3e0
        /*0910*/ 	.word	0x00000002
        /*0914*/ 	.word	0x00028c40
        /*0918*/ 	.short	0x010a
        /*091a*/ 	.byte	0x3f
	.zero		1


	//   ....[68]....
        /*091c*/ 	.word	0x0000e430
        /*0920*/ 	.word	0x00000002
        /*0924*/ 	.word	0x00028c60
        /*0928*/ 	.short	0x010a
        /*092a*/ 	.byte	0x3f
	.zero		1


	//   ....[69]....
        /*092c*/ 	.word	0x0000e480
        /*0930*/ 	.word	0x00000002
        /*0934*/ 	.word	0x00028c40
        /*0938*/ 	.short	0x010a
        /*093a*/ 	.byte	0x3f
	.zero		1


	//   ....[70]....
        /*093c*/ 	.word	0x0000e4d0
        /*0940*/ 	.word	0x00000002
        /*0944*/ 	.word	0x00028c60
        /*0948*/ 	.short	0x010a
        /*094a*/ 	.byte	0x3f
	.zero		1


	//   ....[71]....
        /*094c*/ 	.word	0x0000ee80
        /*0950*/ 	.word	0x00000000
        /*0954*/ 	.word	0x00028c20
        /*0958*/ 	.short	0x010a
        /*095a*/ 	.byte	0x3f
	.zero		1


	//   ....[72]....
        /*095c*/ 	.word	0x0000f020
        /*0960*/ 	.word	0x00000006
        /*0964*/ 	.word	0x00000000
        /*0968*/ 	.short	0x010a
        /*096a*/ 	.byte	0x3f
	.zero		1


	//   ....[73]....
        /*096c*/ 	.word	0x0000f070
        /*0970*/ 	.word	0x00000007
        /*0974*/ 	.word	0x00000000
        /*0978*/ 	.short	0x010a
        /*097a*/ 	.byte	0x3f
	.zero		1


	//   ....[74]....
        /*097c*/ 	.word	0x0000f0c0
        /*0980*/ 	.word	0x00000004
        /*0984*/ 	.word	0x00000000
        /*0988*/ 	.short	0x010a
        /*098a*/ 	.byte	0x3f
	.zero		1


	//----- nvinfo : EIATTR_NUM_MBARRIERS
	.align		4
.L_201:
        /*098c*/ 	.byte	0x03, 0x38
        /*098e*/ 	.short	0x0016


	//----- nvinfo : EIATTR_EXIT_INSTR_OFFSETS
	.align		4
        /*0990*/ 	.byte	0x04, 0x1c
        /*0992*/ 	.short	(.L_203 - .L_202)


	//   ....[0]....
.L_202:
        /*0994*/ 	.word	0x00000a80


	//   ....[1]....
        /*0998*/ 	.word	0x00009280


	//   ....[2]....
        /*099c*/ 	.word	0x000092e0


	//   ....[3]....
        /*09a0*/ 	.word	0x0000de50


	//----- nvinfo : EIATTR_MAX_THREADS
	.align		4
.L_203:
        /*09a4*/ 	.byte	0x04, 0x05
        /*09a6*/ 	.short	(.L_205 - .L_204)
.L_204:
        /*09a8*/ 	.word	0x00000180
        /*09ac*/ 	.word	0x00000001
        /*09b0*/ 	.word	0x00000001


	//----- nvinfo : EIATTR_CRS_STACK_SIZE
	.align		4
.L_205:
        /*09b4*/ 	.byte	0x04, 0x1e
        /*09b6*/ 	.short	(.L_207 - .L_206)
.L_206:
        /*09b8*/ 	.word	0x00000000


	//----- nvinfo : EIATTR_CBANK_PARAM_SIZE
	.align		4
.L_207:
        /*09bc*/ 	.byte	0x03, 0x19
        /*09be*/ 	.short	0x0a70


	//----- nvinfo : EIATTR_PARAM_CBANK
	.align		4
        /*09c0*/ 	.byte	0x04, 0x0a
        /*09c2*/ 	.short	(.L_209 - .L_208)
	.align		4
.L_208:
        /*09c4*/ 	.word	index@(.nv.constant0._ZN7cutlass13device_kernelIN5flash11enable_sm90INS1_16FlashAttnFwdSm90INS1_25CollectiveMainloopFwdSm90ILi2EN4cute5tupleIJNS5_1CILi1EEES8_S8_EEENS6_IJNS7_ILi64EEESA_SA_EEELi512ENS_10bfloat16_tEfNS_4arch4Sm90ELb0ELb0ELb0ELb1ELb0ELb0ELb0ELb0ELb0ELb0ELb0ELb0EEENS1_21CollectiveEpilogueFwdINS6_IJSA_NS7_ILi512EEESA_EEES9_SC_SE_Li256ELb1ELb0ELb0ELb0EEENS1_36VarlenDynamicPersistentTileSchedulerILi64ELi64ELi256ELi32ELb0ELb0ELb1ELb0ELb1ELb1EEEEEEEEEvNT_6ParamsE)
        /*09c8*/ 	.short	0x0210
        /*09ca*/ 	.short	0x0a70


	//----- nvinfo : EIATTR_SW_WAR
	.align		4
.L_209:
        /*09cc*/ 	.byte	0x04, 0x36
        /*09ce*/ 	.short	(.L_211 - .L_210)
.L_210:
        /*09d0*/ 	.word	0x00000008
.L_211:


//--------------------- .nv.info._ZN7cutlass13device_kernelIN5flash11enable_sm90INS1_16FlashAttnFwdSm90INS1_25CollectiveMainloopFwdSm90ILi2EN4cute5tupleIJNS5_1CILi1EEES8_S8_EEENS6_IJNS7_ILi64EEESA_SA_EEELi512ENS_10bfloat16_tEfNS_4arch4Sm90ELb0ELb0ELb0ELb1ELb0ELb1ELb0ELb0ELb0ELb0ELb0ELb0EEENS1_21CollectiveEpilogueFwdINS6_IJSA_NS7_ILi512EEESA_EEES9_SC_SE_Li256ELb1ELb0ELb0ELb0EEENS1_36VarlenDynamicPersistentTileSchedulerILi64ELi64ELi256ELi32ELb0ELb0ELb1ELb0ELb1ELb1EEEEEEEEEvNT_6ParamsE --------------------------
	.section	.nv.info._ZN7cutlass13device_kernelIN5flash11enable_sm90INS1_16FlashAttnFwdSm90INS1_25CollectiveMainloopFwdSm90ILi2EN4cute5tupleIJNS5_1CILi1EEES8_S8_EEENS6_IJNS7_ILi64EEESA_SA_EEELi512ENS_10bfloat16_tEfNS_4arch4Sm90ELb0ELb0ELb0ELb1ELb0ELb1ELb0ELb0ELb0ELb0ELb0ELb0EEENS1_21CollectiveEpilogueFwdINS6_IJSA_NS7_ILi512EEESA_EEES9_SC_SE_Li256ELb1ELb0ELb0ELb0EEENS1_36VarlenDynamicPersistentTileSchedulerILi64ELi64ELi256ELi32ELb0ELb0ELb1ELb0ELb1ELb1EEEEEEEEEvNT_6ParamsE,"",@"SHT_CUDA_INFO"
	.sectionflags	@""
	.align	4


	//----- nvinfo : EIATTR_CUDA_API_VERSION
	.align		4
        /*0000*/ 	.byte	0x04, 0x37
        /*0002*/ 	.short	(.L_213 - .L_212)
.L_212:
        /*0004*/ 	.word	0x00000082


	//----- nvinfo : EIATTR_KPARAM_INFO
	.align		4
.L_213:
        /*0008*/ 	.byte	0x04, 0x17
        /*000a*/ 	.short	(.L_215 - .L_214)
.L_214:
        /*000c*/ 	.word	0x00000000
        /*0010*/ 	.short	0x0000
        /*0012*/ 	.short	0x0070
        /*0014*/ 	.byte	0x00, 0xf0, 0x01, 0x28


	//----- nvinfo : EIATTR_SPARSE_MMA_MASK
	.align		4
.L_215:
        /*0018*/ 	.byte	0x03, 0x50
        /*001a*/ 	.short	0x0000


	//----- nvinfo : EIATTR_MAXREG_COUNT
	.align		4
        /*001c*/ 	.byte	0x03, 0x1b
        /*001e*/ 	.short	0x00a8


	//----- nvinfo : EIATTR_NUM_BARRIERS
	.align		4
        /*0020*/ 	.byte	0x02, 0x4c
        /*0022*/ 	.byte	0x10
	.zero		1


	//----- nvinfo : EIATTR_EXTERNS
	.align		4
        /*0024*/ 	.byte	0x04, 0x0f
        /*0026*/ 	.short	(.L_217 - .L_216)


	//   ....[0]....
	.align		4
.L_216:
        /*0028*/ 	.word	index@(__assertfail)


	//----- nvinfo : EIATTR_ANNOTATIONS
	.align		4
.L_217:
        /*002c*/ 	.byte	0x04, 0x55
        /*002e*/ 	.short	(.L_219 - .L_218)


	//   ....[0]....
.L_218:
        /* <DEDUP_REMOVED lines=44> */


	//----- nvinfo : EIATTR_MERCURY_ISA_VERSION
	.align		4
.L_219:
        /*02d8*/ 	.byte	0x03, 0x5f
        /*02da*/ 	.short	0x0101


	//----- nvinfo : EIATTR_UNUSED_LOAD_BYTE_OFFSET
	.align		4
        /*02dc*/ 	.byte	0x04, 0x44
        /*02de*/ 	.short	(.L_221 - .L_220)


	//   ....[0]....
.L_220:
        /*02e0*/ 	.word	0x00000ae0
        /*02e4*/ 	.word	0x0000fff0


	//   ....[1]....
        /*02e8*/ 	.word	0x0000c130
        /*02ec*/ 	.word	0x0000fff0


	//----- nvinfo : EIATTR_INT_WARP_WIDE_INSTR_OFFSETS
	.align		4
.L_221:
        /*02f0*/ 	.byte	0x04, 0x31
        /*02f2*/ 	.short	(.L_223 - .L_222)


	//   ....[0]....
.L_222:
        /*02f4*/ 	.word	0x000001c0


	//   ....[1]....
        /*02f8*/ 	.word	0x00000200


	//   ....[2]....
        /*02fc*/ 	.word	0x000002d0


	//   ....[3]....
        /*0300*/ 	.word	0x000108b0


	//   ....[4]....
        /*0304*/ 	.word	0x00010940


	//   ....[5]....
        /*0308*/ 	.word	0x00010dc0


	//   ....[6]....
        /*030c*/ 	.word	0x00010df0


	//   ....[7]....
        /*0310*/ 	.word	0x00013710


	//   ....[8]....
        /*0314*/ 	.word	0x000137a0


	//----- nvinfo : EIATTR_COOP_GROUP_MASK_REGIDS
	.align		4
.L_223:
        /*0318*/ 	.byte	0x04, 0x29
        /*031a*/ 	.short	(.L_225 - .L_224)


	//   ....[0]....
.L_224:
        /*031c*/ 	.word	0xffffffff


	//   ....[1]....
        /*0320*/ 	.word	0xffffffff


	//   ....[2]....
        /*0324*/ 	.word	0xffffffff


	//   ....[3]....
        /*0328*/ 	.word	0xffffffff


	//   ....[4]....
        /*032c*/ 	.word	0xffffffff


	//   ....[5]....
        /*0330*/ 	.word	0xffffffff


	//   ....[6]....
        /*0334*/ 	.word	0xffffffff


	//   ....[7]....
        /*0338*/ 	.word	0xffffffff


	//   ....[8]....
        /*033c*/ 	.word	0xffffffff


	//   ....[9]....
        /*0340*/ 	.word	0xffffffff


	//   ....[10]....
        /*0344*/ 	.word	0xffffffff


	//   ....[11]....
        /*0348*/ 	.word	0xffffffff


	//   ....[12]....
        /*034c*/ 	.word	0xffffffff


	//   ....[13]....
        /*0350*/ 	.word	0xffffffff


	//   ....[14]....
        /*0354*/ 	.word	0xffffffff


	//   ....[15]....
        /*0358*/ 	.word	0xffffffff


	//   ....[16]....
        /*035c*/ 	.word	0xffffffff


	//   ....[17]....
        /*0360*/ 	.word	0xffffffff


	//   ....[18]....
        /*0364*/ 	.word	0xffffffff


	//   ....[19]....
        /*0368*/ 	.word	0xffffffff


	//   ....[20]....
        /*036c*/ 	.word	0xffffffff


	//   ....[21]....
        /*0370*/ 	.word	0xffffffff


	//   ....[22]....
        /*0374*/ 	.word	0xffffffff


	//   ....[23]....
        /*0378*/ 	.word	0xffffffff


	//   ....[24]....
        /*037c*/ 	.word	0xffffffff


	//   ....[25]....
        /*0380*/ 	.word	0xffffffff


	//   ....[26]....
        /*0384*/ 	.word	0xffffffff


	//   ....[27]....
        /*0388*/ 	.word	0xffffffff


	//   ....[28]....
        /*038c*/ 	.word	0xffffffff


	//   ....[29]....
        /*0390*/ 	.word	0xffffffff


	//   ....[30]....
        /*0394*/ 	.word	0xffffffff


	//   ....[31]....
        /*0398*/ 	.word	0xffffffff


	//   ....[32]....
        /*039c*/ 	.word	0xffffffff


	//   ....[33]....
        /*03a0*/ 	.word	0xffffffff


	//   ....[34]....
        /*03a4*/ 	.word	0xffffffff


	//   ....[35]....
        /*03a8*/ 	.word	0xffffffff


	//   ....[36]....
        /*03ac*/ 	.word	0xffffffff


	//   ....[37]....
        /*03b0*/ 	.word	0xffffffff


	//   ....[38]....
        /*03b4*/ 	.word	0xffffffff


	//   ....[39]....
        /*03b8*/ 	.word	0xffffffff


	//   ....[40]....
        /*03bc*/ 	.word	0xffffffff


	//   ....[41]....
        /*03c0*/ 	.word	0xffffffff


	//   ....[42]....
        /*03c4*/ 	.word	0xffffffff


	//   ....[43]....
        /*03c8*/ 	.word	0xffffffff


	//   ....[44]....
        /*03cc*/ 	.word	0xffffffff


	//   ....[45]....
        /*03d0*/ 	.word	0xffffffff


	//   ....[46]....
        /*03d4*/ 	.word	0xffffffff


	//   ....[47]....
        /*03d8*/ 	.word	0xffffffff


	//   ....[48]....
        /*03dc*/ 	.word	0xffffffff


	//   ....[49]....
        /*03e0*/ 	.word	0xffffffff


	//   ....[50]....
        /*03e4*/ 	.word	0xffffffff


	//   ....[51]....
        /*03e8*/ 	.word	0xffffffff


	//   ....[52]....
        /*03ec*/ 	.word	0xffffffff


	//   ....[53]....
        /*03f0*/ 	.word	0xffffffff


	//   ....[54]....
        /*03f4*/ 	.word	0xffffffff


	//   ....[55]....
        /*03f8*/ 	.word	0xffffffff


	//   ....[56]....
        /*03fc*/ 	.word	0xffffffff


	//   ....[57]....
        /*0400*/ 	.word	0xffffffff


	//   ....[58]....
        /*0404*/ 	.word	0x0500000f


	//   ....[59]....
        /*0408*/ 	.word	0x0500000f


	//   ....[60]....
        /*040c*/ 	.word	0x0500000f


	//   ....[61]....
        /*0410*/ 	.word	0x0500000f


	//   ....[62]....
        /*0414*/ 	.word	0x0500000f


	//   ....[63]....
        /*0418*/ 	.word	0x0500000f


	//   ....[64]....
        /*041c*/ 	.word	0x0500000f


	//   ....[65]....
        /*0420*/ 	.word	0x0500000f


	//   ....[66]....
        /*0424*/ 	.word	0x0500000f


	//   ....[67]....
        /*0428*/ 	.word	0x0500000f


	//   ....[68]....
        /*042c*/ 	.word	0x0500000f


	//   ....[69]....
        /*0430*/ 	.word	0x0500000f


	//   ....[70]....
        /*0434*/ 	.word	0x0500000f


	//   ....[71]....
        /*0438*/ 	.word	0x0500000f


	//   ....[72]....
        /*043c*/ 	.word	0x0500000f


	//   ....[73]....
        /*0440*/ 	.word	0x0500000f


	//   ....[74]....
        /*0444*/ 	.word	0x0500000f


	//   ....[75]....
        /*0448*/ 	.word	0x0500000f


	//   ....[76]....
        /*044c*/ 	.word	0x0500000f


	//   ....[77]....
        /*0450*/ 	.word	0x0500000f


	//   ....[78]....
        /*0454*/ 	.word	0x0500000f


	//   ....[79]....
        /*0458*/ 	.word	0x0500000f


	//   ....[80]....
        /*045c*/ 	.word	0x0500000f


	//   ....[81]....
        /*0460*/ 	.word	0x0500000f


	//   ....[82]....
        /*0464*/ 	.word	0x0500000f


	//   ....[83]....
        /*0468*/ 	.word	0x0500000f


	//   ....[84]....
        /*046c*/ 	.word	0x0500000f


	//   ....[85]....
        /*0470*/ 	.word	0x0500000f


	//----- nvinfo : EIATTR_COOP_GROUP_INSTR_OFFSETS
	.align		4
.L_225:
        /*0474*/ 	.byte	0x04, 0x28
        /*0476*/ 	.short	(.L_227 - .L_226)


	//   ....[0]....
.L_226:
        /*0478*/ 	.word	0x00000060


	//   ....[1]....
        /*047c*/ 	.word	0x000001d0


	//   ....[2]....
        /*0480*/ 	.word	0x00000210


	//   ....[3]....
        /*0484*/ 	.word	0x00000400


	//   ....[4]....
        /*0488*/ 	.word	0x00000560


	//   ....[5]....
        /*048c*/ 	.word	0x00000680


	//   ....[6]....
        /*0490*/ 	.word	0x000007e0


	//   ....[7]....
        /*0494*/ 	.word	0x00004710


	//   ....[8]....
        /*0498*/ 	.word	0x000061f0


	//   ....[9]....
        /*049c*/ 	.word	0x00008ed0


	//   ....[10]....
        /*04a0*/ 	.word	0x00008fb0


	//   ....[11]....
        /*04a4*/ 	.word	0x00009140


	//   ....[12]....
        /*04a8*/ 	.word	0x000091e0


	//   ....[13]....
        /*04ac*/ 	.word	0x00009b90


	//   ....[14]....
        /*04b0*/ 	.word	0x0000a0d0


	//   ....[15]....
        /*04b4*/ 	.word	0x0000a100


	//   ....[16]....
        /*04b8*/ 	.word	0x0000a3a0


	//   ....[17]....
        /*04bc*/ 	.word	0x0000a570


	//   ....[18]....
        /*04c0*/ 	.word	0x0000b5f0


	//   ....[19]....
        /*04c4*/ 	.word	0x0000b640


	//   ....[20]....
        /*04c8*/ 	.word	0x0000b670


	//   ....[21]....
        /*04cc*/ 	.word	0x0000b6e0


	//   ....[22]....
        /*04d0*/ 	.word	0x0000b6f0


	//   ....[23]....
        /*04d4*/ 	.word	0x0000d0d0


	//   ....[24]....
        /*04d8*/ 	.word	0x0000e860


	//   ....[25]....
        /*04dc*/ 	.word	0x0000e9f0


	//   ....[26]....
        /*04e0*/ 	.word	0x0000ea20


	//   ....[27]....
        /*04e4*/ 	.word	0x0000ea60


	//   ....[28]....
        /*04e8*/ 	.word	0x0000eac0


	//   ....[29]....
        /*04ec*/ 	.word	0x0000eb20


	//   ....[30]....
        /*04f0*/ 	.word	0x0000eb60


	//   ....[31]....
        /*04f4*/ 	.word	0x0000ed10


	//   ....[32]....
        /*04f8*/ 	.word	0x0000ed70


	//   ....[33]....
        /*04fc*/ 	.word	0x0000edb0


	//   ....[34]....
        /*0500*/ 	.word	0x0000edf0


	//   ....[35]....
        /*0504*/ 	.word	0x0000ee20


	//   ....[36]....
        /*0508*/ 	.word	0x0000ee50


	//   ....[37]....
        /*050c*/ 	.word	0x0000eee0


	//   ....[38]....
        /*0510*/ 	.word	0x0000ef10


	//   ....[39]....
        /*0514*/ 	.word	0x0000efa0


	//   ....[40]....
        /*0518*/ 	.word	0x00013830


	//   ....[41]....
        /*051c*/ 	.word	0x00013840


	//   ....[42]....
        /*0520*/ 	.word	0x00013950


	//   ....[43]....
        /*0524*/ 	.word	0x000139b0


	//   ....[44]....
        /*0528*/ 	.word	0x000139f0


	//   ....[45]....
        /*052c*/ 	.word	0x00013a30


	//   ....[46]....
        /*0530*/ 	.word	0x00013a60


	//   ....[47]....
        /*0534*/ 	.word	0x00013a90


	//   ....[48]....
        /*0538*/ 	.word	0x00013c20


	//   ....[49]....
        /*053c*/ 	.word	0x00013c80


	//   ....[50]....
        /*0540*/ 	.word	0x00013cc0


	//   ....[51]....
        /*0544*/ 	.word	0x00013d00


	//   ....[52]....
        /*0548*/ 	.word	0x00013d30


	//   ....[53]....
        /*054c*/ 	.word	0x00013d60


	//   ....[54]....
        /*0550*/ 	.word	0x00013e20


	//   ....[55]....
        /*0554*/ 	.word	0x00013e40


	//   ....[56]....
        /*0558*/ 	.word	0x00013eb0


	//   ....[57]....
        /*055c*/ 	.word	0x00014300


	//   ....[58]....
        /*0560*/ 	.word	0x000147e0


	//   ....[59]....
        /*0564*/ 	.word	0x00014880


	//   ....[60]....
        /*0568*/ 	.word	0x00014920


	//   ....[61]....
        /*056c*/ 	.word	0x000149c0


	//   ....[62]....
        /*0570*/ 	.word	0x00014ab0


	//   ....[63]....
        /*0574*/ 	.word	0x00014b50


	//   ....[64]....
        /*0578*/ 	.word	0x00014bf0


	//   ....[65]....
        /*057c*/ 	.word	0x00014c90


	//   ....[66]....
        /*0580*/ 	.word	0x00014ef0


	//   ....[67]....
        /*0584*/ 	.word	0x000151d0


	//   ....[68]....
        /*0588*/ 	.word	0x000155f0


	//   ....[69]....
        /*058c*/ 	.word	0x00015680


	//   ....[70]....
        /*0590*/ 	.word	0x00015720


	//   ....[71]....
        /*0594*/ 	.word	0x000157d0


	//   ....[72]....
        /*0598*/ 	.word	0x00015850


	//   ....[73]....
        /*059c*/ 	.word	0x000158d0


	//   ....[74]....
        /*05a0*/ 	.word	0x00015950


	//   ....[75]....
        /*05a4*/ 	.word	0x000159d0


	//   ....[76]....
        /*05a8*/ 	.word	0x00015a60


	//   ....[77]....
        /*05ac*/ 	.word	0x00015b10


	//   ....[78]....
        /*05b0*/ 	.word	0x00015b90


	//   ....[79]....
        /*05b4*/ 	.word	0x00015c10


	//   ....[80]....
        /*05b8*/ 	.word	0x00015c90


	//   ....[81]....
        /*05bc*/ 	.word	0x00015d10


	//   ....[82]....
        /*05c0*/ 	.word	0x00015d80


	//   ....[83]....
        /*05c4*/ 	.word	0x00015e20


	//   ....[84]....
        /*05c8*/ 	.word	0x00015eb0


	//   ....[85]....
        /*05cc*/ 	.word	0x00015fd0


	//----- nvinfo : EIATTR_REG_RECONFIG
	.align		4
.L_227:
        /*05d0*/ 	.byte	0x01, 0x54
	.zero		2


	//----- nvinfo : EIATTR_SYSCALL_OFFSETS
	.align		4
        /*05d4*/ 	.byte	0x04, 0x46
        /*05d6*/ 	.short	(.L_229 - .L_228)


	//   ....[0]....
.L_228:
        /*05d8*/ 	.word	0x00001840


	//   ....[1]....
        /*05dc*/ 	.word	0x00001990


	//   ....[2]....
        /*05e0*/ 	.word	0x000063a0


	//   ....[3]....
        /*05e4*/ 	.word	0x00006850


	//   ....[4]....
        /*05e8*/ 	.word	0x00010ad0


	//   ....[5]....
        /*05ec*/ 	.word	0x00010c10


	//   ....[6]....
        /*05f0*/ 	.word	0x00010d10


	//----- nvinfo : EIATTR_MBARRIER_INSTR_OFFSETS
	.align		4
.L_229:
        /*05f4*/ 	.byte	0x04, 0x39
        /*05f6*/ 	.short	(.L_231 - .L_230)


	//   ....[0]....
.L_230:
        /*05f8*/ 	.word	0x000002f0
        /*05fc*/ 	.word	0x000000ff
        /*0600*/ 	.word	0x00028c00
        /*0604*/ 	.short	0x0100
        /*0606*/ 	.byte	0x08
	.zero		1


	//   ....[1]....
        /*0608*/ 	.word	0x00000300
        /*060c*/ 	.word	0x000000ff
        /*0610*/ 	.word	0x00028c20
        /*0614*/ 	.short	0x0100
        /*0616*/ 	.byte	0x08
	.zero		1


	//   ....[2]....
        /*0618*/ 	.word	0x000003b0
        /*061c*/ 	.word	0x000000ff
        /*0620*/ 	.word	0x00028c30
        /*0624*/ 	.short	0x0100
        /*0626*/ 	.byte	0x06
	.zero		1


	//   ....[3]....
        /*0628*/ 	.word	0x000003c0
        /*062c*/ 	.word	0x000000ff
        /*0630*/ 	.word	0x00028c40
        /*0634*/ 	.short	0x0100
        /*0636*/ 	.byte	0x06
	.zero		1


	//   ....[4]....
        /*0638*/ 	.word	0x000003d0
        /*063c*/ 	.word	0x000000ff
        /*0640*/ 	.word	0x00028c38
        /*0644*/ 	.short	0x0100
        /*0646*/ 	.byte	0x06
	.zero		1


	//   ....[5]....
        /*0648*/ 	.word	0x000003e0
        /*064c*/ 	.word	0x000000ff
        /*0650*/ 	.word	0x00028c48
        /*0654*/ 	.short	0x0100
        /*0656*/ 	.byte	0x06
	.zero		1


	//   ....[6]....
        /*0658*/ 	.word	0x00000510
        /*065c*/ 	.word	0x000000ff
        /*0660*/ 	.word	0x00028c50
        /*0664*/ 	.short	0x0100
        /*0666*/ 	.byte	0x08
	.zero		1


	//   ....[7]....
        /*0668*/ 	.word	0x00000520
        /*066c*/ 	.word	0x000000ff
        /*0670*/ 	.word	0x00028c60
        /*0674*/ 	.short	0x0100
        /*0676*/ 	.byte	0x08
	.zero		1


	//   ....[8]....
        /*0678*/ 	.word	0x00000530
        /*067c*/ 	.word	0x000000ff
        /*0680*/ 	.word	0x00028c58
        /*0684*/ 	.short	0x0100
        /*0686*/ 	.byte	0x08
	.zero		1


	//   ....[9]....
        /*0688*/ 	.word	0x00000540
        /*068c*/ 	.word	0x000000ff
        /*0690*/ 	.word	0x00028c68
        /*0694*/ 	.short	0x0100
        /*0696*/ 	.byte	0x08
	.zero		1


	//   ....[10]....
        /*0698*/ 	.word	0x00000630
        /*069c*/ 	.word	0x000000ff
        /*06a0*/ 	.word	0x00028c70
        /*06a4*/ 	.short	0x0100
        /*06a6*/ 	.byte	0x06
	.zero		1


	//   ....[11]....
        /*06a8*/ 	.word	0x00000640
        /*06ac*/ 	.word	0x000000ff
        /*06b0*/ 	.word	0x00028c80
        /*06b4*/ 	.short	0x0100
        /*06b6*/ 	.byte	0x06
	.zero		1


	//   ....[12]....
        /*06b8*/ 	.word	0x00000650
        /*06bc*/ 	.word	0x000000ff
        /*06c0*/ 	.word	0x00028c78
        /*06c4*/ 	.short	0x0100
        /*06c6*/ 	.byte	0x06
	.zero		1


	//   ....[13]....
        /*06c8*/ 	.word	0x00000660
        /*06cc*/ 	.word	0x000000ff
        /*06d0*/ 	.word	0x00028c88
        /*06d4*/ 	.short	0x0100
        /*06d6*/ 	.byte	0x06
	.zero		1


	//   ....[14]....
        /*06d8*/ 	.word	0x00000790
        /*06dc*/ 	.word	0x000000ff
        /*06e0*/ 	.word	0x00028c90
        /*06e4*/ 	.short	0x0100
        /*06e6*/ 	.byte	0x08
	.zero		1


	//   ....[15]....
        /*06e8*/ 	.word	0x000007a0
        /*06ec*/ 	.word	0x000000ff
        /*06f0*/ 	.word	0x00028ca0
        /*06f4*/ 	.short	0x0100
        /*06f6*/ 	.byte	0x08
	.zero		1


	//   ....[16]....
        /*06f8*/ 	.word	0x000007b0
        /*06fc*/ 	.word	0x000000ff
        /*0700*/ 	.word	0x00028c98
        /*0704*/ 	.short	0x0100
        /*0706*/ 	.byte	0x08
	.zero		1


	//   ....[17]....
        /*0708*/ 	.word	0x000007c0
        /*070c*/ 	.word	0x000000ff
        /*0710*/ 	.word	0x00028ca8
        /*0714*/ 	.short	0x0100
        /*0716*/ 	.byte	0x08
	.zero		1


	//   ....[18]....
        /*0718*/ 	.word	0x000008f0
        /*071c*/ 	.word	0x000000ff
        /*0720*/ 	.word	0x00028cb0
        /*0724*/ 	.short	0x0100
        /*0726*/ 	.byte	0x08
	.zero		1


	//   ....[19]....
        /*0728*/ 	.word	0x00000900
        /*072c*/ 	.word	0x000000ff
        /*0730*/ 	.word	0x00028cc0
        /*0734*/ 	.short	0x0100
        /*0736*/ 	.byte	0x08
	.zero		1


	//   ....[20]....
        /*0738*/ 	.word	0x00000910
        /*073c*/ 	.word	0x000000ff
        /*0740*/ 	.word	0x00028cb8
        /*0744*/ 	.short	0x0100
        /*0746*/ 	.byte	0x08
	.zero		1


	//   ....[21]....
        /*0748*/ 	.word	0x00000920
        /*074c*/ 	.word	0x000000ff
        /*0750*/ 	.word	0x00028cc8
        /*0754*/ 	.short	0x0100
        /*0756*/ 	.byte	0x08
	.zero		1


	//   ....[22]....
        /*0758*/ 	.word	0x00002610
        /*075c*/ 	.word	0x00000048
        /*0760*/ 	.word	0x00028c90
        /*0764*/ 	.short	0x010a
        /*0766*/ 	.byte	0x3f
	.zero		1


	//   ....[23]....
        /*0768*/ 	.word	0x00003040
        /*076c*/ 	.word	0x00000048
        /*0770*/ 	.word	0x00028c90
        /*0774*/ 	.short	0x010a
        /*0776*/ 	.byte	0x3f
	.zero		1


	//   ....[24]....
        /*0778*/ 	.word	0x00003930
        /*077c*/ 	.word	0x00000048
        /*0780*/ 	.word	0x00028c90
        /*0784*/ 	.short	0x010a
        /*0786*/ 	.byte	0x3f
	.zero		1


	//   ....[25]....
        /*0788*/ 	.word	0x00003b30
        /*078c*/ 	.word	0x00000004
        /*0790*/ 	.word	0x00000000
        /*0794*/ 	.short	0x0101
        /*0796*/ 	.byte	0x3f
	.zero		1


	//   ....[26]....
        /*0798*/ 	.word	0x00003b70
        /*079c*/ 	.word	0x00000048
        /*07a0*/ 	.word	0x00028cb0
        /*07a4*/ 	.short	0x010a
        /*07a6*/ 	.byte	0x3f
	.zero		1


	//   ....[27]....
        /*07a8*/ 	.word	0x00004190
        /*07ac*/ 	.word	0x00000048
        /*07b0*/ 	.word	0x00000000
        /*07b4*/ 	.short	0x0101
        /*07b6*/ 	.byte	0x3f
	.zero		1


	//   ....[28]....
        /*07b8*/ 	.word	0x00004820
        /*07bc*/ 	.word	0x00000008
        /*07c0*/ 	.word	0x00028c50
        /*07c4*/ 	.short	0x010a
        /*07c6*/ 	.byte	0x3f
	.zero		1


	//   ....[29]....
        /*07c8*/ 	.word	0x00004bc0
        /*07cc*/ 	.word	0x00000000
        /*07d0*/ 	.word	0x00000000
        /*07d4*/ 	.short	0x0101
        /*07d6*/ 	.byte	0x3f
	.zero		1


	//   ....[30]....
        /*07d8*/ 	.word	0x00005510
        /*07dc*/ 	.word	0x00000000
        /*07e0*/ 	.word	0x00028c50
        /*07e4*/ 	.short	0x010a
        /*07e6*/ 	.byte	0x3f
	.zero		1


	//   ....[31]....
        /*07e8*/ 	.word	0x00005560
        /*07ec*/ 	.word	0x00000000
        /*07f0*/ 	.word	0x00028c50
        /*07f4*/ 	.short	0x010a
        /*07f6*/ 	.byte	0x3f
	.zero		1


	//   ....[32]....
        /*07f8*/ 	.word	0x000058b0
        /*07fc*/ 	.word	0x00000000
        /*0800*/ 	.word	0x00000000
        /*0804*/ 	.short	0x0101
        /*0806*/ 	.byte	0x3f
	.zero		1


	//   ....[33]....
        /*0808*/ 	.word	0x00006430
        /*080c*/ 	.word	0x00000002
        /*0810*/ 	.word	0x00028c00
        /*0814*/ 	.short	0x010a
        /*0816*/ 	.byte	0x3f
	.zero		1


	//   ....[34]....
        /*0818*/ 	.word	0x00006480
        /*081c*/ 	.word	0x00000002
        /*0820*/ 	.word	0x00028c00
        /*0824*/ 	.short	0x010a
        /*0826*/ 	.byte	0x3f
	.zero		1


	//   ....[35]....
        /*0828*/ 	.word	0x00006b60
        /*082c*/ 	.word	0x00000002
        /*0830*/ 	.word	0x00028c00
        /*0834*/ 	.short	0x010a
        /*0836*/ 	.byte	0x3f
	.zero		1


	//   ....[36]....
        /*0838*/ 	.word	0x00007990
        /*083c*/ 	.word	0x00000002
        /*0840*/ 	.word	0x00028c00
        /*0844*/ 	.short	0x010a
        /*0846*/ 	.byte	0x3f
	.zero		1


	//   ....[37]....
        /*0848*/ 	.word	0x00008720
        /*084c*/ 	.word	0x0000000f
        /*0850*/ 	.word	0x00028c30
        /*0854*/ 	.short	0x010a
        /*0856*/ 	.byte	0x3f
	.zero		1


	//   ....[38]....
        /*0858*/ 	.word	0x000087d0
        /*085c*/ 	.word	0x0000000f
        /*0860*/ 	.word	0x00028c30
        /*0864*/ 	.short	0x010a
        /*0866*/ 	.byte	0x3f
	.zero		1


	//   ....[39]....
        /*0868*/ 	.word	0x00009480
        /*086c*/ 	.word	0x0000000c
        /*0870*/ 	.word	0x00000000
        /*0874*/ 	.short	0x0101
        /*0876*/ 	.byte	0x3f
	.zero		1


	//   ....[40]....
        /*0878*/ 	.word	0x00009870
        /*087c*/ 	.word	0x0000000f
        /*0880*/ 	.word	0x00028c50
        /*0884*/ 	.short	0x010a
        /*0886*/ 	.byte	0x3f
	.zero		1


	//   ....[41]....
        /*0888*/ 	.word	0x00009900
        /*088c*/ 	.word	0x0000000f
        /*0890*/ 	.word	0x00028c50
        /*0894*/ 	.short	0x010a
        /*0896*/ 	.byte	0x3f
	.zero		1


	//   ....[42]....
        /*0898*/ 	.word	0x00009bb0
        /*089c*/ 	.word	0x0000000f
        /*08a0*/ 	.word	0x00000000
        /*08a4*/ 	.short	0x0101
        /*08a6*/ 	.byte	0x3f
	.zero		1


	//   ....[43]....
        /*08a8*/ 	.word	0x00009cc0
        /*08ac*/ 	.word	0x0000000f
        /*08b0*/ 	.word	0x00028c30
        /*08b4*/ 	.short	0x010a
        /*08b6*/ 	.byte	0x3f
	.zero		1


	//   ....[44]....
        /*08b8*/ 	.word	0x00009d70
        /*08bc*/ 	.word	0x0000000f
        /*08c0*/ 	.word	0x00028c30
        /*08c4*/ 	.short	0x010a
        /*08c6*/ 	.byte	0x3f
	.zero		1


	//   ....[45]....
        /*08c8*/ 	.word	0x0000a910
        /*08cc*/ 	.word	0x0000009a
        /*08d0*/ 	.word	0x00000000
        /*08d4*/ 	.short	0x0101
        /*08d6*/ 	.byte	0x3f
	.zero		1


	//   ....[46]....
        /*08d8*/ 	.word	0x0000b2e0
        /*08dc*/ 	.word	0x0000000f
        /*08e0*/ 	.word	0x00028c50
        /*08e4*/ 	.short	0x010a
        /*08e6*/ 	.byte	0x3f
	.zero		1


	//   ....[47]....
        /*08e8*/ 	.word	0x0000b330
        /*08ec*/ 	.word	0x0000000f
        /*08f0*/ 	.word	0x00028c50
        /*08f4*/ 	.short	0x010a
        /*08f6*/ 	.byte	0x3f
	.zero		1


	//   ....[48]....
        /*08f8*/ 	.word	0x0000b610
        /*08fc*/ 	.word	0x0000000f
        /*0900*/ 	.word	0x00000000
        /*0904*/ 	.short	0x0101
        /*0906*/ 	.byte	0x3f
	.zero		1


	//   ....[49]....
        /*0908*/ 	.word	0x0000d950
        /*090c*/ 	.word	0x00000000
        /*0910*/ 	.word	0x00000000
        /*0914*/ 	.short	0x0101
        /*0916*/ 	.byte	0x3f
	.zero		1


	//   ....[50]....
        /*0918*/ 	.word	0x0000f9c0
        /*091c*/ 	.word	0x00000005
        /*0920*/ 	.word	0x00028c20
        /*0924*/ 	.short	0x010a
        /*0926*/ 	.byte	0x3f
	.zero		1


	//   ....[51]....
        /*0928*/ 	.word	0x0000fa50
        /*092c*/ 	.word	0x00000006
        /*0930*/ 	.word	0x00028ca0
        /*0934*/ 	.short	0x010a
        /*0936*/ 	.byte	0x3f
	.zero		1


	//   ....[52]....
        /*0938*/ 	.word	0x0000fc30
        /*093c*/ 	.word	0x00000006
        /*0940*/ 	.word	0x00028cc0
        /*0944*/ 	.short	0x010a
        /*0946*/ 	.byte	0x3f
	.zero		1


	//   ....[53]....
        /*0948*/ 	.word	0x00010180
        /*094c*/ 	.word	0x00000007
        /*0950*/ 	.word	0x00028ca0
        /*0954*/ 	.short	0x010a
        /*0956*/ 	.byte	0x3f
	.zero		1


	//   ....[54]....
        /*0958*/ 	.word	0x00010340
        /*095c*/ 	.word	0x00000007
        /*0960*/ 	.word	0x00028cc0
        /*0964*/ 	.short	0x010a
        /*0966*/ 	.byte	0x3f
	.zero		1


	//   ....[55]....
        /*0968*/ 	.word	0x00011270
        /*096c*/ 	.word	0x00000005
        /*0970*/ 	.word	0x00028c40
        /*0974*/ 	.short	0x010a
        /*0976*/ 	.byte	0x3f
	.zero		1


	//   ....[56]....
        /*0978*/ 	.word	0x00011670
        /*097c*/ 	.word	0x00000007
        /*0980*/ 	.word	0x00028c20
        /*0984*/ 	.short	0x010a
        /*0986*/ 	.byte	0x3f
	.zero		1


	//   ....[57]....
        /*0988*/ 	.word	0x00011730
        /*098c*/ 	.word	0x00000002
        /*0990*/ 	.word	0x00028c60
        /*0994*/ 	.short	0x010a
        /*0996*/ 	.byte	0x3f
	.zero		1


	//   ....[58]....
        /*0998*/ 	.word	0x00011ee0
        /*099c*/ 	.word	0x00000002
        /*09a0*/ 	.word	0x00028c40
        /*09a4*/ 	.short	0x010a
        /*09a6*/ 	.byte	0x3f
	.zero		1


	//   ....[59]....
        /*09a8*/ 	.word	0x000120f0
        /*09ac*/ 	.word	0x00000002
        /*09b0*/ 	.word	0x00028c60
        /*09b4*/ 	.short	0x010a
        /*09b6*/ 	.byte	0x3f
	.zero		1


	//   ....[60]....
        /*09b8*/ 	.word	0x000127b0
        /*09bc*/ 	.word	0x00000002
        /*09c0*/ 	.word	0x00028c40
        /*09c4*/ 	.short	0x010a
        /*09c6*/ 	.byte	0x3f
	.zero		1


	//   ....[61]....
        /*09c8*/ 	.word	0x000129b0
        /*09cc*/ 	.word	0x00000002
        /*09d0*/ 	.word	0x00028c60
        /*09d4*/ 	.short	0x010a
        /*09d6*/ 	.byte	0x3f
	.zero		1


	//   ....[62]....
        /*09d8*/ 	.word	0x00012ff0
        /*09dc*/ 	.word	0x00000002
        /*09e0*/ 	.word	0x00028c40
        /*09e4*/ 	.short	0x010a
        /*09e6*/ 	.byte	0x3f
	.zero		1


	//   ....[63]....
        /*09e8*/ 	.word	0x00013200
        /*09ec*/ 	.word	0x00000002
        /*09f0*/ 	.word	0x00028c60
        /*09f4*/ 	.short	0x010a
        /*09f6*/ 	.byte	0x3f
	.zero		1


	//   ....[64]....
        /*09f8*/ 	.word	0x00014280
        /*09fc*/ 	.word	0x00000000
        /*0a00*/ 	.word	0x00028c20
        /*0a04*/ 	.short	0x010a
        /*0a06*/ 	.byte	0x3f
	.zero		1


	//   ....[65]....
        /*0a08*/ 	.word	0x00014430
        /*0a0c*/ 	.word	0x00000006
        /*0a10*/ 	.word	0x00000000
        /*0a14*/ 	.short	0x010a
        /*0a16*/ 	.byte	0x3f
	.zero		1


	//   ....[66]....
        /*0a18*/ 	.word	0x000144a0
        /*0a1c*/ 	.word	0x00000007
        /*0a20*/ 	.word	0x00000000
        /*0a24*/ 	.short	0x010a
        /*0a26*/ 	.byte	0x3f
	.zero		1


	//   ....[67]....
        /*0a28*/ 	.word	0x00014510
        /*0a2c*/ 	.word	0x00000004
        /*0a30*/ 	.word	0x00000000
        /*0a34*/ 	.short	0x010a
        /*0a36*/ 	.byte	0x3f
	.zero		1


	//   ....[68]....
        /*0a38*/ 	.word	0x00014540
        /*0a3c*/ 	.word	0x00000003
        /*0a40*/ 	.word	0x00000000
        /*0a44*/ 	.short	0x010a
        /*0a46*/ 	.byte	0x3f
	.zero		1


	//   ....[69]....
        /*0a48*/ 	.word	0x000145a0
        /*0a4c*/ 	.word	0x00000048
        /*0a50*/ 	.word	0x00028c90
        /*0a54*/ 	.short	0x010a
        /*0a56*/ 	.byte	0x3f
	.zero		1


	//   ....[70]....
        /*0a58*/ 	.word	0x000145f0
        /*0a5c*/ 	.word	0x00000048
        /*0a60*/ 	.word	0x00028c90
        /*0a64*/ 	.short	0x010a
        /*0a66*/ 	.byte	0x3f
	.zero		1


	//   ....[71]....
        /*0a68*/ 	.word	0x00014640
        /*0a6c*/ 	.word	0x00000048
        /*0a70*/ 	.word	0x00028c90
        /*0a74*/ 	.short	0x010a
        /*0a76*/ 	.byte	0x3f
	.zero		1


	//   ....[72]....
        /*0a78*/ 	.word	0x00014690
        /*0a7c*/ 	.word	0x00000048
        /*0a80*/ 	.word	0x00028cb0
        /*0a84*/ 	.short	0x010a
        /*0a86*/ 	.byte	0x3f
	.zero		1


	//   ....[73]....
        /*0a88*/ 	.word	0x000146e0
        /*0a8c*/ 	.word	0x00000008
        /*0a90*/ 	.word	0x00028c50
        /*0a94*/ 	.short	0x010a
        /*0a96*/ 	.byte	0x3f
	.zero		1


	//   ....[74]....
        /*0a98*/ 	.word	0x00014730
        /*0a9c*/ 	.word	0x00000000
        /*0aa0*/ 	.word	0x00028c50
        /*0aa4*/ 	.short	0x010a
        /*0aa6*/ 	.byte	0x3f
	.zero		1


	//   ....[75]....
        /*0aa8*/ 	.word	0x00014a00
        /*0aac*/ 	.word	0x00000002
        /*0ab0*/ 	.word	0x00028c00
        /*0ab4*/ 	.short	0x010a
        /*0ab6*/ 	.byte	0x3f
	.zero		1


	//   ....[76]....
        /*0ab8*/ 	.word	0x00014cd0
        /*0abc*/ 	.word	0x00000002
        /*0ac0*/ 	.word	0x00028c00
        /*0ac4*/ 	.short	0x010a
        /*0ac6*/ 	.byte	0x3f
	.zero		1


	//   ....[77]....
        /*0ac8*/ 	.word	0x00014d20
        /*0acc*/ 	.word	0x0000000f
        /*0ad0*/ 	.word	0x00028c30
        /*0ad4*/ 	.short	0x010a
        /*0ad6*/ 	.byte	0x3f
	.zero		1


	//   ....[78]....
        /*0ad8*/ 	.word	0x00014d70
        /*0adc*/ 	.word	0x0000000f
        /*0ae0*/ 	.word	0x00028c50
        /*0ae4*/ 	.short	0x010a
        /*0ae6*/ 	.byte	0x3f
	.zero		1


	//   ....[79]....
        /*0ae8*/ 	.word	0x00014dc0
        /*0aec*/ 	.word	0x0000000f
        /*0af0*/ 	.word	0x00028c30
        /*0af4*/ 	.short	0x010a
        /*0af6*/ 	.byte	0x3f
	.zero		1


	//   ....[80]....
        /*0af8*/ 	.word	0x00014e10
        /*0afc*/ 	.word	0x0000000f
        /*0b00*/ 	.word	0x00028c50
        /*0b04*/ 	.short	0x010a
        /*0b06*/ 	.byte	0x3f
	.zero		1


	//   ....[81]....
        /*0b08*/ 	.word	0x00014fb0
        /*0b0c*/ 	.word	0x00000005
        /*0b10*/ 	.word	0x00028c20
        /*0b14*/ 	.short	0x010a
        /*0b16*/ 	.byte	0x3f
	.zero		1


	//   ....[82]....
        /*0b18*/ 	.word	0x00015000
        /*0b1c*/ 	.word	0x00000006
        /*0b20*/ 	.word	0x00028ca0
        /*0b24*/ 	.short	0x010a
        /*0b26*/ 	.byte	0x3f
	.zero		1


	//   ....[83]....
        /*0b28*/ 	.word	0x00015050
        /*0b2c*/ 	.word	0x00000006
        /*0b30*/ 	.word	0x00028cc0
        /*0b34*/ 	.short	0x010a
        /*0b36*/ 	.byte	0x3f
	.zero		1


	//   ....[84]....
        /*0b38*/ 	.word	0x000150a0
        /*0b3c*/ 	.word	0x00000007
        /*0b40*/ 	.word	0x00028ca0
        /*0b44*/ 	.short	0x010a
        /*0b46*/ 	.byte	0x3f
	.zero		1


	//   ....[85]....
        /*0b48*/ 	.word	0x000150f0
        /*0b4c*/ 	.word	0x00000007
        /*0b50*/ 	.word	0x00028cc0
        /*0b54*/ 	.short	0x010a
        /*0b56*/ 	.byte	0x3f
	.zero		1


	//   ....[86]....
        /*0b58*/ 	.word	0x00015290
        /*0b5c*/ 	.word	0x00000005
        /*0b60*/ 	.word	0x00028c40
        /*0b64*/ 	.short	0x010a
        /*0b66*/ 	.byte	0x3f
	.zero		1


	//   ....[87]....
        /*0b68*/ 	.word	0x00015310
        /*0b6c*/ 	.word	0x00000005
        /*0b70*/ 	.word	0x00028c20
        /*0b74*/ 	.short	0x010a
        /*0b76*/ 	.byte	0x3f
	.zero		1


	//   ....[88]....
        /*0b78*/ 	.word	0x00015360
        /*0b7c*/ 	.word	0x00000002
        /*0b80*/ 	.word	0x00028c60
        /*0b84*/ 	.short	0x010a
        /*0b86*/ 	.byte	0x3f
	.zero		1


	//   ....[89]....
        /*0b88*/ 	.word	0x000153b0
        /*0b8c*/ 	.word	0x00000002
        /*0b90*/ 	.word	0x00028c40
        /*0b94*/ 	.short	0x010a
        /*0b96*/ 	.byte	0x3f
	.zero		1


	//   ....[90]....
        /*0b98*/ 	.word	0x00015400
        /*0b9c*/ 	.word	0x00000002
        /*0ba0*/ 	.word	0x00028c60
        /*0ba4*/ 	.short	0x010a
        /*0ba6*/ 	.byte	0x3f
	.zero		1


	//   ....[91]....
        /*0ba8*/ 	.word	0x00015450
        /*0bac*/ 	.word	0x00000002
        /*0bb0*/ 	.word	0x00028c40
        /*0bb4*/ 	.short	0x010a
        /*0bb6*/ 	.byte	0x3f
	.zero		1


	//   ....[92]....
        /*0bb8*/ 	.word	0x000154a0
        /*0bbc*/ 	.word	0x00000002
        /*0bc0*/ 	.word	0x00028c60
        /*0bc4*/ 	.short	0x010a
        /*0bc6*/ 	.byte	0x3f
	.zero		1


	//   ....[93]....
        /*0bc8*/ 	.word	0x000154f0
        /*0bcc*/ 	.word	0x00000002
        /*0bd0*/ 	.word	0x00028c40
        /*0bd4*/ 	.short	0x010a
        /*0bd6*/ 	.byte	0x3f
	.zero		1


	//   ....[94]....
        /*0bd8*/ 	.word	0x00015540
        /*0bdc*/ 	.word	0x00000002
        /*0be0*/ 	.word	0x00028c60
        /*0be4*/ 	.short	0x010a
        /*0be6*/ 	.byte	0x3f
	.zero		1


	//   ....[95]....
        /*0be8*/ 	.word	0x00015ef0
        /*0bec*/ 	.word	0x00000000
        /*0bf0*/ 	.word	0x00028c20
        /*0bf4*/ 	.short	0x010a
        /*0bf6*/ 	.byte	0x3f
	.zero		1


	//   ....[96]....
        /*0bf8*/ 	.word	0x00016090
        /*0bfc*/ 	.word	0x00000006
        /*0c00*/ 	.word	0x00000000
        /*0c04*/ 	.short	0x010a
        /*0c06*/ 	.byte	0x3f
	.zero		1


	//   ....[97]....
        /*0c08*/ 	.word	0x000160e0
        /*0c0c*/ 	.word	0x00000007
        /*0c10*/ 	.word	0x00000000
        /*0c14*/ 	.short	0x010a
        /*0c16*/ 	.byte	0x3f
	.zero		1


	//   ....[98]....
        /*0c18*/ 	.word	0x00016130
        /*0c1c*/ 	.word	0x00000004
        /*0c20*/ 	.word	0x00000000
        /*0c24*/ 	.short	0x010a
        /*0c26*/ 	.byte	0x3f
	.zero		1


	//----- nvinfo : EIATTR_NUM_MBARRIERS
	.align		4
.L_231:
        /*0c28*/ 	.byte	0x03, 0x38
        /*0c2a*/ 	.short	0x0016


	//----- nvinfo : EIATTR_EXIT_INSTR_OFFSETS
	.align		4
        /*0c2c*/ 	.byte	0x04, 0x1c
        /*0c2e*/ 	.short	(.L_233 - .L_232)


	//   ....[0]....
.L_232:
        /*0c30*/ 	.word	0x00014590


	//----- nvinfo : EIATTR_MAX_THREADS
	.align		4
.L_233:
        /*0c34*/ 	.byte	0x04, 0x05
        /*0c36*/ 	.short	(.L_235 - .L_234)
.L_234:
        /*0c38*/ 	.word	0x00000180
        /*0c3c*/ 	.word	0x00000001
        /*0c40*/ 	.word	0x00000001


	//----- nvinfo : EIATTR_CRS_STACK_SIZE
	.align		4
.L_235:
        /*0c44*/ 	.byte	0x04, 0x1e
        /*0c46*/ 	.short	(.L_237 - .L_236)
.L_236:
        /*0c48*/ 	.word	0x00000000


	//----- nvinfo : EIATTR_CBANK_PARAM_SIZE
	.align		4
.L_237:
        /*0c4c*/ 	.byte	0x03, 0x19
        /*0c4e*/ 	.short	0x0a70


	//----- nvinfo : EIATTR_PARAM_CBANK
	.align		4
        /*0c50*/ 	.byte	0x04, 0x0a
        /*0c52*/ 	.short	(.L_239 - .L_238)
	.align		4
.L_238:
        /*0c54*/ 	.word	index@(.nv.constant0._ZN7cutlass13device_kernelIN5flash11enable_sm90INS1_16FlashAttnFwdSm90INS1_25CollectiveMainloopFwdSm90ILi2EN4cute5tupleIJNS5_1CILi1EEES8_S8_EEENS6_IJNS7_ILi64EEESA_SA_EEELi512ENS_10bfloat16_tEfNS_4arch4Sm90ELb0ELb0ELb0ELb1ELb0ELb1ELb0ELb0ELb0ELb0ELb0ELb0EEENS1_21CollectiveEpilogueFwdINS6_IJSA_NS7_ILi512EEESA_EEES9_SC_SE_Li256ELb1ELb0ELb0ELb0EEENS1_36VarlenDynamicPersistentTileSchedulerILi64ELi64ELi256ELi32ELb0ELb0ELb1ELb0ELb1ELb1EEEEEEEEEvNT_6ParamsE)
        /*0c58*/ 	.short	0x0210
        /*0c5a*/ 	.short	0x0a70


	//----- nvinfo : EIATTR_SW_WAR
	.align		4
.L_239:
        /*0c5c*/ 	.byte	0x04, 0x36
        /*0c5e*/ 	.short	(.L_241 - .L_240)
.L_240:
        /*0c60*/ 	.word	0x00000008
.L_241:


//--------------------- .nv.info._ZN7cutlass13device_kernelIN5flash11enable_sm90INS1_16FlashAttnFwdSm90INS1_25CollectiveMainloopFwdSm90ILi2EN4cute5tupleIJNS5_1CILi1EEES8_S8_EEENS6_IJNS7_ILi64EEESA_SA_EEELi512ENS_10bfloat16_tEfNS_4arch4Sm90ELb0ELb0ELb0ELb1ELb0ELb0ELb1ELb0ELb0ELb0ELb0ELb0EEENS1_21CollectiveEpilogueFwdINS6_IJSA_NS7_ILi512EEESA_EEES9_SC_SE_Li256ELb1ELb0ELb0ELb0EEENS1_36VarlenDynamicPersistentTileSchedulerILi64ELi64ELi256ELi32ELb0ELb0ELb1ELb0ELb1ELb1EEEEEEEEEvNT_6ParamsE --------------------------
	.section	.nv.info._ZN7cutlass13device_kernelIN5flash11enable_sm90INS1_16FlashAttnFwdSm90INS1_25CollectiveMainloopFwdSm90ILi2EN4cute5tupleIJNS5_1CILi1EEES8_S8_EEENS6_IJNS7_ILi64EEESA_SA_EEELi512ENS_10bfloat16_tEfNS_4arch4Sm90ELb0ELb0ELb0ELb1ELb0ELb0ELb1ELb0ELb0ELb0ELb0ELb0EEENS1_21CollectiveEpilogueFwdINS6_IJSA_NS7_ILi512EEESA_EEES9_SC_SE_Li256ELb1ELb0ELb0ELb0EEENS1_36VarlenDynamicPersistentTileSchedulerILi64ELi64ELi256ELi32ELb0ELb0ELb1ELb0ELb1ELb1EEEEEEEEEvNT_6ParamsE,"",@"SHT_CUDA_INFO"
	.sectionflags	@""
	.align	4


	//----- nvinfo : EIATTR_CUDA_API_VERSION
	.align		4
        /*0000*/ 	.byte	0x04, 0x37
        /*0002*/ 	.short	(.L_243 - .L_242)
.L_242:
        /*0004*/ 	.word	0x00000082


	//----- nvinfo : EIATTR_KPARAM_INFO
	.align		4
.L_243:
        /*0008*/ 	.byte	0x04, 0x17
        /*000a*/ 	.short	(.L_245 - .L_244)
.L_244:
        /*000c*/ 	.word	0x00000000
        /*0010*/ 	.short	0x0000
        /*0012*/ 	.short	0x0070
        /*0014*/ 	.byte	0x00, 0xf0, 0x01, 0x2c


	//----- nvinfo : EIATTR_SPARSE_MMA_MASK
	.align		4
.L_245:
        /*0018*/ 	.byte	0x03, 0x50
        /*001a*/ 	.short	0x0000


	//----- nvinfo : EIATTR_MAXREG_COUNT
	.align		4
        /*001c*/ 	.byte	0x03, 0x1b
        /*001e*/ 	.short	0x00a8


	//----- nvinfo : EIATTR_NUM_BARRIERS
	.align		4
        /*0020*/ 	.byte	0x02, 0x4c
        /*0022*/ 	.byte	0x10
	.zero		1


	//----- nvinfo : EIATTR_EXTERNS
	.align		4
        /*0024*/ 	.byte	0x04, 0x0f
        /*0026*/ 	.short	(.L_247 - .L_246)


	//   ....[0]....
	.align		4
.L_246:
        /*0028*/ 	.word	index@(__assertfail)


	//----- nvinfo : EIATTR_ANNOTATIONS
	.align		4
.L_247:
        /*002c*/ 	.byte	0x04, 0x55
        /*002e*/ 	.short	(.L_249 - .L_248)


	//   ....[0]....
.L_248:
        /* <DEDUP_REMOVED lines=34> */


	//----- nvinfo : EIATTR_MERCURY_ISA_VERSION
	.align		4
.L_249:
        /*0240*/ 	.byte	0x03, 0x5f
        /*0242*/ 	.short	0x0101


	//----- nvinfo : EIATTR_UNUSED_LOAD_BYTE_OFFSET
	.align		4
        /*0244*/ 	.byte	0x04, 0x44
        /*0246*/ 	.short	(.L_251 - .L_250)


	//   ....[0]....
.L_250:
        /*0248*/ 	.word	0x00000a60
        /*024c*/ 	.word	0x0000fff0


	//   ....[1]....
        /*0250*/ 	.word	0x00008b30
        /*0254*/ 	.word	0x0000fff0


	//----- nvinfo : EIATTR_INT_WARP_WIDE_INSTR_OFFSETS
	.align		4
.L_251:
        /*0258*/ 	.byte	0x04, 0x31
        /*025a*/ 	.short	(.L_253 - .L_252)


	//   ....[0]....
.L_252:
        /*025c*/ 	.word	0x00000190


	//   ....[1]....
        /*0260*/ 	.word	0x000001d0


	//   ....[2]....
        /*0264*/ 	.word	0x00000240


	//   ....[3]....
        /*0268*/ 	.word	0x000002b0


	//   ....[4]....
        /*026c*/ 	.word	0x0000c3f0


	//   ....[5]....
        /*0270*/ 	.word	0x0000c4b0


	//   ....[6]....
        /*0274*/ 	.word	0x0000c950


	//   ....[7]....
        /*0278*/ 	.word	0x0000c980


	//   ....[8]....
        /*027c*/ 	.word	0x0000f6c0


	//   ....[9]....
        /*0280*/ 	.word	0x0000f780


	//----- nvinfo : EIATTR_COOP_GROUP_MASK_REGIDS
	.align		4
.L_253:
        /*0284*/ 	.byte	0x04, 0x29
        /*0286*/ 	.short	(.L_255 - .L_254)


	//   ....[0]....
.L_254:
        /*0288*/ 	.word	0xffffffff


	//   ....[1]....
        /*028c*/ 	.word	0xffffffff


	//   ....[2]....
        /*0290*/ 	.word	0xffffffff


	//   ....[3]....
        /*0294*/ 	.word	0xffffffff


	//   ....[4]....
        /*0298*/ 	.word	0xffffffff


	//   ....[5]....
        /*029c*/ 	.word	0xffffffff


	//   ....[6]....
        /*02a0*/ 	.word	0xffffffff


	//   ....[7]....
        /*02a4*/ 	.word	0xffffffff


	//   ....[8]....
        /*02a8*/ 	.word	0xffffffff


	//   ....[9]....
        /*02ac*/ 	.word	0xffffffff


	//   ....[10]....
        /*02b0*/ 	.word	0xffffffff


	//   ....[11]....
        /*02b4*/ 	.word	0xffffffff


	//   ....[12]....
        /*02b8*/ 	.word	0xffffffff


	//   ....[13]....
        /*02bc*/ 	.word	0xffffffff


	//   ....[14]....
        /*02c0*/ 	.word	0xffffffff


	//   ....[15]....
        /*02c4*/ 	.word	0xffffffff


	//   ....[16]....
        /*02c8*/ 	.word	0xffffffff


	//   ....[17]....
        /*02cc*/ 	.word	0xffffffff


	//   ....[18]....
        /*02d0*/ 	.word	0xffffffff


	//   ....[19]....
        /*02d4*/ 	.word	0xffffffff


	//   ....[20]....
        /*02d8*/ 	.word	0xffffffff


	//   ....[21]....
        /*02dc*/ 	.word	0xffffffff


	//   ....[22]....
        /*02e0*/ 	.word	0xffffffff


	//   ....[23]....
        /*02e4*/ 	.word	0xffffffff


	//   ....[24]....
        /*02e8*/ 	.word	0xffffffff


	//   ....[25]....
        /*02ec*/ 	.word	0xffffffff


	//   ....[26]....
        /*02f0*/ 	.word	0xffffffff


	//   ....[27]....
        /*02f4*/ 	.word	0xffffffff


	//   ....[28]....
        /*02f8*/ 	.word	0xffffffff


	//   ....[29]....
        /*02fc*/ 	.word	0xffffffff


	//   ....[30]....
        /*0300*/ 	.word	0xffffffff


	//   ....[31]....
        /*0304*/ 	.word	0xffffffff


	//   ....[32]....
        /*0308*/ 	.word	0xffffffff


	//   ....[33]....
        /*030c*/ 	.word	0xffffffff


	//   ....[34]....
        /*0310*/ 	.word	0xffffffff


	//   ....[35]....
        /*0314*/ 	.word	0xffffffff


	//   ....[36]....
        /*0318*/ 	.word	0xffffffff


	//   ....[37]....
        /*031c*/ 	.word	0xffffffff


	//   ....[38]....
        /*0320*/ 	.word	0xffffffff


	//   ....[39]....
        /*0324*/ 	.word	0xffffffff


	//   ....[40]....
        /*0328*/ 	.word	0xffffffff


	//   ....[41]....
        /*032c*/ 	.word	0xffffffff


	//   ....[42]....
        /*0330*/ 	.word	0xffffffff


	//   ....[43]....
        /*0334*/ 	.word	0xffffffff


	//   ....[44]....
        /*0338*/ 	.word	0xffffffff


	//   ....[45]....
        /*033c*/ 	.word	0xffffffff


	//   ....[46]....
        /*0340*/ 	.word	0xffffffff


	//   ....[47]....
        /*0344*/ 	.word	0xffffffff


	//   ....[48]....
        /*0348*/ 	.word	0xffffffff


	//   ....[49]....
        /*034c*/ 	.word	0xffffffff


	//   ....[50]....
        /*0350*/ 	.word	0xffffffff


	//   ....[51]....
        /*0354*/ 	.word	0xffffffff


	//   ....[52]....
        /*0358*/ 	.word	0xffffffff


	//   ....[53]....
        /*035c*/ 	.word	0xffffffff


	//   ....[54]....
        /*0360*/ 	.word	0xffffffff


	//   ....[55]....
        /*0364*/ 	.word	0xffffffff


	//   ....[56]....
        /*0368*/ 	.word	0xffffffff


	//   ....[57]....
        /*036c*/ 	.word	0xffffffff


	//   ....[58]....
        /*0370*/ 	.word	0xffffffff


	//   ....[59]....
        /*0374*/ 	.word	0xffffffff


	//   ....[60]....
        /*0378*/ 	.word	0x0500000f


	//   ....[61]....
        /*037c*/ 	.word	0x0500000f


	//   ....[62]....
        /*0380*/ 	.word	0x0500000f


	//   ....[63]....
        /*0384*/ 	.word	0x0500000f


	//   ....[64]....
        /*0388*/ 	.word	0x0500000f


	//   ....[65]....
        /*038c*/ 	.word	0x0500000f


	//   ....[66]....
        /*0390*/ 	.word	0x0500000f


	//   ....[67]....
        /*0394*/ 	.word	0x0500000f


	//   ....[68]....
        /*0398*/ 	.word	0x0500000f


	//   ....[69]....
        /*039c*/ 	.word	0x0500000f


	//   ....[70]....
        /*03a0*/ 	.word	0x0500000f


	//   ....[71]....
        /*03a4*/ 	.word	0x0500000f


	//   ....[72]....
        /*03a8*/ 	.word	0x0500000f


	//   ....[73]....
        /*03ac*/ 	.word	0x0500000f


	//   ....[74]....
        /*03b0*/ 	.word	0x0500000f


	//   ....[75]....
        /*03b4*/ 	.word	0x0500000f


	//   ....[76]....
        /*03b8*/ 	.word	0x0500000f


	//   ....[77]....
        /*03bc*/ 	.word	0x0500000f


	//   ....[78]....
        /*03c0*/ 	.word	0x0500000f


	//----- nvinfo : EIATTR_COOP_GROUP_INSTR_OFFSETS
	.align		4
.L_255:
        /*03c4*/ 	.byte	0x04, 0x28
        /*03c6*/ 	.short	(.L_257 - .L_256)


	//   ....[0]....
.L_256:
        /*03c8*/ 	.word	0x00000060


	//   ....[1]....
        /*03cc*/ 	.word	0x000001a0


	//   ....[2]....
        /*03d0*/ 	.word	0x000001e0


	//   ....[3]....
        /*03d4*/ 	.word	0x000003f0


	//   ....[4]....
        /*03d8*/ 	.word	0x00000550


	//   ....[5]....
        /*03dc*/ 	.word	0x00000670


	//   ....[6]....
        /*03e0*/ 	.word	0x000007d0


	//   ....[7]....
        /*03e4*/ 	.word	0x00001720


	//   ....[8]....
        /*03e8*/ 	.word	0x00002e70


	//   ....[9]....
        /*03ec*/ 	.word	0x000036b0


	//   ....[10]....
        /*03f0*/ 	.word	0x00004a40


	//   ....[11]....
        /*03f4*/ 	.word	0x00004ac0


	//   ....[12]....
        /*03f8*/ 	.word	0x00004c90


	//   ....[13]....
        /*03fc*/ 	.word	0x00004d60


	//   ....[14]....
        /*0400*/ 	.word	0x00005550


	//   ....[15]....
        /*0404*/ 	.word	0x00005b20


	//   ....[16]....
        /*0408*/ 	.word	0x00006c40


	//   ....[17]....
        /*040c*/ 	.word	0x00006c70


	//   ....[18]....
        /*0410*/ 	.word	0x00006ed0


	//   ....[19]....
        /*0414*/ 	.word	0x000070a0


	//   ....[20]....
        /*0418*/ 	.word	0x00007fe0


	//   ....[21]....
        /*041c*/ 	.word	0x00008040


	//   ....[22]....
        /*0420*/ 	.word	0x00008070


	//   ....[23]....
        /*0424*/ 	.word	0x000080d0


	//   ....[24]....
        /*0428*/ 	.word	0x000080e0


	//   ....[25]....
        /*042c*/ 	.word	0x00009a60


	//   ....[26]....
        /*0430*/ 	.word	0x0000b4b0


	//   ....[27]....
        /*0434*/ 	.word	0x0000b650


	//   ....[28]....
        /*0438*/ 	.word	0x0000b680


	//   ....[29]....
        /*043c*/ 	.word	0x0000b6c0


	//   ....[30]....
        /*0440*/ 	.word	0x0000b720


	//   ....[31]....
        /*0444*/ 	.word	0x0000b780


	//   ....[32]....
        /*0448*/ 	.word	0x0000b7c0


	//   ....[33]....
        /*044c*/ 	.word	0x0000b980


	//   ....[34]....
        /*0450*/ 	.word	0x0000b9e0


	//   ....[35]....
        /*0454*/ 	.word	0x0000ba20


	//   ....[36]....
        /*0458*/ 	.word	0x0000ba60


	//   ....[37]....
        /*045c*/ 	.word	0x0000ba90


	//   ....[38]....
        /*0460*/ 	.word	0x0000bac0


	//   ....[39]....
        /*0464*/ 	.word	0x0000bb50


	//   ....[40]....
        /*0468*/ 	.word	0x0000bb80


	//   ....[41]....
        /*046c*/ 	.word	0x0000bc10


	//   ....[42]....
        /*0470*/ 	.word	0x0000f810


	//   ....[43]....
        /*0474*/ 	.word	0x0000f820


	//   ....[44]....
        /*0478*/ 	.word	0x0000f940


	//   ....[45]....
        /*047c*/ 	.word	0x0000f9a0


	//   ....[46]....
        /*0480*/ 	.word	0x0000f9e0


	//   ....[47]....
        /*0484*/ 	.word	0x0000fa20


	//   ....[48]....
        /*0488*/ 	.word	0x0000fa50


	//   ....[49]....
        /*048c*/ 	.word	0x0000fa80


	//   ....[50]....
        /*0490*/ 	.word	0x0000fc20


	//   ....[51]....
        /*0494*/ 	.word	0x0000fc80


	//   ....[52]....
        /*0498*/ 	.word	0x0000fcc0


	//   ....[53]....
        /*049c*/ 	.word	0x0000fd00


	//   ....[54]....
        /*04a0*/ 	.word	0x0000fd30


	//   ....[55]....
        /*04a4*/ 	.word	0x0000fd60


	//   ....[56]....
        /*04a8*/ 	.word	0x0000fe20


	//   ....[57]....
        /*04ac*/ 	.word	0x0000fe40


	//   ....[58]....
        /*04b0*/ 	.word	0x0000feb0


	//   ....[59]....
        /*04b4*/ 	.word	0x00010300


	//   ....[60]....
        /*04b8*/ 	.word	0x000107f0


	//   ....[61]....
        /*04bc*/ 	.word	0x00010c10


	//   ....[62]....
        /*04c0*/ 	.word	0x00010ca0


	//   ....[63]....
        /*04c4*/ 	.word	0x00010d40


	//   ....[64]....
        /*04c8*/ 	.word	0x00010df0


	//   ....[65]....
        /*04cc*/ 	.word	0x00010e70


	//   ....[66]....
        /*04d0*/ 	.word	0x00010ef0


	//   ....[67]....
        /*04d4*/ 	.word	0x00010f70


	//   ....[68]....
        /*04d8*/ 	.word	0x00010ff0


	//   ....[69]....
        /*04dc*/ 	.word	0x00011080


	//   ....[70]....
        /*04e0*/ 	.word	0x00011130


	//   ....[71]....
        /*04e4*/ 	.word	0x000111b0


	//   ....[72]....
        /*04e8*/ 	.word	0x00011230


	//   ....[73]....
        /*04ec*/ 	.word	0x000112b0


	//   ....[74]....
        /*04f0*/ 	.word	0x00011330


	//   ....[75]....
        /*04f4*/ 	.word	0x000113a0


	//   ....[76]....
        /*04f8*/ 	.word	0x00011440


	//   ....[77]....
        /*04fc*/ 	.word	0x000114d0


	//   ....[78]....
        /*0500*/ 	.word	0x000115f0


	//----- nvinfo : EIATTR_REG_RECONFIG
	.align		4
.L_257:
        /*0504*/ 	.byte	0x01, 0x54
	.zero		2


	//----- nvinfo : EIATTR_SYSCALL_OFFSETS
	.align		4
        /*0508*/ 	.byte	0x04, 0x46
        /*050a*/ 	.short	(.L_259 - .L_258)


	//   ....[0]....
.L_258:
        /*050c*/ 	.word	0x00003030


	//   ....[1]....
        /*0510*/ 	.word	0x0000c640


	//   ....[2]....
        /*0514*/ 	.word	0x0000c780


	//   ....[3]....
        /*0518*/ 	.word	0x0000c880


	//----- nvinfo : EIATTR_MBARRIER_INSTR_OFFSETS
	.align		4
.L_259:
        /*051c*/ 	.byte	0x04, 0x39
        /*051e*/ 	.short	(.L_261 - .L_260)


	//   ....[0]....
.L_260:
        /*0520*/ 	.word	0x000002d0
        /*0524*/ 	.word	0x000000ff
        /*0528*/ 	.word	0x00038800
        /*052c*/ 	.short	0x0100
        /*052e*/ 	.byte	0x08
	.zero		1


	//   ....[1]....
        /*0530*/ 	.word	0x000002e0
        /*0534*/ 	.word	0x000000ff
        /*0538*/ 	.word	0x00038810
        /*053c*/ 	.short	0x0100
        /*053e*/ 	.byte	0x08
	.zero		1


	//   ....[2]....
        /*0540*/ 	.word	0x000002f0
        /*0544*/ 	.word	0x000000ff
        /*0548*/ 	.word	0x00038820
        /*054c*/ 	.short	0x0100
        /*054e*/ 	.byte	0x08
	.zero		1


	//   ....[3]....
        /*0550*/ 	.word	0x000003a0
        /*0554*/ 	.word	0x000000ff
        /*0558*/ 	.word	0x00038830
        /*055c*/ 	.short	0x0100
        /*055e*/ 	.byte	0x06
	.zero		1


	//   ....[4]....
        /*0560*/ 	.word	0x000003b0
        /*0564*/ 	.word	0x000000ff
        /*0568*/ 	.word	0x00038840
        /*056c*/ 	.short	0x0100
        /*056e*/ 	.byte	0x06
	.zero		1


	//   ....[5]....
        /*0570*/ 	.word	0x000003c0
        /*0574*/ 	.word	0x000000ff
        /*0578*/ 	.word	0x00038838
        /*057c*/ 	.short	0x0100
        /*057e*/ 	.byte	0x06
	.zero		1


	//   ....[6]....
        /*0580*/ 	.word	0x000003d0
        /*0584*/ 	.word	0x000000ff
        /*0588*/ 	.word	0x00038848
        /*058c*/ 	.short	0x0100
        /*058e*/ 	.byte	0x06
	.zero		1


	//   ....[7]....
        /*0590*/ 	.word	0x00000500
        /*0594*/ 	.word	0x000000ff
        /*0598*/ 	.word	0x00038850
        /*059c*/ 	.short	0x0100
        /*059e*/ 	.byte	0x08
	.zero		1


	//   ....[8]....
        /*05a0*/ 	.word	0x00000510
        /*05a4*/ 	.word	0x000000ff
        /*05a8*/ 	.word	0x00038860
        /*05ac*/ 	.short	0x0100
        /*05ae*/ 	.byte	0x08
	.zero		1


	//   ....[9]....
        /*05b0*/ 	.word	0x00000520
        /*05b4*/ 	.word	0x000000ff
        /*05b8*/ 	.word	0x00038858
        /*05bc*/ 	.short	0x0100
        /*05be*/ 	.byte	0x08
	.zero		1


	//   ....[10]....
        /*05c0*/ 	.word	0x00000530
        /*05c4*/ 	.word	0x000000ff
        /*05c8*/ 	.word	0x00038868
        /*05cc*/ 	.short	0x0100
        /*05ce*/ 	.byte	0x08
	.zero		1


	//   ....[11]....
        /*05d0*/ 	.word	0x00000620
        /*05d4*/ 	.word	0x000000ff
        /*05d8*/ 	.word	0x00038870
        /*05dc*/ 	.short	0x0100
        /*05de*/ 	.byte	0x06
	.zero		1


	//   ....[12]....
        /*05e0*/ 	.word	0x00000630
        /*05e4*/ 	.word	0x000000ff
        /*05e8*/ 	.word	0x00038880
        /*05ec*/ 	.short	0x0100
        /*05ee*/ 	.byte	0x06
	.zero		1


	//   ....[13]....
        /*05f0*/ 	.word	0x00000640
        /*05f4*/ 	.word	0x000000ff
        /*05f8*/ 	.word	0x00038878
        /*05fc*/ 	.short	0x0100
        /*05fe*/ 	.byte	0x06
	.zero		1


	//   ....[14]....
        /*0600*/ 	.word	0x00000650
        /*0604*/ 	.word	0x000000ff
        /*0608*/ 	.word	0x00038888
        /*060c*/ 	.short	0x0100
        /*060e*/ 	.byte	0x06
	.zero		1


	//   ....[15]....
        /*0610*/ 	.word	0x00000780
        /*0614*/ 	.word	0x000000ff
        /*0618*/ 	.word	0x00038890
        /*061c*/ 	.short	0x0100
        /*061e*/ 	.byte	0x08
	.zero		1


	//   ....[16]....
        /*0620*/ 	.word	0x00000790
        /*0624*/ 	.word	0x000000ff
        /*0628*/ 	.word	0x000388a0
        /*062c*/ 	.short	0x0100
        /*062e*/ 	.byte	0x08
	.zero		1


	//   ....[17]....
        /*0630*/ 	.word	0x000007a0
        /*0634*/ 	.word	0x000000ff
        /*0638*/ 	.word	0x00038898
        /*063c*/ 	.short	0x0100
        /*063e*/ 	.byte	0x08
	.zero		1


	//   ....[18]....
        /*0640*/ 	.word	0x000007b0
        /*0644*/ 	.word	0x000000ff
        /*0648*/ 	.word	0x000388a8
        /*064c*/ 	.short	0x0100
        /*064e*/ 	.byte	0x08
	.zero		1


	//   ....[19]....
        /*0650*/ 	.word	0x000008e0
        /*0654*/ 	.word	0x000000ff
        /*0658*/ 	.word	0x000388b0
        /*065c*/ 	.short	0x0100
        /*065e*/ 	.byte	0x08
	.zero		1


	//   ....[20]....
        /*0660*/ 	.word	0x000008f0
        /*0664*/ 	.word	0x000000ff
        /*0668*/ 	.word	0x000388c0
        /*066c*/ 	.short	0x0100
        /*066e*/ 	.byte	0x08
	.zero		1


	//   ....[21]....
        /*0670*/ 	.word	0x00000900
        /*0674*/ 	.word	0x000000ff
        /*0678*/ 	.word	0x000388b8
        /*067c*/ 	.short	0x0100
        /*067e*/ 	.byte	0x08
	.zero		1


	//   ....[22]....
        /*0680*/ 	.word	0x00000910
        /*0684*/ 	.word	0x000000ff
        /*0688*/ 	.word	0x000388c8
        /*068c*/ 	.short	0x0100
        /*068e*/ 	.byte	0x08
	.zero		1


	//   ....[23]....
        /*0690*/ 	.word	0x00001a80
        /*0694*/ 	.word	0x00000004
        /*0698*/ 	.word	0x00000000
        /*069c*/ 	.short	0x0101
        /*069e*/ 	.byte	0x3f
	.zero		1


	//   ....[24]....
        /*06a0*/ 	.word	0x00002540
        /*06a4*/ 	.word	0x00000004
        /*06a8*/ 	.word	0x00000000
        /*06ac*/ 	.short	0x0101
        /*06ae*/ 	.byte	0x3f
	.zero		1


	//   ....[25]....
        /*06b0*/ 	.word	0x000030a0
        /*06b4*/ 	.word	0x000000ff
        /*06b8*/ 	.word	0x00038800
        /*06bc*/ 	.short	0x010a
        /*06be*/ 	.byte	0x25
	.zero		1


	//   ....[26]....
        /*06c0*/ 	.word	0x00003120
        /*06c4*/ 	.word	0x00000003
        /*06c8*/ 	.word	0x00038830
        /*06cc*/ 	.short	0x010a
        /*06ce*/ 	.byte	0x3f
	.zero		1


	//   ....[27]....
        /*06d0*/ 	.word	0x00003160
        /*06d4*/ 	.word	0x00000003
        /*06d8*/ 	.word	0x00038830
        /*06dc*/ 	.short	0x010a
        /*06de*/ 	.byte	0x3f
	.zero		1


	//   ....[28]....
        /*06e0*/ 	.word	0x000033e0
        /*06e4*/ 	.word	0x000000ff
        /*06e8*/ 	.word	0x00038810
        /*06ec*/ 	.short	0x010a
        /*06ee*/ 	.byte	0x25
	.zero		1


	//   ....[29]....
        /*06f0*/ 	.word	0x00003420
        /*06f4*/ 	.word	0x00000003
        /*06f8*/ 	.word	0x00038850
        /*06fc*/ 	.short	0x010a
        /*06fe*/ 	.byte	0x3f
	.zero		1


	//   ....[30]....
        /*0700*/ 	.word	0x00003460
        /*0704*/ 	.word	0x00000003
        /*0708*/ 	.word	0x00038850
        /*070c*/ 	.short	0x010a
        /*070e*/ 	.byte	0x3f
	.zero		1


	//   ....[31]....
        /*0710*/ 	.word	0x00004f90
        /*0714*/ 	.word	0x00000018
        /*0718*/ 	.word	0x00000000
        /*071c*/ 	.short	0x0101
        /*071e*/ 	.byte	0x3f
	.zero		1


	//   ....[32]....
        /*0720*/ 	.word	0x00005570
        /*0724*/ 	.word	0x00000003
        /*0728*/ 	.word	0x00000000
        /*072c*/ 	.short	0x0101
        /*072e*/ 	.byte	0x3f
	.zero		1


	//   ....[33]....
        /*0730*/ 	.word	0x000056b0
        /*0734*/ 	.word	0x000000ff
        /*0738*/ 	.word	0x00038830
        /*073c*/ 	.short	0x010a
        /*073e*/ 	.byte	0x06
	.zero		1


	//   ....[34]....
        /*0740*/ 	.word	0x000056f0
        /*0744*/ 	.word	0x000000ff
        /*0748*/ 	.word	0x00038830
        /*074c*/ 	.short	0x010a
        /*074e*/ 	.byte	0x06
	.zero		1


	//   ....[35]....
        /*0750*/ 	.word	0x00005940
        /*0754*/ 	.word	0x000000ff
        /*0758*/ 	.word	0x00038850
        /*075c*/ 	.short	0x010a
        /*075e*/ 	.byte	0x06
	.zero		1


	//   ....[36]....
        /*0760*/ 	.word	0x00005980
        /*0764*/ 	.word	0x000000ff
        /*0768*/ 	.word	0x00038850
        /*076c*/ 	.short	0x010a
        /*076e*/ 	.byte	0x06
	.zero		1


	//   ....[37]....
        /*0770*/ 	.word	0x00007440
        /*0774*/ 	.word	0x00000098
        /*0778*/ 	.word	0x00000000
        /*077c*/ 	.short	0x0101
        /*077e*/ 	.byte	0x3f
	.zero		1


	//   ....[38]....
        /*0780*/ 	.word	0x00008000
        /*0784*/ 	.word	0x00000003
        /*0788*/ 	.word	0x00000000
        /*078c*/ 	.short	0x0101
        /*078e*/ 	.byte	0x3f
	.zero		1


	//   ....[39]....
        /*0790*/ 	.word	0x0000a4d0
        /*0794*/ 	.word	0x000000ff
        /*0798*/ 	.word	0x00000000
        /*079c*/ 	.short	0x0101
        /*079e*/ 	.byte	0x04
	.zero		1


	//   ....[40]....
        /*07a0*/ 	.word	0x0000ce00
        /*07a4*/ 	.word	0x00000008
        /*07a8*/ 	.word	0x00038840
        /*07ac*/ 	.short	0x010a
        /*07ae*/ 	.byte	0x3f
	.zero		1


	//   ....[41]....
        /*07b0*/ 	.word	0x0000d600
        /*07b4*/ 	.word	0x0000000b
        /*07b8*/ 	.word	0x00038820
        /*07bc*/ 	.short	0x010a
        /*07be*/ 	.byte	0x3f
	.zero		1


	//   ....[42]....
        /*07c0*/ 	.word	0x0000d6d0
        /*07c4*/ 	.word	0x00000006
        /*07c8*/ 	.word	0x00038860
        /*07cc*/ 	.short	0x010a
        /*07ce*/ 	.byte	0x3f
	.zero		1


	//   ....[43]....
        /*07d0*/ 	.word	0x0000de90
        /*07d4*/ 	.word	0x00000002
        /*07d8*/ 	.word	0x00038840
        /*07dc*/ 	.short	0x010a
        /*07de*/ 	.byte	0x3f
	.zero		1


	//   ....[44]....
        /*07e0*/ 	.word	0x0000e0a0
        /*07e4*/ 	.word	0x00000002
        /*07e8*/ 	.word	0x00038860
        /*07ec*/ 	.short	0x010a
        /*07ee*/ 	.byte	0x3f
	.zero		1


	//   ....[45]....
        /*07f0*/ 	.word	0x0000e760
        /*07f4*/ 	.word	0x00000002
        /*07f8*/ 	.word	0x00038840
        /*07fc*/ 	.short	0x010a
        /*07fe*/ 	.byte	0x3f
	.zero		1


	//   ....[46]....
        /*0800*/ 	.word	0x0000e960
        /*0804*/ 	.word	0x00000002
        /*0808*/ 	.word	0x00038860
        /*080c*/ 	.short	0x010a
        /*080e*/ 	.byte	0x3f
	.zero		1


	//   ....[47]....
        /*0810*/ 	.word	0x0000ef90
        /*0814*/ 	.word	0x00000002
        /*0818*/ 	.word	0x00038840
        /*081c*/ 	.short	0x010a
        /*081e*/ 	.byte	0x3f
	.zero		1


	//   ....[48]....
        /*0820*/ 	.word	0x0000f1a0
        /*0824*/ 	.word	0x00000002
        /*0828*/ 	.word	0x00038860
        /*082c*/ 	.short	0x010a
        /*082e*/ 	.byte	0x3f
	.zero		1


	//   ....[49]....
        /*0830*/ 	.word	0x00010290
        /*0834*/ 	.word	0x00000000
        /*0838*/ 	.word	0x00038820
        /*083c*/ 	.short	0x010a
        /*083e*/ 	.byte	0x3f
	.zero		1


	//   ....[50]....
        /*0840*/ 	.word	0x000103f0
        /*0844*/ 	.word	0x00000006
        /*0848*/ 	.word	0x00000000
        /*084c*/ 	.short	0x010a
        /*084e*/ 	.byte	0x3f
	.zero		1


	//   ....[51]....
        /*0850*/ 	.word	0x00010470
        /*0854*/ 	.word	0x00000007
        /*0858*/ 	.word	0x00000000
        /*085c*/ 	.short	0x010a
        /*085e*/ 	.byte	0x3f
	.zero		1


	//   ....[52]....
        /*0860*/ 	.word	0x000104b0
        /*0864*/ 	.word	0x00000004
        /*0868*/ 	.word	0x00000000
        /*086c*/ 	.short	0x010a
        /*086e*/ 	.byte	0x3f
	.zero		1


	//   ....[53]....
        /*0870*/ 	.word	0x000104e0
        /*0874*/ 	.word	0x00000003
        /*0878*/ 	.word	0x00000000
        /*087c*/ 	.short	0x010a
        /*087e*/ 	.byte	0x3f
	.zero		1


	//   ....[54]....
        /*0880*/ 	.word	0x00010550
        /*0884*/ 	.word	0x00000003
        /*0888*/ 	.word	0x00038800
        /*088c*/ 	.short	0x010a
        /*088e*/ 	.byte	0x3f
	.zero		1


	//   ....[55]....
        /*0890*/ 	.word	0x000105a0
        /*0894*/ 	.word	0x00000003
        /*0898*/ 	.word	0x00038830
        /*089c*/ 	.short	0x010a
        /*089e*/ 	.byte	0x3f
	.zero		1


	//   ....[56]....
        /*08a0*/ 	.word	0x00010600
        /*08a4*/ 	.word	0x00000005
        /*08a8*/ 	.word	0x00038810
        /*08ac*/ 	.short	0x010a
        /*08ae*/ 	.byte	0x3f
	.zero		1


	//   ....[57]....
        /*08b0*/ 	.word	0x00010650
        /*08b4*/ 	.word	0x00000003
        /*08b8*/ 	.word	0x00038850
        /*08bc*/ 	.short	0x010a
        /*08be*/ 	.byte	0x3f
	.zero		1


	//   ....[58]....
        /*08c0*/ 	.word	0x000106b0
        /*08c4*/ 	.word	0x00000005
        /*08c8*/ 	.word	0x00038830
        /*08cc*/ 	.short	0x010a
        /*08ce*/ 	.byte	0x3f
	.zero		1


	//   ....[59]....
        /*08d0*/ 	.word	0x00010710
        /*08d4*/ 	.word	0x00000005
        /*08d8*/ 	.word	0x00038850
        /*08dc*/ 	.short	0x010a
        /*08de*/ 	.byte	0x3f
	.zero		1


	//   ....[60]....
        /*08e0*/ 	.word	0x000108b0
        /*08e4*/ 	.word	0x00000008
        /*08e8*/ 	.word	0x00038840
        /*08ec*/ 	.short	0x010a
        /*08ee*/ 	.byte	0x3f
	.zero		1


	//   ....[61]....
        /*08f0*/ 	.word	0x00010930
        /*08f4*/ 	.word	0x00000008
        /*08f8*/ 	.word	0x00038820
        /*08fc*/ 	.short	0x010a
        /*08fe*/ 	.byte	0x3f
	.zero		1


	//   ....[62]....
        /*0900*/ 	.word	0x00010980
        /*0904*/ 	.word	0x00000006
        /*0908*/ 	.word	0x00038860
        /*090c*/ 	.short	0x010a
        /*090e*/ 	.byte	0x3f
	.zero		1


	//   ....[63]....
        /*0910*/ 	.word	0x000109d0
        /*0914*/ 	.word	0x00000002
        /*0918*/ 	.word	0x00038840
        /*091c*/ 	.short	0x010a
        /*091e*/ 	.byte	0x3f
	.zero		1


	//   ....[64]....
        /*0920*/ 	.word	0x00010a20
        /*0924*/ 	.word	0x00000002
        /*0928*/ 	.word	0x00038860
        /*092c*/ 	.short	0x010a
        /*092e*/ 	.byte	0x3f
	.zero		1


	//   ....[65]....
        /*0930*/ 	.word	0x00010a70
        /*0934*/ 	.word	0x00000002
        /*0938*/ 	.word	0x00038840
        /*093c*/ 	.short	0x010a
        /*093e*/ 	.byte	0x3f
	.zero		1


	//   ....[66]....
        /*0940*/ 	.word	0x00010ac0
        /*0944*/ 	.word	0x00000002
        /*0948*/ 	.word	0x00038860
        /*094c*/ 	.short	0x010a
        /*094e*/ 	.byte	0x3f
	.zero		1


	//   ....[67]....
        /*0950*/ 	.word	0x00010b10
        /*0954*/ 	.word	0x00000002
        /*0958*/ 	.word	0x00038840
        /*095c*/ 	.short	0x010a
        /*095e*/ 	.byte	0x3f
	.zero		1


	//   ....[68]....
        /*0960*/ 	.word	0x00010b60
        /*0964*/ 	.word	0x00000002
        /*0968*/ 	.word	0x00038860
        /*096c*/ 	.short	0x010a
        /*096e*/ 	.byte	0x3f
	.zero		1


	//   ....[69]....
        /*0970*/ 	.word	0x00011510
        /*0974*/ 	.word	0x00000000
        /*0978*/ 	.word	0x00038820
        /*097c*/ 	.short	0x010a
        /*097e*/ 	.byte	0x3f
	.zero		1


	//   ....[70]....
        /*0980*/ 	.word	0x000116b0
        /*0984*/ 	.word	0x00000006
        /*0988*/ 	.word	0x00000000
        /*098c*/ 	.short	0x010a
        /*098e*/ 	.byte	0x3f
	.zero		1


	//   ....[71]....
        /*0990*/ 	.word	0x00011700
        /*0994*/ 	.word	0x00000007
        /*0998*/ 	.word	0x00000000
        /*099c*/ 	.short	0x010a
        /*099e*/ 	.byte	0x3f
	.zero		1


	//   ....[72]....
        /*09a0*/ 	.word	0x00011750
        /*09a4*/ 	.word	0x00000004
        /*09a8*/ 	.word	0x00000000
        /*09ac*/ 	.short	0x010a
        /*09ae*/ 	.byte	0x3f
	.zero		1


	//----- nvinfo : EIATTR_NUM_MBARRIERS
	.align		4
.L_261:
        /*09b0*/ 	.byte	0x03, 0x38
        /*09b2*/ 	.short	0x0017


	//----- nvinfo : EIATTR_EXIT_INSTR_OFFSETS
	.align		4
        /*09b4*/ 	.byte	0x04, 0x1c
        /*09b6*/ 	.short	(.L_263 - .L_262)


	//   ....[0]....
.L_262:
        /*09b8*/ 	.word	0x00000a90


	//   ....[1]....
        /*09bc*/ 	.word	0x0000b470


	//   ....[2]....
        /*09c0*/ 	.word	0x0000b4d0


	//   ....[3]....
        /*09c4*/ 	.word	0x00010530


	//----- nvinfo : EIATTR_MAX_THREADS
	.align		4
.L_263:
        /*09c8*/ 	.byte	0x04, 0x05
        /*09ca*/ 	.short	(.L_265 - .L_264)
.L_264:
        /*09cc*/ 	.word	0x00000180
        /*09d0*/ 	.word	0x00000001
        /*09d4*/ 	.word	0x00000001


	//----- nvinfo : EIATTR_CRS_STACK_SIZE
	.align		4
.L_265:
        /*09d8*/ 	.byte	0x04, 0x1e
        /*09da*/ 	.short	(.L_267 - .L_266)
.L_266:
        /*09dc*/ 	.word	0x00000000


	//----- nvinfo : EIATTR_CBANK_PARAM_SIZE
	.align		4
.L_267:
        /*09e0*/ 	.byte	0x03, 0x19
        /*09e2*/ 	.short	0x0b70


	//----- nvinfo : EIATTR_PARAM_CBANK
	.align		4
        /*09e4*/ 	.byte	0x04, 0x0a
        /*09e6*/ 	.short	(.L_269 - .L_268)
	.align		4
.L_268:
        /*09e8*/ 	.word	index@(.nv.constant0._ZN7cutlass13device_kernelIN5flash11enable_sm90INS1_16FlashAttnFwdSm90INS1_25CollectiveMainloopFwdSm90ILi2EN4cute5tupleIJNS5_1CILi1EEES8_S8_EEENS6_IJNS7_ILi64EEESA_SA_EEELi512ENS_10bfloat16_tEfNS_4arch4Sm90ELb0ELb0ELb0ELb1ELb0ELb0ELb1ELb0ELb0ELb0ELb0ELb0EEENS1_21CollectiveEpilogueFwdINS6_IJSA_NS7_ILi512EEESA_EEES9_SC_SE_Li256ELb1ELb0ELb0ELb0EEENS1_36VarlenDynamicPersistentTileSchedulerILi64ELi64ELi256ELi32ELb0ELb0ELb1ELb0ELb1ELb1EEEEEEEEEvNT_6ParamsE)
        /*09ec*/ 	.short	0x0210
        /*09ee*/ 	.short	0x0b70


	//----- nvinfo : EIATTR_SW_WAR
	.align		4
.L_269:
        /*09f0*/ 	.byte	0x04, 0x36
        /*09f2*/ 	.short	(.L_271 - .L_270)
.L_270:
        /*09f4*/ 	.word	0x00000008
.L_271:


//--------------------- .nv.info._ZN7cutlass13device_kernelIN5flash11enable_sm90INS1_16FlashAttnFwdSm90INS1_25CollectiveMainloopFwdSm90ILi2EN4cute5tupleIJNS5_1CILi1EEES8_S8_EEENS6_IJNS7_ILi64EEESA_SA_EEELi512ENS_10bfloat16_tEfNS_4arch4Sm90ELb0ELb0ELb0ELb1ELb0ELb1ELb1ELb0ELb0ELb0ELb0ELb0EEENS1_21CollectiveEpilogueFwdINS6_IJSA_NS7_ILi512EEESA_EEES9_SC_SE_Li256ELb1ELb0ELb0ELb0EEENS1_36VarlenDynamicPersistentTileSchedulerILi64ELi64ELi256ELi32ELb0ELb0ELb1ELb0ELb1ELb1EEEEEEEEEvNT_6ParamsE --------------------------
	.section	.nv.info._ZN7cutlass13device_kernelIN5flash11enable_sm90INS1_16FlashAttnFwdSm90INS1_25CollectiveMainloopFwdSm90ILi2EN4cute5tupleIJNS5_1CILi1EEES8_S8_EEENS6_IJNS7_ILi64EEESA_SA_EEELi512ENS_10bfloat16_tEfNS_4arch4Sm90ELb0ELb0ELb0ELb1ELb0ELb1ELb1ELb0ELb0ELb0ELb0ELb0EEENS1_21CollectiveEpilogueFwdINS6_IJSA_NS7_ILi512EEESA_EEES9_SC_SE_Li256ELb1ELb0ELb0ELb0EEENS1_36VarlenDynamicPersistentTileSchedulerILi64ELi64ELi256ELi32ELb0ELb0ELb1ELb0ELb1ELb1EEEEEEEEEvNT_6ParamsE,"",@"SHT_CUDA_INFO"
	.sectionflags	@""
	.align	4


	//----- nvinfo : EIATTR_CUDA_API_VERSION
	.align		4
        /*0000*/ 	.byte	0x04, 0x37
        /*0002*/ 	.short	(.L_273 - .L_272)
.L_272:
        /*0004*/ 	.word	0x00000082


	//----- nvinfo : EIATTR_KPARAM_INFO
	.align		4
.L_273:
        /*0008*/ 	.byte	0x04, 0x17
        /*000a*/ 	.short	(.L_275 - .L_274)
.L_274:
        /*000c*/ 	.word	0x00000000
        /*0010*/ 	.short	0x0000
        /*0012*/ 	.short	0x0070
        /*0014*/ 	.byte	0x00, 0xf0, 0x01, 0x2c


	//----- nvinfo : EIATTR_SPARSE_MMA_MASK
	.align		4
.L_275:
        /*0018*/ 	.byte	0x03, 0x50
        /*001a*/ 	.short	0x0000


	//----- nvinfo : EIATTR_MAXREG_COUNT
	.align		4
        /*001c*/ 	.byte	0x03, 0x1b
        /*001e*/ 	.short	0x00a8


	//----- nvinfo : EIATTR_NUM_BARRIERS
	.align		4
        /*0020*/ 	.byte	0x02, 0x4c
        /*0022*/ 	.byte	0x10
	.zero		1


	//----- nvinfo : EIATTR_EXTERNS
	.align		4
        /*0024*/ 	.byte	0x04, 0x0f
        /*0026*/ 	.short	(.L_277 - .L_276)


	//   ....[0]....
	.align		4
.L_276:
        /*0028*/ 	.word	index@(__assertfail)


	//----- nvinfo : EIATTR_ANNOTATIONS
	.align		4
.L_277:
        /*002c*/ 	.byte	0x04, 0x55
        /*002e*/ 	.short	(.L_279 - .L_278)


	//   ....[0]....
.L_278:
        /* <DEDUP_REMOVED lines=45> */


	//----- nvinfo : EIATTR_MERCURY_ISA_VERSION
	.align		4
.L_279:
        /*02f0*/ 	.byte	0x03, 0x5f
        /*02f2*/ 	.short	0x0101


	//----- nvinfo : EIATTR_UNUSED_LOAD_BYTE_OFFSET
	.align		4
        /*02f4*/ 	.byte	0x04, 0x44
        /*02f6*/ 	.short	(.L_281 - .L_280)


	//   ....[0]....
.L_280:
        /*02f8*/ 	.word	0x00000b30
        /*02fc*/ 	.word	0x0000fff0


	//   ....[1]....
        /*0300*/ 	.word	0x0000f1d0
        /*0304*/ 	.word	0x0000fff0


	//----- nvinfo : EIATTR_INT_WARP_WIDE_INSTR_OFFSETS
	.align		4
.L_281:
        /*0308*/ 	.byte	0x04, 0x31
        /*030a*/ 	.short	(.L_283 - .L_282)


	//   ....[0]....
.L_282:
        /*030c*/ 	.word	0x000001f0


	//   ....[1]....
        /*0310*/ 	.word	0x00000230


	//   ....[2]....
        /*0314*/ 	.word	0x000002a0


	//   ....[3]....
        /*0318*/ 	.word	0x00000310


	//   ....[4]....
        /*031c*/ 	.word	0x00013980


	//   ....[5]....
        /*0320*/ 	.word	0x00013a30


	//   ....[6]....
        /*0324*/ 	.word	0x00013ec0


	//   ....[7]....
        /*0328*/ 	.word	0x00013ef0


	//   ....[8]....
        /*032c*/ 	.word	0x00016c40


	//   ....[9]....
        /*0330*/ 	.word	0x00016cf0


	//----- nvinfo : EIATTR_COOP_GROUP_MASK_REGIDS
	.align		4
.L_283:
        /*0334*/ 	.byte	0x04, 0x29
        /*0336*/ 	.short	(.L_285 - .L_284)


	//   ....[0]....
.L_284:
        /*0338*/ 	.word	0xffffffff


	//   ....[1]....
        /*033c*/ 	.word	0xffffffff


	//   ....[2]....
        /*0340*/ 	.word	0xffffffff


	//   ....[3]....
        /*0344*/ 	.word	0xffffffff


	//   ....[4]....
        /*0348*/ 	.word	0xffffffff


	//   ....[5]....
        /*034c*/ 	.word	0xffffffff


	//   ....[6]....
        /*0350*/ 	.word	0xffffffff


	//   ....[7]....
        /*0354*/ 	.word	0xffffffff


	//   ....[8]....
        /*0358*/ 	.word	0xffffffff


	//   ....[9]....
        /*035c*/ 	.word	0xffffffff


	//   ....[10]....
        /*0360*/ 	.word	0xffffffff


	//   ....[11]....
        /*0364*/ 	.word	0xffffffff


	//   ....[12]....
        /*0368*/ 	.word	0xffffffff


	//   ....[13]....
        /*036c*/ 	.word	0xffffffff


	//   ....[14]....
        /*0370*/ 	.word	0xffffffff


	//   ....[15]....
        /*0374*/ 	.word	0xffffffff


	//   ....[16]....
        /*0378*/ 	.word	0xffffffff


	//   ....[17]....
        /*037c*/ 	.word	0xffffffff


	//   ....[18]....
        /*0380*/ 	.word	0xffffffff


	//   ....[19]....
        /*0384*/ 	.word	0xffffffff


	//   ....[20]....
        /*0388*/ 	.word	0xffffffff


	//   ....[21]....
        /*038c*/ 	.word	0xffffffff


	//   ....[22]....
        /*0390*/ 	.word	0xffffffff


	//   ....[23]....
        /*0394*/ 	.word	0xffffffff


	//   ....[24]....
        /*0398*/ 	.word	0xffffffff


	//   ....[25]....
        /*039c*/ 	.word	0xffffffff


	//   ....[26]....
        /*03a0*/ 	.word	0xffffffff


	//   ....[27]....
        /*03a4*/ 	.word	0xffffffff


	//   ....[28]....
        /*03a8*/ 	.word	0xffffffff


	//   ....[29]....
        /*03ac*/ 	.word	0xffffffff


	//   ....[30]....
        /*03b0*/ 	.word	0xffffffff


	//   ....[31]....
        /*03b4*/ 	.word	0xffffffff


	//   ....[32]....
        /*03b8*/ 	.word	0xffffffff


	//   ....[33]....
        /*03bc*/ 	.word	0xffffffff


	//   ....[34]....
        /*03c0*/ 	.word	0xffffffff


	//   ....[35]....
        /*03c4*/ 	.word	0xffffffff


	//   ....[36]....
        /*03c8*/ 	.word	0xffffffff


	//   ....[37]....
        /*03cc*/ 	.word	0xffffffff


	//   ....[38]....
        /*03d0*/ 	.word	0xffffffff


	//   ....[39]....
        /*03d4*/ 	.word	0xffffffff


	//   ....[40]....
        /*03d8*/ 	.word	0xffffffff


	//   ....[41]....
        /*03dc*/ 	.word	0xffffffff


	//   ....[42]....
        /*03e0*/ 	.word	0xffffffff


	//   ....[43]....
        /*03e4*/ 	.word	0xffffffff


	//   ....[44]....
        /*03e8*/ 	.word	0xffffffff


	//   ....[45]....
        /*03ec*/ 	.word	0xffffffff


	//   ....[46]....
        /*03f0*/ 	.word	0xffffffff


	//   ....[47]....
        /*03f4*/ 	.word	0xffffffff


	//   ....[48]....
        /*03f8*/ 	.word	0xffffffff


	//   ....[49]....
        /*03fc*/ 	.word	0xffffffff


	//   ....[50]....
        /*0400*/ 	.word	0xffffffff


	//   ....[51]....
        /*0404*/ 	.word	0xffffffff


	//   ....[52]....
        /*0408*/ 	.word	0xffffffff


	//   ....[53]....
        /*040c*/ 	.word	0xffffffff


	//   ....[54]....
        /*0410*/ 	.word	0xffffffff


	//   ....[55]....
        /*0414*/ 	.word	0xffffffff


	//   ....[56]....
        /*0418*/ 	.word	0xffffffff


	//   ....[57]....
        /*041c*/ 	.word	0xffffffff


	//   ....[58]....
        /*0420*/ 	.word	0xffffffff


	//   ....[59]....
        /*0424*/ 	.word	0xffffffff


	//   ....[60]....
        /*0428*/ 	.word	0x0500000f


	//   ....[61]....
        /*042c*/ 	.word	0x0500000f


	//   ....[62]....
        /*0430*/ 	.word	0x0500000f


	//   ....[63]....
        /*0434*/ 	.word	0x0500000f


	//   ....[64]....
        /*0438*/ 	.word	0x0500000f


	//   ....[65]....
        /*043c*/ 	.word	0x0500000f


	//   ....[66]....
        /*0440*/ 	.word	0x0500000f


	//   ....[67]....
        /*0444*/ 	.word	0x0500000f


	//   ....[68]....
        /*0448*/ 	.word	0x0500000f


	//   ....[69]....
        /*044c*/ 	.word	0x0500000f


	//   ....[70]....
        /*0450*/ 	.word	0x0500000f


	//   ....[71]....
        /*0454*/ 	.word	0x0500000f


	//   ....[72]....
        /*0458*/ 	.word	0x0500000f


	//   ....[73]....
        /*045c*/ 	.word	0x0500000f


	//   ....[74]....
        /*0460*/ 	.word	0x0500000f


	//   ....[75]....
        /*0464*/ 	.word	0x0500000f


	//   ....[76]....
        /*0468*/ 	.word	0x0500000f


	//   ....[77]....
        /*046c*/ 	.word	0x0500000f


	//   ....[78]....
        /*0470*/ 	.word	0x0500000f


	//   ....[79]....
        /*0474*/ 	.word	0x0500000f


	//   ....[80]....
        /*0478*/ 	.word	0x0500000f


	//   ....[81]....
        /*047c*/ 	.word	0x0500000f


	//   ....[82]....
        /*0480*/ 	.word	0x0500000f


	//   ....[83]....
        /*0484*/ 	.word	0x0500000f


	//   ....[84]....
        /*0488*/ 	.word	0x0500000f


	//   ....[85]....
        /*048c*/ 	.word	0x0500000f


	//   ....[86]....
        /*0490*/ 	.word	0x0500000f


	//   ....[87]....
        /*0494*/ 	.word	0x0500000f


	//----- nvinfo : EIATTR_COOP_GROUP_INSTR_OFFSETS
	.align		4
.L_285:
        /*0498*/ 	.byte	0x04, 0x28
        /*049a*/ 	.short	(.L_287 - .L_286)


	//   ....[0]....
.L_286:
        /*049c*/ 	.word	0x00000060


	//   ....[1]....
        /*04a0*/ 	.word	0x00000200


	//   ....[2]....
        /*04a4*/ 	.word	0x00000240


	//   ....[3]....
        /*04a8*/ 	.word	0x00000450


	//   ....[4]....
        /*04ac*/ 	.word	0x000005b0


	//   ....[5]....
        /*04b0*/ 	.word	0x000006d0


	//   ....[6]....
        /*04b4*/ 	.word	0x00000830


	//   ....[7]....
        /*04b8*/ 	.word	0x00004770


	//   ....[8]....
        /*04bc*/ 	.word	0x00006080


	//   ....[9]....
        /*04c0*/ 	.word	0x00008cc0


	//   ....[10]....
        /*04c4*/ 	.word	0x0000a770


	//   ....[11]....
        /*04c8*/ 	.word	0x0000a860


	//   ....[12]....
        /*04cc*/ 	.word	0x0000aa00


	//   ....[13]....
        /*04d0*/ 	.word	0x0000aa90


	//   ....[14]....
        /*04d4*/ 	.word	0x0000b370


	//   ....[15]....
        /*04d8*/ 	.word	0x0000ba40


	//   ....[16]....
        /*04dc*/ 	.word	0x0000d260


	//   ....[17]....
        /*04e0*/ 	.word	0x0000d290


	//   ....[18]....
        /*04e4*/ 	.word	0x0000d540


	//   ....[19]....
        /*04e8*/ 	.word	0x0000d710


	//   ....[20]....
        /*04ec*/ 	.word	0x0000e690


	//   ....[21]....
        /*04f0*/ 	.word	0x0000e6e0


	//   ....[22]....
        /*04f4*/ 	.word	0x0000e710


	//   ....[23]....
        /*04f8*/ 	.word	0x0000e780


	//   ....[24]....
        /*04fc*/ 	.word	0x0000e790


	//   ....[25]....
        /*0500*/ 	.word	0x00010170


	//   ....[26]....
        /*0504*/ 	.word	0x000118f0


	//   ....[27]....
        /*0508*/ 	.word	0x00011a80


	//   ....[28]....
        /*050c*/ 	.word	0x00011ab0


	//   ....[29]....
        /*0510*/ 	.word	0x00011af0


	//   ....[30]....
        /*0514*/ 	.word	0x00011b50


	//   ....[31]....
        /*0518*/ 	.word	0x00011bb0


	//   ....[32]....
        /*051c*/ 	.word	0x00011bf0


	//   ....[33]....
        /*0520*/ 	.word	0x00011da0


	//   ....[34]....
        /*0524*/ 	.word	0x00011e00


	//   ....[35]....
        /*0528*/ 	.word	0x00011e40


	//   ....[36]....
        /*052c*/ 	.word	0x00011e80


	//   ....[37]....
        /*0530*/ 	.word	0x00011eb0


	//   ....[38]....
        /*0534*/ 	.word	0x00011ee0


	//   ....[39]....
        /*0538*/ 	.word	0x00011f70


	//   ....[40]....
        /*053c*/ 	.word	0x00011fa0


	//   ....[41]....
        /*0540*/ 	.word	0x00012030


	//   ....[42]....
        /*0544*/ 	.word	0x00016d80


	//   ....[43]....
        /*0548*/ 	.word	0x00016d90


	//   ....[44]....
        /*054c*/ 	.word	0x00016ea0


	//   ....[45]....
        /*0550*/ 	.word	0x00016f00


	//   ....[46]....
        /*0554*/ 	.word	0x00016f40


	//   ....[47]....
        /*0558*/ 	.word	0x00016f80


	//   ....[48]....
        /*055c*/ 	.word	0x00016fb0


	//   ....[49]....
        /*0560*/ 	.word	0x00016fe0


	//   ....[50]....
        /*0564*/ 	.word	0x00017170


	//   ....[51]....
        /*0568*/ 	.word	0x000171d0


	//   ....[52]....
        /*056c*/ 	.word	0x00017210


	//   ....[53]....
        /*0570*/ 	.word	0x00017250


	//   ....[54]....
        /*0574*/ 	.word	0x00017280


	//   ....[55]....
        /*0578*/ 	.word	0x000172b0


	//   ....[56]....
        /*057c*/ 	.word	0x00017370


	//   ....[57]....
        /*0580*/ 	.word	0x00017390


	//   ....[58]....
        /*0584*/ 	.word	0x00017400


	//   ....[59]....
        /*0588*/ 	.word	0x00017830


	//   ....[60]....
        /*058c*/ 	.word	0x00017c70


	//   ....[61]....
        /*0590*/ 	.word	0x00017d10


	//   ....[62]....
        /*0594*/ 	.word	0x00017db0


	//   ....[63]....
        /*0598*/ 	.word	0x00017e50


	//   ....[64]....
        /*059c*/ 	.word	0x00017f40


	//   ....[65]....
        /*05a0*/ 	.word	0x00017fe0


	//   ....[66]....
        /*05a4*/ 	.word	0x00018080


	//   ....[67]....
        /*05a8*/ 	.word	0x00018120


	//   ....[68]....
        /*05ac*/ 	.word	0x000183d0


	//   ....[69]....
        /*05b0*/ 	.word	0x000186b0


	//   ....[70]....
        /*05b4*/ 	.word	0x00018ad0


	//   ....[71]....
        /*05b8*/ 	.word	0x00018b60


	//   ....[72]....
        /*05bc*/ 	.word	0x00018c00


	//   ....[73]....
        /*05c0*/ 	.word	0x00018cb0


	//   ....[74]....
        /*05c4*/ 	.word	0x00018d30


	//   ....[75]....
        /*05c8*/ 	.word	0x00018db0


	//   ....[76]....
        /*05cc*/ 	.word	0x00018e30


	//   ....[77]....
        /*05d0*/ 	.word	0x00018eb0


	//   ....[78]....
        /*05d4*/ 	.word	0x00018f40


	//   ....[79]....
        /*05d8*/ 	.word	0x00019000


	//   ....[80]....
        /*05dc*/ 	.word	0x00019080


	//   ....[81]....
        /*05e0*/ 	.word	0x00019100


	//   ....[82]....
        /*05e4*/ 	.word	0x00019180


	//   ....[83]....
        /*05e8*/ 	.word	0x00019200


	//   ....[84]....
        /*05ec*/ 	.word	0x00019270


	//   ....[85]....
        /*05f0*/ 	.word	0x00019310


	//   ....[86]....
        /*05f4*/ 	.word	0x000193a0


	//   ....[87]....
        /*05f8*/ 	.word	0x000194c0


	//----- nvinfo : EIATTR_REG_RECONFIG
	.align		4
.L_287:
        /*05fc*/ 	.byte	0x01, 0x54
	.zero		2


	//----- nvinfo : EIATTR_SYSCALL_OFFSETS
	.align		4
        /*0600*/ 	.byte	0x04, 0x46
        /*0602*/ 	.short	(.L_289 - .L_288)


	//   ....[0]....
.L_288:
        /*0604*/ 	.word	0x00001890


	//   ....[1]....
        /*0608*/ 	.word	0x000019e0


	//   ....[2]....
        /*060c*/ 	.word	0x00006230


	//   ....[3]....
        /*0610*/ 	.word	0x000066e0


	//   ....[4]....
        /*0614*/ 	.word	0x00013bc0


	//   ....[5]....
        /*0618*/ 	.word	0x00013d00


	//   ....[6]....
        /*061c*/ 	.word	0x00013e00


	//----- nvinfo : EIATTR_MBARRIER_INSTR_OFFSETS
	.align		4
.L_289:
        /*0620*/ 	.byte	0x04, 0x39
        /*0622*/ 	.short	(.L_291 - .L_290)


	//   ....[0]....
.L_290:
        /*0624*/ 	.word	0x00000330
        /*0628*/ 	.word	0x000000ff
        /*062c*/ 	.word	0x00038800
        /*0630*/ 	.short	0x0100
        /*0632*/ 	.byte	0x08
	.zero		1


	//   ....[1]....
        /*0634*/ 	.word	0x00000340
        /*0638*/ 	.word	0x000000ff
        /*063c*/ 	.word	0x00038810
        /*0640*/ 	.short	0x0100
        /*0642*/ 	.byte	0x08
	.zero		1


	//   ....[2]....
        /*0644*/ 	.word	0x00000350
        /*0648*/ 	.word	0x000000ff
        /*064c*/ 	.word	0x00038820
        /*0650*/ 	.short	0x0100
        /*0652*/ 	.byte	0x08
	.zero		1


	//   ....[3]....
        /*0654*/ 	.word	0x00000400
        /*0658*/ 	.word	0x000000ff
        /*065c*/ 	.word	0x00038830
        /*0660*/ 	.short	0x0100
        /*0662*/ 	.byte	0x06
	.zero		1


	//   ....[4]....
        /*0664*/ 	.word	0x00000410
        /*0668*/ 	.word	0x000000ff
        /*066c*/ 	.word	0x00038840
        /*0670*/ 	.short	0x0100
        /*0672*/ 	.byte	0x06
	.zero		1


	//   ....[5]....
        /*0674*/ 	.word	0x00000420
        /*0678*/ 	.word	0x000000ff
        /*067c*/ 	.word	0x00038838
        /*0680*/ 	.short	0x0100
        /*0682*/ 	.byte	0x06
	.zero		1


	//   ....[6]....
        /*0684*/ 	.word	0x00000430
        /*0688*/ 	.word	0x000000ff
        /*068c*/ 	.word	0x00038848
        /*0690*/ 	.short	0x0100
        /*0692*/ 	.byte	0x06
	.zero		1


	//   ....[7]....
        /*0694*/ 	.word	0x00000560
        /*0698*/ 	.word	0x000000ff
        /*069c*/ 	.word	0x00038850
        /*06a0*/ 	.short	0x0100
        /*06a2*/ 	.byte	0x08
	.zero		1


	//   ....[8]....
        /*06a4*/ 	.word	0x00000570
        /*06a8*/ 	.word	0x000000ff
        /*06ac*/ 	.word	0x00038860
        /*06b0*/ 	.short	0x0100
        /*06b2*/ 	.byte	0x08
	.zero		1


	//   ....[9]....
        /*06b4*/ 	.word	0x00000580
        /*06b8*/ 	.word	0x000000ff
        /*06bc*/ 	.word	0x00038858
        /*06c0*/ 	.short	0x0100
        /*06c2*/ 	.byte	0x08
	.zero		1


	//   ....[10]....
        /*06c4*/ 	.word	0x00000590
        /*06c8*/ 	.word	0x000000ff
        /*06cc*/ 	.word	0x00038868
        /*06d0*/ 	.short	0x0100
        /*06d2*/ 	.byte	0x08
	.zero		1


	//   ....[11]....
        /*06d4*/ 	.word	0x00000680
        /*06d8*/ 	.word	0x000000ff
        /*06dc*/ 	.word	0x00038870
        /*06e0*/ 	.short	0x0100
        /*06e2*/ 	.byte	0x06
	.zero		1


	//   ....[12]....
        /*06e4*/ 	.word	0x00000690
        /*06e8*/ 	.word	0x000000ff
        /*06ec*/ 	.word	0x00038880
        /*06f0*/ 	.short	0x0100
        /*06f2*/ 	.byte	0x06
	.zero		1


	//   ....[13]....
        /*06f4*/ 	.word	0x000006a0
        /*06f8*/ 	.word	0x000000ff
        /*06fc*/ 	.word	0x00038878
        /*0700*/ 	.short	0x0100
        /*0702*/ 	.byte	0x06
	.zero		1


	//   ....[14]....
        /*0704*/ 	.word	0x000006b0
        /*0708*/ 	.word	0x000000ff
        /*070c*/ 	.word	0x00038888
        /*0710*/ 	.short	0x0100
        /*0712*/ 	.byte	0x06
	.zero		1


	//   ....[15]....
        /*0714*/ 	.word	0x000007e0
        /*0718*/ 	.word	0x000000ff
        /*071c*/ 	.word	0x00038890
        /*0720*/ 	.short	0x0100
        /*0722*/ 	.byte	0x08
	.zero		1


	//   ....[16]....
        /*0724*/ 	.word	0x000007f0
        /*0728*/ 	.word	0x000000ff
        /*072c*/ 	.word	0x000388a0
        /*0730*/ 	.short	0x0100
        /*0732*/ 	.byte	0x08
	.zero		1


	//   ....[17]....
        /*0734*/ 	.word	0x00000800
        /*0738*/ 	.word	0x000000ff
        /*073c*/ 	.word	0x00038898
        /*0740*/ 	.short	0x0100
        /*0742*/ 	.byte	0x08
	.zero		1


	//   ....[18]....
        /*0744*/ 	.word	0x00000810
        /*0748*/ 	.word	0x000000ff
        /*074c*/ 	.word	0x000388a8
        /*0750*/ 	.short	0x0100
        /*0752*/ 	.byte	0x08
	.zero		1


	//   ....[19]....
        /*0754*/ 	.word	0x00000940
        /*0758*/ 	.word	0x000000ff
        /*075c*/ 	.word	0x000388b0
        /*0760*/ 	.short	0x0100
        /*0762*/ 	.byte	0x08
	.zero		1


	//   ....[20]....
        /*0764*/ 	.word	0x00000950
        /*0768*/ 	.word	0x000000ff
        /*076c*/ 	.word	0x000388c0
        /*0770*/ 	.short	0x0100
        /*0772*/ 	.byte	0x08
	.zero		1


	//   ....[21]....
        /*0774*/ 	.word	0x00000960
        /*0778*/ 	.word	0x000000ff
        /*077c*/ 	.word	0x000388b8
        /*0780*/ 	.short	0x0100
        /*0782*/ 	.byte	0x08
	.zero		1


	//   ....[22]....
        /*0784*/ 	.word	0x00000970
        /*0788*/ 	.word	0x000000ff
        /*078c*/ 	.word	0x000388c8
        /*0790*/ 	.short	0x0100
        /*0792*/ 	.byte	0x08
	.zero		1


	//   ....[23]....
        /*0794*/ 	.word	0x00002660
        /*0798*/ 	.word	0x00000048
        /*079c*/ 	.word	0x00038890
        /*07a0*/ 	.short	0x010a
        /*07a2*/ 	.byte	0x3f
	.zero		1


	//   ....[24]....
        /*07a4*/ 	.word	0x00003090
        /*07a8*/ 	.word	0x00000048
        /*07ac*/ 	.word	0x00038890
        /*07b0*/ 	.short	0x010a
        /*07b2*/ 	.byte	0x3f
	.zero		1


	//   ....[25]....
        /*07b4*/ 	.word	0x00003980
        /*07b8*/ 	.word	0x00000048
        /*07bc*/ 	.word	0x00038890
        /*07c0*/ 	.short	0x010a
        /*07c2*/ 	.byte	0x3f
	.zero		1


	//   ....[26]....
        /*07c4*/ 	.word	0x00003b80
        /*07c8*/ 	.word	0x00000004
        /*07cc*/ 	.word	0x00000000
        /*07d0*/ 	.short	0x0101
        /*07d2*/ 	.byte	0x3f
	.zero		1


	//   ....[27]....
        /*07d4*/ 	.word	0x00003bc0
        /*07d8*/ 	.word	0x00000048
        /*07dc*/ 	.word	0x000388b0
        /*07e0*/ 	.short	0x010a
        /*07e2*/ 	.byte	0x3f
	.zero		1


	//   ....[28]....
        /*07e4*/ 	.word	0x000041e0
        /*07e8*/ 	.word	0x00000048
        /*07ec*/ 	.word	0x00000000
        /*07f0*/ 	.short	0x0101
        /*07f2*/ 	.byte	0x3f
	.zero		1


	//   ....[29]....
        /*07f4*/ 	.word	0x00004bc0
        /*07f8*/ 	.word	0x00000000
        /*07fc*/ 	.word	0x00000000
        /*0800*/ 	.short	0x0101
        /*0802*/ 	.byte	0x3f
	.zero		1


	//   ....[30]....
        /*0804*/ 	.word	0x00005730
        /*0808*/ 	.word	0x00000000
        /*080c*/ 	.word	0x00000000
        /*0810*/ 	.short	0x0101
        /*0812*/ 	.byte	0x3f
	.zero		1


	//   ....[31]....
        /*0814*/ 	.word	0x000062c0
        /*0818*/ 	.word	0x00000002
        /*081c*/ 	.word	0x00038800
        /*0820*/ 	.short	0x010a
        /*0822*/ 	.byte	0x3f
	.zero		1


	//   ....[32]....
        /*0824*/ 	.word	0x00006310
        /*0828*/ 	.word	0x00000002
        /*082c*/ 	.word	0x00038800
        /*0830*/ 	.short	0x010a
        /*0832*/ 	.byte	0x3f
	.zero		1


	//   ....[33]....
        /*0834*/ 	.word	0x000069f0
        /*0838*/ 	.word	0x00000002
        /*083c*/ 	.word	0x00038800
        /*0840*/ 	.short	0x010a
        /*0842*/ 	.byte	0x3f
	.zero		1


	//   ....[34]....
        /*0844*/ 	.word	0x00007820
        /*0848*/ 	.word	0x00000002
        /*084c*/ 	.word	0x00038800
        /*0850*/ 	.short	0x010a
        /*0852*/ 	.byte	0x3f
	.zero		1


	//   ....[35]....
        /*0854*/ 	.word	0x000085b0
        /*0858*/ 	.word	0x00000014
        /*085c*/ 	.word	0x00038830
        /*0860*/ 	.short	0x010a
        /*0862*/ 	.byte	0x3f
	.zero		1


	//   ....[36]....
        /*0864*/ 	.word	0x00008660
        /*0868*/ 	.word	0x00000014
        /*086c*/ 	.word	0x00038830
        /*0870*/ 	.short	0x010a
        /*0872*/ 	.byte	0x3f
	.zero		1


	//   ....[37]....
        /*0874*/ 	.word	0x00008970
        /*0878*/ 	.word	0x00000002
        /*087c*/ 	.word	0x00038810
        /*0880*/ 	.short	0x010a
        /*0882*/ 	.byte	0x3f
	.zero		1


	//   ....[38]....
        /*0884*/ 	.word	0x000089c0
        /*0888*/ 	.word	0x00000014
        /*088c*/ 	.word	0x00038850
        /*0890*/ 	.short	0x010a
        /*0892*/ 	.byte	0x3f
	.zero		1


	//   ....[39]....
        /*0894*/ 	.word	0x00008a80
        /*0898*/ 	.word	0x00000014
        /*089c*/ 	.word	0x00038850
        /*08a0*/ 	.short	0x010a
        /*08a2*/ 	.byte	0x3f
	.zero		1


	//   ....[40]....
        /*08a4*/ 	.word	0x0000ace0
        /*08a8*/ 	.word	0x0000000f
        /*08ac*/ 	.word	0x00000000
        /*08b0*/ 	.short	0x0101
        /*08b2*/ 	.byte	0x3f
	.zero		1


	//   ....[41]....
        /*08b4*/ 	.word	0x0000b390
        /*08b8*/ 	.word	0x00000014
        /*08bc*/ 	.word	0x00000000
        /*08c0*/ 	.short	0x0101
        /*08c2*/ 	.byte	0x3f
	.zero		1


	//   ....[42]....
        /*08c4*/ 	.word	0x0000b4a0
        /*08c8*/ 	.word	0x0000000e
        /*08cc*/ 	.word	0x00038830
        /*08d0*/ 	.short	0x010a
        /*08d2*/ 	.byte	0x3f
	.zero		1


	//   ....[43]....
        /*08d4*/ 	.word	0x0000b550
        /*08d8*/ 	.word	0x0000000e
        /*08dc*/ 	.word	0x00038830
        /*08e0*/ 	.short	0x010a
        /*08e2*/ 	.byte	0x3f
	.zero		1


	//   ....[44]....
        /*08e4*/ 	.word	0x0000b7d0
        /*08e8*/ 	.word	0x0000000e
        /*08ec*/ 	.word	0x00038850
        /*08f0*/ 	.short	0x010a
        /*08f2*/ 	.byte	0x3f
	.zero		1


	//   ....[45]....
        /*08f4*/ 	.word	0x0000b820
        /*08f8*/ 	.word	0x0000000e
        /*08fc*/ 	.word	0x00038850
        /*0900*/ 	.short	0x010a
        /*0902*/ 	.byte	0x3f
	.zero		1


	//   ....[46]....
        /*0904*/ 	.word	0x0000da60
        /*0908*/ 	.word	0x0000009a
        /*090c*/ 	.word	0x00000000
        /*0910*/ 	.short	0x0101
        /*0912*/ 	.byte	0x3f
	.zero		1


	//   ....[47]....
        /*0914*/ 	.word	0x0000e6b0
        /*0918*/ 	.word	0x0000000e
        /*091c*/ 	.word	0x00000000
        /*0920*/ 	.short	0x0101
        /*0922*/ 	.byte	0x3f
	.zero		1


	//   ....[48]....
        /*0924*/ 	.word	0x000109e0
        /*0928*/ 	.word	0x00000000
        /*092c*/ 	.word	0x00000000
        /*0930*/ 	.short	0x0101
        /*0932*/ 	.byte	0x3f
	.zero		1


	//   ....[49]....
        /*0934*/ 	.word	0x00012a60
        /*0938*/ 	.word	0x00000005
        /*093c*/ 	.word	0x00038820
        /*0940*/ 	.short	0x010a
        /*0942*/ 	.byte	0x3f
	.zero		1


	//   ....[50]....
        /*0944*/ 	.word	0x00012ae0
        /*0948*/ 	.word	0x00000006
        /*094c*/ 	.word	0x000388a0
        /*0950*/ 	.short	0x010a
        /*0952*/ 	.byte	0x3f
	.zero		1


	//   ....[51]....
        /*0954*/ 	.word	0x00012cd0
        /*0958*/ 	.word	0x00000006
        /*095c*/ 	.word	0x000388c0
        /*0960*/ 	.short	0x010a
        /*0962*/ 	.byte	0x3f
	.zero		1


	//   ....[52]....
        /*0964*/ 	.word	0x00013230
        /*0968*/ 	.word	0x00000007
        /*096c*/ 	.word	0x000388a0
        /*0970*/ 	.short	0x010a
        /*0972*/ 	.byte	0x3f
	.zero		1


	//   ....[53]....
        /*0974*/ 	.word	0x00013400
        /*0978*/ 	.word	0x00000007
        /*097c*/ 	.word	0x000388c0
        /*0980*/ 	.short	0x010a
        /*0982*/ 	.byte	0x3f
	.zero		1


	//   ....[54]....
        /*0984*/ 	.word	0x00014370
        /*0988*/ 	.word	0x00000009
        /*098c*/ 	.word	0x00038840
        /*0990*/ 	.short	0x010a
        /*0992*/ 	.byte	0x3f
	.zero		1


	//   ....[55]....
        /*0994*/ 	.word	0x00014b60
        /*0998*/ 	.word	0x0000000b
        /*099c*/ 	.word	0x00038820
        /*09a0*/ 	.short	0x010a
        /*09a2*/ 	.byte	0x3f
	.zero		1


	//   ....[56]....
        /*09a4*/ 	.word	0x00014c30
        /*09a8*/ 	.word	0x00000005
        /*09ac*/ 	.word	0x00038860
        /*09b0*/ 	.short	0x010a
        /*09b2*/ 	.byte	0x3f
	.zero		1


	//   ....[57]....
        /*09b4*/ 	.word	0x000153f0
        /*09b8*/ 	.word	0x00000002
        /*09bc*/ 	.word	0x00038840
        /*09c0*/ 	.short	0x010a
        /*09c2*/ 	.byte	0x3f
	.zero		1


	//   ....[58]....
        /*09c4*/ 	.word	0x00015610
        /*09c8*/ 	.word	0x00000002
        /*09cc*/ 	.word	0x00038860
        /*09d0*/ 	.short	0x010a
        /*09d2*/ 	.byte	0x3f
	.zero		1


	//   ....[59]....
        /*09d4*/ 	.word	0x00015cc0
        /*09d8*/ 	.word	0x00000002
        /*09dc*/ 	.word	0x00038840
        /*09e0*/ 	.short	0x010a
        /*09e2*/ 	.byte	0x3f
	.zero		1


	//   ....[60]....
        /*09e4*/ 	.word	0x00015ed0
        /*09e8*/ 	.word	0x00000002
        /*09ec*/ 	.word	0x00038860
        /*09f0*/ 	.short	0x010a
        /*09f2*/ 	.byte	0x3f
	.zero		1


	//   ....[61]....
        /*09f4*/ 	.word	0x00016500
        /*09f8*/ 	.word	0x00000002
        /*09fc*/ 	.word	0x00038840
        /*0a00*/ 	.short	0x010a
        /*0a02*/ 	.byte	0x3f
	.zero		1


	//   ....[62]....
        /*0a04*/ 	.word	0x00016720
        /*0a08*/ 	.word	0x00000002
        /*0a0c*/ 	.word	0x00038860
        /*0a10*/ 	.short	0x010a
        /*0a12*/ 	.byte	0x3f
	.zero		1


	//   ....[63]....
        /*0a14*/ 	.word	0x000177c0
        /*0a18*/ 	.word	0x00000000
        /*0a1c*/ 	.word	0x00038820
        /*0a20*/ 	.short	0x010a
        /*0a22*/ 	.byte	0x3f
	.zero		1


	//   ....[64]....
        /*0a24*/ 	.word	0x00017960
        /*0a28*/ 	.word	0x00000006
        /*0a2c*/ 	.word	0x00000000
        /*0a30*/ 	.short	0x010a
        /*0a32*/ 	.byte	0x3f
	.zero		1


	//   ....[65]....
        /*0a34*/ 	.word	0x000179d0
        /*0a38*/ 	.word	0x00000007
        /*0a3c*/ 	.word	0x00000000
        /*0a40*/ 	.short	0x010a
        /*0a42*/ 	.byte	0x3f
	.zero		1


	//   ....[66]....
        /*0a44*/ 	.word	0x00017a40
        /*0a48*/ 	.word	0x00000004
        /*0a4c*/ 	.word	0x00000000
        /*0a50*/ 	.short	0x010a
        /*0a52*/ 	.byte	0x3f
	.zero		1


	//   ....[67]....
        /*0a54*/ 	.word	0x00017a70
        /*0a58*/ 	.word	0x00000003
        /*0a5c*/ 	.word	0x00000000
        /*0a60*/ 	.short	0x010a
        /*0a62*/ 	.byte	0x3f
	.zero		1


	//   ....[68]....
        /*0a64*/ 	.word	0x00017ad0
        /*0a68*/ 	.word	0x00000048
        /*0a6c*/ 	.word	0x00038890
        /*0a70*/ 	.short	0x010a
        /*0a72*/ 	.byte	0x3f
	.zero		1


	//   ....[69]....
        /*0a74*/ 	.word	0x00017b20
        /*0a78*/ 	.word	0x00000048
        /*0a7c*/ 	.word	0x00038890
        /*0a80*/ 	.short	0x010a
        /*0a82*/ 	.byte	0x3f
	.zero		1


	//   ....[70]....
        /*0a84*/ 	.word	0x00017b70
        /*0a88*/ 	.word	0x00000048
        /*0a8c*/ 	.word	0x00038890
        /*0a90*/ 	.short	0x010a
        /*0a92*/ 	.byte	0x3f
	.zero		1


	//   ....[71]....
        /*0a94*/ 	.word	0x00017bc0
        /*0a98*/ 	.word	0x00000048
        /*0a9c*/ 	.word	0x000388b0
        /*0aa0*/ 	.short	0x010a
        /*0aa2*/ 	.byte	0x3f
	.zero		1


	//   ....[72]....
        /*0aa4*/ 	.word	0x00017e90
        /*0aa8*/ 	.word	0x00000002
        /*0aac*/ 	.word	0x00038800
        /*0ab0*/ 	.short	0x010a
        /*0ab2*/ 	.byte	0x3f
	.zero		1


	//   ....[73]....
        /*0ab4*/ 	.word	0x00018160
        /*0ab8*/ 	.word	0x00000002
        /*0abc*/ 	.word	0x00038800
        /*0ac0*/ 	.short	0x010a
        /*0ac2*/ 	.byte	0x3f
	.zero		1


	//   ....[74]....
        /*0ac4*/ 	.word	0x000181b0
        /*0ac8*/ 	.word	0x00000014
        /*0acc*/ 	.word	0x00038830
        /*0ad0*/ 	.short	0x010a
        /*0ad2*/ 	.byte	0x3f
	.zero		1


	//   ....[75]....
        /*0ad4*/ 	.word	0x00018200
        /*0ad8*/ 	.word	0x00000002
        /*0adc*/ 	.word	0x00038810
        /*0ae0*/ 	.short	0x010a
        /*0ae2*/ 	.byte	0x3f
	.zero		1


	//   ....[76]....
        /*0ae4*/ 	.word	0x00018250
        /*0ae8*/ 	.word	0x00000014
        /*0aec*/ 	.word	0x00038850
        /*0af0*/ 	.short	0x010a
        /*0af2*/ 	.byte	0x3f
	.zero		1


	//   ....[77]....
        /*0af4*/ 	.word	0x000182a0
        /*0af8*/ 	.word	0x0000000e
        /*0afc*/ 	.word	0x00038830
        /*0b00*/ 	.short	0x010a
        /*0b02*/ 	.byte	0x3f
	.zero		1


	//   ....[78]....
        /*0b04*/ 	.word	0x000182f0
        /*0b08*/ 	.word	0x0000000e
        /*0b0c*/ 	.word	0x00038850
        /*0b10*/ 	.short	0x010a
        /*0b12*/ 	.byte	0x3f
	.zero		1


	//   ....[79]....
        /*0b14*/ 	.word	0x00018490
        /*0b18*/ 	.word	0x00000005
        /*0b1c*/ 	.word	0x00038820
        /*0b20*/ 	.short	0x010a
        /*0b22*/ 	.byte	0x3f
	.zero		1


	//   ....[80]....
        /*0b24*/ 	.word	0x000184e0
        /*0b28*/ 	.word	0x00000006
        /*0b2c*/ 	.word	0x000388a0
        /*0b30*/ 	.short	0x010a
        /*0b32*/ 	.byte	0x3f
	.zero		1


	//   ....[81]....
        /*0b34*/ 	.word	0x00018530
        /*0b38*/ 	.word	0x00000006
        /*0b3c*/ 	.word	0x000388c0
        /*0b40*/ 	.short	0x010a
        /*0b42*/ 	.byte	0x3f
	.zero		1


	//   ....[82]....
        /*0b44*/ 	.word	0x00018580
        /*0b48*/ 	.word	0x00000007
        /*0b4c*/ 	.word	0x000388a0
        /*0b50*/ 	.short	0x010a
        /*0b52*/ 	.byte	0x3f
	.zero		1


	//   ....[83]....
        /*0b54*/ 	.word	0x000185d0
        /*0b58*/ 	.word	0x00000007
        /*0b5c*/ 	.word	0x000388c0
        /*0b60*/ 	.short	0x010a
        /*0b62*/ 	.byte	0x3f
	.zero		1


	//   ....[84]....
        /*0b64*/ 	.word	0x00018770
        /*0b68*/ 	.word	0x00000009
        /*0b6c*/ 	.word	0x00038840
        /*0b70*/ 	.short	0x010a
        /*0b72*/ 	.byte	0x3f
	.zero		1


	//   ....[85]....
        /*0b74*/ 	.word	0x000187f0
        /*0b78*/ 	.word	0x00000009
        /*0b7c*/ 	.word	0x00038820
        /*0b80*/ 	.short	0x010a
        /*0b82*/ 	.byte	0x3f
	.zero		1


	//   ....[86]....
        /*0b84*/ 	.word	0x00018840
        /*0b88*/ 	.word	0x00000005
        /*0b8c*/ 	.word	0x00038860
        /*0b90*/ 	.short	0x010a
        /*0b92*/ 	.byte	0x3f
	.zero		1


	//   ....[87]....
        /*0b94*/ 	.word	0x00018890
        /*0b98*/ 	.word	0x00000002
        /*0b9c*/ 	.word	0x00038840
        /*0ba0*/ 	.short	0x010a
        /*0ba2*/ 	.byte	0x3f
	.zero		1


	//   ....[88]....
        /*0ba4*/ 	.word	0x000188e0
        /*0ba8*/ 	.word	0x00000002
        /*0bac*/ 	.word	0x00038860
        /*0bb0*/ 	.short	0x010a
        /*0bb2*/ 	.byte	0x3f
	.zero		1


	//   ....[89]....
        /*0bb4*/ 	.word	0x00018930
        /*0bb8*/ 	.word	0x00000002
        /*0bbc*/ 	.word	0x00038840
        /*0bc0*/ 	.short	0x010a
        /*0bc2*/ 	.byte	0x3f
	.zero		1


	//   ....[90]....
        /*0bc4*/ 	.word	0x00018980
        /*0bc8*/ 	.word	0x00000002
        /*0bcc*/ 	.word	0x00038860
        /*0bd0*/ 	.short	0x010a
        /*0bd2*/ 	.byte	0x3f
	.zero		1


	//   ....[91]....
        /*0bd4*/ 	.word	0x000189d0
        /*0bd8*/ 	.word	0x00000002
        /*0bdc*/ 	.word	0x00038840
        /*0be0*/ 	.short	0x010a
        /*0be2*/ 	.byte	0x3f
	.zero		1


	//   ....[92]....
        /*0be4*/ 	.word	0x00018a20
        /*0be8*/ 	.word	0x00000002
        /*0bec*/ 	.word	0x00038860
        /*0bf0*/ 	.short	0x010a
        /*0bf2*/ 	.byte	0x3f
	.zero		1


	//   ....[93]....
        /*0bf4*/ 	.word	0x000193e0
        /*0bf8*/ 	.word	0x00000000
        /*0bfc*/ 	.word	0x00038820
        /*0c00*/ 	.short	0x010a
        /*0c02*/ 	.byte	0x3f
	.zero		1


	//   ....[94]....
        /*0c04*/ 	.word	0x00019580
        /*0c08*/ 	.word	0x00000006
        /*0c0c*/ 	.word	0x00000000
        /*0c10*/ 	.short	0x010a
        /*0c12*/ 	.byte	0x3f
	.zero		1


	//   ....[95]....
        /*0c14*/ 	.word	0x000195d0
        /*0c18*/ 	.word	0x00000007
        /*0c1c*/ 	.word	0x00000000
        /*0c20*/ 	.short	0x010a
        /*0c22*/ 	.byte	0x3f
	.zero		1


	//   ....[96]....
        /*0c24*/ 	.word	0x00019620
        /*0c28*/ 	.word	0x00000004
        /*0c2c*/ 	.word	0x00000000
        /*0c30*/ 	.short	0x010a
        /*0c32*/ 	.byte	0x3f
	.zero		1


	//----- nvinfo : EIATTR_NUM_MBARRIERS
	.align		4
.L_291:
        /*0c34*/ 	.byte	0x03, 0x38
        /*0c36*/ 	.short	0x0017


	//----- nvinfo : EIATTR_EXIT_INSTR_OFFSETS
	.align		4
        /*0c38*/ 	.byte	0x04, 0x1c
        /*0c3a*/ 	.short	(.L_293 - .L_292)


	//   ....[0]....
.L_292:
        /*0c3c*/ 	.word	0x00017ac0


	//----- nvinfo : EIATTR_MAX_THREADS
	.align		4
.L_293:
        /*0c40*/ 	.byte	0x04, 0x05
        /*0c42*/ 	.short	(.L_295 - .L_294)
.L_294:
        /*0c44*/ 	.word	0x00000180
        /*0c48*/ 	.word	0x00000001
        /*0c4c*/ 	.word	0x00000001


	//----- nvinfo : EIATTR_CRS_STACK_SIZE
	.align		4
.L_295:
        /*0c50*/ 	.byte	0x04, 0x1e
        /*0c52*/ 	.short	(.L_297 - .L_296)
.L_296:
        /*0c54*/ 	.word	0x00000000


	//----- nvinfo : EIATTR_CBANK_PARAM_SIZE
	.align		4
.L_297:
        /*0c58*/ 	.byte	0x03, 0x19
        /*0c5a*/ 	.short	0x0b70


	//----- nvinfo : EIATTR_PARAM_CBANK
	.align		4
        /*0c5c*/ 	.byte	0x04, 0x0a
        /*0c5e*/ 	.short	(.L_299 - .L_298)
	.align		4
.L_298:
        /*0c60*/ 	.word	index@(.nv.constant0._ZN7cutlass13device_kernelIN5flash11enable_sm90INS1_16FlashAttnFwdSm90INS1_25CollectiveMainloopFwdSm90ILi2EN4cute5tupleIJNS5_1CILi1EEES8_S8_EEENS6_IJNS7_ILi64EEESA_SA_EEELi512ENS_10bfloat16_tEfNS_4arch4Sm90ELb0ELb0ELb0ELb1ELb0ELb1ELb1ELb0ELb0ELb0ELb0ELb0EEENS1_21CollectiveEpilogueFwdINS6_IJSA_NS7_ILi512EEESA_EEES9_SC_SE_Li256ELb1ELb0ELb0ELb0EEENS1_36VarlenDynamicPersistentTileSchedulerILi64ELi64ELi256ELi32ELb0ELb0ELb1ELb0ELb1ELb1EEEEEEEEEvNT_6ParamsE)
        /*0c64*/ 	.short	0x0210
        /*0c66*/ 	.short	0x0b70


	//----- nvinfo : EIATTR_SW_WAR
	.align		4
.L_299:
        /*0c68*/ 	.byte	0x04, 0x36
        /*0c6a*/ 	.short	(.L_301 - .L_300)
.L_300:
        /*0c6c*/ 	.word	0x00000008
.L_301:


//--------------------- .nv.info._ZN7cutlass13device_kernelIN5flash11enable_sm90INS1_16FlashAttnFwdSm90INS1_25CollectiveMainloopFwdSm90ILi2EN4cute5tupleIJNS5_1CILi1EEES8_S8_EEENS6_IJNS7_ILi64EEESA_SA_EEELi512ENS_10bfloat16_tEfNS_4arch4Sm90ELb0ELb1ELb0ELb0ELb0ELb0ELb0ELb0ELb0ELb0ELb0ELb0EEENS1_21CollectiveEpilogueFwdINS6_IJSA_NS7_ILi512EEESA_EEES9_SC_SE_Li256ELb0ELb0ELb0ELb0EEENS1_30DynamicPersistentTileSchedulerILi256ELi32ELb0ELb0ELb1EEEEEEEEEvNT_6ParamsE --------------------------
	.section	.nv.info._ZN7cutlass13device_kernelIN5flash11enable_sm90INS1_16FlashAttnFwdSm90INS1_25CollectiveMainloopFwdSm90ILi2EN4cute5tupleIJNS5_1CILi1EEES8_S8_EEENS6_IJNS7_ILi64EEESA_SA_EEELi512ENS_10bfloat16_tEfNS_4arch4Sm90ELb0ELb1ELb0ELb0ELb0ELb0ELb0ELb0ELb0ELb0ELb0ELb0EEENS1_21CollectiveEpilogueFwdINS6_IJSA_NS7_ILi512EEESA_EEES9_SC_SE_Li256ELb0ELb0ELb0ELb0EEENS1_30DynamicPersistentTileSchedulerILi256ELi32ELb0ELb0ELb1EEEEEEEEEvNT_6ParamsE,"",@"SHT_CUDA_INFO"
	.sectionflags	@""
	.align	4


	//----- nvinfo : EIATTR_CUDA_API_VERSION
	.align		4
        /*0000*/ 	.byte	0x04, 0x37
        /*0002*/ 	.short	(.L_303 - .L_302)
.L_302:
        /*0004*/ 	.word	0x00000082


	//----- nvinfo : EIATTR_KPARAM_INFO
	.align		4
.L_303:
        /*0008*/ 	.byte	0x04, 0x17
        /*000a*/ 	.short	(.L_305 - .L_304)
.L_304:
        /*000c*/ 	.word	0x00000000
        /*0010*/ 	.short	0x0000
        /*0012*/ 	.short	0x0070
        /*0014*/ 	.byte	0x00, 0xf0, 0x01, 0x2e


	//----- nvinfo : EIATTR_SPARSE_MMA_MASK
	.align		4
.L_305:
        /*0018*/ 	.byte	0x03, 0x50
        /*001a*/ 	.short	0x0000


	//----- nvinfo : EIATTR_MAXREG_COUNT
	.align		4
        /*001c*/ 	.byte	0x03, 0x1b
        /*001e*/ 	.short	0x00a8


	//----- nvinfo : EIATTR_NUM_BARRIERS
	.align		4
        /*0020*/ 	.byte	0x02, 0x4c
        /*0022*/ 	.byte	0x10
	.zero		1


	//----- nvinfo : EIATTR_EXTERNS
	.align		4
        /*0024*/ 	.byte	0x04, 0x0f
        /*0026*/ 	.short	(.L_307 - .L_306)


	//   ....[0]....
	.align		4
.L_306:
        /*0028*/ 	.word	index@(__assertfail)


	//----- nvinfo : EIATTR_MERCURY_ISA_VERSION
	.align		4
.L_307:
        /*002c*/ 	.byte	0x03, 0x5f
        /*002e*/ 	.short	0x0101


	//----- nvinfo : EIATTR_INT_WARP_WIDE_INSTR_OFFSETS
	.align		4
        /*0030*/ 	.byte	0x04, 0x31
        /*0032*/ 	.short	(.L_309 - .L_308)


	//   ....[0]....
.L_308:
        /*0034*/ 	.word	0x00000180


	//   ....[1]....
        /*0038*/ 	.word	0x000001b0


	//   ....[2]....
        /*003c*/ 	.word	0x000001c0


	//   ....[3]....
        /*0040*/ 	.word	0x0000ea40


	//   ....[4]....
        /*0044*/ 	.word	0x0000ead0


	//   ....[5]....
        /*0048*/ 	.word	0x0000efc0


	//   ....[6]....
        /*004c*/ 	.word	0x000110e0


	//   ....[7]....
        /*0050*/ 	.word	0x00011170


	//----- nvinfo : EIATTR_COOP_GROUP_MASK_REGIDS
	.align		4
.L_309:
        /*0054*/ 	.byte	0x04, 0x29
        /*0056*/ 	.short	(.L_311 - .L_310)


	//   ....[0]....
.L_310:
        /*0058*/ 	.word	0xffffffff


	//   ....[1]....
        /*005c*/ 	.word	0xffffffff


	//   ....[2]....
        /*0060*/ 	.word	0xffffffff


	//   ....[3]....
        /*0064*/ 	.word	0xffffffff


	//   ....[4]....
        /*0068*/ 	.word	0xffffffff


	//   ....[5]....
        /*006c*/ 	.word	0xffffffff


	//   ....[6]....
        /*0070*/ 	.word	0xffffffff


	//   ....[7]....
        /*0074*/ 	.word	0xffffffff


	//   ....[8]....
        /*0078*/ 	.word	0xffffffff


	//   ....[9]....
        /*007c*/ 	.word	0xffffffff


	//   ....[10]....
        /*0080*/ 	.word	0xffffffff


	//   ....[11]....
        /*0084*/ 	.word	0xffffffff


	//   ....[12]....
        /*0088*/ 	.word	0xffffffff


	//   ....[13]....
        /*008c*/ 	.word	0xffffffff


	//   ....[14]....
        /*0090*/ 	.word	0xffffffff


	//   ....[15]....
        /*0094*/ 	.word	0xffffffff


	//   ....[16]....
        /*0098*/ 	.word	0xffffffff


	//   ....[17]....
        /*009c*/ 	.word	0xffffffff


	//   ....[18]....
        /*00a0*/ 	.word	0xffffffff


	//   ....[19]....
        /*00a4*/ 	.word	0xffffffff


	//   ....[20]....
        /*00a8*/ 	.word	0xffffffff


	//   ....[21]....
        /*00ac*/ 	.word	0xffffffff


	//   ....[22]....
        /*00b0*/ 	.word	0xffffffff


	//   ....[23]....
        /*00b4*/ 	.word	0xffffffff


	//   ....[24]....
        /*00b8*/ 	.word	0xffffffff


	//   ....[25]....
        /*00bc*/ 	.word	0xffffffff


	//   ....[26]....
        /*00c0*/ 	.word	0xffffffff


	//   ....[27]....
        /*00c4*/ 	.word	0xffffffff


	//   ....[28]....
        /*00c8*/ 	.word	0xffffffff


	//   ....[29]....
        /*00cc*/ 	.word	0xffffffff


	//   ....[30]....
        /*00d0*/ 	.word	0xffffffff


	//   ....[31]....
        /*00d4*/ 	.word	0xffffffff


	//   ....[32]....
        /*00d8*/ 	.word	0xffffffff


	//   ....[33]....
        /*00dc*/ 	.word	0xffffffff


	//   ....[34]....
        /*00e0*/ 	.word	0xffffffff


	//   ....[35]....
        /*00e4*/ 	.word	0xffffffff


	//   ....[36]....
        /*00e8*/ 	.word	0xffffffff


	//   ....[37]....
        /*00ec*/ 	.word	0xffffffff


	//   ....[38]....
        /*00f0*/ 	.word	0x0500000f


	//   ....[39]....
        /*00f4*/ 	.word	0x0500000f


	//----- nvinfo : EIATTR_COOP_GROUP_INSTR_OFFSETS
	.align		4
.L_311:
        /*00f8*/ 	.byte	0x04, 0x28
        /*00fa*/ 	.short	(.L_313 - .L_312)


	//   ....[0]....
.L_312:
        /*00fc*/ 	.word	0x00000050


	//   ....[1]....
        /*0100*/ 	.word	0x00000190


	//   ....[2]....
        /*0104*/ 	.word	0x000001e0


	//   ....[3]....
        /*0108*/ 	.word	0x00000390


	//   ....[4]....
        /*010c*/ 	.word	0x000004f0


	//   ....[5]....
        /*0110*/ 	.word	0x00000610


	//   ....[6]....
        /*0114*/ 	.word	0x00000770


	//   ....[7]....
        /*0118*/ 	.word	0x00001a40


	//   ....[8]....
        /*011c*/ 	.word	0x00003a30


	//   ....[9]....
        /*0120*/ 	.word	0x00004b80


	//   ....[10]....
        /*0124*/ 	.word	0x00004c90


	//   ....[11]....
        /*0128*/ 	.word	0x00005070


	//   ....[12]....
        /*012c*/ 	.word	0x00005110


	//   ....[13]....
        /*0130*/ 	.word	0x00005960


	//   ....[14]....
        /*0134*/ 	.word	0x00006710


	//   ....[15]....
        /*0138*/ 	.word	0x000067d0


	//   ....[16]....
        /*013c*/ 	.word	0x00006b70


	//   ....[17]....
        /*0140*/ 	.word	0x00006c50


	//   ....[18]....
        /*0144*/ 	.word	0x00007df0


	//   ....[19]....
        /*0148*/ 	.word	0x00008420


	//   ....[20]....
        /*014c*/ 	.word	0x00008450


	//   ....[21]....
        /*0150*/ 	.word	0x000086a0


	//   ....[22]....
        /*0154*/ 	.word	0x00008870


	//   ....[23]....
        /*0158*/ 	.word	0x000098c0


	//   ....[24]....
        /*015c*/ 	.word	0x0000a520


	//   ....[25]....
        /*0160*/ 	.word	0x0000a5e0


	//   ....[26]....
        /*0164*/ 	.word	0x0000a9a0


	//   ....[27]....
        /*0168*/ 	.word	0x0000aa80


	//   ....[28]....
        /*016c*/ 	.word	0x0000bc00


	//   ....[29]....
        /*0170*/ 	.word	0x0000bc40


	//   ....[30]....
        /*0174*/ 	.word	0x0000bc80


	//   ....[31]....
        /*0178*/ 	.word	0x0000bcd0


	//   ....[32]....
        /*017c*/ 	.word	0x0000bcf0


	//   ....[33]....
        /*0180*/ 	.word	0x0000c780


	//   ....[34]....
        /*0184*/ 	.word	0x0000d530


	//   ....[35]....
        /*0188*/ 	.word	0x0000e1b0


	//   ....[36]....
        /*018c*/ 	.word	0x000111f0


	//   ....[37]....
        /*0190*/ 	.word	0x000113a0


	//   ....[38]....
        /*0194*/ 	.word	0x00011a50


	//   ....[39]....
        /*0198*/ 	.word	0x00011e30


	//----- nvinfo : EIATTR_REG_RECONFIG
	.align		4
.L_313:
        /*019c*/ 	.byte	0x01, 0x54
	.zero		2


	//----- nvinfo : EIATTR_SYSCALL_OFFSETS
	.align		4
        /*01a0*/ 	.byte	0x04, 0x46
        /*01a2*/ 	.short	(.L_315 - .L_314)


	//   ....[0]....
.L_314:
        /*01a4*/ 	.word	0x00003c00


	//   ....[1]....
        /*01a8*/ 	.word	0x0000ec60


	//   ....[2]....
        /*01ac*/ 	.word	0x0000eda0


	//   ....[3]....
        /*01b0*/ 	.word	0x0000eea0


	//----- nvinfo : EIATTR_MBARRIER_INSTR_OFFSETS
	.align		4
.L_315:
        /*01b4*/ 	.byte	0x04, 0x39
        /*01b6*/ 	.short	(.L_317 - .L_316)


	//   ....[0]....
.L_316:
        /*01b8*/ 	.word	0x00000280
        /*01bc*/ 	.word	0x000000ff
        /*01c0*/ 	.word	0x00028c00
        /*01c4*/ 	.short	0x0100
        /*01c6*/ 	.byte	0x06
	.zero		1


	//   ....[1]....
        /*01c8*/ 	.word	0x00000290
        /*01cc*/ 	.word	0x000000ff
        /*01d0*/ 	.word	0x00028c20
        /*01d4*/ 	.short	0x0100
        /*01d6*/ 	.byte	0x06
	.zero		1


	//   ....[2]....
        /*01d8*/ 	.word	0x00000340
        /*01dc*/ 	.word	0x000000ff
        /*01e0*/ 	.word	0x00028c30
        /*01e4*/ 	.short	0x0100
        /*01e6*/ 	.byte	0x06
	.zero		1


	//   ....[3]....
        /*01e8*/ 	.word	0x00000350
        /*01ec*/ 	.word	0x000000ff
        /*01f0*/ 	.word	0x00028c40
        /*01f4*/ 	.short	0x0100
        /*01f6*/ 	.byte	0x06
	.zero		1


	//   ....[4]....
        /*01f8*/ 	.word	0x00000360
        /*01fc*/ 	.word	0x000000ff
        /*0200*/ 	.word	0x00028c38
        /*0204*/ 	.short	0x0100
        /*0206*/ 	.byte	0x06
	.zero		1


	//   ....[5]....
        /*0208*/ 	.word	0x00000370
        /*020c*/ 	.word	0x000000ff
        /*0210*/ 	.word	0x00028c48
        /*0214*/ 	.short	0x0100
        /*0216*/ 	.byte	0x06
	.zero		1


	//   ....[6]....
        /*0218*/ 	.word	0x000004a0
        /*021c*/ 	.word	0x000000ff
        /*0220*/ 	.word	0x00028c50
        /*0224*/ 	.short	0x0100
        /*0226*/ 	.byte	0x08
	.zero		1


	//   ....[7]....
        /*0228*/ 	.word	0x000004b0
        /*022c*/ 	.word	0x000000ff
        /*0230*/ 	.word	0x00028c60
        /*0234*/ 	.short	0x0100
        /*0236*/ 	.byte	0x08
	.zero		1


	//   ....[8]....
        /*0238*/ 	.word	0x000004c0
        /*023c*/ 	.word	0x000000ff
        /*0240*/ 	.word	0x00028c58
        /*0244*/ 	.short	0x0100
        /*0246*/ 	.byte	0x08
	.zero		1


	//   ....[9]....
        /*0248*/ 	.word	0x000004d0
        /*024c*/ 	.word	0x000000ff
        /*0250*/ 	.word	0x00028c68
        /*0254*/ 	.short	0x0100
        /*0256*/ 	.byte	0x08
	.zero		1


	//   ....[10]....
        /*0258*/ 	.word	0x000005c0
        /*025c*/ 	.word	0x000000ff
        /*0260*/ 	.word	0x00028c70
        /*0264*/ 	.short	0x0100
        /*0266*/ 	.byte	0x06
	.zero		1


	//   ....[11]....
        /*0268*/ 	.word	0x000005d0
        /*026c*/ 	.word	0x000000ff
        /*0270*/ 	.word	0x00028c80
        /*0274*/ 	.short	0x0100
        /*0276*/ 	.byte	0x06
	.zero		1


	//   ....[12]....
        /*0278*/ 	.word	0x000005e0
        /*027c*/ 	.word	0x000000ff
        /*0280*/ 	.word	0x00028c78
        /*0284*/ 	.short	0x0100
        /*0286*/ 	.byte	0x06
	.zero		1


	//   ....[13]....
        /*0288*/ 	.word	0x000005f0
        /*028c*/ 	.word	0x000000ff
        /*0290*/ 	.word	0x00028c88
        /*0294*/ 	.short	0x0100
        /*0296*/ 	.byte	0x06
	.zero		1


	//   ....[14]....
        /*0298*/ 	.word	0x00000720
        /*029c*/ 	.word	0x000000ff
        /*02a0*/ 	.word	0x00028c90
        /*02a4*/ 	.short	0x0100
        /*02a6*/ 	.byte	0x08
	.zero		1


	//   ....[15]....
        /*02a8*/ 	.word	0x00000730
        /*02ac*/ 	.word	0x000000ff
        /*02b0*/ 	.word	0x00028ca0
        /*02b4*/ 	.short	0x0100
        /*02b6*/ 	.byte	0x08
	.zero		1


	//   ....[16]....
        /*02b8*/ 	.word	0x00000740
        /*02bc*/ 	.word	0x000000ff
        /*02c0*/ 	.word	0x00028c98
        /*02c4*/ 	.short	0x0100
        /*02c6*/ 	.byte	0x08
	.zero		1


	//   ....[17]....
        /*02c8*/ 	.word	0x00000750
        /*02cc*/ 	.word	0x000000ff
        /*02d0*/ 	.word	0x00028ca8
        /*02d4*/ 	.short	0x0100
        /*02d6*/ 	.byte	0x08
	.zero		1


	//   ....[18]....
        /*02d8*/ 	.word	0x00000880
        /*02dc*/ 	.word	0x000000ff
        /*02e0*/ 	.word	0x00028cb0
        /*02e4*/ 	.short	0x0100
        /*02e6*/ 	.byte	0x08
	.zero		1


	//   ....[19]....
        /*02e8*/ 	.word	0x00000890
        /*02ec*/ 	.word	0x000000ff
        /*02f0*/ 	.word	0x00028cc0
        /*02f4*/ 	.short	0x0100
        /*02f6*/ 	.byte	0x08
	.zero		1


	//   ....[20]....
        /*02f8*/ 	.word	0x000008a0
        /*02fc*/ 	.word	0x000000ff
        /*0300*/ 	.word	0x00028cb8
        /*0304*/ 	.short	0x0100
        /*0306*/ 	.byte	0x08
	.zero		1


	//   ....[21]....
        /*0308*/ 	.word	0x000008b0
        /*030c*/ 	.word	0x000000ff
        /*0310*/ 	.word	0x00028cc8
        /*0314*/ 	.short	0x0100
        /*0316*/ 	.byte	0x08
	.zero		1


	//   ....[22]....
        /*0318*/ 	.word	0x00001b50
        /*031c*/ 	.word	0x000000ff
        /*0320*/ 	.word	0x00028c50
        /*0324*/ 	.short	0x010a
        /*0326*/ 	.byte	0x15
	.zero		1


	//   ....[23]....
        /*0328*/ 	.word	0x00001e00
        /*032c*/ 	.word	0x00000003
        /*0330*/ 	.word	0x00000000
        /*0334*/ 	.short	0x0101
        /*0336*/ 	.byte	0x3f
	.zero		1


	//   ....[24]....
        /*0338*/ 	.word	0x00002760
        /*033c*/ 	.word	0x000000ff
        /*0340*/ 	.word	0x00028c50
        /*0344*/ 	.short	0x010a
        /*0346*/ 	.byte	0x15
	.zero		1


	//   ....[25]....
        /*0348*/ 	.word	0x000027a0
        /*034c*/ 	.word	0x000000ff
        /*0350*/ 	.word	0x00028c50
        /*0354*/ 	.short	0x010a
        /*0356*/ 	.byte	0x15
	.zero		1


	//   ....[26]....
        /*0358*/ 	.word	0x00002970
        /*035c*/ 	.word	0x00000004
        /*0360*/ 	.word	0x00000000
        /*0364*/ 	.short	0x0101
        /*0366*/ 	.byte	0x3f
	.zero		1


	//   ....[27]....
        /*0368*/ 	.word	0x00003c80
        /*036c*/ 	.word	0x000000ff
        /*0370*/ 	.word	0x00028c00
        /*0374*/ 	.short	0x010a
        /*0376*/ 	.byte	0x30
	.zero		1


	//   ....[28]....
        /*0378*/ 	.word	0x00003d00
        /*037c*/ 	.word	0x00000006
        /*0380*/ 	.word	0x00028c30
        /*0384*/ 	.short	0x010a
        /*0386*/ 	.byte	0x3f
	.zero		1


	//   ....[29]....
        /*0388*/ 	.word	0x00003d40
        /*038c*/ 	.word	0x00000006
        /*0390*/ 	.word	0x00028c30
        /*0394*/ 	.short	0x010a
        /*0396*/ 	.byte	0x3f
	.zero		1


	//   ....[30]....
        /*0398*/ 	.word	0x00004110
        /*039c*/ 	.word	0x00000000
        /*03a0*/ 	.word	0x00000000
        /*03a4*/ 	.short	0x0101
        /*03a6*/ 	.byte	0x3f
	.zero		1


	//   ....[31]....
        /*03a8*/ 	.word	0x00005700
        /*03ac*/ 	.word	0x00000006
        /*03b0*/ 	.word	0x00028c50
        /*03b4*/ 	.short	0x010a
        /*03b6*/ 	.byte	0x3f
	.zero		1


	//   ....[32]....
        /*03b8*/ 	.word	0x00005740
        /*03bc*/ 	.word	0x00000006
        /*03c0*/ 	.word	0x00028c50
        /*03c4*/ 	.short	0x010a
        /*03c6*/ 	.byte	0x3f
	.zero		1


	//   ....[33]....
        /*03c8*/ 	.word	0x00005980
        /*03cc*/ 	.word	0x00000006
        /*03d0*/ 	.word	0x00000000
        /*03d4*/ 	.short	0x0101
        /*03d6*/ 	.byte	0x3f
	.zero		1


	//   ....[34]....
        /*03d8*/ 	.word	0x00005c30
        /*03dc*/ 	.word	0x000000ff
        /*03e0*/ 	.word	0x00028c30
        /*03e4*/ 	.short	0x010a
        /*03e6*/ 	.byte	0x1a
	.zero		1


	//   ....[35]....
        /*03e8*/ 	.word	0x00005c70
        /*03ec*/ 	.word	0x000000ff
        /*03f0*/ 	.word	0x00028c30
        /*03f4*/ 	.short	0x010a
        /*03f6*/ 	.byte	0x1a
	.zero		1


	//   ....[36]....
        /*03f8*/ 	.word	0x00005e50
        /*03fc*/ 	.word	0x0000000e
        /*0400*/ 	.word	0x00000000
        /*0404*/ 	.short	0x0101
        /*0406*/ 	.byte	0x3f
	.zero		1


	//   ....[37]....
        /*0408*/ 	.word	0x00007b40
        /*040c*/ 	.word	0x000000ff
        /*0410*/ 	.word	0x00028c50
        /*0414*/ 	.short	0x010a
        /*0416*/ 	.byte	0x1a
	.zero		1


	//   ....[38]....
        /*0418*/ 	.word	0x00007b80
        /*041c*/ 	.word	0x000000ff
        /*0420*/ 	.word	0x00028c50
        /*0424*/ 	.short	0x010a
        /*0426*/ 	.byte	0x1a
	.zero		1


	//   ....[39]....
        /*0428*/ 	.word	0x00007e10
        /*042c*/ 	.word	0x0000000c
        /*0430*/ 	.word	0x00000000
        /*0434*/ 	.short	0x0101
        /*0436*/ 	.byte	0x3f
	.zero		1


	//   ....[40]....
        /*0438*/ 	.word	0x00008150
        /*043c*/ 	.word	0x000000ff
        /*0440*/ 	.word	0x00028c30
        /*0444*/ 	.short	0x010a
        /*0446*/ 	.byte	0x17
	.zero		1


	//   ....[41]....
        /*0448*/ 	.word	0x00008190
        /*044c*/ 	.word	0x000000ff
        /*0450*/ 	.word	0x00028c30
        /*0454*/ 	.short	0x010a
        /*0456*/ 	.byte	0x17
	.zero		1


	//   ....[42]....
        /*0458*/ 	.word	0x00008bc0
        /*045c*/ 	.word	0x0000009a
        /*0460*/ 	.word	0x00000000
        /*0464*/ 	.short	0x0101
        /*0466*/ 	.byte	0x3f
	.zero		1


	//   ....[43]....
        /*0468*/ 	.word	0x00009630
        /*046c*/ 	.word	0x000000ff
        /*0470*/ 	.word	0x00028c50
        /*0474*/ 	.short	0x010a
        /*0476*/ 	.byte	0x17
	.zero		1


	//   ....[44]....
        /*0478*/ 	.word	0x00009670
        /*047c*/ 	.word	0x000000ff
        /*0480*/ 	.word	0x00028c50
        /*0484*/ 	.short	0x010a
        /*0486*/ 	.byte	0x17
	.zero		1


	//   ....[45]....
        /*0488*/ 	.word	0x000098e0
        /*048c*/ 	.word	0x000000aa
        /*0490*/ 	.word	0x00000000
        /*0494*/ 	.short	0x0101
        /*0496*/ 	.byte	0x3f
	.zero		1


	//   ....[46]....
        /*0498*/ 	.word	0x00009a50
        /*049c*/ 	.word	0x000000ff
        /*04a0*/ 	.word	0x00028c30
        /*04a4*/ 	.short	0x010a
        /*04a6*/ 	.byte	0x1a
	.zero		1


	//   ....[47]....
        /*04a8*/ 	.word	0x00009a90
        /*04ac*/ 	.word	0x000000ff
        /*04b0*/ 	.word	0x00028c30
        /*04b4*/ 	.short	0x010a
        /*04b6*/ 	.byte	0x1a
	.zero		1


	//   ....[48]....
        /*04b8*/ 	.word	0x00009c60
        /*04bc*/ 	.word	0x00000008
        /*04c0*/ 	.word	0x00000000
        /*04c4*/ 	.short	0x0101
        /*04c6*/ 	.byte	0x3f
	.zero		1


	//   ....[49]....
        /*04c8*/ 	.word	0x0000b950
        /*04cc*/ 	.word	0x000000ff
        /*04d0*/ 	.word	0x00028c50
        /*04d4*/ 	.short	0x010a
        /*04d6*/ 	.byte	0x1a
	.zero		1


	//   ....[50]....
        /*04d8*/ 	.word	0x0000b990
        /*04dc*/ 	.word	0x000000ff
        /*04e0*/ 	.word	0x00028c50
        /*04e4*/ 	.short	0x010a
        /*04e6*/ 	.byte	0x1a
	.zero		1


	//   ....[51]....
        /*04e8*/ 	.word	0x0000bc20
        /*04ec*/ 	.word	0x0000000b
        /*04f0*/ 	.word	0x00000000
        /*04f4*/ 	.short	0x0101
        /*04f6*/ 	.byte	0x3f
	.zero		1


	//   ....[52]....
        /*04f8*/ 	.word	0x0000d870
        /*04fc*/ 	.word	0x000000ff
        /*0500*/ 	.word	0x00000000
        /*0504*/ 	.short	0x0101
        /*0506*/ 	.byte	0x05
	.zero		1


	//   ....[53]....
        /*0508*/ 	.word	0x0000f240
        /*050c*/ 	.word	0x00000008
        /*0510*/ 	.word	0x00028c40
        /*0514*/ 	.short	0x010a
        /*0516*/ 	.byte	0x3f
	.zero		1


	//   ....[54]....
        /*0518*/ 	.word	0x0000f540
        /*051c*/ 	.word	0x000000ff
        /*0520*/ 	.word	0x00028c20
        /*0524*/ 	.short	0x010a
        /*0526*/ 	.byte	0x25
	.zero		1


	//   ....[55]....
        /*0528*/ 	.word	0x0000f5c0
        /*052c*/ 	.word	0x00000008
        /*0530*/ 	.word	0x00028c60
        /*0534*/ 	.short	0x010a
        /*0536*/ 	.byte	0x3f
	.zero		1


	//   ....[56]....
        /*0538*/ 	.word	0x0000fc30
        /*053c*/ 	.word	0x00000002
        /*0540*/ 	.word	0x00028c40
        /*0544*/ 	.short	0x010a
        /*0546*/ 	.byte	0x3f
	.zero		1


	//   ....[57]....
        /*0548*/ 	.word	0x0000fdc0
        /*054c*/ 	.word	0x00000002
        /*0550*/ 	.word	0x00028c60
        /*0554*/ 	.short	0x010a
        /*0556*/ 	.byte	0x3f
	.zero		1


	//   ....[58]....
        /*0558*/ 	.word	0x000103d0
        /*055c*/ 	.word	0x00000003
        /*0560*/ 	.word	0x00028c40
        /*0564*/ 	.short	0x010a
        /*0566*/ 	.byte	0x3f
	.zero		1


	//   ....[59]....
        /*0568*/ 	.word	0x00010560
        /*056c*/ 	.word	0x00000003
        /*0570*/ 	.word	0x00028c60
        /*0574*/ 	.short	0x010a
        /*0576*/ 	.byte	0x3f
	.zero		1


	//   ....[60]....
        /*0578*/ 	.word	0x00010af0
        /*057c*/ 	.word	0x00000002
        /*0580*/ 	.word	0x00028c40
        /*0584*/ 	.short	0x010a
        /*0586*/ 	.byte	0x3f
	.zero		1


	//   ....[61]....
        /*0588*/ 	.word	0x00010c80
        /*058c*/ 	.word	0x00000002
        /*0590*/ 	.word	0x00028c60
        /*0594*/ 	.short	0x010a
        /*0596*/ 	.byte	0x3f
	.zero		1


	//   ....[62]....
        /*0598*/ 	.word	0x00011350
        /*059c*/ 	.word	0x00000007
        /*05a0*/ 	.word	0x00028c20
        /*05a4*/ 	.short	0x010a
        /*05a6*/ 	.byte	0x3f
	.zero		1


	//   ....[63]....
        /*05a8*/ 	.word	0x000114a0
        /*05ac*/ 	.word	0x00000005
        /*05b0*/ 	.word	0x00000000
        /*05b4*/ 	.short	0x010a
        /*05b6*/ 	.byte	0x3f
	.zero		1


	//   ....[64]....
        /*05b8*/ 	.word	0x00011510
        /*05bc*/ 	.word	0x00000003
        /*05c0*/ 	.word	0x00000000
        /*05c4*/ 	.short	0x010a
        /*05c6*/ 	.byte	0x3f
	.zero		1


	//   ....[65]....
        /*05c8*/ 	.word	0x00011570
        /*05cc*/ 	.word	0x00000005
        /*05d0*/ 	.word	0x00000000
        /*05d4*/ 	.short	0x010a
        /*05d6*/ 	.byte	0x3f
	.zero		1


	//   ....[66]....
        /*05d8*/ 	.word	0x000115a0
        /*05dc*/ 	.word	0x00000003
        /*05e0*/ 	.word	0x00000000
        /*05e4*/ 	.short	0x010a
        /*05e6*/ 	.byte	0x3f
	.zero		1


	//   ....[67]....
        /*05e8*/ 	.word	0x00011610
        /*05ec*/ 	.word	0x00000006
        /*05f0*/ 	.word	0x00028c50
        /*05f4*/ 	.short	0x010a
        /*05f6*/ 	.byte	0x3f
	.zero		1


	//   ....[68]....
        /*05f8*/ 	.word	0x00011670
        /*05fc*/ 	.word	0x00000005
        /*0600*/ 	.word	0x00028c50
        /*0604*/ 	.short	0x010a
        /*0606*/ 	.byte	0x3f
	.zero		1


	//   ....[69]....
        /*0608*/ 	.word	0x000116d0
        /*060c*/ 	.word	0x00000003
        /*0610*/ 	.word	0x00028c00
        /*0614*/ 	.short	0x010a
        /*0616*/ 	.byte	0x3f
	.zero		1


	//   ....[70]....
        /*0618*/ 	.word	0x00011720
        /*061c*/ 	.word	0x00000006
        /*0620*/ 	.word	0x00028c30
        /*0624*/ 	.short	0x010a
        /*0626*/ 	.byte	0x3f
	.zero		1


	//   ....[71]....
        /*0628*/ 	.word	0x00011770
        /*062c*/ 	.word	0x00000006
        /*0630*/ 	.word	0x00028c50
        /*0634*/ 	.short	0x010a
        /*0636*/ 	.byte	0x3f
	.zero		1


	//   ....[72]....
        /*0638*/ 	.word	0x000117d0
        /*063c*/ 	.word	0x0000000c
        /*0640*/ 	.word	0x00028c30
        /*0644*/ 	.short	0x010a
        /*0646*/ 	.byte	0x3f
	.zero		1


	//   ....[73]....
        /*0648*/ 	.word	0x00011820
        /*064c*/ 	.word	0x0000000c
        /*0650*/ 	.word	0x00028c50
        /*0654*/ 	.short	0x010a
        /*0656*/ 	.byte	0x3f
	.zero		1


	//   ....[74]....
        /*0658*/ 	.word	0x00011880
        /*065c*/ 	.word	0x00000008
        /*0660*/ 	.word	0x00028c30
        /*0664*/ 	.short	0x010a
        /*0666*/ 	.byte	0x3f
	.zero		1


	//   ....[75]....
        /*0668*/ 	.word	0x000118d0
        /*066c*/ 	.word	0x000000aa
        /*0670*/ 	.word	0x00028c50
        /*0674*/ 	.short	0x010a
        /*0676*/ 	.byte	0x3f
	.zero		1


	//   ....[76]....
        /*0678*/ 	.word	0x00011930
        /*067c*/ 	.word	0x00000007
        /*0680*/ 	.word	0x00028c30
        /*0684*/ 	.short	0x010a
        /*0686*/ 	.byte	0x3f
	.zero		1


	//   ....[77]....
        /*0688*/ 	.word	0x00011980
        /*068c*/ 	.word	0x0000000b
        /*0690*/ 	.word	0x00028c50
        /*0694*/ 	.short	0x010a
        /*0696*/ 	.byte	0x3f
	.zero		1


	//   ....[78]....
        /*0698*/ 	.word	0x00011b00
        /*069c*/ 	.word	0x00000008
        /*06a0*/ 	.word	0x00028c40
        /*06a4*/ 	.short	0x010a
        /*06a6*/ 	.byte	0x3f
	.zero		1


	//   ....[79]....
        /*06a8*/ 	.word	0x00011b60
        /*06ac*/ 	.word	0x00000008
        /*06b0*/ 	.word	0x00028c20
        /*06b4*/ 	.short	0x010a
        /*06b6*/ 	.byte	0x3f
	.zero		1


	//   ....[80]....
        /*06b8*/ 	.word	0x00011bb0
        /*06bc*/ 	.word	0x00000008
        /*06c0*/ 	.word	0x00028c60
        /*06c4*/ 	.short	0x010a
        /*06c6*/ 	.byte	0x3f
	.zero		1


	//   ....[81]....
        /*06c8*/ 	.word	0x00011c00
        /*06cc*/ 	.word	0x00000002
        /*06d0*/ 	.word	0x00028c40
        /*06d4*/ 	.short	0x010a
        /*06d6*/ 	.byte	0x3f
	.zero		1


	//   ....[82]....
        /*06d8*/ 	.word	0x00011c50
        /*06dc*/ 	.word	0x00000002
        /*06e0*/ 	.word	0x00028c60
        /*06e4*/ 	.short	0x010a
        /*06e6*/ 	.byte	0x3f
	.zero		1


	//   ....[83]....
        /*06e8*/ 	.word	0x00011ca0
        /*06ec*/ 	.word	0x00000003
        /*06f0*/ 	.word	0x00028c40
        /*06f4*/ 	.short	0x010a
        /*06f6*/ 	.byte	0x3f
	.zero		1


	//   ....[84]....
        /*06f8*/ 	.word	0x00011cf0
        /*06fc*/ 	.word	0x00000003
        /*0700*/ 	.word	0x00028c60
        /*0704*/ 	.short	0x010a
        /*0706*/ 	.byte	0x3f
	.zero		1


	//   ....[85]....
        /*0708*/ 	.word	0x00011d40
        /*070c*/ 	.word	0x00000002
        /*0710*/ 	.word	0x00028c40
        /*0714*/ 	.short	0x010a
        /*0716*/ 	.byte	0x3f
	.zero		1


	//   ....[86]....
        /*0718*/ 	.word	0x00011d90
        /*071c*/ 	.word	0x00000002
        /*0720*/ 	.word	0x00028c60
        /*0724*/ 	.short	0x010a
        /*0726*/ 	.byte	0x3f
	.zero		1


	//   ....[87]....
        /*0728*/ 	.word	0x00011e70
        /*072c*/ 	.word	0x00000007
        /*0730*/ 	.word	0x00028c20
        /*0734*/ 	.short	0x010a
        /*0736*/ 	.byte	0x3f
	.zero		1


	//   ....[88]....
        /*0738*/ 	.word	0x00011ec0
        /*073c*/ 	.word	0x00000005
        /*0740*/ 	.word	0x00000000
        /*0744*/ 	.short	0x010a
        /*0746*/ 	.byte	0x3f
	.zero		1


	//   ....[89]....
        /*0748*/ 	.word	0x00011f10
        /*074c*/ 	.word	0x00000003
        /*0750*/ 	.word	0x00000000
        /*0754*/ 	.short	0x010a
        /*0756*/ 	.byte	0x3f
	.zero		1


	//   ....[90]....
        /*0758*/ 	.word	0x00011f60
        /*075c*/ 	.word	0x00000005
        /*0760*/ 	.word	0x00000000
        /*0764*/ 	.short	0x010a
        /*0766*/ 	.byte	0x3f
	.zero		1


	//----- nvinfo : EIATTR_NUM_MBARRIERS
	.align		4
.L_317:
        /*0768*/ 	.byte	0x03, 0x38
        /*076a*/ 	.short	0x0016


	//----- nvinfo : EIATTR_EXIT_INSTR_OFFSETS
	.align		4
        /*076c*/ 	.byte	0x04, 0x1c
        /*076e*/ 	.short	(.L_319 - .L_318)


	//   ....[0]....
.L_318:
        /*0770*/ 	.word	0x00000a10


	//   ....[1]....
        /*0774*/ 	.word	0x0000e170


	//   ....[2]....
        /*0778*/ 	.word	0x0000e1d0


	//   ....[3]....
        /*077c*/ 	.word	0x000113c0


	//   ....[4]....
        /*0780*/ 	.word	0x000115f0


	//----- nvinfo : EIATTR_MAX_THREADS
	.align		4
.L_319:
        /*0784*/ 	.byte	0x04, 0x05
        /*0786*/ 	.short	(.L_321 - .L_320)
.L_320:
        /*0788*/ 	.word	0x00000180
        /*078c*/ 	.word	0x00000001
        /*0790*/ 	.word	0x00000001


	//----- nvinfo : EIATTR_CRS_STACK_SIZE
	.align		4
.L_321:
        /*0794*/ 	.byte	0x04, 0x1e
        /*0796*/ 	.short	(.L_323 - .L_322)
.L_322:
        /*0798*/ 	.word	0x00000000


	//----- nvinfo : EIATTR_CBANK_PARAM_SIZE
	.align		4
.L_323:
        /*079c*/ 	.byte	0x03, 0x19
        /*079e*/ 	.short	0x0bf0


	//----- nvinfo : EIATTR_PARAM_CBANK
	.align		4
        /*07a0*/ 	.byte	0x04, 0x0a
        /*07a2*/ 	.short	(.L_325 - .L_324)
	.align		4
.L_324:
        /*07a4*/ 	.word	index@(.nv.constant0._ZN7cutlass13device_kernelIN5flash11enable_sm90INS1_16FlashAttnFwdSm90INS1_25CollectiveMainloopFwdSm90ILi2EN4cute5tupleIJNS5_1CILi1EEES8_S8_EEENS6_IJNS7_ILi64EEESA_SA_EEELi512ENS_10bfloat16_tEfNS_4arch4Sm90ELb0ELb1ELb0ELb0ELb0ELb0ELb0ELb0ELb0ELb0ELb0ELb0EEENS1_21CollectiveEpilogueFwdINS6_IJSA_NS7_ILi512EEESA_EEES9_SC_SE_Li256ELb0ELb0ELb0ELb0EEENS1_30DynamicPersistentTileSchedulerILi256ELi32ELb0ELb0ELb1EEEEEEEEEvNT_6ParamsE)
        /*07a8*/ 	.short	0x0210
        /*07aa*/ 	.short	0x0bf0


	//----- nvinfo : EIATTR_SW_WAR
	.align		4
.L_325:
        /*07ac*/ 	.byte	0x04, 0x36
        /*07ae*/ 	.short	(.L_327 - .L_326)
.L_326:
        /*07b0*/ 	.word	0x00000008
.L_327:


//--------------------- .nv.info._ZN7cutlass13device_kernelIN5flash11enable_sm90INS1_16FlashAttnFwdSm90INS1_25CollectiveMainloopFwdSm90ILi2EN4cute5tupleIJNS5_1CILi1EEES8_S8_EEENS6_IJNS7_ILi64EEESA_SA_EEELi512ENS_10bfloat16_tEfNS_4arch4Sm90ELb0ELb1ELb0ELb0ELb0ELb0ELb1ELb0ELb0ELb0ELb0ELb0EEENS1_21CollectiveEpilogueFwdINS6_IJSA_NS7_ILi512EEESA_EEES9_SC_SE_Li256ELb0ELb0ELb0ELb0EEENS1_30DynamicPersistentTileSchedulerILi256ELi32ELb0ELb0ELb1EEEEEEEEEvNT_6ParamsE --------------------------
	.section	.nv.info._ZN7cutlass13device_kernelIN5flash11enable_sm90INS1_16FlashAttnFwdSm90INS1_25CollectiveMainloopFwdSm90ILi2EN4cute5tupleIJNS5_1CILi1EEES8_S8_EEENS6_IJNS7_ILi64EEESA_SA_EEELi512ENS_10bfloat16_tEfNS_4arch4Sm90ELb0ELb1ELb0ELb0ELb0ELb0ELb1ELb0ELb0ELb0ELb0ELb0EEENS1_21CollectiveEpilogueFwdINS6_IJSA_NS7_ILi512EEESA_EEES9_SC_SE_Li256ELb0ELb0ELb0ELb0EEENS1_30DynamicPersistentTileSchedulerILi256ELi32ELb0ELb0ELb1EEEEEEEEEvNT_6ParamsE,"",@"SHT_CUDA_INFO"
	.sectionflags	@""
	.align	4


	//----- nvinfo : EIATTR_CUDA_API_VERSION
	.align		4
        /*0000*/ 	.byte	0x04, 0x37
        /*0002*/ 	.short	(.L_329 - .L_328)
.L_328:
        /*0004*/ 	.word	0x00000082


	//----- nvinfo : EIATTR_KPARAM_INFO
	.align		4
.L_329:
        /*0008*/ 	.byte	0x04, 0x17
        /*000a*/ 	.short	(.L_331 - .L_330)
.L_330:
        /*000c*/ 	.word	0x00000000
        /*0010*/ 	.short	0x0000
        /*0012*/ 	.short	0x0070
        /*0014*/ 	.byte	0x00, 0xf0, 0x01, 0x32


	//----- nvinfo : EIATTR_SPARSE_MMA_MASK
	.align		4
.L_331:
        /*0018*/ 	.byte	0x03, 0x50
        /*001a*/ 	.short	0x0000


	//----- nvinfo : EIATTR_MAXREG_COUNT
	.align		4
        /*001c*/ 	.byte	0x03, 0x1b
        /*001e*/ 	.short	0x00a8


	//----- nvinfo : EIATTR_NUM_BARRIERS
	.align		4
        /*0020*/ 	.byte	0x02, 0x4c
        /*0022*/ 	.byte	0x10
	.zero		1


	//----- nvinfo : EIATTR_EXTERNS
	.align		4
        /*0024*/ 	.byte	0x04, 0x0f
        /*0026*/ 	.short	(.L_333 - .L_332)


	//   ....[0]....
	.align		4
.L_332:
        /*0028*/ 	.word	index@(__assertfail)


	//----- nvinfo : EIATTR_ANNOTATIONS
	.align		4
.L_333:
        /*002c*/ 	.byte	0x04, 0x55
        /*002e*/ 	.short	(.L_335 - .L_334)


	//   ....[0]....
.L_334:
        /*0030*/ 	.word	0x00000001
        /*0034*/ 	.byte	0x90, 0x09, 0x00, 0x00, 0x01, 0x00, 0x00, 0x00, 0xa0, 0x0a, 0x00, 0x00, 0x01, 0x00, 0x00, 0x00
        /*0044*/ 	.byte	0x20, 0x35, 0x01, 0x00, 0x01, 0x00, 0x00, 0x00, 0xb0, 0x3c, 0x01, 0x00, 0x01, 0x00, 0x00, 0x00
        /*0054*/ 	.byte	0xc0, 0x66, 0x01, 0x00, 0x01, 0x00, 0x00, 0x00, 0x10, 0x6a, 0x01, 0x00


	//----- nvinfo : EIATTR_MERCURY_ISA_VERSION
	.align		4
.L_335:
        /*0060*/ 	.byte	0x03, 0x5f
        /*0062*/ 	.short	0x0101


	//----- nvinfo : EIATTR_INT_WARP_WIDE_INSTR_OFFSETS
	.align		4
        /*0064*/ 	.byte	0x04, 0x31
        /*0066*/ 	.short	(.L_337 - .L_336)


	//   ....[0]....
.L_336:
        /*0068*/ 	.word	0x000001c0


	//   ....[1]....
        /*006c*/ 	.word	0x000001f0


	//   ....[2]....
        /*0070*/ 	.word	0x00000200


	//   ....[3]....
        /*0074*/ 	.word	0x00000270


	//   ....[4]....
        /*0078*/ 	.word	0x00013cc0


	//   ....[5]....
        /*007c*/ 	.word	0x00013d70


	//   ....[6]....
        /*0080*/ 	.word	0x00014260


	//   ....[7]....
        /*0084*/ 	.word	0x000166d0


	//   ....[8]....
        /*0088*/ 	.word	0x00016780


	//----- nvinfo : EIATTR_COOP_GROUP_MASK_REGIDS
	.align		4
.L_337:
        /*008c*/ 	.byte	0x04, 0x29
        /*008e*/ 	.short	(.L_339 - .L_338)


	//   ....[0]....
.L_338:
        /*0090*/ 	.word	0xffffffff


	//   ....[1]....
        /*0094*/ 	.word	0xffffffff


	//   ....[2]....
        /*0098*/ 	.word	0xffffffff


	//   ....[3]....
        /*009c*/ 	.word	0xffffffff


	//   ....[4]....
        /*00a0*/ 	.word	0xffffffff


	//   ....[5]....
        /*00a4*/ 	.word	0xffffffff


	//   ....[6]....
        /*00a8*/ 	.word	0xffffffff


	//   ....[7]....
        /*00ac*/ 	.word	0xffffffff


	//   ....[8]....
        /*00b0*/ 	.word	0xffffffff


	//   ....[9]....
        /*00b4*/ 	.word	0xffffffff


	//   ....[10]....
        /*00b8*/ 	.word	0xffffffff


	//   ....[11]....
        /*00bc*/ 	.word	0xffffffff


	//   ....[12]....
        /*00c0*/ 	.word	0xffffffff


	//   ....[13]....
        /*00c4*/ 	.word	0xffffffff


	//   ....[14]....
        /*00c8*/ 	.word	0xffffffff


	//   ....[15]....
        /*00cc*/ 	.word	0xffffffff


	//   ....[16]....
        /*00d0*/ 	.word	0xffffffff


	//   ....[17]....
        /*00d4*/ 	.word	0xffffffff


	//   ....[18]....
        /*00d8*/ 	.word	0xffffffff


	//   ....[19]....
        /*00dc*/ 	.word	0xffffffff


	//   ....[20]....
        /*00e0*/ 	.word	0xffffffff


	//   ....[21]....
        /*00e4*/ 	.word	0xffffffff


	//   ....[22]....
        /*00e8*/ 	.word	0xffffffff


	//   ....[23]....
        /*00ec*/ 	.word	0xffffffff


	//   ....[24]....
        /*00f0*/ 	.word	0xffffffff


	//   ....[25]....
        /*00f4*/ 	.word	0xffffffff


	//   ....[26]....
        /*00f8*/ 	.word	0xffffffff


	//   ....[27]....
        /*00fc*/ 	.word	0xffffffff


	//   ....[28]....
        /*0100*/ 	.word	0xffffffff


	//   ....[29]....
        /*0104*/ 	.word	0xffffffff


	//   ....[30]....
        /*0108*/ 	.word	0xffffffff


	//   ....[31]....
        /*010c*/ 	.word	0xffffffff


	//   ....[32]....
        /*0110*/ 	.word	0xffffffff


	//   ....[33]....
        /*0114*/ 	.word	0xffffffff


	//   ....[34]....
        /*0118*/ 	.word	0xffffffff


	//   ....[35]....
        /*011c*/ 	.word	0xffffffff


	//   ....[36]....
        /*0120*/ 	.word	0xffffffff


	//   ....[37]....
        /*0124*/ 	.word	0xffffffff


	//   ....[38]....
        /*0128*/ 	.word	0xffffffff


	//   ....[39]....
        /*012c*/ 	.word	0xffffffff


	//   ....[40]....
        /*0130*/ 	.word	0xffffffff


	//   ....[41]....
        /*0134*/ 	.word	0xffffffff


	//   ....[42]....
        /*0138*/ 	.word	0x0500000f


	//   ....[43]....
        /*013c*/ 	.word	0x0500000f


	//----- nvinfo : EIATTR_COOP_GROUP_INSTR_OFFSETS
	.align		4
.L_339:
        /*0140*/ 	.byte	0x04, 0x28
        /*0142*/ 	.short	(.L_341 - .L_340)


	//   ....[0]....
.L_340:
        /*0144*/ 	.word	0x00000070


	//   ....[1]....
        /*0148*/ 	.word	0x000001d0


	//   ....[2]....
        /*014c*/ 	.word	0x00000220


	//   ....[3]....
        /*0150*/ 	.word	0x000003f0


	//   ....[4]....
        /*0154*/ 	.word	0x00000550


	//   ....[5]....
        /*0158*/ 	.word	0x00000670


	//   ....[6]....
        /*015c*/ 	.word	0x000007d0


	//   ....[7]....
        /*0160*/ 	.word	0x00001ac0


	//   ....[8]....
        /*0164*/ 	.word	0x000039a0


	//   ....[9]....
        /*0168*/ 	.word	0x00004940


	//   ....[10]....
        /*016c*/ 	.word	0x000060c0


	//   ....[11]....
        /*0170*/ 	.word	0x000061d0


	//   ....[12]....
        /*0174*/ 	.word	0x000065f0


	//   ....[13]....
        /*0178*/ 	.word	0x000066b0


	//   ....[14]....
        /*017c*/ 	.word	0x00006dd0


	//   ....[15]....
        /*0180*/ 	.word	0x00007bd0


	//   ....[16]....
        /*0184*/ 	.word	0x000090e0


	//   ....[17]....
        /*0188*/ 	.word	0x000091e0


	//   ....[18]....
        /*018c*/ 	.word	0x000095c0


	//   ....[19]....
        /*0190*/ 	.word	0x00009690


	//   ....[20]....
        /*0194*/ 	.word	0x0000a730


	//   ....[21]....
        /*0198*/ 	.word	0x0000b5f0


	//   ....[22]....
        /*019c*/ 	.word	0x0000c280


	//   ....[23]....
        /*01a0*/ 	.word	0x0000c2b0


	//   ....[24]....
        /*01a4*/ 	.word	0x0000c500


	//   ....[25]....
        /*01a8*/ 	.word	0x0000c6d0


	//   ....[26]....
        /*01ac*/ 	.word	0x0000d6b0


	//   ....[27]....
        /*01b0*/ 	.word	0x0000e320


	//   ....[28]....
        /*01b4*/ 	.word	0x0000f7f0


	//   ....[29]....
        /*01b8*/ 	.word	0x0000f8f0


	//   ....[30]....
        /*01bc*/ 	.word	0x0000fcd0


	//   ....[31]....
        /*01c0*/ 	.word	0x0000fd60


	//   ....[32]....
        /*01c4*/ 	.word	0x00010e50


	//   ....[33]....
        /*01c8*/ 	.word	0x00010eb0


	//   ....[34]....
        /*01cc*/ 	.word	0x00010ef0


	//   ....[35]....
        /*01d0*/ 	.word	0x00010f60


	//   ....[36]....
        /*01d4*/ 	.word	0x00010f80


	//   ....[37]....
        /*01d8*/ 	.word	0x000119e0


	//   ....[38]....
        /*01dc*/ 	.word	0x00012790


	//   ....[39]....
        /*01e0*/ 	.word	0x00013410


	//   ....[40]....
        /*01e4*/ 	.word	0x00016800


	//   ....[41]....
        /*01e8*/ 	.word	0x000169b0


	//   ....[42]....
        /*01ec*/ 	.word	0x00016ff0


	//   ....[43]....
        /*01f0*/ 	.word	0x000173d0


	//----- nvinfo : EIATTR_REG_RECONFIG
	.align		4
.L_341:
        /*01f4*/ 	.byte	0x01, 0x54
	.zero		2


	//----- nvinfo : EIATTR_SYSCALL_OFFSETS
	.align		4
        /*01f8*/ 	.byte	0x04, 0x46
        /*01fa*/ 	.short	(.L_343 - .L_342)


	//   ....[0]....
.L_342:
        /*01fc*/ 	.word	0x00003b60


	//   ....[1]....
        /*0200*/ 	.word	0x00013f00


	//   ....[2]....
        /*0204*/ 	.word	0x00014040


	//   ....[3]....
        /*0208*/ 	.word	0x00014140


	//----- nvinfo : EIATTR_MBARRIER_INSTR_OFFSETS
	.align		4
.L_343:
        /*020c*/ 	.byte	0x04, 0x39
        /*020e*/ 	.short	(.L_345 - .L_344)


	//   ....[0]....
.L_344:
        /*0210*/ 	.word	0x000002d0
        /*0214*/ 	.word	0x000000ff
        /*0218*/ 	.word	0x00038800
        /*021c*/ 	.short	0x0100
        /*021e*/ 	.byte	0x06
	.zero		1


	//   ....[1]....
        /*0220*/ 	.word	0x000002e0
        /*0224*/ 	.word	0x000000ff
        /*0228*/ 	.word	0x00038810
        /*022c*/ 	.short	0x0100
        /*022e*/ 	.byte	0x06
	.zero		1


	//   ....[2]....
        /*0230*/ 	.word	0x000002f0
        /*0234*/ 	.word	0x000000ff
        /*0238*/ 	.word	0x00038820
        /*023c*/ 	.short	0x0100
        /*023e*/ 	.byte	0x06
	.zero		1


	//   ....[3]....
        /*0240*/ 	.word	0x000003a0
        /*0244*/ 	.word	0x000000ff
        /*0248*/ 	.word	0x00038830
        /*024c*/ 	.short	0x0100
        /*024e*/ 	.byte	0x06
	.zero		1


	//   ....[4]....
        /*0250*/ 	.word	0x000003b0
        /*0254*/ 	.word	0x000000ff
        /*0258*/ 	.word	0x00038840
        /*025c*/ 	.short	0x0100
        /*025e*/ 	.byte	0x06
	.zero		1


	//   ....[5]....
        /*0260*/ 	.word	0x000003c0
        /*0264*/ 	.word	0x000000ff
        /*0268*/ 	.word	0x00038838
        /*026c*/ 	.short	0x0100
        /*026e*/ 	.byte	0x06
	.zero		1


	//   ....[6]....
        /*0270*/ 	.word	0x000003d0
        /*0274*/ 	.word	0x000000ff
        /*0278*/ 	.word	0x00038848
        /*027c*/ 	.short	0x0100
        /*027e*/ 	.byte	0x06
	.zero		1


	//   ....[7]....
        /*0280*/ 	.word	0x00000500
        /*0284*/ 	.word	0x000000ff
        /*0288*/ 	.word	0x00038850
        /*028c*/ 	.short	0x0100
        /*028e*/ 	.byte	0x08
	.zero		1


	//   ....[8]....
        /*0290*/ 	.word	0x00000510
        /*0294*/ 	.word	0x000000ff
        /*0298*/ 	.word	0x00038860
        /*029c*/ 	.short	0x0100
        /*029e*/ 	.byte	0x08
	.zero		1


	//   ....[9]....
        /*02a0*/ 	.word	0x00000520
        /*02a4*/ 	.word	0x000000ff
        /*02a8*/ 	.word	0x00038858
        /*02ac*/ 	.short	0x0100
        /*02ae*/ 	.byte	0x08
	.zero		1


	//   ....[10]....
        /*02b0*/ 	.word	0x00000530
        /*02b4*/ 	.word	0x000000ff
        /*02b8*/ 	.word	0x00038868
        /*02bc*/ 	.short	0x0100
        /*02be*/ 	.byte	0x08
	.zero		1


	//   ....[11]....
        /*02c0*/ 	.word	0x00000620
        /*02c4*/ 	.word	0x000000ff
        /*02c8*/ 	.word	0x00038870
        /*02cc*/ 	.short	0x0100
        /*02ce*/ 	.byte	0x06
	.zero		1


	//   ....[12]....
        /*02d0*/ 	.word	0x00000630
        /*02d4*/ 	.word	0x000000ff
        /*02d8*/ 	.word	0x00038880
        /*02dc*/ 	.short	0x0100
        /*02de*/ 	.byte	0x06
	.zero		1


	//   ....[13]....
        /*02e0*/ 	.word	0x00000640
        /*02e4*/ 	.word	0x000000ff
        /*02e8*/ 	.word	0x00038878
        /*02ec*/ 	.short	0x0100
        /*02ee*/ 	.byte	0x06
	.zero		1


	//   ....[14]....
        /*02f0*/ 	.word	0x00000650
        /*02f4*/ 	.word	0x000000ff
        /*02f8*/ 	.word	0x00038888
        /*02fc*/ 	.short	0x0100
        /*02fe*/ 	.byte	0x06
	.zero		1


	//   ....[15]....
        /*0300*/ 	.word	0x00000780
        /*0304*/ 	.word	0x000000ff
        /*0308*/ 	.word	0x00038890
        /*030c*/ 	.short	0x0100
        /*030e*/ 	.byte	0x08
	.zero		1


	//   ....[16]....
        /*0310*/ 	.word	0x00000790
        /*0314*/ 	.word	0x000000ff
        /*0318*/ 	.word	0x000388a0
        /*031c*/ 	.short	0x0100
        /*031e*/ 	.byte	0x08
	.zero		1


	//   ....[17]....
        /*0320*/ 	.word	0x000007a0
        /*0324*/ 	.word	0x000000ff
        /*0328*/ 	.word	0x00038898
        /*032c*/ 	.short	0x0100
        /*032e*/ 	.byte	0x08
	.zero		1


	//   ....[18]....
        /*0330*/ 	.word	0x000007b0
        /*0334*/ 	.word	0x000000ff
        /*0338*/ 	.word	0x000388a8
        /*033c*/ 	.short	0x0100
        /*033e*/ 	.byte	0x08
	.zero		1


	//   ....[19]....
        /*0340*/ 	.word	0x000008e0
        /*0344*/ 	.word	0x000000ff
        /*0348*/ 	.word	0x000388b0
        /*034c*/ 	.short	0x0100
        /*034e*/ 	.byte	0x08
	.zero		1


	//   ....[20]....
        /*0350*/ 	.word	0x000008f0
        /*0354*/ 	.word	0x000000ff
        /*0358*/ 	.word	0x000388c0
        /*035c*/ 	.short	0x0100
        /*035e*/ 	.byte	0x08
	.zero		1


	//   ....[21]....
        /*0360*/ 	.word	0x00000900
        /*0364*/ 	.word	0x000000ff
        /*0368*/ 	.word	0x000388b8
        /*036c*/ 	.short	0x0100
        /*036e*/ 	.byte	0x08
	.zero		1


	//   ....[22]....
        /*0370*/ 	.word	0x00000910
        /*0374*/ 	.word	0x000000ff
        /*0378*/ 	.word	0x000388c8
        /*037c*/ 	.short	0x0100
        /*037e*/ 	.byte	0x08
	.zero		1


	//   ....[23]....
        /*0380*/ 	.word	0x00001e40
        /*0384*/ 	.word	0x00000003
        /*0388*/ 	.word	0x00000000
        /*038c*/ 	.short	0x0101
        /*038e*/ 	.byte	0x3f
	.zero		1


	//   ....[24]....
        /*0390*/ 	.word	0x000028e0
        /*0394*/ 	.word	0x00000000
        /*0398*/ 	.word	0x00000000
        /*039c*/ 	.short	0x0101
        /*039e*/ 	.byte	0x3f
	.zero		1


	//   ....[25]....
        /*03a0*/ 	.word	0x00003be0
        /*03a4*/ 	.word	0x000000ff
        /*03a8*/ 	.word	0x00038800
        /*03ac*/ 	.short	0x010a
        /*03ae*/ 	.byte	0x24
	.zero		1


	//   ....[26]....
        /*03b0*/ 	.word	0x00003c40
        /*03b4*/ 	.word	0x00000005
        /*03b8*/ 	.word	0x00038830
        /*03bc*/ 	.short	0x010a
        /*03be*/ 	.byte	0x3f
	.zero		1


	//   ....[27]....
        /*03c0*/ 	.word	0x00003c80
        /*03c4*/ 	.word	0x00000005
        /*03c8*/ 	.word	0x00038830
        /*03cc*/ 	.short	0x010a
        /*03ce*/ 	.byte	0x3f
	.zero		1


	//   ....[28]....
        /*03d0*/ 	.word	0x00003f00
        /*03d4*/ 	.word	0x000000ff
        /*03d8*/ 	.word	0x00038810
        /*03dc*/ 	.short	0x010a
        /*03de*/ 	.byte	0x24
	.zero		1


	//   ....[29]....
        /*03e0*/ 	.word	0x00003f40
        /*03e4*/ 	.word	0x00000005
        /*03e8*/ 	.word	0x00038850
        /*03ec*/ 	.short	0x010a
        /*03ee*/ 	.byte	0x3f
	.zero		1


	//   ....[30]....
        /*03f0*/ 	.word	0x00004020
        /*03f4*/ 	.word	0x00000005
        /*03f8*/ 	.word	0x00038850
        /*03fc*/ 	.short	0x010a
        /*03fe*/ 	.byte	0x3f
	.zero		1


	//   ....[31]....
        /*0400*/ 	.word	0x000055b0
        /*0404*/ 	.word	0x00000002
        /*0408*/ 	.word	0x00000000
        /*040c*/ 	.short	0x0101
        /*040e*/ 	.byte	0x3f
	.zero		1


	//   ....[32]....
        /*0410*/ 	.word	0x00006df0
        /*0414*/ 	.word	0x00000005
        /*0418*/ 	.word	0x00000000
        /*041c*/ 	.short	0x0101
        /*041e*/ 	.byte	0x3f
	.zero		1


	//   ....[33]....
        /*0420*/ 	.word	0x00007020
        /*0424*/ 	.word	0x0000000b
        /*0428*/ 	.word	0x00038830
        /*042c*/ 	.short	0x010a
        /*042e*/ 	.byte	0x3f
	.zero		1


	//   ....[34]....
        /*0430*/ 	.word	0x00007070
        /*0434*/ 	.word	0x0000000b
        /*0438*/ 	.word	0x00038830
        /*043c*/ 	.short	0x010a
        /*043e*/ 	.byte	0x3f
	.zero		1


	//   ....[35]....
        /*0440*/ 	.word	0x00007280
        /*0444*/ 	.word	0x0000000b
        /*0448*/ 	.word	0x00038850
        /*044c*/ 	.short	0x010a
        /*044e*/ 	.byte	0x3f
	.zero		1


	//   ....[36]....
        /*0450*/ 	.word	0x000072d0
        /*0454*/ 	.word	0x0000000b
        /*0458*/ 	.word	0x00038850
        /*045c*/ 	.short	0x010a
        /*045e*/ 	.byte	0x3f
	.zero		1


	//   ....[37]....
        /*0460*/ 	.word	0x000087d0
        /*0464*/ 	.word	0x0000000f
        /*0468*/ 	.word	0x00000000
        /*046c*/ 	.short	0x0101
        /*046e*/ 	.byte	0x3f
	.zero		1


	//   ....[38]....
        /*0470*/ 	.word	0x0000a750
        /*0474*/ 	.word	0x0000000b
        /*0478*/ 	.word	0x00000000
        /*047c*/ 	.short	0x0101
        /*047e*/ 	.byte	0x3f
	.zero		1


	//   ....[39]....
        /*0480*/ 	.word	0x0000aaa0
        /*0484*/ 	.word	0x00000009
        /*0488*/ 	.word	0x00038830
        /*048c*/ 	.short	0x010a
        /*048e*/ 	.byte	0x3f
	.zero		1


	//   ....[40]....
        /*0490*/ 	.word	0x0000aaf0
        /*0494*/ 	.word	0x00000009
        /*0498*/ 	.word	0x00038830
        /*049c*/ 	.short	0x010a
        /*049e*/ 	.byte	0x3f
	.zero		1


	//   ....[41]....
        /*04a0*/ 	.word	0x0000ac70
        /*04a4*/ 	.word	0x00000009
        /*04a8*/ 	.word	0x00038850
        /*04ac*/ 	.short	0x010a
        /*04ae*/ 	.byte	0x3f
	.zero		1


	//   ....[42]....
        /*04b0*/ 	.word	0x0000acb0
        /*04b4*/ 	.word	0x00000009
        /*04b8*/ 	.word	0x00038850
        /*04bc*/ 	.short	0x010a
        /*04be*/ 	.byte	0x3f
	.zero		1


	//   ....[43]....
        /*04c0*/ 	.word	0x0000ca90
        /*04c4*/ 	.word	0x00000098
        /*04c8*/ 	.word	0x00000000
        /*04cc*/ 	.short	0x0101
        /*04ce*/ 	.byte	0x3f
	.zero		1


	//   ....[44]....
        /*04d0*/ 	.word	0x0000d6d0
        /*04d4*/ 	.word	0x00000009
        /*04d8*/ 	.word	0x00000000
        /*04dc*/ 	.short	0x0101
        /*04de*/ 	.byte	0x3f
	.zero		1


	//   ....[45]....
        /*04e0*/ 	.word	0x0000d7f0
        /*04e4*/ 	.word	0x0000000b
        /*04e8*/ 	.word	0x00038830
        /*04ec*/ 	.short	0x010a
        /*04ee*/ 	.byte	0x3f
	.zero		1


	//   ....[46]....
        /*04f0*/ 	.word	0x0000d840
        /*04f4*/ 	.word	0x0000000b
        /*04f8*/ 	.word	0x00038830
        /*04fc*/ 	.short	0x010a
        /*04fe*/ 	.byte	0x3f
	.zero		1


	//   ....[47]....
        /*0500*/ 	.word	0x0000d9c0
        /*0504*/ 	.word	0x0000000b
        /*0508*/ 	.word	0x00038850
        /*050c*/ 	.short	0x010a
        /*050e*/ 	.byte	0x3f
	.zero		1


	//   ....[48]....
        /*0510*/ 	.word	0x0000da10
        /*0514*/ 	.word	0x0000000b
        /*0518*/ 	.word	0x00038850
        /*051c*/ 	.short	0x010a
        /*051e*/ 	.byte	0x3f
	.zero		1


	//   ....[49]....
        /*0520*/ 	.word	0x0000ef60
        /*0524*/ 	.word	0x00000008
        /*0528*/ 	.word	0x00000000
        /*052c*/ 	.short	0x0101
        /*052e*/ 	.byte	0x3f
	.zero		1


	//   ....[50]....
        /*0530*/ 	.word	0x00010e70
        /*0534*/ 	.word	0x0000000b
        /*0538*/ 	.word	0x00000000
        /*053c*/ 	.short	0x0101
        /*053e*/ 	.byte	0x3f
	.zero		1


	//   ....[51]....
        /*0540*/ 	.word	0x00012ad0
        /*0544*/ 	.word	0x000000ff
        /*0548*/ 	.word	0x00000000
        /*054c*/ 	.short	0x0101
        /*054e*/ 	.byte	0x05
	.zero		1


	//   ....[52]....
        /*0550*/ 	.word	0x000144e0
        /*0554*/ 	.word	0x00000008
        /*0558*/ 	.word	0x00038840
        /*055c*/ 	.short	0x010a
        /*055e*/ 	.byte	0x3f
	.zero		1


	//   ....[53]....
        /*0560*/ 	.word	0x00014b30
        /*0564*/ 	.word	0x000000ff
        /*0568*/ 	.word	0x00038820
        /*056c*/ 	.short	0x010a
        /*056e*/ 	.byte	0x26
	.zero		1


	//   ....[54]....
        /*0570*/ 	.word	0x00014bb0
        /*0574*/ 	.word	0x00000005
        /*0578*/ 	.word	0x00038860
        /*057c*/ 	.short	0x010a
        /*057e*/ 	.byte	0x3f
	.zero		1


	//   ....[55]....
        /*0580*/ 	.word	0x00015220
        /*0584*/ 	.word	0x00000002
        /*0588*/ 	.word	0x00038840
        /*058c*/ 	.short	0x010a
        /*058e*/ 	.byte	0x3f
	.zero		1


	//   ....[56]....
        /*0590*/ 	.word	0x000153b0
        /*0594*/ 	.word	0x00000002
        /*0598*/ 	.word	0x00038860
        /*059c*/ 	.short	0x010a
        /*059e*/ 	.byte	0x3f
	.zero		1


	//   ....[57]....
        /*05a0*/ 	.word	0x000159c0
        /*05a4*/ 	.word	0x00000003
        /*05a8*/ 	.word	0x00038840
        /*05ac*/ 	.short	0x010a
        /*05ae*/ 	.byte	0x3f
	.zero		1


	//   ....[58]....
        /*05b0*/ 	.word	0x00015b50
        /*05b4*/ 	.word	0x00000003
        /*05b8*/ 	.word	0x00038860
        /*05bc*/ 	.short	0x010a
        /*05be*/ 	.byte	0x3f
	.zero		1


	//   ....[59]....
        /*05c0*/ 	.word	0x000160e0
        /*05c4*/ 	.word	0x00000002
        /*05c8*/ 	.word	0x00038840
        /*05cc*/ 	.short	0x010a
        /*05ce*/ 	.byte	0x3f
	.zero		1


	//   ....[60]....
        /*05d0*/ 	.word	0x00016270
        /*05d4*/ 	.word	0x00000002
        /*05d8*/ 	.word	0x00038860
        /*05dc*/ 	.short	0x010a
        /*05de*/ 	.byte	0x3f
	.zero		1


	//   ....[61]....
        /*05e0*/ 	.word	0x00016960
        /*05e4*/ 	.word	0x00000007
        /*05e8*/ 	.word	0x00038820
        /*05ec*/ 	.short	0x010a
        /*05ee*/ 	.byte	0x3f
	.zero		1


	//   ....[62]....
        /*05f0*/ 	.word	0x00016ad0
        /*05f4*/ 	.word	0x00000005
        /*05f8*/ 	.word	0x00000000
        /*05fc*/ 	.short	0x010a
        /*05fe*/ 	.byte	0x3f
	.zero		1


	//   ....[63]....
        /*0600*/ 	.word	0x00016b40
        /*0604*/ 	.word	0x00000003
        /*0608*/ 	.word	0x00000000
        /*060c*/ 	.short	0x010a
        /*060e*/ 	.byte	0x3f
	.zero		1


	//   ....[64]....
        /*0610*/ 	.word	0x00016ba0
        /*0614*/ 	.word	0x00000005
        /*0618*/ 	.word	0x00000000
        /*061c*/ 	.short	0x010a
        /*061e*/ 	.byte	0x3f
	.zero		1


	//   ....[65]....
        /*0620*/ 	.word	0x00016bd0
        /*0624*/ 	.word	0x00000003
        /*0628*/ 	.word	0x00000000
        /*062c*/ 	.short	0x010a
        /*062e*/ 	.byte	0x3f
	.zero		1


	//   ....[66]....
        /*0630*/ 	.word	0x00016c40
        /*0634*/ 	.word	0x00000003
        /*0638*/ 	.word	0x00038800
        /*063c*/ 	.short	0x010a
        /*063e*/ 	.byte	0x3f
	.zero		1


	//   ....[67]....
        /*0640*/ 	.word	0x00016c90
        /*0644*/ 	.word	0x00000005
        /*0648*/ 	.word	0x00038830
        /*064c*/ 	.short	0x010a
        /*064e*/ 	.byte	0x3f
	.zero		1


	//   ....[68]....
        /*0650*/ 	.word	0x00016cf0
        /*0654*/ 	.word	0x00000003
        /*0658*/ 	.word	0x00038810
        /*065c*/ 	.short	0x010a
        /*065e*/ 	.byte	0x3f
	.zero		1


	//   ....[69]....
        /*0660*/ 	.word	0x00016d40
        /*0664*/ 	.word	0x00000005
        /*0668*/ 	.word	0x00038850
        /*066c*/ 	.short	0x010a
        /*066e*/ 	.byte	0x3f
	.zero		1


	//   ....[70]....
        /*0670*/ 	.word	0x00016d90
        /*0674*/ 	.word	0x0000000b
        /*0678*/ 	.word	0x00038830
        /*067c*/ 	.short	0x010a
        /*067e*/ 	.byte	0x3f
	.zero		1


	//   ....[71]....
        /*0680*/ 	.word	0x00016de0
        /*0684*/ 	.word	0x0000000b
        /*0688*/ 	.word	0x00038850
        /*068c*/ 	.short	0x010a
        /*068e*/ 	.byte	0x3f
	.zero		1


	//   ....[72]....
        /*0690*/ 	.word	0x00016e30
        /*0694*/ 	.word	0x00000009
        /*0698*/ 	.word	0x00038830
        /*069c*/ 	.short	0x010a
        /*069e*/ 	.byte	0x3f
	.zero		1


	//   ....[73]....
        /*06a0*/ 	.word	0x00016e80
        /*06a4*/ 	.word	0x00000009
        /*06a8*/ 	.word	0x00038850
        /*06ac*/ 	.short	0x010a
        /*06ae*/ 	.byte	0x3f
	.zero		1


	//   ....[74]....
        /*06b0*/ 	.word	0x00016ed0
        /*06b4*/ 	.word	0x0000000b
        /*06b8*/ 	.word	0x00038830
        /*06bc*/ 	.short	0x010a
        /*06be*/ 	.byte	0x3f
	.zero		1


	//   ....[75]....
        /*06c0*/ 	.word	0x00016f20
        /*06c4*/ 	.word	0x0000000b
        /*06c8*/ 	.word	0x00038850
        /*06cc*/ 	.short	0x010a
        /*06ce*/ 	.byte	0x3f
	.zero		1


	//   ....[76]....
        /*06d0*/ 	.word	0x000170a0
        /*06d4*/ 	.word	0x00000008
        /*06d8*/ 	.word	0x00038840
        /*06dc*/ 	.short	0x010a
        /*06de*/ 	.byte	0x3f
	.zero		1


	//   ....[77]....
        /*06e0*/ 	.word	0x00017100
        /*06e4*/ 	.word	0x00000008
        /*06e8*/ 	.word	0x00038820
        /*06ec*/ 	.short	0x010a
        /*06ee*/ 	.byte	0x3f
	.zero		1


	//   ....[78]....
        /*06f0*/ 	.word	0x00017150
        /*06f4*/ 	.word	0x00000005
        /*06f8*/ 	.word	0x00038860
        /*06fc*/ 	.short	0x010a
        /*06fe*/ 	.byte	0x3f
	.zero		1


	//   ....[79]....
        /*0700*/ 	.word	0x000171a0
        /*0704*/ 	.word	0x00000002
        /*0708*/ 	.word	0x00038840
        /*070c*/ 	.short	0x010a
        /*070e*/ 	.byte	0x3f
	.zero		1


	//   ....[80]....
        /*0710*/ 	.word	0x000171f0
        /*0714*/ 	.word	0x00000002
        /*0718*/ 	.word	0x00038860
        /*071c*/ 	.short	0x010a
        /*071e*/ 	.byte	0x3f
	.zero		1


	//   ....[81]....
        /*0720*/ 	.word	0x00017240
        /*0724*/ 	.word	0x00000003
        /*0728*/ 	.word	0x00038840
        /*072c*/ 	.short	0x010a
        /*072e*/ 	.byte	0x3f
	.zero		1


	//   ....[82]....
        /*0730*/ 	.word	0x00017290
        /*0734*/ 	.word	0x00000003
        /*0738*/ 	.word	0x00038860
        /*073c*/ 	.short	0x010a
        /*073e*/ 	.byte	0x3f
	.zero		1


	//   ....[83]....
        /*0740*/ 	.word	0x000172e0
        /*0744*/ 	.word	0x00000002
        /*0748*/ 	.word	0x00038840
        /*074c*/ 	.short	0x010a
        /*074e*/ 	.byte	0x3f
	.zero		1


	//   ....[84]....
        /*0750*/ 	.word	0x00017330
        /*0754*/ 	.word	0x00000002
        /*0758*/ 	.word	0x00038860
        /*075c*/ 	.short	0x010a
        /*075e*/ 	.byte	0x3f
	.zero		1


	//   ....[85]....
        /*0760*/ 	.word	0x00017410
        /*0764*/ 	.word	0x00000007
        /*0768*/ 	.word	0x00038820
        /*076c*/ 	.short	0x010a
        /*076e*/ 	.byte	0x3f
	.zero		1


	//   ....[86]....
        /*0770*/ 	.word	0x00017460
        /*0774*/ 	.word	0x00000005
        /*0778*/ 	.word	0x00000000
        /*077c*/ 	.short	0x010a
        /*077e*/ 	.byte	0x3f
	.zero		1


	//   ....[87]....
        /*0780*/ 	.word	0x000174b0
        /*0784*/ 	.word	0x00000003
        /*0788*/ 	.word	0x00000000
        /*078c*/ 	.short	0x010a
        /*078e*/ 	.byte	0x3f
	.zero		1


	//   ....[88]....
        /*0790*/ 	.word	0x00017500
        /*0794*/ 	.word	0x00000005
        /*0798*/ 	.word	0x00000000
        /*079c*/ 	.short	0x010a
        /*079e*/ 	.byte	0x3f
	.zero		1


	//----- nvinfo : EIATTR_NUM_MBARRIERS
	.align		4
.L_345:
        /*07a0*/ 	.byte	0x03, 0x38
        /*07a2*/ 	.short	0x0017


	//----- nvinfo : EIATTR_EXIT_INSTR_OFFSETS
	.align		4
        /*07a4*/ 	.byte	0x04, 0x1c
        /*07a6*/ 	.short	(.L_347 - .L_346)


	//   ....[0]....
.L_346:
        /*07a8*/ 	.word	0x00000a90


	//   ....[1]....
        /*07ac*/ 	.word	0x000133d0


	//   ....[2]....
        /*07b0*/ 	.word	0x00013430


	//   ....[3]....
        /*07b4*/ 	.word	0x000169d0


	//   ....[4]....
        /*07b8*/ 	.word	0x00016c20


	//----- nvinfo : EIATTR_MAX_THREADS
	.align		4
.L_347:
        /*07bc*/ 	.byte	0x04, 0x05
        /*07be*/ 	.short	(.L_349 - .L_348)
.L_348:
        /*07c0*/ 	.word	0x00000180
        /*07c4*/ 	.word	0x00000001
        /*07c8*/ 	.word	0x00000001


	//----- nvinfo : EIATTR_CRS_STACK_SIZE
	.align		4
.L_349:
        /*07cc*/ 	.byte	0x04, 0x1e
        /*07ce*/ 	.short	(.L_351 - .L_350)
.L_350:
        /*07d0*/ 	.word	0x00000000


	//----- nvinfo : EIATTR_CBANK_PARAM_SIZE
	.align		4
.L_351:
        /*07d4*/ 	.byte	0x03, 0x19
        /*07d6*/ 	.short	0x0cf0


	//----- nvinfo : EIATTR_PARAM_CBANK
	.align		4
        /*07d8*/ 	.byte	0x04, 0x0a
        /*07da*/ 	.short	(.L_353 - .L_352)
	.align		4
.L_352:
        /*07dc*/ 	.word	index@(.nv.constant0._ZN7cutlass13device_kernelIN5flash11enable_sm90INS1_16FlashAttnFwdSm90INS1_25CollectiveMainloopFwdSm90ILi2EN4cute5tupleIJNS5_1CILi1EEES8_S8_EEENS6_IJNS7_ILi64EEESA_SA_EEELi512ENS_10bfloat16_tEfNS_4arch4Sm90ELb0ELb1ELb0ELb0ELb0ELb0ELb1ELb0ELb0ELb0ELb0ELb0EEENS1_21CollectiveEpilogueFwdINS6_IJSA_NS7_ILi512EEESA_EEES9_SC_SE_Li256ELb0ELb0ELb0ELb0EEENS1_30DynamicPersistentTileSchedulerILi256ELi32ELb0ELb0ELb1EEEEEEEEEvNT_6ParamsE)
        /*07e0*/ 	.short	0x0210
        /*07e2*/ 	.short	0x0cf0


	//----- nvinfo : EIATTR_SW_WAR
	.align		4
.L_353:
        /*07e4*/ 	.byte	0x04, 0x36
        /*07e6*/ 	.short	(.L_355 - .L_354)
.L_354:
        /*07e8*/ 	.word	0x00000008
.L_355:


//--------------------- .nv.info._ZN7cutlass13device_kernelIN5flash11enable_sm90INS1_16FlashAttnFwdSm90INS1_25CollectiveMainloopFwdSm90ILi2EN4cute5tupleIJNS5_1CILi1EEES8_S8_EEENS6_IJNS7_ILi64EEESA_SA_EEELi512ENS_10bfloat16_tEfNS_4arch4Sm90ELb0ELb1ELb0ELb1ELb0ELb0ELb0ELb0ELb0ELb0ELb0ELb0EEENS1_21CollectiveEpilogueFwdINS6_IJSA_NS7_ILi512EEESA_EEES9_SC_SE_Li256ELb1ELb0ELb0ELb0EEENS1_36VarlenDynamicPersistentTileSchedulerILi64ELi64ELi256ELi32ELb0ELb0ELb1ELb1ELb0ELb1EEEEEEEEEvNT_6ParamsE --------------------------
	.section	.nv.info._ZN7cutlass13device_kernelIN5flash11enable_sm90INS1_16FlashAttnFwdSm90INS1_25CollectiveMainloopFwdSm90ILi2EN4cute5tupleIJNS5_1CILi1EEES8_S8_EEENS6_IJNS7_ILi64EEESA_SA_EEELi512ENS_10bfloat16_tEfNS_4arch4Sm90ELb0ELb1ELb0ELb1ELb0ELb0ELb0ELb0ELb0ELb0ELb0ELb0EEENS1_21CollectiveEpilogueFwdINS6_IJSA_NS7_ILi512EEESA_EEES9_SC_SE_Li256ELb1ELb0ELb0ELb0EEENS1_36VarlenDynamicPersistentTileSchedulerILi64ELi64ELi256ELi32ELb0ELb0ELb1ELb1ELb0ELb1EEEEEEEEEvNT_6ParamsE,"",@"SHT_CUDA_INFO"
	.sectionflags	@""
	.align	4


	//----- nvinfo : EIATTR_CUDA_API_VERSION
	.align		4
        /*0000*/ 	.byte	0x04, 0x37
        /*0002*/ 	.short	(.L_357 - .L_356)
.L_356:
        /*0004*/ 	.word	0x00000082


	//----- nvinfo : EIATTR_KPARAM_INFO
	.align		4
.L_357:
        /*0008*/ 	.byte	0x04, 0x17
        /*000a*/ 	.short	(.L_359 - .L_358)
.L_358:
        /*000c*/ 	.word	0x00000000
        /*0010*/ 	.short	0x0000
        /*0012*/ 	.short	0x0070
        /*0014*/ 	.byte	0x00, 0xf0, 0x01, 0x28


	//----- nvinfo : EIATTR_SPARSE_MMA_MASK
	.align		4
.L_359:
        /*0018*/ 	.byte	0x03, 0x50
        /*001a*/ 	.short	0x0000


	//----- nvinfo : EIATTR_MAXREG_COUNT
	.align		4
        /*001c*/ 	.byte	0x03, 0x1b
        /*001e*/ 	.short	0x00a8


	//----- nvinfo : EIATTR_NUM_BARRIERS
	.align		4
        /*0020*/ 	.byte	0x02, 0x4c
        /*0022*/ 	.byte	0x10
	.zero		1


	//----- nvinfo : EIATTR_EXTERNS
	.align		4
        /*0024*/ 	.byte	0x04, 0x0f
        /*0026*/ 	.short	(.L_361 - .L_360)


	//   ....[0]....
	.align		4
.L_360:
        /*0028*/ 	.word	index@(__assertfail)


	//----- nvinfo : EIATTR_ANNOTATIONS
	.align		4
.L_361:
        /*002c*/ 	.byte	0x04, 0x55
        /*002e*/ 	.short	(.L_363 - .L_362)


	//   ....[0]....
.L_362:
        /* <DEDUP_REMOVED lines=27> */


	//----- nvinfo : EIATTR_MERCURY_ISA_VERSION
	.align		4
.L_363:
        /*01d0*/ 	.byte	0x03, 0x5f
        /*01d2*/ 	.short	0x0101


	//----- nvinfo : EIATTR_UNUSED_LOAD_BYTE_OFFSET
	.align		4
        /*01d4*/ 	.byte	0x04, 0x44
        /*01d6*/ 	.short	(.L_365 - .L_364)


	//   ....[0]....
.L_364:
        /*01d8*/ 	.word	0x00000a40
        /*01dc*/ 	.word	0x0000fff0


	//   ....[1]....
        /*01e0*/ 	.word	0x0000cb20
        /*01e4*/ 	.word	0x0000fff0


	//----- nvinfo : EIATTR_INT_WARP_WIDE_INSTR_OFFSETS
	.align		4
.L_365:
        /*01e8*/ 	.byte	0x04, 0x31
        /*01ea*/ 	.short	(.L_367 - .L_366)


	//   ....[0]....
.L_366:
        /*01ec*/ 	.word	0x00000160


	//   ....[1]....
        /*01f0*/ 	.word	0x000001a0


	//   ....[2]....
        /*01f4*/ 	.word	0x00000210


	//   ....[3]....
        /*01f8*/ 	.word	0x000108e0


	//   ....[4]....
        /*01fc*/ 	.word	0x00010970


	//   ....[5]....
        /*0200*/ 	.word	0x00010e70


	//   ....[6]....
        /*0204*/ 	.word	0x00010ef0


	//   ....[7]....
        /*0208*/ 	.word	0x00013710


	//   ....[8]....
        /*020c*/ 	.word	0x000137a0


	//----- nvinfo : EIATTR_COOP_GROUP_MASK_REGIDS
	.align		4
.L_367:
        /*0210*/ 	.byte	0x04, 0x29
        /*0212*/ 	.short	(.L_369 - .L_368)


	//   ....[0]....
.L_368:
        /*0214*/ 	.word	0xffffffff


	//   ....[1]....
        /*0218*/ 	.word	0xffffffff


	//   ....[2]....
        /*021c*/ 	.word	0xffffffff


	//   ....[3]....
        /*0220*/ 	.word	0xffffffff


	//   ....[4]....
        /*0224*/ 	.word	0xffffffff


	//   ....[5]....
        /*0228*/ 	.word	0xffffffff


	//   ....[6]....
        /*022c*/ 	.word	0xffffffff


	//   ....[7]....
        /*0230*/ 	.word	0xffffffff


	//   ....[8]....
        /*0234*/ 	.word	0xffffffff


	//   ....[9]....
        /*0238*/ 	.word	0xffffffff


	//   ....[10]....
        /*023c*/ 	.word	0xffffffff


	//   ....[11]....
        /*0240*/ 	.word	0xffffffff


	//   ....[12]....
        /*0244*/ 	.word	0xffffffff


	//   ....[13]....
        /*0248*/ 	.word	0xffffffff


	//   ....[14]....
        /*024c*/ 	.word	0xffffffff


	//   ....[15]....
        /*0250*/ 	.word	0xffffffff


	//   ....[16]....
        /*0254*/ 	.word	0xffffffff


	//   ....[17]....
        /*0258*/ 	.word	0xffffffff


	//   ....[18]....
        /*025c*/ 	.word	0xffffffff


	//   ....[19]....
        /*0260*/ 	.word	0xffffffff


	//   ....[20]....
        /*0264*/ 	.word	0xffffffff


	//   ....[21]....
        /*0268*/ 	.word	0xffffffff


	//   ....[22]....
        /*026c*/ 	.word	0xffffffff


	//   ....[23]....
        /*0270*/ 	.word	0xffffffff


	//   ....[24]....
        /*0274*/ 	.word	0xffffffff


	//   ....[25]....
        /*0278*/ 	.word	0xffffffff


	//   ....[26]....
        /*027c*/ 	.word	0xffffffff


	//   ....[27]....
        /*0280*/ 	.word	0xffffffff


	//   ....[28]....
        /*0284*/ 	.word	0xffffffff


	//   ....[29]....
        /*0288*/ 	.word	0xffffffff


	//   ....[30]....
        /*028c*/ 	.word	0xffffffff


	//   ....[31]....
        /*0290*/ 	.word	0xffffffff


	//   ....[32]....
        /*0294*/ 	.word	0xffffffff


	//   ....[33]....
        /*0298*/ 	.word	0xffffffff


	//   ....[34]....
        /*029c*/ 	.word	0xffffffff


	//   ....[35]....
        /*02a0*/ 	.word	0xffffffff


	//   ....[36]....
        /*02a4*/ 	.word	0xffffffff


	//   ....[37]....
        /*02a8*/ 	.word	0xffffffff


	//   ....[38]....
        /*02ac*/ 	.word	0xffffffff


	//   ....[39]....
        /*02b0*/ 	.word	0xffffffff


	//   ....[40]....
        /*02b4*/ 	.word	0xffffffff


	//   ....[41]....
        /*02b8*/ 	.word	0xffffffff


	//   ....[42]....
        /*02bc*/ 	.word	0xffffffff


	//   ....[43]....
        /*02c0*/ 	.word	0xffffffff


	//   ....[44]....
        /*02c4*/ 	.word	0xffffffff


	//   ....[45]....
        /*02c8*/ 	.word	0xffffffff


	//   ....[46]....
        /*02cc*/ 	.word	0xffffffff


	//   ....[47]....
        /*02d0*/ 	.word	0xffffffff


	//   ....[48]....
        /*02d4*/ 	.word	0xffffffff


	//   ....[49]....
        /*02d8*/ 	.word	0xffffffff


	//   ....[50]....
        /*02dc*/ 	.word	0xffffffff


	//   ....[51]....
        /*02e0*/ 	.word	0xffffffff


	//   ....[52]....
        /*02e4*/ 	.word	0xffffffff


	//   ....[53]....
        /*02e8*/ 	.word	0xffffffff


	//   ....[54]....
        /*02ec*/ 	.word	0xffffffff


	//   ....[55]....
        /*02f0*/ 	.word	0xffffffff


	//   ....[56]....
        /*02f4*/ 	.word	0xffffffff


	//   ....[57]....
        /*02f8*/ 	.word	0xffffffff


	//   ....[58]....
        /*02fc*/ 	.word	0xffffffff


	//   ....[59]....
        /*0300*/ 	.word	0xffffffff


	//   ....[60]....
        /*0304*/ 	.word	0xffffffff


	//   ....[61]....
        /*0308*/ 	.word	0xffffffff


	//   ....[62]....
        /*030c*/ 	.word	0xffffffff


	//   ....[63]....
        /*0310*/ 	.word	0xffffffff


	//   ....[64]....
        /*0314*/ 	.word	0xffffffff


	//   ....[65]....
        /*0318*/ 	.word	0xffffffff


	//   ....[66]....
        /*031c*/ 	.word	0xffffffff


	//   ....[67]....
        /*0320*/ 	.word	0xffffffff


	//   ....[68]....
        /*0324*/ 	.word	0x0500000f


	//   ....[69]....
        /*0328*/ 	.word	0x0500000f


	//   ....[70]....
        /*032c*/ 	.word	0x0500000f


	//   ....[71]....
        /*0330*/ 	.word	0x0500000f


	//   ....[72]....
        /*0334*/ 	.word	0x0500000f


	//   ....[73]....
        /*0338*/ 	.word	0x0500000f


	//   ....[74]....
        /*033c*/ 	.word	0x0500000f


	//   ....[75]....
        /*0340*/ 	.word	0x0500000f


	//   ....[76]....
        /*0344*/ 	.word	0x0500000f


	//   ....[77]....
        /*0348*/ 	.word	0x0500000f


	//   ....[78]....
        /*034c*/ 	.word	0x0500000f


	//   ....[79]....
        /*0350*/ 	.word	0x0500000f


	//   ....[80]....
        /*0354*/ 	.word	0x0500000f


	//   ....[81]....
        /*0358*/ 	.word	0x0500000f


	//   ....[82]....
        /*035c*/ 	.word	0x0500000f


	//   ....[83]....
        /*0360*/ 	.word	0x0500000f


	//   ....[84]....
        /*0364*/ 	.word	0x0500000f


	//   ....[85]....
        /*0368*/ 	.word	0x0500000f


	//   ....[86]....
        /*036c*/ 	.word	0x0500000f


	//----- nvinfo : EIATTR_COOP_GROUP_INSTR_OFFSETS
	.align		4
.L_369:
        /*0370*/ 	.byte	0x04, 0x28
        /*0372*/ 	.short	(.L_371 - .L_370)


	//   ....[0]....
.L_370:
        /*0374*/ 	.word	0x00000060


	//   ....[1]....
        /*0378*/ 	.word	0x00000170


	//   ....[2]....
        /*037c*/ 	.word	0x000001c0


	//   ....[3]....
        /*0380*/ 	.word	0x000003b0


	//   ....[4]....
        /*0384*/ 	.word	0x00000510


	//   ....[5]....
        /*0388*/ 	.word	0x00000630


	//   ....[6]....
        /*038c*/ 	.word	0x00000790


	//   ....[7]....
        /*0390*/ 	.word	0x00001bf0


	//   ....[8]....
        /*0394*/ 	.word	0x00003be0


	//   ....[9]....
        /*0398*/ 	.word	0x00004e40


	//   ....[10]....
        /*039c*/ 	.word	0x00004f60


	//   ....[11]....
        /*03a0*/ 	.word	0x00005470


	//   ....[12]....
        /*03a4*/ 	.word	0x00005500


	//   ....[13]....
        /*03a8*/ 	.word	0x00005d50


	//   ....[14]....
        /*03ac*/ 	.word	0x00006ad0


	//   ....[15]....
        /*03b0*/ 	.word	0x00006bd0


	//   ....[16]....
        /*03b4*/ 	.word	0x00006f80


	//   ....[17]....
        /*03b8*/ 	.word	0x00007030


	//   ....[18]....
        /*03bc*/ 	.word	0x000081b0


	//   ....[19]....
        /*03c0*/ 	.word	0x000087c0


	//   ....[20]....
        /*03c4*/ 	.word	0x000087f0


	//   ....[21]....
        /*03c8*/ 	.word	0x00008a50


	//   ....[22]....
        /*03cc*/ 	.word	0x00008c20


	//   ....[23]....
        /*03d0*/ 	.word	0x00009c70


	//   ....[24]....
        /*03d4*/ 	.word	0x0000a910


	//   ....[25]....
        /*03d8*/ 	.word	0x0000a9d0


	//   ....[26]....
        /*03dc*/ 	.word	0x0000adb0


	//   ....[27]....
        /*03e0*/ 	.word	0x0000ae60


	//   ....[28]....
        /*03e4*/ 	.word	0x0000bfe0


	//   ....[29]....
        /*03e8*/ 	.word	0x0000c020


	//   ....[30]....
        /*03ec*/ 	.word	0x0000c050


	//   ....[31]....
        /*03f0*/ 	.word	0x0000c0c0


	//   ....[32]....
        /*03f4*/ 	.word	0x0000c0d0


	//   ....[33]....
        /*03f8*/ 	.word	0x0000da60


	//   ....[34]....
        /*03fc*/ 	.word	0x0000f490


	//   ....[35]....
        /*0400*/ 	.word	0x0000f600


	//   ....[36]....
        /*0404*/ 	.word	0x0000f630


	//   ....[37]....
        /*0408*/ 	.word	0x0000f670


	//   ....[38]....
        /*040c*/ 	.word	0x0000f6e0


	//   ....[39]....
        /*0410*/ 	.word	0x0000f740


	//   ....[40]....
        /*0414*/ 	.word	0x0000f780


	//   ....[41]....
        /*0418*/ 	.word	0x0000f920


	//   ....[42]....
        /*041c*/ 	.word	0x0000f980


	//   ....[43]....
        /*0420*/ 	.word	0x0000f9c0


	//   ....[44]....
        /*0424*/ 	.word	0x0000fa00


	//   ....[45]....
        /*0428*/ 	.word	0x0000fa30


	//   ....[46]....
        /*042c*/ 	.word	0x0000fa60


	//   ....[47]....
        /*0430*/ 	.word	0x0000faf0


	//   ....[48]....
        /*0434*/ 	.word	0x0000fb50


	//   ....[49]....
        /*0438*/ 	.word	0x0000fbe0


	//   ....[50]....
        /*043c*/ 	.word	0x00013830


	//   ....[51]....
        /*0440*/ 	.word	0x00013840


	//   ....[52]....
        /*0444*/ 	.word	0x00013950


	//   ....[53]....
        /*0448*/ 	.word	0x000139b0


	//   ....[54]....
        /*044c*/ 	.word	0x000139f0


	//   ....[55]....
        /*0450*/ 	.word	0x00013a30


	//   ....[56]....
        /*0454*/ 	.word	0x00013a60


	//   ....[57]....
        /*0458*/ 	.word	0x00013a90


	//   ....[58]....
        /*045c*/ 	.word	0x00013c20


	//   ....[59]....
        /*0460*/ 	.word	0x00013c80


	//   ....[60]....
        /*0464*/ 	.word	0x00013cc0


	//   ....[61]....
        /*0468*/ 	.word	0x00013d00


	//   ....[62]....
        /*046c*/ 	.word	0x00013d30


	//   ....[63]....
        /*0470*/ 	.word	0x00013d60


	//   ....[64]....
        /*0474*/ 	.word	0x00013e20


	//   ....[65]....
        /*0478*/ 	.word	0x00013e40


	//   ....[66]....
        /*047c*/ 	.word	0x00013eb0


	//   ....[67]....
        /*0480*/ 	.word	0x00014540


	//   ....[68]....
        /*0484*/ 	.word	0x00014c50


	//   ....[69]....
        /*0488*/ 	.word	0x00015070


	//   ....[70]....
        /*048c*/ 	.word	0x00015100


	//   ....[71]....
        /*0490*/ 	.word	0x000151a0


	//   ....[72]....
        /*0494*/ 	.word	0x00015250


	//   ....[73]....
        /*0498*/ 	.word	0x000152d0


	//   ....[74]....
        /*049c*/ 	.word	0x00015350


	//   ....[75]....
        /*04a0*/ 	.word	0x000153d0


	//   ....[76]....
        /*04a4*/ 	.word	0x00015450


	//   ....[77]....
        /*04a8*/ 	.word	0x000154e0


	//   ....[78]....
        /*04ac*/ 	.word	0x00015590


	//   ....[79]....
        /*04b0*/ 	.word	0x00015610


	//   ....[80]....
        /*04b4*/ 	.word	0x00015690


	//   ....[81]....
        /*04b8*/ 	.word	0x00015710


	//   ....[82]....
        /*04bc*/ 	.word	0x00015790


	//   ....[83]....
        /*04c0*/ 	.word	0x00015800


	//   ....[84]....
        /*04c4*/ 	.word	0x000158a0


	//   ....[85]....
        /*04c8*/ 	.word	0x00015930


	//   ....[86]....
        /*04cc*/ 	.word	0x00015a60


	//----- nvinfo : EIATTR_REG_RECONFIG
	.align		4
.L_371:
        /*04d0*/ 	.byte	0x01, 0x54
	.zero		2


	//----- nvinfo : EIATTR_SYSCALL_OFFSETS
	.align		4
        /*04d4*/ 	.byte	0x04, 0x46
        /*04d6*/ 	.short	(.L_373 - .L_372)


	//   ....[0]....
.L_372:
        /*04d8*/ 	.word	0x00003db0


	//   ....[1]....
        /*04dc*/ 	.word	0x00010b00


	//   ....[2]....
        /*04e0*/ 	.word	0x00010c40


	//   ....[3]....
        /*04e4*/ 	.word	0x00010d40


	//----- nvinfo : EIATTR_MBARRIER_INSTR_OFFSETS
	.align		4
.L_373:
        /*04e8*/ 	.byte	0x04, 0x39
        /*04ea*/ 	.short	(.L_375 - .L_374)


	//   ....[0]....
.L_374:
        /*04ec*/ 	.word	0x000002a0
        /*04f0*/ 	.word	0x000000ff
        /*04f4*/ 	.word	0x00028c00
        /*04f8*/ 	.short	0x0100
        /*04fa*/ 	.byte	0x08
	.zero		1


	//   ....[1]....
        /*04fc*/ 	.word	0x000002b0
        /*0500*/ 	.word	0x000000ff
        /*0504*/ 	.word	0x00028c20
        /*0508*/ 	.short	0x0100
        /*050a*/ 	.byte	0x08
	.zero		1


	//   ....[2]....
        /*050c*/ 	.word	0x00000360
        /*0510*/ 	.word	0x000000ff
        /*0514*/ 	.word	0x00028c30
        /*0518*/ 	.short	0x0100
        /*051a*/ 	.byte	0x06
	.zero		1


	//   ....[3]....
        /*051c*/ 	.word	0x00000370
        /*0520*/ 	.word	0x000000ff
        /*0524*/ 	.word	0x00028c40
        /*0528*/ 	.short	0x0100
        /*052a*/ 	.byte	0x06
	.zero		1


	//   ....[4]....
        /*052c*/ 	.word	0x00000380
        /*0530*/ 	.word	0x000000ff
        /*0534*/ 	.word	0x00028c38
        /*0538*/ 	.short	0x0100
        /*053a*/ 	.byte	0x06
	.zero		1


	//   ....[5]....
        /*053c*/ 	.word	0x00000390
        /*0540*/ 	.word	0x000000ff
        /*0544*/ 	.word	0x00028c48
        /*0548*/ 	.short	0x0100
        /*054a*/ 	.byte	0x06
	.zero		1


	//   ....[6]....
        /*054c*/ 	.word	0x000004c0
        /*0550*/ 	.word	0x000000ff
        /*0554*/ 	.word	0x00028c50
        /*0558*/ 	.short	0x0100
        /*055a*/ 	.byte	0x08
	.zero		1


	//   ....[7]....
        /*055c*/ 	.word	0x000004d0
        /*0560*/ 	.word	0x000000ff
        /*0564*/ 	.word	0x00028c60
        /*0568*/ 	.short	0x0100
        /*056a*/ 	.byte	0x08
	.zero		1


	//   ....[8]....
        /*056c*/ 	.word	0x000004e0
        /*0570*/ 	.word	0x000000ff
        /*0574*/ 	.word	0x00028c58
        /*0578*/ 	.short	0x0100
        /*057a*/ 	.byte	0x08
	.zero		1


	//   ....[9]....
        /*057c*/ 	.word	0x000004f0
        /*0580*/ 	.word	0x000000ff
        /*0584*/ 	.word	0x00028c68
        /*0588*/ 	.short	0x0100
        /*058a*/ 	.byte	0x08
	.zero		1


	//   ....[10]....
        /*058c*/ 	.word	0x000005e0
        /*0590*/ 	.word	0x000000ff
        /*0594*/ 	.word	0x00028c70
        /*0598*/ 	.short	0x0100
        /*059a*/ 	.byte	0x06
	.zero		1


	//   ....[11]....
        /*059c*/ 	.word	0x000005f0
        /*05a0*/ 	.word	0x000000ff
        /*05a4*/ 	.word	0x00028c80
        /*05a8*/ 	.short	0x0100
        /*05aa*/ 	.byte	0x06
	.zero		1


	//   ....[12]....
        /*05ac*/ 	.word	0x00000600
        /*05b0*/ 	.word	0x000000ff
        /*05b4*/ 	.word	0x00028c78
        /*05b8*/ 	.short	0x0100
        /*05ba*/ 	.byte	0x06
	.zero		1


	//   ....[13]....
        /*05bc*/ 	.word	0x00000610
        /*05c0*/ 	.word	0x000000ff
        /*05c4*/ 	.word	0x00028c88
        /*05c8*/ 	.short	0x0100
        /*05ca*/ 	.byte	0x06
	.zero		1


	//   ....[14]....
        /*05cc*/ 	.word	0x00000740
        /*05d0*/ 	.word	0x000000ff
        /*05d4*/ 	.word	0x00028c90
        /*05d8*/ 	.short	0x0100
        /*05da*/ 	.byte	0x08
	.zero		1


	//   ....[15]....
        /*05dc*/ 	.word	0x00000750
        /*05e0*/ 	.word	0x000000ff
        /*05e4*/ 	.word	0x00028ca0
        /*05e8*/ 	.short	0x0100
        /*05ea*/ 	.byte	0x08
	.zero		1


	//   ....[16]....
        /*05ec*/ 	.word	0x00000760
        /*05f0*/ 	.word	0x000000ff
        /*05f4*/ 	.word	0x00028c98
        /*05f8*/ 	.short	0x0100
        /*05fa*/ 	.byte	0x08
	.zero		1


	//   ....[17]....
        /*05fc*/ 	.word	0x00000770
        /*0600*/ 	.word	0x000000ff
        /*0604*/ 	.word	0x00028ca8
        /*0608*/ 	.short	0x0100
        /*060a*/ 	.byte	0x08
	.zero		1


	//   ....[18]....
        /*060c*/ 	.word	0x000008a0
        /*0610*/ 	.word	0x000000ff
        /*0614*/ 	.word	0x00028cb0
        /*0618*/ 	.short	0x0100
        /*061a*/ 	.byte	0x08
	.zero		1


	//   ....[19]....
        /*061c*/ 	.word	0x000008b0
        /*0620*/ 	.word	0x000000ff
        /*0624*/ 	.word	0x00028cc0
        /*0628*/ 	.short	0x0100
        /*062a*/ 	.byte	0x08
	.zero		1


	//   ....[20]....
        /*062c*/ 	.word	0x000008c0
        /*0630*/ 	.word	0x000000ff
        /*0634*/ 	.word	0x00028cb8
        /*0638*/ 	.short	0x0100
        /*063a*/ 	.byte	0x08
	.zero		1


	//   ....[21]....
        /*063c*/ 	.word	0x000008d0
        /*0640*/ 	.word	0x000000ff
        /*0644*/ 	.word	0x00028cc8
        /*0648*/ 	.short	0x0100
        /*064a*/ 	.byte	0x08
	.zero		1


	//   ....[22]....
        /*064c*/ 	.word	0x00001cf0
        /*0650*/ 	.word	0x000000ff
        /*0654*/ 	.word	0x00028c50
        /*0658*/ 	.short	0x010a
        /*065a*/ 	.byte	0x16
	.zero		1


	//   ....[23]....
        /*065c*/ 	.word	0x00001fc0
        /*0660*/ 	.word	0x00000000
        /*0664*/ 	.word	0x00000000
        /*0668*/ 	.short	0x0101
        /*066a*/ 	.byte	0x3f
	.zero		1


	//   ....[24]....
        /*066c*/ 	.word	0x00002900
        /*0670*/ 	.word	0x000000ff
        /*0674*/ 	.word	0x00028c50
        /*0678*/ 	.short	0x010a
        /*067a*/ 	.byte	0x14
	.zero		1


	//   ....[25]....
        /*067c*/ 	.word	0x00002940
        /*0680*/ 	.word	0x000000ff
        /*0684*/ 	.word	0x00028c50
        /*0688*/ 	.short	0x010a
        /*068a*/ 	.byte	0x14
	.zero		1


	//   ....[26]....
        /*068c*/ 	.word	0x00002b10
        /*0690*/ 	.word	0x00000003
        /*0694*/ 	.word	0x00000000
        /*0698*/ 	.short	0x0101
        /*069a*/ 	.byte	0x3f
	.zero		1


	//   ....[27]....
        /*069c*/ 	.word	0x00003e20
        /*06a0*/ 	.word	0x000000ff
        /*06a4*/ 	.word	0x00028c00
        /*06a8*/ 	.short	0x010a
        /*06aa*/ 	.byte	0x26
	.zero		1


	//   ....[28]....
        /*06ac*/ 	.word	0x00003e90
        /*06b0*/ 	.word	0x0000000a
        /*06b4*/ 	.word	0x00028c30
        /*06b8*/ 	.short	0x010a
        /*06ba*/ 	.byte	0x3f
	.zero		1


	//   ....[29]....
        /*06bc*/ 	.word	0x00003ed0
        /*06c0*/ 	.word	0x0000000a
        /*06c4*/ 	.word	0x00028c30
        /*06c8*/ 	.short	0x010a
        /*06ca*/ 	.byte	0x3f
	.zero		1


	//   ....[30]....
        /*06cc*/ 	.word	0x00004280
        /*06d0*/ 	.word	0x00000000
        /*06d4*/ 	.word	0x00000000
        /*06d8*/ 	.short	0x0101
        /*06da*/ 	.byte	0x3f
	.zero		1


	//   ....[31]....
        /*06dc*/ 	.word	0x00005ab0
        /*06e0*/ 	.word	0x0000000a
        /*06e4*/ 	.word	0x00028c50
        /*06e8*/ 	.short	0x010a
        /*06ea*/ 	.byte	0x3f
	.zero		1


	//   ....[32]....
        /*06ec*/ 	.word	0x00005af0
        /*06f0*/ 	.word	0x0000000a
        /*06f4*/ 	.word	0x00028c50
        /*06f8*/ 	.short	0x010a
        /*06fa*/ 	.byte	0x3f
	.zero		1


	//   ....[33]....
        /*06fc*/ 	.word	0x00005d70
        /*0700*/ 	.word	0x0000000a
        /*0704*/ 	.word	0x00000000
        /*0708*/ 	.short	0x0101
        /*070a*/ 	.byte	0x3f
	.zero		1


	//   ....[34]....
        /*070c*/ 	.word	0x00006000
        /*0710*/ 	.word	0x000000ff
        /*0714*/ 	.word	0x00028c30
        /*0718*/ 	.short	0x010a
        /*071a*/ 	.byte	0x1a
	.zero		1


	//   ....[35]....
        /*071c*/ 	.word	0x00006040
        /*0720*/ 	.word	0x000000ff
        /*0724*/ 	.word	0x00028c30
        /*0728*/ 	.short	0x010a
        /*072a*/ 	.byte	0x1a
	.zero		1


	//   ....[36]....
        /*072c*/ 	.word	0x00006220
        /*0730*/ 	.word	0x00000008
        /*0734*/ 	.word	0x00000000
        /*0738*/ 	.short	0x0101
        /*073a*/ 	.byte	0x3f
	.zero		1


	//   ....[37]....
        /*073c*/ 	.word	0x00007f00
        /*0740*/ 	.word	0x000000ff
        /*0744*/ 	.word	0x00028c50
        /*0748*/ 	.short	0x010a
        /*074a*/ 	.byte	0x1a
	.zero		1


	//   ....[38]....
        /*074c*/ 	.word	0x00007f40
        /*0750*/ 	.word	0x000000ff
        /*0754*/ 	.word	0x00028c50
        /*0758*/ 	.short	0x010a
        /*075a*/ 	.byte	0x1a
	.zero		1


	//   ....[39]....
        /*075c*/ 	.word	0x000081d0
        /*0760*/ 	.word	0x00000015
        /*0764*/ 	.word	0x00000000
        /*0768*/ 	.short	0x0101
        /*076a*/ 	.byte	0x3f
	.zero		1


	//   ....[40]....
        /*076c*/ 	.word	0x00008500
        /*0770*/ 	.word	0x000000ff
        /*0774*/ 	.word	0x00028c30
        /*0778*/ 	.short	0x010a
        /*077a*/ 	.byte	0x16
	.zero		1


	//   ....[41]....
        /*077c*/ 	.word	0x00008540
        /*0780*/ 	.word	0x000000ff
        /*0784*/ 	.word	0x00028c30
        /*0788*/ 	.short	0x010a
        /*078a*/ 	.byte	0x16
	.zero		1


	//   ....[42]....
        /*078c*/ 	.word	0x00008f60
        /*0790*/ 	.word	0x0000009a
        /*0794*/ 	.word	0x00000000
        /*0798*/ 	.short	0x0101
        /*079a*/ 	.byte	0x3f
	.zero		1


	//   ....[43]....
        /*079c*/ 	.word	0x000099e0
        /*07a0*/ 	.word	0x000000ff
        /*07a4*/ 	.word	0x00028c50
        /*07a8*/ 	.short	0x010a
        /*07aa*/ 	.byte	0x16
	.zero		1


	//   ....[44]....
        /*07ac*/ 	.word	0x00009a20
        /*07b0*/ 	.word	0x000000ff
        /*07b4*/ 	.word	0x00028c50
        /*07b8*/ 	.short	0x010a
        /*07ba*/ 	.byte	0x16
	.zero		1


	//   ....[45]....
        /*07bc*/ 	.word	0x00009c90
        /*07c0*/ 	.word	0x000000aa
        /*07c4*/ 	.word	0x00000000
        /*07c8*/ 	.short	0x0101
        /*07ca*/ 	.byte	0x3f
	.zero		1


	//   ....[46]....
        /*07cc*/ 	.word	0x00009e20
        /*07d0*/ 	.word	0x000000ff
        /*07d4*/ 	.word	0x00028c30
        /*07d8*/ 	.short	0x010a
        /*07da*/ 	.byte	0x19
	.zero		1


	//   ....[47]....
        /*07dc*/ 	.word	0x00009e60
        /*07e0*/ 	.word	0x000000ff
        /*07e4*/ 	.word	0x00028c30
        /*07e8*/ 	.short	0x010a
        /*07ea*/ 	.byte	0x19
	.zero		1


	//   ....[48]....
        /*07ec*/ 	.word	0x0000a040
        /*07f0*/ 	.word	0x00000004
        /*07f4*/ 	.word	0x00000000
        /*07f8*/ 	.short	0x0101
        /*07fa*/ 	.byte	0x3f
	.zero		1


	//   ....[49]....
        /*07fc*/ 	.word	0x0000bd30
        /*0800*/ 	.word	0x000000ff
        /*0804*/ 	.word	0x00028c50
        /*0808*/ 	.short	0x010a
        /*080a*/ 	.byte	0x19
	.zero		1


	//   ....[50]....
        /*080c*/ 	.word	0x0000bd70
        /*0810*/ 	.word	0x000000ff
        /*0814*/ 	.word	0x00028c50
        /*0818*/ 	.short	0x010a
        /*081a*/ 	.byte	0x19
	.zero		1


	//   ....[51]....
        /*081c*/ 	.word	0x0000c000
        /*0820*/ 	.word	0x0000000f
        /*0824*/ 	.word	0x00000000
        /*0828*/ 	.short	0x0101
        /*082a*/ 	.byte	0x3f
	.zero		1


	//   ....[52]....
        /*082c*/ 	.word	0x0000e4c0
        /*0830*/ 	.word	0x000000ff
        /*0834*/ 	.word	0x00000000
        /*0838*/ 	.short	0x0101
        /*083a*/ 	.byte	0x04
	.zero		1


	//   ....[53]....
        /*083c*/ 	.word	0x00011250
        /*0840*/ 	.word	0x00000009
        /*0844*/ 	.word	0x00028c40
        /*0848*/ 	.short	0x010a
        /*084a*/ 	.byte	0x3f
	.zero		1


	//   ....[54]....
        /*084c*/ 	.word	0x00011640
        /*0850*/ 	.word	0x0000000a
        /*0854*/ 	.word	0x00028c20
        /*0858*/ 	.short	0x010a
        /*085a*/ 	.byte	0x3f
	.zero		1


	//   ....[55]....
        /*085c*/ 	.word	0x00011700
        /*0860*/ 	.word	0x00000006
        /*0864*/ 	.word	0x00028c60
        /*0868*/ 	.short	0x010a
        /*086a*/ 	.byte	0x3f
	.zero		1


	//   ....[56]....
        /*086c*/ 	.word	0x00011ea0
        /*0870*/ 	.word	0x00000002
        /*0874*/ 	.word	0x00028c40
        /*0878*/ 	.short	0x010a
        /*087a*/ 	.byte	0x3f
	.zero		1


	//   ....[57]....
        /*087c*/ 	.word	0x000120b0
        /*0880*/ 	.word	0x00000002
        /*0884*/ 	.word	0x00028c60
        /*0888*/ 	.short	0x010a
        /*088a*/ 	.byte	0x3f
	.zero		1


	//   ....[58]....
        /*088c*/ 	.word	0x00012790
        /*0890*/ 	.word	0x00000002
        /*0894*/ 	.word	0x00028c40
        /*0898*/ 	.short	0x010a
        /*089a*/ 	.byte	0x3f
	.zero		1


	//   ....[59]....
        /*089c*/ 	.word	0x00012990
        /*08a0*/ 	.word	0x00000002
        /*08a4*/ 	.word	0x00028c60
        /*08a8*/ 	.short	0x010a
        /*08aa*/ 	.byte	0x3f
	.zero		1


	//   ....[60]....
        /*08ac*/ 	.word	0x00012fe0
        /*08b0*/ 	.word	0x00000002
        /*08b4*/ 	.word	0x00028c40
        /*08b8*/ 	.short	0x010a
        /*08ba*/ 	.byte	0x3f
	.zero		1


	//   ....[61]....
        /*08bc*/ 	.word	0x000131f0
        /*08c0*/ 	.word	0x00000002
        /*08c4*/ 	.word	0x00028c60
        /*08c8*/ 	.short	0x010a
        /*08ca*/ 	.byte	0x3f
	.zero		1


	//   ....[62]....
        /*08cc*/ 	.word	0x000144c0
        /*08d0*/ 	.word	0x00000000
        /*08d4*/ 	.word	0x00028c20
        /*08d8*/ 	.short	0x010a
        /*08da*/ 	.byte	0x3f
	.zero		1


	//   ....[63]....
        /*08dc*/ 	.word	0x00014680
        /*08e0*/ 	.word	0x00000006
        /*08e4*/ 	.word	0x00000000
        /*08e8*/ 	.short	0x010a
        /*08ea*/ 	.byte	0x3f
	.zero		1


	//   ....[64]....
        /*08ec*/ 	.word	0x000146f0
        /*08f0*/ 	.word	0x00000007
        /*08f4*/ 	.word	0x00000000
        /*08f8*/ 	.short	0x010a
        /*08fa*/ 	.byte	0x3f
	.zero		1


	//   ....[65]....
        /*08fc*/ 	.word	0x00014760
        /*0900*/ 	.word	0x00000004
        /*0904*/ 	.word	0x00000000
        /*0908*/ 	.short	0x010a
        /*090a*/ 	.byte	0x3f
	.zero		1


	//   ....[66]....
        /*090c*/ 	.word	0x00014790
        /*0910*/ 	.word	0x00000003
        /*0914*/ 	.word	0x00000000
        /*0918*/ 	.short	0x010a
        /*091a*/ 	.byte	0x3f
	.zero		1


	//   ....[67]....
        /*091c*/ 	.word	0x00014800
        /*0920*/ 	.word	0x00000003
        /*0924*/ 	.word	0x00028c50
        /*0928*/ 	.short	0x010a
        /*092a*/ 	.byte	0x3f
	.zero		1


	//   ....[68]....
        /*092c*/ 	.word	0x00014860
        /*0930*/ 	.word	0x00000006
        /*0934*/ 	.word	0x00028c50
        /*0938*/ 	.short	0x010a
        /*093a*/ 	.byte	0x3f
	.zero		1


	//   ....[69]....
        /*093c*/ 	.word	0x000148c0
        /*0940*/ 	.word	0x00000003
        /*0944*/ 	.word	0x00028c00
        /*0948*/ 	.short	0x010a
        /*094a*/ 	.byte	0x3f
	.zero		1


	//   ....[70]....
        /*094c*/ 	.word	0x00014910
        /*0950*/ 	.word	0x0000000a
        /*0954*/ 	.word	0x00028c30
        /*0958*/ 	.short	0x010a
        /*095a*/ 	.byte	0x3f
	.zero		1


	//   ....[71]....
        /*095c*/ 	.word	0x00014960
        /*0960*/ 	.word	0x0000000a
        /*0964*/ 	.word	0x00028c50
        /*0968*/ 	.short	0x010a
        /*096a*/ 	.byte	0x3f
	.zero		1


	//   ....[72]....
        /*096c*/ 	.word	0x000149c0
        /*0970*/ 	.word	0x00000009
        /*0974*/ 	.word	0x00028c30
        /*0978*/ 	.short	0x010a
        /*097a*/ 	.byte	0x3f
	.zero		1


	//   ....[73]....
        /*097c*/ 	.word	0x00014a10
        /*0980*/ 	.word	0x00000015
        /*0984*/ 	.word	0x00028c50
        /*0988*/ 	.short	0x010a
        /*098a*/ 	.byte	0x3f
	.zero		1


	//   ....[74]....
        /*098c*/ 	.word	0x00014a70
        /*0990*/ 	.word	0x00000004
        /*0994*/ 	.word	0x00028c30
        /*0998*/ 	.short	0x010a
        /*099a*/ 	.byte	0x3f
	.zero		1


	//   ....[75]....
        /*099c*/ 	.word	0x00014ac0
        /*09a0*/ 	.word	0x000000aa
        /*09a4*/ 	.word	0x00028c50
        /*09a8*/ 	.short	0x010a
        /*09aa*/ 	.byte	0x3f
	.zero		1


	//   ....[76]....
        /*09ac*/ 	.word	0x00014b20
        /*09b0*/ 	.word	0x00000007
        /*09b4*/ 	.word	0x00028c30
        /*09b8*/ 	.short	0x010a
        /*09ba*/ 	.byte	0x3f
	.zero		1


	//   ....[77]....
        /*09bc*/ 	.word	0x00014b70
        /*09c0*/ 	.word	0x0000000f
        /*09c4*/ 	.word	0x00028c50
        /*09c8*/ 	.short	0x010a
        /*09ca*/ 	.byte	0x3f
	.zero		1


	//   ....[78]....
        /*09cc*/ 	.word	0x00014d10
        /*09d0*/ 	.word	0x00000009
        /*09d4*/ 	.word	0x00028c40
        /*09d8*/ 	.short	0x010a
        /*09da*/ 	.byte	0x3f
	.zero		1


	//   ....[79]....
        /*09dc*/ 	.word	0x00014d90
        /*09e0*/ 	.word	0x00000009
        /*09e4*/ 	.word	0x00028c20
        /*09e8*/ 	.short	0x010a
        /*09ea*/ 	.byte	0x3f
	.zero		1


	//   ....[80]....
        /*09ec*/ 	.word	0x00014de0
        /*09f0*/ 	.word	0x00000006
        /*09f4*/ 	.word	0x00028c60
        /*09f8*/ 	.short	0x010a
        /*09fa*/ 	.byte	0x3f
	.zero		1


	//   ....[81]....
        /*09fc*/ 	.word	0x00014e30
        /*0a00*/ 	.word	0x00000002
        /*0a04*/ 	.word	0x00028c40
        /*0a08*/ 	.short	0x010a
        /*0a0a*/ 	.byte	0x3f
	.zero		1


	//   ....[82]....
        /*0a0c*/ 	.word	0x00014e80
        /*0a10*/ 	.word	0x00000002
        /*0a14*/ 	.word	0x00028c60
        /*0a18*/ 	.short	0x010a
        /*0a1a*/ 	.byte	0x3f
	.zero		1


	//   ....[83]....
        /*0a1c*/ 	.word	0x00014ed0
        /*0a20*/ 	.word	0x00000002
        /*0a24*/ 	.word	0x00028c40
        /*0a28*/ 	.short	0x010a
        /*0a2a*/ 	.byte	0x3f
	.zero		1


	//   ....[84]....
        /*0a2c*/ 	.word	0x00014f20
        /*0a30*/ 	.word	0x00000002
        /*0a34*/ 	.word	0x00028c60
        /*0a38*/ 	.short	0x010a
        /*0a3a*/ 	.byte	0x3f
	.zero		1


	//   ....[85]....
        /*0a3c*/ 	.word	0x00014f70
        /*0a40*/ 	.word	0x00000002
        /*0a44*/ 	.word	0x00028c40
        /*0a48*/ 	.short	0x010a
        /*0a4a*/ 	.byte	0x3f
	.zero		1


	//   ....[86]....
        /*0a4c*/ 	.word	0x00014fc0
        /*0a50*/ 	.word	0x00000002
        /*0a54*/ 	.word	0x00028c60
        /*0a58*/ 	.short	0x010a
        /*0a5a*/ 	.byte	0x3f
	.zero		1


	//   ....[87]....
        /*0a5c*/ 	.word	0x00015980
        /*0a60*/ 	.word	0x00000000
        /*0a64*/ 	.word	0x00028c20
        /*0a68*/ 	.short	0x010a
        /*0a6a*/ 	.byte	0x3f
	.zero		1


	//   ....[88]....
        /*0a6c*/ 	.word	0x00015b20
        /*0a70*/ 	.word	0x00000006
        /*0a74*/ 	.word	0x00000000
        /*0a78*/ 	.short	0x010a
        /*0a7a*/ 	.byte	0x3f
	.zero		1


	//   ....[89]....
        /*0a7c*/ 	.word	0x00015b70
        /*0a80*/ 	.word	0x00000007
        /*0a84*/ 	.word	0x00000000
        /*0a88*/ 	.short	0x010a
        /*0a8a*/ 	.byte	0x3f
	.zero		1


	//   ....[90]....
        /*0a8c*/ 	.word	0x00015bc0
        /*0a90*/ 	.word	0x00000004
        /*0a94*/ 	.word	0x00000000
        /*0a98*/ 	.short	0x010a
        /*0a9a*/ 	.byte	0x3f
	.zero		1


	//----- nvinfo : EIATTR_NUM_MBARRIERS
	.align		4
.L_375:
        /*0a9c*/ 	.byte	0x03, 0x38
        /*0a9e*/ 	.short	0x0016


	//----- nvinfo : EIATTR_EXIT_INSTR_OFFSETS
	.align		4
        /*0aa0*/ 	.byte	0x04, 0x1c
        /*0aa2*/ 	.short	(.L_377 - .L_376)


	//   ....[0]....
.L_376:
        /*0aa4*/ 	.word	0x00000a70


	//   ....[1]....
        /*0aa8*/ 	.word	0x0000f450


	//   ....[2]....
        /*0aac*/ 	.word	0x0000f4b0


	//   ....[3]....
        /*0ab0*/ 	.word	0x000147e0


	//----- nvinfo : EIATTR_MAX_THREADS
	.align		4
.L_377:
        /*0ab4*/ 	.byte	0x04, 0x05
        /*0ab6*/ 	.short	(.L_379 - .L_378)
.L_378:
        /*0ab8*/ 	.word	0x00000180
        /*0abc*/ 	.word	0x00000001
        /*0ac0*/ 	.word	0x00000001


	//----- nvinfo : EIATTR_CRS_STACK_SIZE
	.align		4
.L_379:
        /*0ac4*/ 	.byte	0x04, 0x1e
        /*0ac6*/ 	.short	(.L_381 - .L_380)
.L_380:
        /*0ac8*/ 	.word	0x00000000


	//----- nvinfo : EIATTR_CBANK_PARAM_SIZE
	.align		4
.L_381:
        /*0acc*/ 	.byte	0x03, 0x19
        /*0ace*/ 	.short	0x0a70


	//----- nvinfo : EIATTR_PARAM_CBANK
	.align		4
        /*0ad0*/ 	.byte	0x04, 0x0a
        /*0ad2*/ 	.short	(.L_383 - .L_382)
	.align		4
.L_382:
        /*0ad4*/ 	.word	index@(.nv.constant0._ZN7cutlass13device_kernelIN5flash11enable_sm90INS1_16FlashAttnFwdSm90INS1_25CollectiveMainloopFwdSm90ILi2EN4cute5tupleIJNS5_1CILi1EEES8_S8_EEENS6_IJNS7_ILi64EEESA_SA_EEELi512ENS_10bfloat16_tEfNS_4arch4Sm90ELb0ELb1ELb0ELb1ELb0ELb0ELb0ELb0ELb0ELb0ELb0ELb0EEENS1_21CollectiveEpilogueFwdINS6_IJSA_NS7_ILi512EEESA_EEES9_SC_SE_Li256ELb1ELb0ELb0ELb0EEENS1_36VarlenDynamicPersistentTileSchedulerILi64ELi64ELi256ELi32ELb0ELb0ELb1ELb1ELb0ELb1EEEEEEEEEvNT_6ParamsE)
        /*0ad8*/ 	.short	0x0210
        /*0ada*/ 	.short	0x0a70


	//----- nvinfo : EIATTR_SW_WAR
	.align		4
.L_383:
        /*0adc*/ 	.byte	0x04, 0x36
        /*0ade*/ 	.short	(.L_385 - .L_384)
.L_384:
        /*0ae0*/ 	.word	0x00000008
.L_385:


//--------------------- .nv.info._ZN7cutlass13device_kernelIN5flash11enable_sm90INS1_16FlashAttnFwdSm90INS1_25CollectiveMainloopFwdSm90ILi2EN4cute5tupleIJNS5_1CILi1EEES8_S8_EEENS6_IJNS7_ILi64EEESA_SA_EEELi512ENS_10bfloat16_tEfNS_4arch4Sm90ELb0ELb1ELb0ELb1ELb0ELb1ELb0ELb0ELb0ELb0ELb0ELb0EEENS1_21CollectiveEpilogueFwdINS6_IJSA_NS7_ILi512EEESA_EEES9_SC_SE_Li256ELb1ELb0ELb0ELb0EEENS1_36VarlenDynamicPersistentTileSchedulerILi64ELi64ELi256ELi32ELb0ELb0ELb1ELb1ELb0ELb1EEEEEEEEEvNT_6ParamsE --------------------------
	.section	.nv.info._ZN7cutlass13device_kernelIN5flash11enable_sm90INS1_16FlashAttnFwdSm90INS1_25CollectiveMainloopFwdSm90ILi2EN4cute5tupleIJNS5_1CILi1EEES8_S8_EEENS6_IJNS7_ILi64EEESA_SA_EEELi512ENS_10bfloat16_tEfNS_4arch4Sm90ELb0ELb1ELb0ELb1ELb0ELb1ELb0ELb0ELb0ELb0ELb0ELb0EEENS1_21CollectiveEpilogueFwdINS6_IJSA_NS7_ILi512EEESA_EEES9_SC_SE_Li256ELb1ELb0ELb0ELb0EEENS1_36VarlenDynamicPersistentTileSchedulerILi64ELi64ELi256ELi32ELb0ELb0ELb1ELb1ELb0ELb1EEEEEEEEEvNT_6ParamsE,"",@"SHT_CUDA_INFO"
	.sectionflags	@""
	.align	4


	//----- nvinfo : EIATTR_CUDA_API_VERSION
	.align		4
        /*0000*/ 	.byte	0x04, 0x37
        /*0002*/ 	.short	(.L_387 - .L_386)
.L_386:
        /*0004*/ 	.word	0x00000082


	//----- nvinfo : EIATTR_KPARAM_INFO
	.align		4
.L_387:
        /*0008*/ 	.byte	0x04, 0x17
        /*000a*/ 	.short	(.L_389 - .L_388)
.L_388:
        /*000c*/ 	.word	0x00000000
        /*0010*/ 	.short	0x0000
        /*0012*/ 	.short	0x0070
        /*0014*/ 	.byte	0x00, 0xf0, 0x01, 0x28


	//----- nvinfo : EIATTR_SPARSE_MMA_MASK
	.align		4
.L_389:
        /*0018*/ 	.byte	0x03, 0x50
        /*001a*/ 	.short	0x0000


	//----- nvinfo : EIATTR_MAXREG_COUNT
	.align		4
        /*001c*/ 	.byte	0x03, 0x1b
        /*001e*/ 	.short	0x00a8


	//----- nvinfo : EIATTR_NUM_BARRIERS
	.align		4
        /*0020*/ 	.byte	0x02, 0x4c
        /*0022*/ 	.byte	0x10
	.zero		1


	//----- nvinfo : EIATTR_EXTERNS
	.align		4
        /*0024*/ 	.byte	0x04, 0x0f
        /*0026*/ 	.short	(.L_391 - .L_390)


	//   ....[0]....
	.align		4
.L_390:
        /*0028*/ 	.word	index@(__assertfail)


	//----- nvinfo : EIATTR_ANNOTATIONS
	.align		4
.L_391:
        /*002c*/ 	.byte	0x04, 0x55
        /*002e*/ 	.short	(.L_393 - .L_392)


	//   ....[0]....
.L_392:
        /* <DEDUP_REMOVED lines=37> */


	//----- nvinfo : EIATTR_MERCURY_ISA_VERSION
	.align		4
.L_393:
        /*0268*/ 	.byte	0x03, 0x5f
        /*026a*/ 	.short	0x0101


	//----- nvinfo : EIATTR_UNUSED_LOAD_BYTE_OFFSET
	.align		4
        /*026c*/ 	.byte	0x04, 0x44
        /*026e*/ 	.short	(.L_395 - .L_394)


	//   ....[0]....
.L_394:
        /*0270*/ 	.word	0x00000ab0
        /*0274*/ 	.word	0x0000fff0


	//   ....[1]....
        /*0278*/ 	.word	0x00013420
        /*027c*/ 	.word	0x0000fff0


	//----- nvinfo : EIATTR_INT_WARP_WIDE_INSTR_OFFSETS
	.align		4
.L_395:
        /*0280*/ 	.byte	0x04, 0x31
        /*0282*/ 	.short	(.L_397 - .L_396)


	//   ....[0]....
.L_396:
        /*0284*/ 	.word	0x000001c0


	//   ....[1]....
        /*0288*/ 	.word	0x00000200


	//   ....[2]....
        /*028c*/ 	.word	0x00000270


	//   ....[3]....
        /*0290*/ 	.word	0x00018480


	//   ....[4]....
        /*0294*/ 	.word	0x00018510


	//   ....[5]....
        /*0298*/ 	.word	0x00018a00


	//   ....[6]....
        /*029c*/ 	.word	0x00018a40


	//   ....[7]....
        /*02a0*/ 	.word	0x0001b2a0


	//   ....[8]....
        /*02a4*/ 	.word	0x0001b330


	//----- nvinfo : EIATTR_COOP_GROUP_MASK_REGIDS
	.align		4
.L_397:
        /*02a8*/ 	.byte	0x04, 0x29
        /*02aa*/ 	.short	(.L_399 - .L_398)


	//   ....[0]....
.L_398:
        /*02ac*/ 	.word	0xffffffff


	//   ....[1]....
        /*02b0*/ 	.word	0xffffffff


	//   ....[2]....
        /*02b4*/ 	.word	0xffffffff


	//   ....[3]....
        /*02b8*/ 	.word	0xffffffff


	//   ....[4]....
        /*02bc*/ 	.word	0xffffffff


	//   ....[5]....
        /*02c0*/ 	.word	0xffffffff


	//   ....[6]....
        /*02c4*/ 	.word	0xffffffff


	//   ....[7]....
        /*02c8*/ 	.word	0xffffffff


	//   ....[8]....
        /*02cc*/ 	.word	0xffffffff


	//   ....[9]....
        /*02d0*/ 	.word	0xffffffff


	//   ....[10]....
        /*02d4*/ 	.word	0xffffffff


	//   ....[11]....
        /*02d8*/ 	.word	0xffffffff


	//   ....[12]....
        /*02dc*/ 	.word	0xffffffff


	//   ....[13]....
        /*02e0*/ 	.word	0xffffffff


	//   ....[14]....
        /*02e4*/ 	.word	0xffffffff


	//   ....[15]....
        /*02e8*/ 	.word	0xffffffff


	//   ....[16]....
        /*02ec*/ 	.word	0xffffffff


	//   ....[17]....
        /*02f0*/ 	.word	0xffffffff


	//   ....[18]....
        /*02f4*/ 	.word	0xffffffff


	//   ....[19]....
        /*02f8*/ 	.word	0xffffffff


	//   ....[20]....
        /*02fc*/ 	.word	0xffffffff


	//   ....[21]....
        /*0300*/ 	.word	0xffffffff


	//   ....[22]....
        /*0304*/ 	.word	0xffffffff


	//   ....[23]....
        /*0308*/ 	.word	0xffffffff


	//   ....[24]....
        /*030c*/ 	.word	0xffffffff


	//   ....[25]....
        /*0310*/ 	.word	0xffffffff


	//   ....[26]....
        /*0314*/ 	.word	0xffffffff


	//   ....[27]....
        /*0318*/ 	.word	0xffffffff


	//   ....[28]....
        /*031c*/ 	.word	0xffffffff


	//   ....[29]....
        /*0320*/ 	.word	0xffffffff


	//   ....[30]....
        /*0324*/ 	.word	0xffffffff


	//   ....[31]....
        /*0328*/ 	.word	0xffffffff


	//   ....[32]....
        /*032c*/ 	.word	0xffffffff


	//   ....[33]....
        /*0330*/ 	.word	0xffffffff


	//   ....[34]....
        /*0334*/ 	.word	0xffffffff


	//   ....[35]....
        /*0338*/ 	.word	0xffffffff


	//   ....[36]....
        /*033c*/ 	.word	0xffffffff


	//   ....[37]....
        /*0340*/ 	.word	0xffffffff


	//   ....[38]....
        /*0344*/ 	.word	0xffffffff


	//   ....[39]....
        /*0348*/ 	.word	0xffffffff


	//   ....[40]....
        /*034c*/ 	.word	0xffffffff


	//   ....[41]....
        /*0350*/ 	.word	0xffffffff


	//   ....[42]....
        /*0354*/ 	.word	0xffffffff


	//   ....[43]....
        /*0358*/ 	.word	0xffffffff


	//   ....[44]....
        /*035c*/ 	.word	0xffffffff


	//   ....[45]....
        /*0360*/ 	.word	0xffffffff


	//   ....[46]....
        /*0364*/ 	.word	0xffffffff


	//   ....[47]....
        /*0368*/ 	.word	0xffffffff


	//   ....[48]....
        /*036c*/ 	.word	0xffffffff


	//   ....[49]....
        /*0370*/ 	.word	0xffffffff


	//   ....[50]....
        /*0374*/ 	.word	0xffffffff


	//   ....[51]....
        /*0378*/ 	.word	0xffffffff


	//   ....[52]....
        /*037c*/ 	.word	0xffffffff


	//   ....[53]....
        /*0380*/ 	.word	0xffffffff


	//   ....[54]....
        /*0384*/ 	.word	0xffffffff


	//   ....[55]....
        /*0388*/ 	.word	0xffffffff


	//   ....[56]....
        /*038c*/ 	.word	0xffffffff


	//   ....[57]....
        /*0390*/ 	.word	0xffffffff


	//   ....[58]....
        /*0394*/ 	.word	0xffffffff


	//   ....[59]....
        /*0398*/ 	.word	0xffffffff


	//   ....[60]....
        /*039c*/ 	.word	0xffffffff


	//   ....[61]....
        /*03a0*/ 	.word	0xffffffff


	//   ....[62]....
        /*03a4*/ 	.word	0xffffffff


	//   ....[63]....
        /*03a8*/ 	.word	0xffffffff


	//   ....[64]....
        /*03ac*/ 	.word	0xffffffff


	//   ....[65]....
        /*03b0*/ 	.word	0xffffffff


	//   ....[66]....
        /*03b4*/ 	.word	0xffffffff


	//   ....[67]....
        /*03b8*/ 	.word	0xffffffff


	//   ....[68]....
        /*03bc*/ 	.word	0x0500000f


	//   ....[69]....
        /*03c0*/ 	.word	0x0500000f


	//   ....[70]....
        /*03c4*/ 	.word	0x0500000f


	//   ....[71]....
        /*03c8*/ 	.word	0x0500000f


	//   ....[72]....
        /*03cc*/ 	.word	0x0500000f


	//   ....[73]....
        /*03d0*/ 	.word	0x0500000f


	//   ....[74]....
        /*03d4*/ 	.word	0x0500000f


	//   ....[75]....
        /*03d8*/ 	.word	0x0500000f


	//   ....[76]....
        /*03dc*/ 	.word	0x0500000f


	//   ....[77]....
        /*03e0*/ 	.word	0x0500000f


	//   ....[78]....
        /*03e4*/ 	.word	0x0500000f


	//   ....[79]....
        /*03e8*/ 	.word	0x0500000f


	//   ....[80]....
        /*03ec*/ 	.word	0x0500000f


	//   ....[81]....
        /*03f0*/ 	.word	0x0500000f


	//   ....[82]....
        /*03f4*/ 	.word	0x0500000f


	//   ....[83]....
        /*03f8*/ 	.word	0x0500000f


	//   ....[84]....
        /*03fc*/ 	.word	0x0500000f


	//   ....[85]....
        /*0400*/ 	.word	0x0500000f


	//   ....[86]....
        /*0404*/ 	.word	0x0500000f


	//   ....[87]....
        /*0408*/ 	.word	0x0500000f


	//   ....[88]....
        /*040c*/ 	.word	0x0500000f


	//   ....[89]....
        /*0410*/ 	.word	0x0500000f


	//   ....[90]....
        /*0414*/ 	.word	0x0500000f


	//   ....[91]....
        /*0418*/ 	.word	0x0500000f


	//   ....[92]....
        /*041c*/ 	.word	0x0500000f


	//   ....[93]....
        /*0420*/ 	.word	0x0500000f


	//   ....[94]....
        /*0424*/ 	.word	0x0500000f


	//   ....[95]....
        /*0428*/ 	.word	0x0500000f


	//   ....[96]....
        /*042c*/ 	.word	0x0500000f


	//   ....[97]....
        /*0430*/ 	.word	0x0500000f


	//   ....[98]....
        /*0434*/ 	.word	0x0500000f


	//   ....[99]....
        /*0438*/ 	.word	0x0500000f


	//   ....[100]....
        /*043c*/ 	.word	0x0500000f


	//   ....[101]....
        /*0440*/ 	.word	0x0500000f


	//   ....[102]....
        /*0444*/ 	.word	0x0500000f


	//   ....[103]....
        /*0448*/ 	.word	0x0500000f


	//----- nvinfo : EIATTR_COOP_GROUP_INSTR_OFFSETS
	.align		4
.L_399:
        /*044c*/ 	.byte	0x04, 0x28
        /*044e*/ 	.short	(.L_401 - .L_400)


	//   ....[0]....
.L_400:
        /*0450*/ 	.word	0x00000060


	//   ....[1]....
        /*0454*/ 	.word	0x000001d0


	//   ....[2]....
        /*0458*/ 	.word	0x00000220


	//   ....[3]....
        /*045c*/ 	.word	0x00000410


	//   ....[4]....
        /*0460*/ 	.word	0x00000570


	//   ....[5]....
        /*0464*/ 	.word	0x00000690


	//   ....[6]....
        /*0468*/ 	.word	0x000007f0


	//   ....[7]....
        /*046c*/ 	.word	0x00004d30


	//   ....[8]....
        /*0470*/ 	.word	0x00006f00


	//   ....[9]....
        /*0474*/ 	.word	0x0000b270


	//   ....[10]....
        /*0478*/ 	.word	0x0000b390


	//   ....[11]....
        /*047c*/ 	.word	0x0000b6e0


	//   ....[12]....
        /*0480*/ 	.word	0x0000b770


	//   ....[13]....
        /*0484*/ 	.word	0x0000c130


	//   ....[14]....
        /*0488*/ 	.word	0x0000cff0


	//   ....[15]....
        /*048c*/ 	.word	0x0000d0f0


	//   ....[16]....
        /*0490*/ 	.word	0x0000d490


	//   ....[17]....
        /*0494*/ 	.word	0x0000d540


	//   ....[18]....
        /*0498*/ 	.word	0x0000e750


	//   ....[19]....
        /*049c*/ 	.word	0x0000eed0


	//   ....[20]....
        /*04a0*/ 	.word	0x0000ef00


	//   ....[21]....
        /*04a4*/ 	.word	0x0000f160


	//   ....[22]....
        /*04a8*/ 	.word	0x0000f330


	//   ....[23]....
        /*04ac*/ 	.word	0x000103e0


	//   ....[24]....
        /*04b0*/ 	.word	0x00011180


	//   ....[25]....
        /*04b4*/ 	.word	0x00011280


	//   ....[26]....
        /*04b8*/ 	.word	0x00011610


	//   ....[27]....
        /*04bc*/ 	.word	0x000116a0


	//   ....[28]....
        /*04c0*/ 	.word	0x000128e0


	//   ....[29]....
        /*04c4*/ 	.word	0x00012930


	//   ....[30]....
        /*04c8*/ 	.word	0x00012960


	//   ....[31]....
        /*04cc*/ 	.word	0x000129c0


	//   ....[32]....
        /*04d0*/ 	.word	0x000129f0


	//   ....[33]....
        /*04d4*/ 	.word	0x000143b0


	//   ....[34]....
        /*04d8*/ 	.word	0x00015b40


	//   ....[35]....
        /*04dc*/ 	.word	0x00015cb0


	//   ....[36]....
        /*04e0*/ 	.word	0x00015ce0


	//   ....[37]....
        /*04e4*/ 	.word	0x00015d20


	//   ....[38]....
        /*04e8*/ 	.word	0x00015d90


	//   ....[39]....
        /*04ec*/ 	.word	0x00015df0


	//   ....[40]....
        /*04f0*/ 	.word	0x00015e30


	//   ....[41]....
        /*04f4*/ 	.word	0x00015fd0


	//   ....[42]....
        /*04f8*/ 	.word	0x00016030


	//   ....[43]....
        /*04fc*/ 	.word	0x00016070


	//   ....[44]....
        /*0500*/ 	.word	0x000160b0


	//   ....[45]....
        /*0504*/ 	.word	0x000160e0


	//   ....[46]....
        /*0508*/ 	.word	0x00016110


	//   ....[47]....
        /*050c*/ 	.word	0x000161a0


	//   ....[48]....
        /*0510*/ 	.word	0x00016200


	//   ....[49]....
        /*0514*/ 	.word	0x00016290


	//   ....[50]....
        /*0518*/ 	.word	0x0001b3c0


	//   ....[51]....
        /*051c*/ 	.word	0x0001b3d0


	//   ....[52]....
        /*0520*/ 	.word	0x0001b4e0


	//   ....[53]....
        /*0524*/ 	.word	0x0001b540


	//   ....[54]....
        /*0528*/ 	.word	0x0001b580


	//   ....[55]....
        /*052c*/ 	.word	0x0001b5c0


	//   ....[56]....
        /*0530*/ 	.word	0x0001b5f0


	//   ....[57]....
        /*0534*/ 	.word	0x0001b620


	//   ....[58]....
        /*0538*/ 	.word	0x0001b7b0


	//   ....[59]....
        /*053c*/ 	.word	0x0001b810


	//   ....[60]....
        /*0540*/ 	.word	0x0001b850


	//   ....[61]....
        /*0544*/ 	.word	0x0001b890


	//   ....[62]....
        /*0548*/ 	.word	0x0001b8c0


	//   ....[63]....
        /*054c*/ 	.word	0x0001b8f0


	//   ....[64]....
        /*0550*/ 	.word	0x0001b9b0


	//   ....[65]....
        /*0554*/ 	.word	0x0001b9d0


	//   ....[66]....
        /*0558*/ 	.word	0x0001ba40


	//   ....[67]....
        /*055c*/ 	.word	0x0001c0d0


	//   ....[68]....
        /*0560*/ 	.word	0x0001c5b0


	//   ....[69]....
        /*0564*/ 	.word	0x0001c650


	//   ....[70]....
        /*0568*/ 	.word	0x0001c6f0


	//   ....[71]....
        /*056c*/ 	.word	0x0001c790


	//   ....[72]....
        /*0570*/ 	.word	0x0001c830


	//   ....[73]....
        /*0574*/ 	.word	0x0001c8d0


	//   ....[74]....
        /*0578*/ 	.word	0x0001c970


	//   ....[75]....
        /*057c*/ 	.word	0x0001ca10


	//   ....[76]....
        /*0580*/ 	.word	0x0001cb00


	//   ....[77]....
        /*0584*/ 	.word	0x0001cba0


	//   ....[78]....
        /*0588*/ 	.word	0x0001cc40


	//   ....[79]....
        /*058c*/ 	.word	0x0001cce0


	//   ....[80]....
        /*0590*/ 	.word	0x0001cd80


	//   ....[81]....
        /*0594*/ 	.word	0x0001ce20


	//   ....[82]....
        /*0598*/ 	.word	0x0001cec0


	//   ....[83]....
        /*059c*/ 	.word	0x0001cf60


	//   ....[84]....
        /*05a0*/ 	.word	0x0001d300


	//   ....[85]....
        /*05a4*/ 	.word	0x0001d5e0


	//   ....[86]....
        /*05a8*/ 	.word	0x0001da00


	//   ....[87]....
        /*05ac*/ 	.word	0x0001da90


	//   ....[88]....
        /*05b0*/ 	.word	0x0001db30


	//   ....[89]....
        /*05b4*/ 	.word	0x0001dbe0


	//   ....[90]....
        /*05b8*/ 	.word	0x0001dc60


	//   ....[91]....
        /*05bc*/ 	.word	0x0001dce0


	//   ....[92]....
        /*05c0*/ 	.word	0x0001dd60


	//   ....[93]....
        /*05c4*/ 	.word	0x0001dde0


	//   ....[94]....
        /*05c8*/ 	.word	0x0001de70


	//   ....[95]....
        /*05cc*/ 	.word	0x0001df20


	//   ....[96]....
        /*05d0*/ 	.word	0x0001dfa0


	//   ....[97]....
        /*05d4*/ 	.word	0x0001e020


	//   ....[98]....
        /*05d8*/ 	.word	0x0001e0a0


	//   ....[99]....
        /*05dc*/ 	.word	0x0001e120


	//   ....[100]....
        /*05e0*/ 	.word	0x0001e190


	//   ....[101]....
        /*05e4*/ 	.word	0x0001e230


	//   ....[102]....
        /*05e8*/ 	.word	0x0001e2c0


	//   ....[103]....
        /*05ec*/ 	.word	0x0001e3f0


	//----- nvinfo : EIATTR_REG_RECONFIG
	.align		4
.L_401:
        /*05f0*/ 	.byte	0x01, 0x54
	.zero		2


	//----- nvinfo : EIATTR_SYSCALL_OFFSETS
	.align		4
        /*05f4*/ 	.byte	0x04, 0x46
        /*05f6*/ 	.short	(.L_403 - .L_402)


	//   ....[0]....
.L_402:
        /*05f8*/ 	.word	0x00001b40


	//   ....[1]....
        /*05fc*/ 	.word	0x00001c90


	//   ....[2]....
        /*0600*/ 	.word	0x000070c0


	//   ....[3]....
        /*0604*/ 	.word	0x00007560


	//   ....[4]....
        /*0608*/ 	.word	0x000186a0


	//   ....[5]....
        /*060c*/ 	.word	0x000187e0


	//   ....[6]....
        /*0610*/ 	.word	0x000188e0


	//----- nvinfo : EIATTR_MBARRIER_INSTR_OFFSETS
	.align		4
.L_403:
        /*0614*/ 	.byte	0x04, 0x39
        /*0616*/ 	.short	(.L_405 - .L_404)


	//   ....[0]....
.L_404:
        /*0618*/ 	.word	0x00000300
        /*061c*/ 	.word	0x000000ff
        /*0620*/ 	.word	0x00028c00
        /*0624*/ 	.short	0x0100
        /*0626*/ 	.byte	0x08
	.zero		1


	//   ....[1]....
        /*0628*/ 	.word	0x00000310
        /*062c*/ 	.word	0x000000ff
        /*0630*/ 	.word	0x00028c20
        /*0634*/ 	.short	0x0100
        /*0636*/ 	.byte	0x08
	.zero		1


	//   ....[2]....
        /*0638*/ 	.word	0x000003c0
        /*063c*/ 	.word	0x000000ff
        /*0640*/ 	.word	0x00028c30
        /*0644*/ 	.short	0x0100
        /*0646*/ 	.byte	0x06
	.zero		1


	//   ....[3]....
        /*0648*/ 	.word	0x000003d0
        /*064c*/ 	.word	0x000000ff
        /*0650*/ 	.word	0x00028c40
        /*0654*/ 	.short	0x0100
        /*0656*/ 	.byte	0x06
	.zero		1


	//   ....[4]....
        /*0658*/ 	.word	0x000003e0
        /*065c*/ 	.word	0x000000ff
        /*0660*/ 	.word	0x00028c38
        /*0664*/ 	.short	0x0100
        /*0666*/ 	.byte	0x06
	.zero		1


	//   ....[5]....
        /*0668*/ 	.word	0x000003f0
        /*066c*/ 	.word	0x000000ff
        /*0670*/ 	.word	0x00028c48
        /*0674*/ 	.short	0x0100
        /*0676*/ 	.byte	0x06
	.zero		1


	//   ....[6]....
        /*0678*/ 	.word	0x00000520
        /*067c*/ 	.word	0x000000ff
        /*0680*/ 	.word	0x00028c50
        /*0684*/ 	.short	0x0100
        /*0686*/ 	.byte	0x08
	.zero		1


	//   ....[7]....
        /*0688*/ 	.word	0x00000530
        /*068c*/ 	.word	0x000000ff
        /*0690*/ 	.word	0x00028c60
        /*0694*/ 	.short	0x0100
        /*0696*/ 	.byte	0x08
	.zero		1


	//   ....[8]....
        /*0698*/ 	.word	0x00000540
        /*069c*/ 	.word	0x000000ff
        /*06a0*/ 	.word	0x00028c58
        /*06a4*/ 	.short	0x0100
        /*06a6*/ 	.byte	0x08
	.zero		1


	//   ....[9]....
        /*06a8*/ 	.word	0x00000550
        /*06ac*/ 	.word	0x000000ff
        /*06b0*/ 	.word	0x00028c68
        /*06b4*/ 	.short	0x0100
        /*06b6*/ 	.byte	0x08
	.zero		1


	//   ....[10]....
        /*06b8*/ 	.word	0x00000640
        /*06bc*/ 	.word	0x000000ff
        /*06c0*/ 	.word	0x00028c70
        /*06c4*/ 	.short	0x0100
        /*06c6*/ 	.byte	0x06
	.zero		1


	//   ....[11]....
        /*06c8*/ 	.word	0x00000650
        /*06cc*/ 	.word	0x000000ff
        /*06d0*/ 	.word	0x00028c80
        /*06d4*/ 	.short	0x0100
        /*06d6*/ 	.byte	0x06
	.zero		1


	//   ....[12]....
        /*06d8*/ 	.word	0x00000660
        /*06dc*/ 	.word	0x000000ff
        /*06e0*/ 	.word	0x00028c78
        /*06e4*/ 	.short	0x0100
        /*06e6*/ 	.byte	0x06
	.zero		1


	//   ....[13]....
        /*06e8*/ 	.word	0x00000670
        /*06ec*/ 	.word	0x000000ff
        /*06f0*/ 	.word	0x00028c88
        /*06f4*/ 	.short	0x0100
        /*06f6*/ 	.byte	0x06
	.zero		1


	//   ....[14]....
        /*06f8*/ 	.word	0x000007a0
        /*06fc*/ 	.word	0x000000ff
        /*0700*/ 	.word	0x00028c90
        /*0704*/ 	.short	0x0100
        /*0706*/ 	.byte	0x08
	.zero		1


	//   ....[15]....
        /*0708*/ 	.word	0x000007b0
        /*070c*/ 	.word	0x000000ff
        /*0710*/ 	.word	0x00028ca0
        /*0714*/ 	.short	0x0100
        /*0716*/ 	.byte	0x08
	.zero		1


	//   ....[16]....
        /*0718*/ 	.word	0x000007c0
        /*071c*/ 	.word	0x000000ff
        /*0720*/ 	.word	0x00028c98
        /*0724*/ 	.short	0x0100
        /*0726*/ 	.byte	0x08
	.zero		1


	//   ....[17]....
        /*0728*/ 	.word	0x000007d0
        /*072c*/ 	.word	0x000000ff
        /*0730*/ 	.word	0x00028ca8
        /*0734*/ 	.short	0x0100
        /*0736*/ 	.byte	0x08
	.zero		1


	//   ....[18]....
        /*0738*/ 	.word	0x00000900
        /*073c*/ 	.word	0x000000ff
        /*0740*/ 	.word	0x00028cb0
        /*0744*/ 	.short	0x0100
        /*0746*/ 	.byte	0x08
	.zero		1


	//   ....[19]....
        /*0748*/ 	.word	0x00000910
        /*074c*/ 	.word	0x000000ff
        /*0750*/ 	.word	0x00028cc0
        /*0754*/ 	.short	0x0100
        /*0756*/ 	.byte	0x08
	.zero		1


	//   ....[20]....
        /*0758*/ 	.word	0x00000920
        /*075c*/ 	.word	0x000000ff
        /*0760*/ 	.word	0x00028cb8
        /*0764*/ 	.short	0x0100
        /*0766*/ 	.byte	0x08
	.zero		1


	//   ....[21]....
        /*0768*/ 	.word	0x00000930
        /*076c*/ 	.word	0x000000ff
        /*0770*/ 	.word	0x00028cc8
        /*0774*/ 	.short	0x0100
        /*0776*/ 	.byte	0x08
	.zero		1


	//   ....[22]....
        /*0778*/ 	.word	0x00002900
        /*077c*/ 	.word	0x00000046
        /*0780*/ 	.word	0x00028c90
        /*0784*/ 	.short	0x010a
        /*0786*/ 	.byte	0x3f
	.zero		1


	//   ....[23]....
        /*0788*/ 	.word	0x00003320
        /*078c*/ 	.word	0x00000046
        /*0790*/ 	.word	0x00028c90
        /*0794*/ 	.short	0x010a
        /*0796*/ 	.byte	0x3f
	.zero		1


	//   ....[24]....
        /*0798*/ 	.word	0x00003c20
        /*079c*/ 	.word	0x00000046
        /*07a0*/ 	.word	0x00028c90
        /*07a4*/ 	.short	0x010a
        /*07a6*/ 	.byte	0x3f
	.zero		1


	//   ....[25]....
        /*07a8*/ 	.word	0x00003e20
        /*07ac*/ 	.word	0x00000004
        /*07b0*/ 	.word	0x00000000
        /*07b4*/ 	.short	0x0101
        /*07b6*/ 	.byte	0x3f
	.zero		1


	//   ....[26]....
        /*07b8*/ 	.word	0x00003e60
        /*07bc*/ 	.word	0x00000046
        /*07c0*/ 	.word	0x00028cb0
        /*07c4*/ 	.short	0x010a
        /*07c6*/ 	.byte	0x3f
	.zero		1


	//   ....[27]....
        /*07c8*/ 	.word	0x00004490
        /*07cc*/ 	.word	0x00000046
        /*07d0*/ 	.word	0x00000000
        /*07d4*/ 	.short	0x0101
        /*07d6*/ 	.byte	0x3f
	.zero		1


	//   ....[28]....
        /*07d8*/ 	.word	0x00004e50
        /*07dc*/ 	.word	0x00000098
        /*07e0*/ 	.word	0x00028c50
        /*07e4*/ 	.short	0x010a
        /*07e6*/ 	.byte	0x3f
	.zero		1


	//   ....[29]....
        /*07e8*/ 	.word	0x00005210
        /*07ec*/ 	.word	0x00000000
        /*07f0*/ 	.word	0x00000000
        /*07f4*/ 	.short	0x0101
        /*07f6*/ 	.byte	0x3f
	.zero		1


	//   ....[30]....
        /*07f8*/ 	.word	0x00005b30
        /*07fc*/ 	.word	0x00000000
        /*0800*/ 	.word	0x00028c50
        /*0804*/ 	.short	0x010a
        /*0806*/ 	.byte	0x3f
	.zero		1


	//   ....[31]....
        /*0808*/ 	.word	0x00005b80
        /*080c*/ 	.word	0x00000000
        /*0810*/ 	.word	0x00028c50
        /*0814*/ 	.short	0x010a
        /*0816*/ 	.byte	0x3f
	.zero		1


	//   ....[32]....
        /*0818*/ 	.word	0x00005e50
        /*081c*/ 	.word	0x00000000
        /*0820*/ 	.word	0x00000000
        /*0824*/ 	.short	0x0101
        /*0826*/ 	.byte	0x3f
	.zero		1


	//   ....[33]....
        /*0828*/ 	.word	0x00007150
        /*082c*/ 	.word	0x00000002
        /*0830*/ 	.word	0x00028c00
        /*0834*/ 	.short	0x010a
        /*0836*/ 	.byte	0x3f
	.zero		1


	//   ....[34]....
        /*0838*/ 	.word	0x000071a0
        /*083c*/ 	.word	0x00000002
        /*0840*/ 	.word	0x00028c00
        /*0844*/ 	.short	0x010a
        /*0846*/ 	.byte	0x3f
	.zero		1


	//   ....[35]....
        /*0848*/ 	.word	0x00007dd0
        /*084c*/ 	.word	0x00000002
        /*0850*/ 	.word	0x00028c00
        /*0854*/ 	.short	0x010a
        /*0856*/ 	.byte	0x3f
	.zero		1


	//   ....[36]....
        /*0858*/ 	.word	0x00009260
        /*085c*/ 	.word	0x00000002
        /*0860*/ 	.word	0x00028c00
        /*0864*/ 	.short	0x010a
        /*0866*/ 	.byte	0x3f
	.zero		1


	//   ....[37]....
        /*0868*/ 	.word	0x0000a270
        /*086c*/ 	.word	0x0000000e
        /*0870*/ 	.word	0x00028c30
        /*0874*/ 	.short	0x010a
        /*0876*/ 	.byte	0x3f
	.zero		1


	//   ....[38]....
        /*0878*/ 	.word	0x0000a300
        /*087c*/ 	.word	0x0000000e
        /*0880*/ 	.word	0x00028c30
        /*0884*/ 	.short	0x010a
        /*0886*/ 	.byte	0x3f
	.zero		1


	//   ....[39]....
        /*0888*/ 	.word	0x0000a760
        /*088c*/ 	.word	0x00000000
        /*0890*/ 	.word	0x00000000
        /*0894*/ 	.short	0x0101
        /*0896*/ 	.byte	0x3f
	.zero		1


	//   ....[40]....
        /*0898*/ 	.word	0x0000bdb0
        /*089c*/ 	.word	0x0000000e
        /*08a0*/ 	.word	0x00028c50
        /*08a4*/ 	.short	0x010a
        /*08a6*/ 	.byte	0x3f
	.zero		1


	//   ....[41]....
        /*08a8*/ 	.word	0x0000be60
        /*08ac*/ 	.word	0x0000000e
        /*08b0*/ 	.word	0x00028c50
        /*08b4*/ 	.short	0x010a
        /*08b6*/ 	.byte	0x3f
	.zero		1


	//   ....[42]....
        /*08b8*/ 	.word	0x0000c150
        /*08bc*/ 	.word	0x0000000e
        /*08c0*/ 	.word	0x00000000
        /*08c4*/ 	.short	0x0101
        /*08c6*/ 	.byte	0x3f
	.zero		1


	//   ....[43]....
        /*08c8*/ 	.word	0x0000c400
        /*08cc*/ 	.word	0x000000d4
        /*08d0*/ 	.word	0x00028c30
        /*08d4*/ 	.short	0x010a
        /*08d6*/ 	.byte	0x3f
	.zero		1


	//   ....[44]....
        /*08d8*/ 	.word	0x0000c470
        /*08dc*/ 	.word	0x000000d4
        /*08e0*/ 	.word	0x00028c30
        /*08e4*/ 	.short	0x010a
        /*08e6*/ 	.byte	0x3f
	.zero		1


	//   ....[45]....
        /*08e8*/ 	.word	0x0000c730
        /*08ec*/ 	.word	0x0000000f
        /*08f0*/ 	.word	0x00000000
        /*08f4*/ 	.short	0x0101
        /*08f6*/ 	.byte	0x3f
	.zero		1


	//   ....[46]....
        /*08f8*/ 	.word	0x0000e420
        /*08fc*/ 	.word	0x000000d4
        /*0900*/ 	.word	0x00028c50
        /*0904*/ 	.short	0x010a
        /*0906*/ 	.byte	0x3f
	.zero		1


	//   ....[47]....
        /*0908*/ 	.word	0x0000e470
        /*090c*/ 	.word	0x000000d4
        /*0910*/ 	.word	0x00028c50
        /*0914*/ 	.short	0x010a
        /*0916*/ 	.byte	0x3f
	.zero		1


	//   ....[48]....
        /*0918*/ 	.word	0x0000e770
        /*091c*/ 	.word	0x000000d4
        /*0920*/ 	.word	0x00000000
        /*0924*/ 	.short	0x0101
        /*0926*/ 	.byte	0x3f
	.zero		1


	//   ....[49]....
        /*0928*/ 	.word	0x0000eaf0
        /*092c*/ 	.word	0x000000cc
        /*0930*/ 	.word	0x00028c30
        /*0934*/ 	.short	0x010a
        /*0936*/ 	.byte	0x3f
	.zero		1


	//   ....[50]....
        /*0938*/ 	.word	0x0000eb60
        /*093c*/ 	.word	0x000000cc
        /*0940*/ 	.word	0x00028c30
        /*0944*/ 	.short	0x010a
        /*0946*/ 	.byte	0x3f
	.zero		1


	//   ....[51]....
        /*0948*/ 	.word	0x0000f630
        /*094c*/ 	.word	0x0000009a
        /*0950*/ 	.word	0x00000000
        /*0954*/ 	.short	0x0101
        /*0956*/ 	.byte	0x3f
	.zero		1


	//   ....[52]....
        /*0958*/ 	.word	0x000100d0
        /*095c*/ 	.word	0x000000cc
        /*0960*/ 	.word	0x00028c50
        /*0964*/ 	.short	0x010a
        /*0966*/ 	.byte	0x3f
	.zero		1


	//   ....[53]....
        /*0968*/ 	.word	0x00010120
        /*096c*/ 	.word	0x000000cc
        /*0970*/ 	.word	0x00028c50
        /*0974*/ 	.short	0x010a
        /*0976*/ 	.byte	0x3f
	.zero		1


	//   ....[54]....
        /*0978*/ 	.word	0x00010400
        /*097c*/ 	.word	0x000000cc
        /*0980*/ 	.word	0x00000000
        /*0984*/ 	.short	0x0101
        /*0986*/ 	.byte	0x3f
	.zero		1


	//   ....[55]....
        /*0988*/ 	.word	0x00010560
        /*098c*/ 	.word	0x000000ce
        /*0990*/ 	.word	0x00028c30
        /*0994*/ 	.short	0x010a
        /*0996*/ 	.byte	0x3f
	.zero		1


	//   ....[56]....
        /*0998*/ 	.word	0x000105d0
        /*099c*/ 	.word	0x000000ce
        /*09a0*/ 	.word	0x00028c30
        /*09a4*/ 	.short	0x010a
        /*09a6*/ 	.byte	0x3f
	.zero		1


	//   ....[57]....
        /*09a8*/ 	.word	0x00010880
        /*09ac*/ 	.word	0x00000009
        /*09b0*/ 	.word	0x00000000
        /*09b4*/ 	.short	0x0101
        /*09b6*/ 	.byte	0x3f
	.zero		1


	//   ....[58]....
        /*09b8*/ 	.word	0x000125b0
        /*09bc*/ 	.word	0x000000ce
        /*09c0*/ 	.word	0x00028c50
        /*09c4*/ 	.short	0x010a
        /*09c6*/ 	.byte	0x3f
	.zero		1


	//   ....[59]....
        /*09c8*/ 	.word	0x00012600
        /*09cc*/ 	.word	0x000000ce
        /*09d0*/ 	.word	0x00028c50
        /*09d4*/ 	.short	0x010a
        /*09d6*/ 	.byte	0x3f
	.zero		1


	//   ....[60]....
        /*09d8*/ 	.word	0x00012900
        /*09dc*/ 	.word	0x000000ce
        /*09e0*/ 	.word	0x00000000
        /*09e4*/ 	.short	0x0101
        /*09e6*/ 	.byte	0x3f
	.zero		1


	//   ....[61]....
        /*09e8*/ 	.word	0x00014c20
        /*09ec*/ 	.word	0x00000000
        /*09f0*/ 	.word	0x00000000
        /*09f4*/ 	.short	0x0101
        /*09f6*/ 	.byte	0x3f
	.zero		1


	//   ....[62]....
        /*09f8*/ 	.word	0x00017250
        /*09fc*/ 	.word	0x00000007
        /*0a00*/ 	.word	0x00028c20
        /*0a04*/ 	.short	0x010a
        /*0a06*/ 	.byte	0x3f
	.zero		1


	//   ....[63]....
        /*0a08*/ 	.word	0x000172e0
        /*0a0c*/ 	.word	0x00000008
        /*0a10*/ 	.word	0x00028ca0
        /*0a14*/ 	.short	0x010a
        /*0a16*/ 	.byte	0x3f
	.zero		1


	//   ....[64]....
        /*0a18*/ 	.word	0x000174c0
        /*0a1c*/ 	.word	0x00000008
        /*0a20*/ 	.word	0x00028cc0
        /*0a24*/ 	.short	0x010a
        /*0a26*/ 	.byte	0x3f
	.zero		1


	//   ....[65]....
        /*0a28*/ 	.word	0x00017a10
        /*0a2c*/ 	.word	0x00000009
        /*0a30*/ 	.word	0x00028ca0
        /*0a34*/ 	.short	0x010a
        /*0a36*/ 	.byte	0x3f
	.zero		1


	//   ....[66]....
        /*0a38*/ 	.word	0x00017bd0
        /*0a3c*/ 	.word	0x00000009
        /*0a40*/ 	.word	0x00028cc0
        /*0a44*/ 	.short	0x010a
        /*0a46*/ 	.byte	0x3f
	.zero		1


	//   ....[67]....
        /*0a48*/ 	.word	0x00018df0
        /*0a4c*/ 	.word	0x00000005
        /*0a50*/ 	.word	0x00028c40
        /*0a54*/ 	.short	0x010a
        /*0a56*/ 	.byte	0x3f
	.zero		1


	//   ....[68]....
        /*0a58*/ 	.word	0x000191e0
        /*0a5c*/ 	.word	0x00000007
        /*0a60*/ 	.word	0x00028c20
        /*0a64*/ 	.short	0x010a
        /*0a66*/ 	.byte	0x3f
	.zero		1


	//   ....[69]....
        /*0a68*/ 	.word	0x000192a0
        /*0a6c*/ 	.word	0x00000002
        /*0a70*/ 	.word	0x00028c60
        /*0a74*/ 	.short	0x010a
        /*0a76*/ 	.byte	0x3f
	.zero		1


	//   ....[70]....
        /*0a78*/ 	.word	0x00019a30
        /*0a7c*/ 	.word	0x00000002
        /*0a80*/ 	.word	0x00028c40
        /*0a84*/ 	.short	0x010a
        /*0a86*/ 	.byte	0x3f
	.zero		1


	//   ....[71]....
        /*0a88*/ 	.word	0x00019c40
        /*0a8c*/ 	.word	0x00000002
        /*0a90*/ 	.word	0x00028c60
        /*0a94*/ 	.short	0x010a
        /*0a96*/ 	.byte	0x3f
	.zero		1


	//   ....[72]....
        /*0a98*/ 	.word	0x0001a320
        /*0a9c*/ 	.word	0x00000002
        /*0aa0*/ 	.word	0x00028c40
        /*0aa4*/ 	.short	0x010a
        /*0aa6*/ 	.byte	0x3f
	.zero		1


	//   ....[73]....
        /*0aa8*/ 	.word	0x0001a520
        /*0aac*/ 	.word	0x00000002
        /*0ab0*/ 	.word	0x00028c60
        /*0ab4*/ 	.short	0x010a
        /*0ab6*/ 	.byte	0x3f
	.zero		1


	//   ....[74]....
        /*0ab8*/ 	.word	0x0001ab70
        /*0abc*/ 	.word	0x00000002
        /*0ac0*/ 	.word	0x00028c40
        /*0ac4*/ 	.short	0x010a
        /*0ac6*/ 	.byte	0x3f
	.zero		1


	//   ....[75]....
        /*0ac8*/ 	.word	0x0001ad80
        /*0acc*/ 	.word	0x00000002
        /*0ad0*/ 	.word	0x00028c60
        /*0ad4*/ 	.short	0x010a
        /*0ad6*/ 	.byte	0x3f
	.zero		1


	//   ....[76]....
        /*0ad8*/ 	.word	0x0001c050
        /*0adc*/ 	.word	0x00000000
        /*0ae0*/ 	.word	0x00028c20
        /*0ae4*/ 	.short	0x010a
        /*0ae6*/ 	.byte	0x3f
	.zero		1


	//   ....[77]....
        /*0ae8*/ 	.word	0x0001c200
        /*0aec*/ 	.word	0x00000006
        /*0af0*/ 	.word	0x00000000
        /*0af4*/ 	.short	0x010a
        /*0af6*/ 	.byte	0x3f
	.zero		1


	//   ....[78]....
        /*0af8*/ 	.word	0x0001c270
        /*0afc*/ 	.word	0x00000007
        /*0b00*/ 	.word	0x00000000
        /*0b04*/ 	.short	0x010a
        /*0b06*/ 	.byte	0x3f
	.zero		1


	//   ....[79]....
        /*0b08*/ 	.word	0x0001c2e0
        /*0b0c*/ 	.word	0x00000004
        /*0b10*/ 	.word	0x00000000
        /*0b14*/ 	.short	0x010a
        /*0b16*/ 	.byte	0x3f
	.zero		1


	//   ....[80]....
        /*0b18*/ 	.word	0x0001c310
        /*0b1c*/ 	.word	0x00000003
        /*0b20*/ 	.word	0x00000000
        /*0b24*/ 	.short	0x010a
        /*0b26*/ 	.byte	0x3f
	.zero		1


	//   ....[81]....
        /*0b28*/ 	.word	0x0001c370
        /*0b2c*/ 	.word	0x00000046
        /*0b30*/ 	.word	0x00028c90
        /*0b34*/ 	.short	0x010a
        /*0b36*/ 	.byte	0x3f
	.zero		1


	//   ....[82]....
        /*0b38*/ 	.word	0x0001c3c0
        /*0b3c*/ 	.word	0x00000046
        /*0b40*/ 	.word	0x00028c90
        /*0b44*/ 	.short	0x010a
        /*0b46*/ 	.byte	0x3f
	.zero		1


	//   ....[83]....
        /*0b48*/ 	.word	0x0001c410
        /*0b4c*/ 	.word	0x00000046
        /*0b50*/ 	.word	0x00028c90
        /*0b54*/ 	.short	0x010a
        /*0b56*/ 	.byte	0x3f
	.zero		1


	//   ....[84]....
        /*0b58*/ 	.word	0x0001c460
        /*0b5c*/ 	.word	0x00000046
        /*0b60*/ 	.word	0x00028cb0
        /*0b64*/ 	.short	0x010a
        /*0b66*/ 	.byte	0x3f
	.zero		1


	//   ....[85]....
        /*0b68*/ 	.word	0x0001c4b0
        /*0b6c*/ 	.word	0x00000098
        /*0b70*/ 	.word	0x00028c50
        /*0b74*/ 	.short	0x010a
        /*0b76*/ 	.byte	0x3f
	.zero		1


	//   ....[86]....
        /*0b78*/ 	.word	0x0001c500
        /*0b7c*/ 	.word	0x00000000
        /*0b80*/ 	.word	0x00028c50
        /*0b84*/ 	.short	0x010a
        /*0b86*/ 	.byte	0x3f
	.zero		1


	//   ....[87]....
        /*0b88*/ 	.word	0x0001ca50
        /*0b8c*/ 	.word	0x00000002
        /*0b90*/ 	.word	0x00028c00
        /*0b94*/ 	.short	0x010a
        /*0b96*/ 	.byte	0x3f
	.zero		1


	//   ....[88]....
        /*0b98*/ 	.word	0x0001cfa0
        /*0b9c*/ 	.word	0x00000002
        /*0ba0*/ 	.word	0x00028c00
        /*0ba4*/ 	.short	0x010a
        /*0ba6*/ 	.byte	0x3f
	.zero		1


	//   ....[89]....
        /*0ba8*/ 	.word	0x0001cff0
        /*0bac*/ 	.word	0x0000000e
        /*0bb0*/ 	.word	0x00028c30
        /*0bb4*/ 	.short	0x010a
        /*0bb6*/ 	.byte	0x3f
	.zero		1


	//   ....[90]....
        /*0bb8*/ 	.word	0x0001d040
        /*0bbc*/ 	.word	0x0000000e
        /*0bc0*/ 	.word	0x00028c50
        /*0bc4*/ 	.short	0x010a
        /*0bc6*/ 	.byte	0x3f
	.zero		1


	//   ....[91]....
        /*0bc8*/ 	.word	0x0001d090
        /*0bcc*/ 	.word	0x000000d4
        /*0bd0*/ 	.word	0x00028c30
        /*0bd4*/ 	.short	0x010a
        /*0bd6*/ 	.byte	0x3f
	.zero		1


	//   ....[92]....
        /*0bd8*/ 	.word	0x0001d0e0
        /*0bdc*/ 	.word	0x000000d4
        /*0be0*/ 	.word	0x00028c50
        /*0be4*/ 	.short	0x010a
        /*0be6*/ 	.byte	0x3f
	.zero		1


	//   ....[93]....
        /*0be8*/ 	.word	0x0001d130
        /*0bec*/ 	.word	0x000000cc
        /*0bf0*/ 	.word	0x00028c30
        /*0bf4*/ 	.short	0x010a
        /*0bf6*/ 	.byte	0x3f
	.zero		1


	//   ....[94]....
        /*0bf8*/ 	.word	0x0001d180
        /*0bfc*/ 	.word	0x000000cc
        /*0c00*/ 	.word	0x00028c50
        /*0c04*/ 	.short	0x010a
        /*0c06*/ 	.byte	0x3f
	.zero		1


	//   ....[95]....
        /*0c08*/ 	.word	0x0001d1d0
        /*0c0c*/ 	.word	0x000000ce
        /*0c10*/ 	.word	0x00028c30
        /*0c14*/ 	.short	0x010a
        /*0c16*/ 	.byte	0x3f
	.zero		1


	//   ....[96]....
        /*0c18*/ 	.word	0x0001d220
        /*0c1c*/ 	.word	0x000000ce
        /*0c20*/ 	.word	0x00028c50
        /*0c24*/ 	.short	0x010a
        /*0c26*/ 	.byte	0x3f
	.zero		1


	//   ....[97]....
        /*0c28*/ 	.word	0x0001d3c0
        /*0c2c*/ 	.word	0x00000007
        /*0c30*/ 	.word	0x00028c20
        /*0c34*/ 	.short	0x010a
        /*0c36*/ 	.byte	0x3f
	.zero		1


	//   ....[98]....
        /*0c38*/ 	.word	0x0001d410
        /*0c3c*/ 	.word	0x00000008
        /*0c40*/ 	.word	0x00028ca0
        /*0c44*/ 	.short	0x010a
        /*0c46*/ 	.byte	0x3f
	.zero		1


	//   ....[99]....
        /*0c48*/ 	.word	0x0001d460
        /*0c4c*/ 	.word	0x00000008
        /*0c50*/ 	.word	0x00028cc0
        /*0c54*/ 	.short	0x010a
        /*0c56*/ 	.byte	0x3f
	.zero		1


	//   ....[100]....
        /*0c58*/ 	.word	0x0001d4b0
        /*0c5c*/ 	.word	0x00000009
        /*0c60*/ 	.word	0x00028ca0
        /*0c64*/ 	.short	0x010a
        /*0c66*/ 	.byte	0x3f
	.zero		1


	//   ....[101]....
        /*0c68*/ 	.word	0x0001d500
        /*0c6c*/ 	.word	0x00000009
        /*0c70*/ 	.word	0x00028cc0
        /*0c74*/ 	.short	0x010a
        /*0c76*/ 	.byte	0x3f
	.zero		1


	//   ....[102]....
        /*0c78*/ 	.word	0x0001d6a0
        /*0c7c*/ 	.word	0x00000005
        /*0c80*/ 	.word	0x00028c40
        /*0c84*/ 	.short	0x010a
        /*0c86*/ 	.byte	0x3f
	.zero		1


	//   ....[103]....
        /*0c88*/ 	.word	0x0001d720
        /*0c8c*/ 	.word	0x00000005
        /*0c90*/ 	.word	0x00028c20
        /*0c94*/ 	.short	0x010a
        /*0c96*/ 	.byte	0x3f
	.zero		1


	//   ....[104]....
        /*0c98*/ 	.word	0x0001d770
        /*0c9c*/ 	.word	0x00000002
        /*0ca0*/ 	.word	0x00028c60
        /*0ca4*/ 	.short	0x010a
        /*0ca6*/ 	.byte	0x3f
	.zero		1


	//   ....[105]....
        /*0ca8*/ 	.word	0x0001d7c0
        /*0cac*/ 	.word	0x00000002
        /*0cb0*/ 	.word	0x00028c40
        /*0cb4*/ 	.short	0x010a
        /*0cb6*/ 	.byte	0x3f
	.zero		1


	//   ....[106]....
        /*0cb8*/ 	.word	0x0001d810
        /*0cbc*/ 	.word	0x00000002
        /*0cc0*/ 	.word	0x00028c60
        /*0cc4*/ 	.short	0x010a
        /*0cc6*/ 	.byte	0x3f
	.zero		1


	//   ....[107]....
        /*0cc8*/ 	.word	0x0001d860
        /*0ccc*/ 	.word	0x00000002
        /*0cd0*/ 	.word	0x00028c40
        /*0cd4*/ 	.short	0x010a
        /*0cd6*/ 	.byte	0x3f
	.zero		1


	//   ....[108]....
        /*0cd8*/ 	.word	0x0001d8b0
        /*0cdc*/ 	.word	0x00000002
        /*0ce0*/ 	.word	0x00028c60
        /*0ce4*/ 	.short	0x010a
        /*0ce6*/ 	.byte	0x3f
	.zero		1


	//   ....[109]....
        /*0ce8*/ 	.word	0x0001d900
        /*0cec*/ 	.word	0x00000002
        /*0cf0*/ 	.word	0x00028c40
        /*0cf4*/ 	.short	0x010a
        /*0cf6*/ 	.byte	0x3f
	.zero		1


	//   ....[110]....
        /*0cf8*/ 	.word	0x0001d950
        /*0cfc*/ 	.word	0x00000002
        /*0d00*/ 	.word	0x00028c60
        /*0d04*/ 	.short	0x010a
        /*0d06*/ 	.byte	0x3f
	.zero		1


	//   ....[111]....
        /*0d08*/ 	.word	0x0001e310
        /*0d0c*/ 	.word	0x00000000
        /*0d10*/ 	.word	0x00028c20
        /*0d14*/ 	.short	0x010a
        /*0d16*/ 	.byte	0x3f
	.zero		1


	//   ....[112]....
        /*0d18*/ 	.word	0x0001e4b0
        /*0d1c*/ 	.word	0x00000006
        /*0d20*/ 	.word	0x00000000
        /*0d24*/ 	.short	0x010a
        /*0d26*/ 	.byte	0x3f
	.zero		1


	//   ....[113]....
        /*0d28*/ 	.word	0x0001e500
        /*0d2c*/ 	.word	0x00000007
        /*0d30*/ 	.word	0x00000000
        /*0d34*/ 	.short	0x010a
        /*0d36*/ 	.byte	0x3f
	.zero		1


	//   ....[114]....
        /*0d38*/ 	.word	0x0001e550
        /*0d3c*/ 	.word	0x00000004
        /*0d40*/ 	.word	0x00000000
        /*0d44*/ 	.short	0x010a
        /*0d46*/ 	.byte	0x3f
	.zero		1


	//----- nvinfo : EIATTR_NUM_MBARRIERS
	.align		4
.L_405:
        /*0d48*/ 	.byte	0x03, 0x38
        /*0d4a*/ 	.short	0x0016


	//----- nvinfo : EIATTR_EXIT_INSTR_OFFSETS
	.align		4
        /*0d4c*/ 	.byte	0x04, 0x1c
        /*0d4e*/ 	.short	(.L_407 - .L_406)


	//   ....[0]....
.L_406:
        /*0d50*/ 	.word	0x0001c360


	//----- nvinfo : EIATTR_MAX_THREADS
	.align		4
.L_407:
        /*0d54*/ 	.byte	0x04, 0x05
        /*0d56*/ 	.short	(.L_409 - .L_408)
.L_408:
        /*0d58*/ 	.word	0x00000180
        /*0d5c*/ 	.word	0x00000001
        /*0d60*/ 	.word	0x00000001


	//----- nvinfo : EIATTR_CRS_STACK_SIZE
	.align		4
.L_409:
        /*0d64*/ 	.byte	0x04, 0x1e
        /*0d66*/ 	.short	(.L_411 - .L_410)
.L_410:
        /*0d68*/ 	.word	0x00000000


	//----- nvinfo : EIATTR_CBANK_PARAM_SIZE
	.align		4
.L_411:
        /*0d6c*/ 	.byte	0x03, 0x19
        /*0d6e*/ 	.short	0x0a70


	//----- nvinfo : EIATTR_PARAM_CBANK
	.align		4
        /*0d70*/ 	.byte	0x04, 0x0a
        /*0d72*/ 	.short	(.L_413 - .L_412)
	.align		4
.L_412:
        /*0d74*/ 	.word	index@(.nv.constant0._ZN7cutlass13device_kernelIN5flash11enable_sm90INS1_16FlashAttnFwdSm90INS1_25CollectiveMainloopFwdSm90ILi2EN4cute5tupleIJNS5_1CILi1EEES8_S8_EEENS6_IJNS7_ILi64EEESA_SA_EEELi512ENS_10bfloat16_tEfNS_4arch4Sm90ELb0ELb1ELb0ELb1ELb0ELb1ELb0ELb0ELb0ELb0ELb0ELb0EEENS1_21CollectiveEpilogueFwdINS6_IJSA_NS7_ILi512EEESA_EEES9_SC_SE_Li256ELb1ELb0ELb0ELb0EEENS1_36VarlenDynamicPersistentTileSchedulerILi64ELi64ELi256ELi32ELb0ELb0ELb1ELb1ELb0ELb1EEEEEEEEEvNT_6ParamsE)
        /*0d78*/ 	.short	0x0210
        /*0d7a*/ 	.short	0x0a70


	//----- nvinfo : EIATTR_SW_WAR
	.align		4
.L_413:
        /*0d7c*/ 	.byte	0x04, 0x36
        /*0d7e*/ 	.short	(.L_415 - .L_414)
.L_414:
        /*0d80*/ 	.word	0x00000008
.L_415:


//--------------------- .nv.info._ZN7cutlass13device_kernelIN5flash11enable_sm90INS1_16FlashAttnFwdSm90INS1_25CollectiveMainloopFwdSm90ILi2EN4cute5tupleIJNS5_1CILi1EEES8_S8_EEENS6_IJNS7_ILi64EEESA_SA_EEELi512ENS_10bfloat16_tEfNS_4arch4Sm90ELb0ELb1ELb0ELb1ELb0ELb0ELb1ELb0ELb0ELb0ELb0ELb0EEENS1_21CollectiveEpilogueFwdINS6_IJSA_NS7_ILi512EEESA_EEES9_SC_SE_Li256ELb1ELb0ELb0ELb0EEENS1_36VarlenDynamicPersistentTileSchedulerILi64ELi64ELi256ELi32ELb0ELb0ELb1ELb1ELb0ELb1EEEEEEEEEvNT_6ParamsE --------------------------
	.section	.nv.info._ZN7cutlass13device_kernelIN5flash11enable_sm90INS1_16FlashAttnFwdSm90INS1_25CollectiveMainloopFwdSm90ILi2EN4cute5tupleIJNS5_1CILi1EEES8_S8_EEENS6_IJNS7_ILi64EEESA_SA_EEELi512ENS_10bfloat16_tEfNS_4arch4Sm90ELb0ELb1ELb0ELb1ELb0ELb0ELb1ELb0ELb0ELb0ELb0ELb0EEENS1_21CollectiveEpilogueFwdINS6_IJSA_NS7_ILi512EEESA_EEES9_SC_SE_Li256ELb1ELb0ELb0ELb0EEENS1_36VarlenDynamicPersistentTileSchedulerILi64ELi64ELi256ELi32ELb0ELb0ELb1ELb1ELb0ELb1EEEEEEEEEvNT_6ParamsE,"",@"SHT_CUDA_INFO"
	.sectionflags	@""
	.align	4


	//----- nvinfo : EIATTR_CUDA_API_VERSION
	.align		4
        /*0000*/ 	.byte	0x04, 0x37
        /*0002*/ 	.short	(.L_417 - .L_416)
.L_416:
        /*0004*/ 	.word	0x00000082


	//----- nvinfo : EIATTR_KPARAM_INFO
	.align		4
.L_417:
        /*0008*/ 	.byte	0x04, 0x17
        /*000a*/ 	.short	(.L_419 - .L_418)
.L_418:
        /*000c*/ 	.word	0x00000000
        /*0010*/ 	.short	0x0000
        /*0012*/ 	.short	0x0070
        /*0014*/ 	.byte	0x00, 0xf0, 0x01, 0x2c


	//----- nvinfo : EIATTR_SPARSE_MMA_MASK
	.align		4
.L_419:
        /*0018*/ 	.byte	0x03, 0x50
        /*001a*/ 	.short	0x0000


	//----- nvinfo : EIATTR_MAXREG_COUNT
	.align		4
        /*001c*/ 	.byte	0x03, 0x1b
        /*001e*/ 	.short	0x00a8


	//----- nvinfo : EIATTR_NUM_BARRIERS
	.align		4
        /*0020*/ 	.byte	0x02, 0x4c
        /*0022*/ 	.byte	0x10
	.zero		1


	//----- nvinfo : EIATTR_EXTERNS
	.align		4
        /*0024*/ 	.byte	0x04, 0x0f
        /*0026*/ 	.short	(.L_421 - .L_420)


	//   ....[0]....
	.align		4
.L_420:
        /*0028*/ 	.word	index@(__assertfail)


	//----- nvinfo : EIATTR_ANNOTATIONS
	.align		4
.L_421:
        /*002c*/ 	.byte	0x04, 0x55
        /*002e*/ 	.short	(.L_423 - .L_422)


	//   ....[0]....
.L_422:
        /* <DEDUP_REMOVED lines=31> */


	//----- nvinfo : EIATTR_MERCURY_ISA_VERSION
	.align		4
.L_423:
        /*0210*/ 	.byte	0x03, 0x5f
        /*0212*/ 	.short	0x0101


	//----- nvinfo : EIATTR_UNUSED_LOAD_BYTE_OFFSET
	.align		4
        /*0214*/ 	.byte	0x04, 0x44
        /*0216*/ 	.short	(.L_425 - .L_424)


	//   ....[0]....
.L_424:
        /*0218*/ 	.word	0x00000a90
        /*021c*/ 	.word	0x0000fff0


	//   ....[1]....
        /*0220*/ 	.word	0x00010be0
        /*0224*/ 	.word	0x0000fff0


	//----- nvinfo : EIATTR_INT_WARP_WIDE_INSTR_OFFSETS
	.align		4
.L_425:
        /*0228*/ 	.byte	0x04, 0x31
        /*022a*/ 	.short	(.L_427 - .L_426)


	//   ....[0]....
.L_426:
        /*022c*/ 	.word	0x00000190


	//   ....[1]....
        /*0230*/ 	.word	0x000001d0


	//   ....[2]....
        /*0234*/ 	.word	0x00000240


	//   ....[3]....
        /*0238*/ 	.word	0x000002b0


	//   ....[4]....
        /*023c*/ 	.word	0x000149c0


	//   ....[5]....
        /*0240*/ 	.word	0x00014a80


	//   ....[6]....
        /*0244*/ 	.word	0x00014f90


	//   ....[7]....
        /*0248*/ 	.word	0x00015010


	//   ....[8]....
        /*024c*/ 	.word	0x00017c40


	//   ....[9]....
        /*0250*/ 	.word	0x00017d00


	//----- nvinfo : EIATTR_COOP_GROUP_MASK_REGIDS
	.align		4
.L_427:
        /*0254*/ 	.byte	0x04, 0x29
        /*0256*/ 	.short	(.L_429 - .L_428)


	//   ....[0]....
.L_428:
        /*0258*/ 	.word	0xffffffff


	//   ....[1]....
        /*025c*/ 	.word	0xffffffff


	//   ....[2]....
        /*0260*/ 	.word	0xffffffff


	//   ....[3]....
        /*0264*/ 	.word	0xffffffff


	//   ....[4]....
        /*0268*/ 	.word	0xffffffff


	//   ....[5]....
        /*026c*/ 	.word	0xffffffff


	//   ....[6]....
        /*0270*/ 	.word	0xffffffff


	//   ....[7]....
        /*0274*/ 	.word	0xffffffff


	//   ....[8]....
        /*0278*/ 	.word	0xffffffff


	//   ....[9]....
        /*027c*/ 	.word	0xffffffff


	//   ....[10]....
        /*0280*/ 	.word	0xffffffff


	//   ....[11]....
        /*0284*/ 	.word	0xffffffff


	//   ....[12]....
        /*0288*/ 	.word	0xffffffff


	//   ....[13]....
        /*028c*/ 	.word	0xffffffff


	//   ....[14]....
        /*0290*/ 	.word	0xffffffff


	//   ....[15]....
        /*0294*/ 	.word	0xffffffff


	//   ....[16]....
        /*0298*/ 	.word	0xffffffff


	//   ....[17]....
        /*029c*/ 	.word	0xffffffff


	//   ....[18]....
        /*02a0*/ 	.word	0xffffffff


	//   ....[19]....
        /*02a4*/ 	.word	0xffffffff


	//   ....[20]....
        /*02a8*/ 	.word	0xffffffff


	//   ....[21]....
        /*02ac*/ 	.word	0xffffffff


	//   ....[22]....
        /*02b0*/ 	.word	0xffffffff


	//   ....[23]....
        /*02b4*/ 	.word	0xffffffff


	//   ....[24]....
        /*02b8*/ 	.word	0xffffffff


	//   ....[25]....
        /*02bc*/ 	.word	0xffffffff


	//   ....[26]....
        /*02c0*/ 	.word	0xffffffff


	//   ....[27]....
        /*02c4*/ 	.word	0xffffffff


	//   ....[28]....
        /*02c8*/ 	.word	0xffffffff


	//   ....[29]....
        /*02cc*/ 	.word	0xffffffff


	//   ....[30]....
        /*02d0*/ 	.word	0xffffffff


	//   ....[31]....
        /*02d4*/ 	.word	0xffffffff


	//   ....[32]....
        /*02d8*/ 	.word	0xffffffff


	//   ....[33]....
        /*02dc*/ 	.word	0xffffffff


	//   ....[34]....
        /*02e0*/ 	.word	0xffffffff


	//   ....[35]....
        /*02e4*/ 	.word	0xffffffff


	//   ....[36]....
        /*02e8*/ 	.word	0xffffffff


	//   ....[37]....
        /*02ec*/ 	.word	0xffffffff


	//   ....[38]....
        /*02f0*/ 	.word	0xffffffff


	//   ....[39]....
        /*02f4*/ 	.word	0xffffffff


	//   ....[40]....
        /*02f8*/ 	.word	0xffffffff


	//   ....[41]....
        /*02fc*/ 	.word	0xffffffff


	//   ....[42]....
        /*0300*/ 	.word	0xffffffff


	//   ....[43]....
        /*0304*/ 	.word	0xffffffff


	//   ....[44]....
        /*0308*/ 	.word	0xffffffff


	//   ....[45]....
        /*030c*/ 	.word	0xffffffff


	//   ....[46]....
        /*0310*/ 	.word	0xffffffff


	//   ....[47]....
        /*0314*/ 	.word	0xffffffff


	//   ....[48]....
        /*0318*/ 	.word	0xffffffff


	//   ....[49]....
        /*031c*/ 	.word	0xffffffff


	//   ....[50]....
        /*0320*/ 	.word	0xffffffff


	//   ....[51]....
        /*0324*/ 	.word	0xffffffff


	//   ....[52]....
        /*0328*/ 	.word	0xffffffff


	//   ....[53]....
        /*032c*/ 	.word	0xffffffff


	//   ....[54]....
        /*0330*/ 	.word	0xffffffff


	//   ....[55]....
        /*0334*/ 	.word	0xffffffff


	//   ....[56]....
        /*0338*/ 	.word	0xffffffff


	//   ....[57]....
        /*033c*/ 	.word	0xffffffff


	//   ....[58]....
        /*0340*/ 	.word	0xffffffff


	//   ....[59]....
        /*0344*/ 	.word	0xffffffff


	//   ....[60]....
        /*0348*/ 	.word	0xffffffff


	//   ....[61]....
        /*034c*/ 	.word	0xffffffff


	//   ....[62]....
        /*0350*/ 	.word	0xffffffff


	//   ....[63]....
        /*0354*/ 	.word	0xffffffff


	//   ....[64]....
        /*0358*/ 	.word	0xffffffff


	//   ....[65]....
        /*035c*/ 	.word	0xffffffff


	//   ....[66]....
        /*0360*/ 	.word	0xffffffff


	//   ....[67]....
        /*0364*/ 	.word	0xffffffff


	//   ....[68]....
        /*0368*/ 	.word	0xffffffff


	//   ....[69]....
        /*036c*/ 	.word	0xffffffff


	//   ....[70]....
        /*0370*/ 	.word	0xffffffff


	//   ....[71]....
        /*0374*/ 	.word	0xffffffff


	//   ....[72]....
        /*0378*/ 	.word	0x0500000f


	//   ....[73]....
        /*037c*/ 	.word	0x0500000f


	//   ....[74]....
        /*0380*/ 	.word	0x0500000f


	//   ....[75]....
        /*0384*/ 	.word	0x0500000f


	//   ....[76]....
        /*0388*/ 	.word	0x0500000f


	//   ....[77]....
        /*038c*/ 	.word	0x0500000f


	//   ....[78]....
        /*0390*/ 	.word	0x0500000f


	//   ....[79]....
        /*0394*/ 	.word	0x0500000f


	//   ....[80]....
        /*0398*/ 	.word	0x0500000f


	//   ....[81]....
        /*039c*/ 	.word	0x0500000f


	//   ....[82]....
        /*03a0*/ 	.word	0x0500000f


	//   ....[83]....
        /*03a4*/ 	.word	0x0500000f


	//   ....[84]....
        /*03a8*/ 	.word	0x0500000f


	//   ....[85]....
        /*03ac*/ 	.word	0x0500000f


	//   ....[86]....
        /*03b0*/ 	.word	0x0500000f


	//   ....[87]....
        /*03b4*/ 	.word	0x0500000f


	//   ....[88]....
        /*03b8*/ 	.word	0x0500000f


	//   ....[89]....
        /*03bc*/ 	.word	0x0500000f


	//   ....[90]....
        /*03c0*/ 	.word	0x0500000f


	//----- nvinfo : EIATTR_COOP_GROUP_INSTR_OFFSETS
	.align		4
.L_429:
        /*03c4*/ 	.byte	0x04, 0x28
        /*03c6*/ 	.short	(.L_431 - .L_430)


	//   ....[0]....
.L_430:
        /*03c8*/ 	.word	0x00000060


	//   ....[1]....
        /*03cc*/ 	.word	0x000001a0


	//   ....[2]....
        /*03d0*/ 	.word	0x000001e0


	//   ....[3]....
        /*03d4*/ 	.word	0x000003f0


	//   ....[4]....
        /*03d8*/ 	.word	0x00000550


	//   ....[5]....
        /*03dc*/ 	.word	0x00000670


	//   ....[6]....
        /*03e0*/ 	.word	0x000007d0


	//   ....[7]....
        /*03e4*/ 	.word	0x00001b10


	//   ....[8]....
        /*03e8*/ 	.word	0x000039e0


	//   ....[9]....
        /*03ec*/ 	.word	0x000041c0


	//   ....[10]....
        /*03f0*/ 	.word	0x00005da0


	//   ....[11]....
        /*03f4*/ 	.word	0x00005f30


	//   ....[12]....
        /*03f8*/ 	.word	0x000061f0


	//   ....[13]....
        /*03fc*/ 	.word	0x00006290


	//   ....[14]....
        /*0400*/ 	.word	0x00006a90


	//   ....[15]....
        /*0404*/ 	.word	0x000070f0


	//   ....[16]....
        /*0408*/ 	.word	0x00008a30


	//   ....[17]....
        /*040c*/ 	.word	0x00008b30


	//   ....[18]....
        /*0410*/ 	.word	0x00008eb0


	//   ....[19]....
        /*0414*/ 	.word	0x00008f40


	//   ....[20]....
        /*0418*/ 	.word	0x0000a060


	//   ....[21]....
        /*041c*/ 	.word	0x0000a740


	//   ....[22]....
        /*0420*/ 	.word	0x0000b820


	//   ....[23]....
        /*0424*/ 	.word	0x0000b850


	//   ....[24]....
        /*0428*/ 	.word	0x0000bb40


	//   ....[25]....
        /*042c*/ 	.word	0x0000bd10


	//   ....[26]....
        /*0430*/ 	.word	0x0000cc40


	//   ....[27]....
        /*0434*/ 	.word	0x0000d190


	//   ....[28]....
        /*0438*/ 	.word	0x0000ea70


	//   ....[29]....
        /*043c*/ 	.word	0x0000eb70


	//   ....[30]....
        /*0440*/ 	.word	0x0000ef20


	//   ....[31]....
        /*0444*/ 	.word	0x0000ef90


	//   ....[32]....
        /*0448*/ 	.word	0x000100a0


	//   ....[33]....
        /*044c*/ 	.word	0x000100e0


	//   ....[34]....
        /*0450*/ 	.word	0x00010110


	//   ....[35]....
        /*0454*/ 	.word	0x000101a0


	//   ....[36]....
        /*0458*/ 	.word	0x000101b0


	//   ....[37]....
        /*045c*/ 	.word	0x00011bc0


	//   ....[38]....
        /*0460*/ 	.word	0x00013470


	//   ....[39]....
        /*0464*/ 	.word	0x00013600


	//   ....[40]....
        /*0468*/ 	.word	0x00013630


	//   ....[41]....
        /*046c*/ 	.word	0x00013670


	//   ....[42]....
        /*0470*/ 	.word	0x000136e0


	//   ....[43]....
        /*0474*/ 	.word	0x00013740


	//   ....[44]....
        /*0478*/ 	.word	0x00013780


	//   ....[45]....
        /*047c*/ 	.word	0x00013930


	//   ....[46]....
        /*0480*/ 	.word	0x00013990


	//   ....[47]....
        /*0484*/ 	.word	0x000139d0


	//   ....[48]....
        /*0488*/ 	.word	0x00013a10


	//   ....[49]....
        /*048c*/ 	.word	0x00013a40


	//   ....[50]....
        /*0490*/ 	.word	0x00013a70


	//   ....[51]....
        /*0494*/ 	.word	0x00013b10


	//   ....[52]....
        /*0498*/ 	.word	0x00013b70


	//   ....[53]....
        /*049c*/ 	.word	0x00013c00


	//   ....[54]....
        /*04a0*/ 	.word	0x00017d90


	//   ....[55]....
        /*04a4*/ 	.word	0x00017da0


	//   ....[56]....
        /*04a8*/ 	.word	0x00017ec0


	//   ....[57]....
        /*04ac*/ 	.word	0x00017f20


	//   ....[58]....
        /*04b0*/ 	.word	0x00017f60


	//   ....[59]....
        /*04b4*/ 	.word	0x00017fa0


	//   ....[60]....
        /*04b8*/ 	.word	0x00017fd0


	//   ....[61]....
        /*04bc*/ 	.word	0x00018000


	//   ....[62]....
        /*04c0*/ 	.word	0x000181a0


	//   ....[63]....
        /*04c4*/ 	.word	0x00018200


	//   ....[64]....
        /*04c8*/ 	.word	0x00018240


	//   ....[65]....
        /*04cc*/ 	.word	0x00018280


	//   ....[66]....
        /*04d0*/ 	.word	0x000182b0


	//   ....[67]....
        /*04d4*/ 	.word	0x000182e0


	//   ....[68]....
        /*04d8*/ 	.word	0x000183a0


	//   ....[69]....
        /*04dc*/ 	.word	0x000183c0


	//   ....[70]....
        /*04e0*/ 	.word	0x00018430


	//   ....[71]....
        /*04e4*/ 	.word	0x00018ad0


	//   ....[72]....
        /*04e8*/ 	.word	0x000191b0


	//   ....[73]....
        /*04ec*/ 	.word	0x000195d0


	//   ....[74]....
        /*04f0*/ 	.word	0x00019660


	//   ....[75]....
        /*04f4*/ 	.word	0x00019700


	//   ....[76]....
        /*04f8*/ 	.word	0x000197b0


	//   ....[77]....
        /*04fc*/ 	.word	0x00019830


	//   ....[78]....
        /*0500*/ 	.word	0x000198b0


	//   ....[79]....
        /*0504*/ 	.word	0x00019930


	//   ....[80]....
        /*0508*/ 	.word	0x000199b0


	//   ....[81]....
        /*050c*/ 	.word	0x00019a40


	//   ....[82]....
        /*0510*/ 	.word	0x00019af0


	//   ....[83]....
        /*0514*/ 	.word	0x00019b70


	//   ....[84]....
        /*0518*/ 	.word	0x00019bf0


	//   ....[85]....
        /*051c*/ 	.word	0x00019c70


	//   ....[86]....
        /*0520*/ 	.word	0x00019cf0


	//   ....[87]....
        /*0524*/ 	.word	0x00019d60


	//   ....[88]....
        /*0528*/ 	.word	0x00019e00


	//   ....[89]....
        /*052c*/ 	.word	0x00019e90


	//   ....[90]....
        /*0530*/ 	.word	0x00019fc0


	//----- nvinfo : EIATTR_REG_RECONFIG
	.align		4
.L_431:
        /*0534*/ 	.byte	0x01, 0x54
	.zero		2


	//----- nvinfo : EIATTR_SYSCALL_OFFSETS
	.align		4
        /*0538*/ 	.byte	0x04, 0x46
        /*053a*/ 	.short	(.L_433 - .L_432)


	//   ....[0]....
.L_432:
        /*053c*/ 	.word	0x00003bb0


	//   ....[1]....
        /*0540*/ 	.word	0x00014c10


	//   ....[2]....
        /*0544*/ 	.word	0x00014d50


	//   ....[3]....
        /*0548*/ 	.word	0x00014e50


	//----- nvinfo : EIATTR_MBARRIER_INSTR_OFFSETS
	.align		4
.L_433:
        /*054c*/ 	.byte	0x04, 0x39
        /*054e*/ 	.short	(.L_435 - .L_434)


	//   ....[0]....
.L_434:
        /*0550*/ 	.word	0x000002d0
        /*0554*/ 	.word	0x000000ff
        /*0558*/ 	.word	0x00038800
        /*055c*/ 	.short	0x0100
        /*055e*/ 	.byte	0x08
	.zero		1


	//   ....[1]....
        /*0560*/ 	.word	0x000002e0
        /*0564*/ 	.word	0x000000ff
        /*0568*/ 	.word	0x00038810
        /*056c*/ 	.short	0x0100
        /*056e*/ 	.byte	0x08
	.zero		1


	//   ....[2]....
        /*0570*/ 	.word	0x000002f0
        /*0574*/ 	.word	0x000000ff
        /*0578*/ 	.word	0x00038820
        /*057c*/ 	.short	0x0100
        /*057e*/ 	.byte	0x08
	.zero		1


	//   ....[3]....
        /*0580*/ 	.word	0x000003a0
        /*0584*/ 	.word	0x000000ff
        /*0588*/ 	.word	0x00038830
        /*058c*/ 	.short	0x0100
        /*058e*/ 	.byte	0x06
	.zero		1


	//   ....[4]....
        /*0590*/ 	.word	0x000003b0
        /*0594*/ 	.word	0x000000ff
        /*0598*/ 	.word	0x00038840
        /*059c*/ 	.short	0x0100
        /*059e*/ 	.byte	0x06
	.zero		1


	//   ....[5]....
        /*05a0*/ 	.word	0x000003c0
        /*05a4*/ 	.word	0x000000ff
        /*05a8*/ 	.word	0x00038838
        /*05ac*/ 	.short	0x0100
        /*05ae*/ 	.byte	0x06
	.zero		1


	//   ....[6]....
        /*05b0*/ 	.word	0x000003d0
        /*05b4*/ 	.word	0x000000ff
        /*05b8*/ 	.word	0x00038848
        /*05bc*/ 	.short	0x0100
        /*05be*/ 	.byte	0x06
	.zero		1


	//   ....[7]....
        /*05c0*/ 	.word	0x00000500
        /*05c4*/ 	.word	0x000000ff
        /*05c8*/ 	.word	0x00038850
        /*05cc*/ 	.short	0x0100
        /*05ce*/ 	.byte	0x08
	.zero		1


	//   ....[8]....
        /*05d0*/ 	.word	0x00000510
        /*05d4*/ 	.word	0x000000ff
        /*05d8*/ 	.word	0x00038860
        /*05dc*/ 	.short	0x0100
        /*05de*/ 	.byte	0x08
	.zero		1


	//   ....[9]....
        /*05e0*/ 	.word	0x00000520
        /*05e4*/ 	.word	0x000000ff
        /*05e8*/ 	.word	0x00038858
        /*05ec*/ 	.short	0x0100
        /*05ee*/ 	.byte	0x08
	.zero		1


	//   ....[10]....
        /*05f0*/ 	.word	0x00000530
        /*05f4*/ 	.word	0x000000ff
        /*05f8*/ 	.word	0x00038868
        /*05fc*/ 	.short	0x0100
        /*05fe*/ 	.byte	0x08
	.zero		1


	//   ....[11]....
        /*0600*/ 	.word	0x00000620
        /*0604*/ 	.word	0x000000ff
        /*0608*/ 	.word	0x00038870
        /*060c*/ 	.short	0x0100
        /*060e*/ 	.byte	0x06
	.zero		1


	//   ....[12]....
        /*0610*/ 	.word	0x00000630
        /*0614*/ 	.word	0x000000ff
        /*0618*/ 	.word	0x00038880
        /*061c*/ 	.short	0x0100
        /*061e*/ 	.byte	0x06
	.zero		1


	//   ....[13]....
        /*0620*/ 	.word	0x00000640
        /*0624*/ 	.word	0x000000ff
        /*0628*/ 	.word	0x00038878
        /*062c*/ 	.short	0x0100
        /*062e*/ 	.byte	0x06
	.zero		1


	//   ....[14]....
        /*0630*/ 	.word	0x00000650
        /*0634*/ 	.word	0x000000ff
        /*0638*/ 	.word	0x00038888
        /*063c*/ 	.short	0x0100
        /*063e*/ 	.byte	0x06
	.zero		1


	//   ....[15]....
        /*0640*/ 	.word	0x00000780
        /*0644*/ 	.word	0x000000ff
        /*0648*/ 	.word	0x00038890
        /*064c*/ 	.short	0x0100
        /*064e*/ 	.byte	0x08
	.zero		1


	//   ....[16]....
        /*0650*/ 	.word	0x00000790
        /*0654*/ 	.word	0x000000ff
        /*0658*/ 	.word	0x000388a0
        /*065c*/ 	.short	0x0100
        /*065e*/ 	.byte	0x08
	.zero		1


	//   ....[17]....
        /*0660*/ 	.word	0x000007a0
        /*0664*/ 	.word	0x000000ff
        /*0668*/ 	.word	0x00038898
        /*066c*/ 	.short	0x0100
        /*066e*/ 	.byte	0x08
	.zero		1


	//   ....[18]....
        /*0670*/ 	.word	0x000007b0
        /*0674*/ 	.word	0x000000ff
        /*0678*/ 	.word	0x000388a8
        /*067c*/ 	.short	0x0100
        /*067e*/ 	.byte	0x08
	.zero		1


	//   ....[19]....
        /*0680*/ 	.word	0x000008e0
        /*0684*/ 	.word	0x000000ff
        /*0688*/ 	.word	0x000388b0
        /*068c*/ 	.short	0x0100
        /*068e*/ 	.byte	0x08
	.zero		1


	//   ....[20]....
        /*0690*/ 	.word	0x000008f0
        /*0694*/ 	.word	0x000000ff
        /*0698*/ 	.word	0x000388c0
        /*069c*/ 	.short	0x0100
        /*069e*/ 	.byte	0x08
	.zero		1


	//   ....[21]....
        /*06a0*/ 	.word	0x00000900
        /*06a4*/ 	.word	0x000000ff
        /*06a8*/ 	.word	0x000388b8
        /*06ac*/ 	.short	0x0100
        /*06ae*/ 	.byte	0x08
	.zero		1


	//   ....[22]....
        /*06b0*/ 	.word	0x00000910
        /*06b4*/ 	.word	0x000000ff
        /*06b8*/ 	.word	0x000388c8
        /*06bc*/ 	.short	0x0100
        /*06be*/ 	.byte	0x08
	.zero		1


	//   ....[23]....
        /*06c0*/ 	.word	0x00001e80
        /*06c4*/ 	.word	0x00000000
        /*06c8*/ 	.word	0x00000000
        /*06cc*/ 	.short	0x0101
        /*06ce*/ 	.byte	0x3f
	.zero		1


	//   ....[24]....
        /*06d0*/ 	.word	0x00002930
        /*06d4*/ 	.word	0x00000000
        /*06d8*/ 	.word	0x00000000
        /*06dc*/ 	.short	0x0101
        /*06de*/ 	.byte	0x3f
	.zero		1


	//   ....[25]....
        /*06e0*/ 	.word	0x00003c10
        /*06e4*/ 	.word	0x000000ff
        /*06e8*/ 	.word	0x00038800
        /*06ec*/ 	.short	0x010a
        /*06ee*/ 	.byte	0x25
	.zero		1


	//   ....[26]....
        /*06f0*/ 	.word	0x00003c80
        /*06f4*/ 	.word	0x00000004
        /*06f8*/ 	.word	0x00038830
        /*06fc*/ 	.short	0x010a
        /*06fe*/ 	.byte	0x3f
	.zero		1


	//   ....[27]....
        /*0700*/ 	.word	0x00003cc0
        /*0704*/ 	.word	0x00000004
        /*0708*/ 	.word	0x00038830
        /*070c*/ 	.short	0x010a
        /*070e*/ 	.byte	0x3f
	.zero		1


	//   ....[28]....
        /*0710*/ 	.word	0x00003f40
        /*0714*/ 	.word	0x000000ff
        /*0718*/ 	.word	0x00038810
        /*071c*/ 	.short	0x010a
        /*071e*/ 	.byte	0x25
	.zero		1


	//   ....[29]....
        /*0720*/ 	.word	0x00003f80
        /*0724*/ 	.word	0x00000004
        /*0728*/ 	.word	0x00038850
        /*072c*/ 	.short	0x010a
        /*072e*/ 	.byte	0x3f
	.zero		1


	//   ....[30]....
        /*0730*/ 	.word	0x00003fc0
        /*0734*/ 	.word	0x00000004
        /*0738*/ 	.word	0x00038850
        /*073c*/ 	.short	0x010a
        /*073e*/ 	.byte	0x3f
	.zero		1


	//   ....[31]....
        /*0740*/ 	.word	0x00005250
        /*0744*/ 	.word	0x00000000
        /*0748*/ 	.word	0x00000000
        /*074c*/ 	.short	0x0101
        /*074e*/ 	.byte	0x3f
	.zero		1


	//   ....[32]....
        /*0750*/ 	.word	0x00006ab0
        /*0754*/ 	.word	0x00000004
        /*0758*/ 	.word	0x00000000
        /*075c*/ 	.short	0x0101
        /*075e*/ 	.byte	0x3f
	.zero		1


	//   ....[33]....
        /*0760*/ 	.word	0x00006d40
        /*0764*/ 	.word	0x000000ff
        /*0768*/ 	.word	0x00038830
        /*076c*/ 	.short	0x010a
        /*076e*/ 	.byte	0x07
	.zero		1


	//   ....[34]....
        /*0770*/ 	.word	0x00006d80
        /*0774*/ 	.word	0x000000ff
        /*0778*/ 	.word	0x00038830
        /*077c*/ 	.short	0x010a
        /*077e*/ 	.byte	0x07
	.zero		1


	//   ....[35]....
        /*0780*/ 	.word	0x00006fa0
        /*0784*/ 	.word	0x000000ff
        /*0788*/ 	.word	0x00038850
        /*078c*/ 	.short	0x010a
        /*078e*/ 	.byte	0x07
	.zero		1


	//   ....[36]....
        /*0790*/ 	.word	0x00006fe0
        /*0794*/ 	.word	0x000000ff
        /*0798*/ 	.word	0x00038850
        /*079c*/ 	.short	0x010a
        /*079e*/ 	.byte	0x07
	.zero		1


	//   ....[37]....
        /*07a0*/ 	.word	0x00008180
        /*07a4*/ 	.word	0x0000000c
        /*07a8*/ 	.word	0x00000000
        /*07ac*/ 	.short	0x0101
        /*07ae*/ 	.byte	0x3f
	.zero		1


	//   ....[38]....
        /*07b0*/ 	.word	0x0000a080
        /*07b4*/ 	.word	0x00000009
        /*07b8*/ 	.word	0x00000000
        /*07bc*/ 	.short	0x0101
        /*07be*/ 	.byte	0x3f
	.zero		1


	//   ....[39]....
        /*07c0*/ 	.word	0x0000a3a0
        /*07c4*/ 	.word	0x000000ff
        /*07c8*/ 	.word	0x00038830
        /*07cc*/ 	.short	0x010a
        /*07ce*/ 	.byte	0x06
	.zero		1


	//   ....[40]....
        /*07d0*/ 	.word	0x0000a3e0
        /*07d4*/ 	.word	0x000000ff
        /*07d8*/ 	.word	0x00038830
        /*07dc*/ 	.short	0x010a
        /*07de*/ 	.byte	0x06
	.zero		1


	//   ....[41]....
        /*07e0*/ 	.word	0x0000a600
        /*07e4*/ 	.word	0x000000ff
        /*07e8*/ 	.word	0x00038850
        /*07ec*/ 	.short	0x010a
        /*07ee*/ 	.byte	0x06
	.zero		1


	//   ....[42]....
        /*07f0*/ 	.word	0x0000a640
        /*07f4*/ 	.word	0x000000ff
        /*07f8*/ 	.word	0x00038850
        /*07fc*/ 	.short	0x010a
        /*07fe*/ 	.byte	0x06
	.zero		1


	//   ....[43]....
        /*0800*/ 	.word	0x0000c080
        /*0804*/ 	.word	0x00000098
        /*0808*/ 	.word	0x00000000
        /*080c*/ 	.short	0x0101
        /*080e*/ 	.byte	0x3f
	.zero		1


	//   ....[44]....
        /*0810*/ 	.word	0x0000cc60
        /*0814*/ 	.word	0x000000b3
        /*0818*/ 	.word	0x00000000
        /*081c*/ 	.short	0x0101
        /*081e*/ 	.byte	0x3f
	.zero		1


	//   ....[45]....
        /*0820*/ 	.word	0x0000cdc0
        /*0824*/ 	.word	0x000000ff
        /*0828*/ 	.word	0x00038830
        /*082c*/ 	.short	0x010a
        /*082e*/ 	.byte	0x07
	.zero		1


	//   ....[46]....
        /*0830*/ 	.word	0x0000ce00
        /*0834*/ 	.word	0x000000ff
        /*0838*/ 	.word	0x00038830
        /*083c*/ 	.short	0x010a
        /*083e*/ 	.byte	0x07
	.zero		1


	//   ....[47]....
        /*0840*/ 	.word	0x0000d020
        /*0844*/ 	.word	0x000000ff
        /*0848*/ 	.word	0x00038850
        /*084c*/ 	.short	0x010a
        /*084e*/ 	.byte	0x07
	.zero		1


	//   ....[48]....
        /*0850*/ 	.word	0x0000d060
        /*0854*/ 	.word	0x000000ff
        /*0858*/ 	.word	0x00038850
        /*085c*/ 	.short	0x010a
        /*085e*/ 	.byte	0x07
	.zero		1


	//   ....[49]....
        /*0860*/ 	.word	0x0000e1f0
        /*0864*/ 	.word	0x00000008
        /*0868*/ 	.word	0x00000000
        /*086c*/ 	.short	0x0101
        /*086e*/ 	.byte	0x3f
	.zero		1


	//   ....[50]....
        /*0870*/ 	.word	0x000100c0
        /*0874*/ 	.word	0x0000000a
        /*0878*/ 	.word	0x00000000
        /*087c*/ 	.short	0x0101
        /*087e*/ 	.byte	0x3f
	.zero		1


	//   ....[51]....
        /*0880*/ 	.word	0x00012530
        /*0884*/ 	.word	0x000000ff
        /*0888*/ 	.word	0x00000000
        /*088c*/ 	.short	0x0101
        /*088e*/ 	.byte	0x04
	.zero		1


	//   ....[52]....
        /*0890*/ 	.word	0x00015380
        /*0894*/ 	.word	0x00000009
        /*0898*/ 	.word	0x00038840
        /*089c*/ 	.short	0x010a
        /*089e*/ 	.byte	0x3f
	.zero		1


	//   ....[53]....
        /*08a0*/ 	.word	0x00015b70
        /*08a4*/ 	.word	0x0000000b
        /*08a8*/ 	.word	0x00038820
        /*08ac*/ 	.short	0x010a
        /*08ae*/ 	.byte	0x3f
	.zero		1


	//   ....[54]....
        /*08b0*/ 	.word	0x00015c40
        /*08b4*/ 	.word	0x00000006
        /*08b8*/ 	.word	0x00038860
        /*08bc*/ 	.short	0x010a
        /*08be*/ 	.byte	0x3f
	.zero		1


	//   ....[55]....
        /*08c0*/ 	.word	0x000163f0
        /*08c4*/ 	.word	0x00000002
        /*08c8*/ 	.word	0x00038840
        /*08cc*/ 	.short	0x010a
        /*08ce*/ 	.byte	0x3f
	.zero		1


	//   ....[56]....
        /*08d0*/ 	.word	0x00016600
        /*08d4*/ 	.word	0x00000002
        /*08d8*/ 	.word	0x00038860
        /*08dc*/ 	.short	0x010a
        /*08de*/ 	.byte	0x3f
	.zero		1


	//   ....[57]....
        /*08e0*/ 	.word	0x00016cd0
        /*08e4*/ 	.word	0x00000002
        /*08e8*/ 	.word	0x00038840
        /*08ec*/ 	.short	0x010a
        /*08ee*/ 	.byte	0x3f
	.zero		1


	//   ....[58]....
        /*08f0*/ 	.word	0x00016ed0
        /*08f4*/ 	.word	0x00000002
        /*08f8*/ 	.word	0x00038860
        /*08fc*/ 	.short	0x010a
        /*08fe*/ 	.byte	0x3f
	.zero		1


	//   ....[59]....
        /*0900*/ 	.word	0x00017510
        /*0904*/ 	.word	0x00000002
        /*0908*/ 	.word	0x00038840
        /*090c*/ 	.short	0x010a
        /*090e*/ 	.byte	0x3f
	.zero		1


	//   ....[60]....
        /*0910*/ 	.word	0x00017720
        /*0914*/ 	.word	0x00000002
        /*0918*/ 	.word	0x00038860
        /*091c*/ 	.short	0x010a
        /*091e*/ 	.byte	0x3f
	.zero		1


	//   ....[61]....
        /*0920*/ 	.word	0x00018a60
        /*0924*/ 	.word	0x00000000
        /*0928*/ 	.word	0x00038820
        /*092c*/ 	.short	0x010a
        /*092e*/ 	.byte	0x3f
	.zero		1


	//   ....[62]....
        /*0930*/ 	.word	0x00018c10
        /*0934*/ 	.word	0x00000006
        /*0938*/ 	.word	0x00000000
        /*093c*/ 	.short	0x010a
        /*093e*/ 	.byte	0x3f
	.zero		1


	//   ....[63]....
        /*0940*/ 	.word	0x00018c80
        /*0944*/ 	.word	0x00000007
        /*0948*/ 	.word	0x00000000
        /*094c*/ 	.short	0x010a
        /*094e*/ 	.byte	0x3f
	.zero		1


	//   ....[64]....
        /*0950*/ 	.word	0x00018cf0
        /*0954*/ 	.word	0x00000004
        /*0958*/ 	.word	0x00000000
        /*095c*/ 	.short	0x010a
        /*095e*/ 	.byte	0x3f
	.zero		1


	//   ....[65]....
        /*0960*/ 	.word	0x00018d20
        /*0964*/ 	.word	0x00000003
        /*0968*/ 	.word	0x00000000
        /*096c*/ 	.short	0x010a
        /*096e*/ 	.byte	0x3f
	.zero		1


	//   ....[66]....
        /*0970*/ 	.word	0x00018d90
        /*0974*/ 	.word	0x00000003
        /*0978*/ 	.word	0x00038800
        /*097c*/ 	.short	0x010a
        /*097e*/ 	.byte	0x3f
	.zero		1


	//   ....[67]....
        /*0980*/ 	.word	0x00018de0
        /*0984*/ 	.word	0x00000004
        /*0988*/ 	.word	0x00038830
        /*098c*/ 	.short	0x010a
        /*098e*/ 	.byte	0x3f
	.zero		1


	//   ....[68]....
        /*0990*/ 	.word	0x00018e40
        /*0994*/ 	.word	0x00000007
        /*0998*/ 	.word	0x00038810
        /*099c*/ 	.short	0x010a
        /*099e*/ 	.byte	0x3f
	.zero		1


	//   ....[69]....
        /*09a0*/ 	.word	0x00018e90
        /*09a4*/ 	.word	0x00000004
        /*09a8*/ 	.word	0x00038850
        /*09ac*/ 	.short	0x010a
        /*09ae*/ 	.byte	0x3f
	.zero		1


	//   ....[70]....
        /*09b0*/ 	.word	0x00018ef0
        /*09b4*/ 	.word	0x0000000a
        /*09b8*/ 	.word	0x00038830
        /*09bc*/ 	.short	0x010a
        /*09be*/ 	.byte	0x3f
	.zero		1


	//   ....[71]....
        /*09c0*/ 	.word	0x00018f50
        /*09c4*/ 	.word	0x0000000a
        /*09c8*/ 	.word	0x00038850
        /*09cc*/ 	.short	0x010a
        /*09ce*/ 	.byte	0x3f
	.zero		1


	//   ....[72]....
        /*09d0*/ 	.word	0x00018fb0
        /*09d4*/ 	.word	0x00000007
        /*09d8*/ 	.word	0x00038830
        /*09dc*/ 	.short	0x010a
        /*09de*/ 	.byte	0x3f
	.zero		1


	//   ....[73]....
        /*09e0*/ 	.word	0x00019010
        /*09e4*/ 	.word	0x00000007
        /*09e8*/ 	.word	0x00038850
        /*09ec*/ 	.short	0x010a
        /*09ee*/ 	.byte	0x3f
	.zero		1


	//   ....[74]....
        /*09f0*/ 	.word	0x00019070
        /*09f4*/ 	.word	0x0000000f
        /*09f8*/ 	.word	0x00038830
        /*09fc*/ 	.short	0x010a
        /*09fe*/ 	.byte	0x3f
	.zero		1


	//   ....[75]....
        /*0a00*/ 	.word	0x000190d0
        /*0a04*/ 	.word	0x0000000f
        /*0a08*/ 	.word	0x00038850
        /*0a0c*/ 	.short	0x010a
        /*0a0e*/ 	.byte	0x3f
	.zero		1


	//   ....[76]....
        /*0a10*/ 	.word	0x00019270
        /*0a14*/ 	.word	0x00000009
        /*0a18*/ 	.word	0x00038840
        /*0a1c*/ 	.short	0x010a
        /*0a1e*/ 	.byte	0x3f
	.zero		1


	//   ....[77]....
        /*0a20*/ 	.word	0x000192f0
        /*0a24*/ 	.word	0x00000009
        /*0a28*/ 	.word	0x00038820
        /*0a2c*/ 	.short	0x010a
        /*0a2e*/ 	.byte	0x3f
	.zero		1


	//   ....[78]....
        /*0a30*/ 	.word	0x00019340
        /*0a34*/ 	.word	0x00000006
        /*0a38*/ 	.word	0x00038860
        /*0a3c*/ 	.short	0x010a
        /*0a3e*/ 	.byte	0x3f
	.zero		1


	//   ....[79]....
        /*0a40*/ 	.word	0x00019390
        /*0a44*/ 	.word	0x00000002
        /*0a48*/ 	.word	0x00038840
        /*0a4c*/ 	.short	0x010a
        /*0a4e*/ 	.byte	0x3f
	.zero		1


	//   ....[80]....
        /*0a50*/ 	.word	0x000193e0
        /*0a54*/ 	.word	0x00000002
        /*0a58*/ 	.word	0x00038860
        /*0a5c*/ 	.short	0x010a
        /*0a5e*/ 	.byte	0x3f
	.zero		1


	//   ....[81]....
        /*0a60*/ 	.word	0x00019430
        /*0a64*/ 	.word	0x00000002
        /*0a68*/ 	.word	0x00038840
        /*0a6c*/ 	.short	0x010a
        /*0a6e*/ 	.byte	0x3f
	.zero		1


	//   ....[82]....
        /*0a70*/ 	.word	0x00019480
        /*0a74*/ 	.word	0x00000002
        /*0a78*/ 	.word	0x00038860
        /*0a7c*/ 	.short	0x010a
        /*0a7e*/ 	.byte	0x3f
	.zero		1


	//   ....[83]....
        /*0a80*/ 	.word	0x000194d0
        /*0a84*/ 	.word	0x00000002
        /*0a88*/ 	.word	0x00038840
        /*0a8c*/ 	.short	0x010a
        /*0a8e*/ 	.byte	0x3f
	.zero		1


	//   ....[84]....
        /*0a90*/ 	.word	0x00019520
        /*0a94*/ 	.word	0x00000002
        /*0a98*/ 	.word	0x00038860
        /*0a9c*/ 	.short	0x010a
        /*0a9e*/ 	.byte	0x3f
	.zero		1


	//   ....[85]....
        /*0aa0*/ 	.word	0x00019ee0
        /*0aa4*/ 	.word	0x00000000
        /*0aa8*/ 	.word	0x00038820
        /*0aac*/ 	.short	0x010a
        /*0aae*/ 	.byte	0x3f
	.zero		1


	//   ....[86]....
        /*0ab0*/ 	.word	0x0001a080
        /*0ab4*/ 	.word	0x00000006
        /*0ab8*/ 	.word	0x00000000
        /*0abc*/ 	.short	0x010a
        /*0abe*/ 	.byte	0x3f
	.zero		1


	//   ....[87]....
        /*0ac0*/ 	.word	0x0001a0d0
        /*0ac4*/ 	.word	0x00000007
        /*0ac8*/ 	.word	0x00000000
        /*0acc*/ 	.short	0x010a
        /*0ace*/ 	.byte	0x3f
	.zero		1


	//   ....[88]....
        /*0ad0*/ 	.word	0x0001a120
        /*0ad4*/ 	.word	0x00000004
        /*0ad8*/ 	.word	0x00000000
        /*0adc*/ 	.short	0x010a
        /*0ade*/ 	.byte	0x3f
	.zero		1


	//----- nvinfo : EIATTR_NUM_MBARRIERS
	.align		4
.L_435:
        /*0ae0*/ 	.byte	0x03, 0x38
        /*0ae2*/ 	.short	0x0017


	//----- nvinfo : EIATTR_EXIT_INSTR_OFFSETS
	.align		4
        /*0ae4*/ 	.byte	0x04, 0x1c
        /*0ae6*/ 	.short	(.L_437 - .L_436)


	//   ....[0]....
.L_436:
        /*0ae8*/ 	.word	0x00000ac0


	//   ....[1]....
        /*0aec*/ 	.word	0x00013430


	//   ....[2]....
        /*0af0*/ 	.word	0x00013490


	//   ....[3]....
        /*0af4*/ 	.word	0x00018d70


	//----- nvinfo : EIATTR_MAX_THREADS
	.align		4
.L_437:
        /*0af8*/ 	.byte	0x04, 0x05
        /*0afa*/ 	.short	(.L_439 - .L_438)
.L_438:
        /*0afc*/ 	.word	0x00000180
        /*0b00*/ 	.word	0x00000001
        /*0b04*/ 	.word	0x00000001


	//----- nvinfo : EIATTR_CRS_STACK_SIZE
	.align		4
.L_439:
        /*0b08*/ 	.byte	0x04, 0x1e
        /*0b0a*/ 	.short	(.L_441 - .L_440)
.L_440:
        /*0b0c*/ 	.word	0x00000000


	//----- nvinfo : EIATTR_CBANK_PARAM_SIZE
	.align		4
.L_441:
        /*0b10*/ 	.byte	0x03, 0x19
        /*0b12*/ 	.short	0x0b70


	//----- nvinfo : EIATTR_PARAM_CBANK
	.align		4
        /*0b14*/ 	.byte	0x04, 0x0a
        /*0b16*/ 	.short	(.L_443 - .L_442)
	.align		4
.L_442:
        /*0b18*/ 	.word	index@(.nv.constant0._ZN7cutlass13device_kernelIN5flash11enable_sm90INS1_16FlashAttnFwdSm90INS1_25CollectiveMainloopFwdSm90ILi2EN4cute5tupleIJNS5_1CILi1EEES8_S8_EEENS6_IJNS7_ILi64EEESA_SA_EEELi512ENS_10bfloat16_tEfNS_4arch4Sm90ELb0ELb1ELb0ELb1ELb0ELb0ELb1ELb0ELb0ELb0ELb0ELb0EEENS1_21CollectiveEpilogueFwdINS6_IJSA_NS7_ILi512EEESA_EEES9_SC_SE_Li256ELb1ELb0ELb0ELb0EEENS1_36VarlenDynamicPersistentTileSchedulerILi64ELi64ELi256ELi32ELb0ELb0ELb1ELb1ELb0ELb1EEEEEEEEEvNT_6ParamsE)
        /*0b1c*/ 	.short	0x0210
        /*0b1e*/ 	.short	0x0b70


	//----- nvinfo : EIATTR_SW_WAR
	.align		4
.L_443:
        /*0b20*/ 	.byte	0x04, 0x36
        /*0b22*/ 	.short	(.L_445 - .L_444)
.L_444:
        /*0b24*/ 	.word	0x00000008
.L_445:


//--------------------- .nv.info._ZN7cutlass13device_kernelIN5flash11enable_sm90INS1_16FlashAttnFwdSm90INS1_25CollectiveMainloopFwdSm90ILi2EN4cute5tupleIJNS5_1CILi1EEES8_S8_EEENS6_IJNS7_ILi64EEESA_SA_EEELi512ENS_10bfloat16_tEfNS_4arch4Sm90ELb0ELb1ELb0ELb1ELb0ELb1ELb1ELb0ELb0ELb0ELb0ELb0EEENS1_21CollectiveEpilogueFwdINS6_IJSA_NS7_ILi512EEESA_EEES9_SC_SE_Li256ELb1ELb0ELb0ELb0EEENS1_36VarlenDynamicPersistentTileSchedulerILi64ELi64ELi256ELi32ELb0ELb0ELb1ELb1ELb0ELb1EEEEEEEEEvNT_6ParamsE --------------------------
	.section	.nv.info._ZN7cutlass13device_kernelIN5flash11enable_sm90INS1_16FlashAttnFwdSm90INS1_25CollectiveMainloopFwdSm90ILi2EN4cute5tupleIJNS5_1CILi1EEES8_S8_EEENS6_IJNS7_ILi64EEESA_SA_EEELi512ENS_10bfloat16_tEfNS_4arch4Sm90ELb0ELb1ELb0ELb1ELb0ELb1ELb1ELb0ELb0ELb0ELb0ELb0EEENS1_21CollectiveEpilogueFwdINS6_IJSA_NS7_ILi512EEESA_EEES9_SC_SE_Li256ELb1ELb0ELb0ELb0EEENS1_36VarlenDynamicPersistentTileSchedulerILi64ELi64ELi256ELi32ELb0ELb0ELb1ELb1ELb0ELb1EEEEEEEEEvNT_6ParamsE,"",@"SHT_CUDA_INFO"
	.sectionflags	@""
	.align	4


	//----- nvinfo : EIATTR_CUDA_API_VERSION
	.align		4
        /*0000*/ 	.byte	0x04, 0x37
        /*0002*/ 	.short	(.L_447 - .L_446)
.L_446:
        /*0004*/ 	.word	0x00000082


	//----- nvinfo : EIATTR_KPARAM_INFO
	.align		4
.L_447:
        /*0008*/ 	.byte	0x04, 0x17
        /*000a*/ 	.short	(.L_449 - .L_448)
.L_448:
        /*000c*/ 	.word	0x00000000
        /*0010*/ 	.short	0x0000
        /*0012*/ 	.short	0x0070
        /*0014*/ 	.byte	0x00, 0xf0, 0x01, 0x2c


	//----- nvinfo : EIATTR_SPARSE_MMA_MASK
	.align		4
.L_449:
        /*0018*/ 	.byte	0x03, 0x50
        /*001a*/ 	.short	0x0000


	//----- nvinfo : EIATTR_MAXREG_COUNT
	.align		4
        /*001c*/ 	.byte	0x03, 0x1b
        /*001e*/ 	.short	0x00a8


	//----- nvinfo : EIATTR_NUM_BARRIERS
	.align		4
        /*0020*/ 	.byte	0x02, 0x4c
        /*0022*/ 	.byte	0x10
	.zero		1


	//----- nvinfo : EIATTR_EXTERNS
	.align		4
        /*0024*/ 	.byte	0x04, 0x0f
        /*0026*/ 	.short	(.L_451 - .L_450)


	//   ....[0]....
	.align		4
.L_450:
        /*0028*/ 	.word	index@(__assertfail)


	//----- nvinfo : EIATTR_ANNOTATIONS
	.align		4
.L_451:
        /*002c*/ 	.byte	0x04, 0x55
        /*002e*/ 	.short	(.L_453 - .L_452)


	//   ....[0]....
.L_452:
        /* <DEDUP_REMOVED lines=41> */


	//----- nvinfo : EIATTR_MERCURY_ISA_VERSION
	.align		4
.L_453:
        /*02a8*/ 	.byte	0x03, 0x5f
        /*02aa*/ 	.short	0x0101


	//----- nvinfo : EIATTR_UNUSED_LOAD_BYTE_OFFSET
	.align		4
        /*02ac*/ 	.byte	0x04, 0x44
        /*02ae*/ 	.short	(.L_455 - .L_454)


	//   ....[0]....
.L_454:
        /*02b0*/ 	.word	0x00000b50
        /*02b4*/ 	.word	0x0000fff0


	//   ....[1]....
        /*02b8*/ 	.word	0x000195c0
        /*02bc*/ 	.word	0x0000fff0


	//----- nvinfo : EIATTR_INT_WARP_WIDE_INSTR_OFFSETS
	.align		4
.L_455:
        /*02c0*/ 	.byte	0x04, 0x31
        /*02c2*/ 	.short	(.L_457 - .L_456)


	//   ....[0]....
.L_456:
        /*02c4*/ 	.word	0x00000200


	//   ....[1]....
        /*02c8*/ 	.word	0x00000240


	//   ....[2]....
        /*02cc*/ 	.word	0x000002a0


	//   ....[3]....
        /*02d0*/ 	.word	0x000002b0


	//   ....[4]....
        /*02d4*/ 	.word	0x0001e6f0


	//   ....[5]....
        /*02d8*/ 	.word	0x0001e7a0


	//   ....[6]....
        /*02dc*/ 	.word	0x0001ecb0


	//   ....[7]....
        /*02e0*/ 	.word	0x0001ed20


	//   ....[8]....
        /*02e4*/ 	.word	0x000219a0


	//   ....[9]....
        /*02e8*/ 	.word	0x00021a50


	//----- nvinfo : EIATTR_COOP_GROUP_MASK_REGIDS
	.align		4
.L_457:
        /*02ec*/ 	.byte	0x04, 0x29
        /*02ee*/ 	.short	(.L_459 - .L_458)


	//   ....[0]....
.L_458:
        /*02f0*/ 	.word	0xffffffff


	//   ....[1]....
        /*02f4*/ 	.word	0xffffffff


	//   ....[2]....
        /*02f8*/ 	.word	0xffffffff


	//   ....[3]....
        /*02fc*/ 	.word	0xffffffff


	//   ....[4]....
        /*0300*/ 	.word	0xffffffff


	//   ....[5]....
        /*0304*/ 	.word	0xffffffff


	//   ....[6]....
        /*0308*/ 	.word	0xffffffff


	//   ....[7]....
        /*030c*/ 	.word	0xffffffff


	//   ....[8]....
        /*0310*/ 	.word	0xffffffff


	//   ....[9]....
        /*0314*/ 	.word	0xffffffff


	//   ....[10]....
        /*0318*/ 	.word	0xffffffff


	//   ....[11]....
        /*031c*/ 	.word	0xffffffff


	//   ....[12]....
        /*0320*/ 	.word	0xffffffff


	//   ....[13]....
        /*0324*/ 	.word	0xffffffff


	//   ....[14]....
        /*0328*/ 	.word	0xffffffff


	//   ....[15]....
        /*032c*/ 	.word	0xffffffff


	//   ....[16]....
        /*0330*/ 	.word	0xffffffff


	//   ....[17]....
        /*0334*/ 	.word	0xffffffff


	//   ....[18]....
        /*0338*/ 	.word	0xffffffff


	//   ....[19]....
        /*033c*/ 	.word	0xffffffff


	//   ....[20]....
        /*0340*/ 	.word	0xffffffff


	//   ....[21]....
        /*0344*/ 	.word	0xffffffff


	//   ....[22]....
        /*0348*/ 	.word	0xffffffff


	//   ....[23]....
        /*034c*/ 	.word	0xffffffff


	//   ....[24]....
        /*0350*/ 	.word	0xffffffff


	//   ....[25]....
        /*0354*/ 	.word	0xffffffff


	//   ....[26]....
        /*0358*/ 	.word	0xffffffff


	//   ....[27]....
        /*035c*/ 	.word	0xffffffff


	//   ....[28]....
        /*0360*/ 	.word	0xffffffff


	//   ....[29]....
        /*0364*/ 	.word	0xffffffff


	//   ....[30]....
        /*0368*/ 	.word	0xffffffff


	//   ....[31]....
        /*036c*/ 	.word	0xffffffff


	//   ....[32]....
        /*0370*/ 	.word	0xffffffff


	//   ....[33]....
        /*0374*/ 	.word	0xffffffff


	//   ....[34]....
        /*0378*/ 	.word	0xffffffff


	//   ....[35]....
        /*037c*/ 	.word	0xffffffff


	//   ....[36]....
        /*0380*/ 	.word	0xffffffff


	//   ....[37]....
        /*0384*/ 	.word	0xffffffff


	//   ....[38]....
        /*0388*/ 	.word	0xffffffff


	//   ....[39]....
        /*038c*/ 	.word	0xffffffff


	//   ....[40]....
        /*0390*/ 	.word	0xffffffff


	//   ....[41]....
        /*0394*/ 	.word	0xffffffff


	//   ....[42]....
        /*0398*/ 	.word	0xffffffff


	//   ....[43]....
        /*039c*/ 	.word	0xffffffff


	//   ....[44]....
        /*03a0*/ 	.word	0xffffffff


	//   ....[45]....
        /*03a4*/ 	.word	0xffffffff


	//   ....[46]....
        /*03a8*/ 	.word	0xffffffff


	//   ....[47]....
        /*03ac*/ 	.word	0xffffffff


	//   ....[48]....
        /*03b0*/ 	.word	0xffffffff


	//   ....[49]....
        /*03b4*/ 	.word	0xffffffff


	//   ....[50]....
        /*03b8*/ 	.word	0xffffffff


	//   ....[51]....
        /*03bc*/ 	.word	0xffffffff


	//   ....[52]....
        /*03c0*/ 	.word	0xffffffff


	//   ....[53]....
        /*03c4*/ 	.word	0xffffffff


	//   ....[54]....
        /*03c8*/ 	.word	0xffffffff


	//   ....[55]....
        /*03cc*/ 	.word	0xffffffff


	//   ....[56]....
        /*03d0*/ 	.word	0xffffffff


	//   ....[57]....
        /*03d4*/ 	.word	0xffffffff


	//   ....[58]....
        /*03d8*/ 	.word	0xffffffff


	//   ....[59]....
        /*03dc*/ 	.word	0xffffffff


	//   ....[60]....
        /*03e0*/ 	.word	0xffffffff


	//   ....[61]....
        /*03e4*/ 	.word	0xffffffff


	//   ....[62]....
        /*03e8*/ 	.word	0xffffffff


	//   ....[63]....
        /*03ec*/ 	.word	0xffffffff


	//   ....[64]....
        /*03f0*/ 	.word	0xffffffff


	//   ....[65]....
        /*03f4*/ 	.word	0xffffffff


	//   ....[66]....
        /*03f8*/ 	.word	0xffffffff


	//   ....[67]....
        /*03fc*/ 	.word	0xffffffff


	//   ....[68]....
        /*0400*/ 	.word	0xffffffff


	//   ....[69]....
        /*0404*/ 	.word	0xffffffff


	//   ....[70]....
        /*0408*/ 	.word	0xffffffff


	//   ....[71]....
        /*040c*/ 	.word	0xffffffff


	//   ....[72]....
        /*0410*/ 	.word	0x0500000f


	//   ....[73]....
        /*0414*/ 	.word	0x0500000f


	//   ....[74]....
        /*0418*/ 	.word	0x0500000f


	//   ....[75]....
        /*041c*/ 	.word	0x0500000f


	//   ....[76]....
        /*0420*/ 	.word	0x0500000f


	//   ....[77]....
        /*0424*/ 	.word	0x0500000f


	//   ....[78]....
        /*0428*/ 	.word	0x0500000f


	//   ....[79]....
        /*042c*/ 	.word	0x0500000f


	//   ....[80]....
        /*0430*/ 	.word	0x0500000f


	//   ....[81]....
        /*0434*/ 	.word	0x0500000f


	//   ....[82]....
        /*0438*/ 	.word	0x0500000f


	//   ....[83]....
        /*043c*/ 	.word	0x0500000f


	//   ....[84]....
        /*0440*/ 	.word	0x0500000f


	//   ....[85]....
        /*0444*/ 	.word	0x0500000f


	//   ....[86]....
        /*0448*/ 	.word	0x0500000f


	//   ....[87]....
        /*044c*/ 	.word	0x0500000f


	//   ....[88]....
        /*0450*/ 	.word	0x0500000f


	//   ....[89]....
        /*0454*/ 	.word	0x0500000f


	//   ....[90]....
        /*0458*/ 	.word	0x0500000f


	//   ....[91]....
        /*045c*/ 	.word	0x0500000f


	//   ....[92]....
        /*0460*/ 	.word	0x0500000f


	//   ....[93]....
        /*0464*/ 	.word	0x0500000f


	//   ....[94]....
        /*0468*/ 	.word	0x0500000f


	//   ....[95]....
        /*046c*/ 	.word	0x0500000f


	//   ....[96]....
        /*0470*/ 	.word	0x0500000f


	//   ....[97]....
        /*0474*/ 	.word	0x0500000f


	//   ....[98]....
        /*0478*/ 	.word	0x0500000f


	//   ....[99]....
        /*047c*/ 	.word	0x0500000f


	//   ....[100]....
        /*0480*/ 	.word	0x0500000f


	//   ....[101]....
        /*0484*/ 	.word	0x0500000f


	//   ....[102]....
        /*0488*/ 	.word	0x0500000f


	//   ....[103]....
        /*048c*/ 	.word	0x0500000f


	//   ....[104]....
        /*0490*/ 	.word	0x0500000f


	//   ....[105]....
        /*0494*/ 	.word	0x0500000f


	//   ....[106]....
        /*0498*/ 	.word	0x0500000f


	//   ....[107]....
        /*049c*/ 	.word	0x0500000f


	//----- nvinfo : EIATTR_COOP_GROUP_INSTR_OFFSETS
	.align		4
.L_459:
        /*04a0*/ 	.byte	0x04, 0x28
        /*04a2*/ 	.short	(.L_461 - .L_460)


	//   ....[0]....
.L_460:
        /*04a4*/ 	.word	0x00000070


	//   ....[1]....
        /*04a8*/ 	.word	0x000001f0


	//   ....[2]....
        /*04ac*/ 	.word	0x00000230


	//   ....[3]....
        /*04b0*/ 	.word	0x00000480


	//   ....[4]....
        /*04b4*/ 	.word	0x000005e0


	//   ....[5]....
        /*04b8*/ 	.word	0x00000700


	//   ....[6]....
        /*04bc*/ 	.word	0x00000860


	//   ....[7]....
        /*04c0*/ 	.word	0x00004e50


	//   ....[8]....
        /*04c4*/ 	.word	0x00006ec0


	//   ....[9]....
        /*04c8*/ 	.word	0x0000a8c0


	//   ....[10]....
        /*04cc*/ 	.word	0x0000cc20


	//   ....[11]....
        /*04d0*/ 	.word	0x0000cd50


	//   ....[12]....
        /*04d4*/ 	.word	0x0000d060


	//   ....[13]....
        /*04d8*/ 	.word	0x0000d110


	//   ....[14]....
        /*04dc*/ 	.word	0x0000d950


	//   ....[15]....
        /*04e0*/ 	.word	0x0000e190


	//   ....[16]....
        /*04e4*/ 	.word	0x000101e0


	//   ....[17]....
        /*04e8*/ 	.word	0x000102e0


	//   ....[18]....
        /*04ec*/ 	.word	0x00010570


	//   ....[19]....
        /*04f0*/ 	.word	0x000106d0


	//   ....[20]....
        /*04f4*/ 	.word	0x00011880


	//   ....[21]....
        /*04f8*/ 	.word	0x00012a90


	//   ....[22]....
        /*04fc*/ 	.word	0x00013940


	//   ....[23]....
        /*0500*/ 	.word	0x00013970


	//   ....[24]....
        /*0504*/ 	.word	0x00013bd0


	//   ....[25]....
        /*0508*/ 	.word	0x00013da0


	//   ....[26]....
        /*050c*/ 	.word	0x00014d60


	//   ....[27]....
        /*0510*/ 	.word	0x00015d40


	//   ....[28]....
        /*0514*/ 	.word	0x000173f0


	//   ....[29]....
        /*0518*/ 	.word	0x000174f0


	//   ....[30]....
        /*051c*/ 	.word	0x000178d0


	//   ....[31]....
        /*0520*/ 	.word	0x00017930


	//   ....[32]....
        /*0524*/ 	.word	0x00018a80


	//   ....[33]....
        /*0528*/ 	.word	0x00018ad0


	//   ....[34]....
        /*052c*/ 	.word	0x00018b00


	//   ....[35]....
        /*0530*/ 	.word	0x00018b70


	//   ....[36]....
        /*0534*/ 	.word	0x00018b80


	//   ....[37]....
        /*0538*/ 	.word	0x0001a550


	//   ....[38]....
        /*053c*/ 	.word	0x0001bce0


	//   ....[39]....
        /*0540*/ 	.word	0x0001be60


	//   ....[40]....
        /*0544*/ 	.word	0x0001be90


	//   ....[41]....
        /*0548*/ 	.word	0x0001bed0


	//   ....[42]....
        /*054c*/ 	.word	0x0001bf30


	//   ....[43]....
        /*0550*/ 	.word	0x0001bf90


	//   ....[44]....
        /*0554*/ 	.word	0x0001bfd0


	//   ....[45]....
        /*0558*/ 	.word	0x0001c180


	//   ....[46]....
        /*055c*/ 	.word	0x0001c1e0


	//   ....[47]....
        /*0560*/ 	.word	0x0001c220


	//   ....[48]....
        /*0564*/ 	.word	0x0001c260


	//   ....[49]....
        /*0568*/ 	.word	0x0001c290


	//   ....[50]....
        /*056c*/ 	.word	0x0001c2c0


	//   ....[51]....
        /*0570*/ 	.word	0x0001c360


	//   ....[52]....
        /*0574*/ 	.word	0x0001c3c0


	//   ....[53]....
        /*0578*/ 	.word	0x0001c450


	//   ....[54]....
        /*057c*/ 	.word	0x00021ae0


	//   ....[55]....
        /*0580*/ 	.word	0x00021af0


	//   ....[56]....
        /*0584*/ 	.word	0x00021c00


	//   ....[57]....
        /*0588*/ 	.word	0x00021c60


	//   ....[58]....
        /*058c*/ 	.word	0x00021ca0


	//   ....[59]....
        /*0590*/ 	.word	0x00021ce0


	//   ....[60]....
        /*0594*/ 	.word	0x00021d10


	//   ....[61]....
        /*0598*/ 	.word	0x00021d40


	//   ....[62]....
        /*059c*/ 	.word	0x00021ed0


	//   ....[63]....
        /*05a0*/ 	.word	0x00021f30


	//   ....[64]....
        /*05a4*/ 	.word	0x00021f70


	//   ....[65]....
        /*05a8*/ 	.word	0x00021fb0


	//   ....[66]....
        /*05ac*/ 	.word	0x00021fe0


	//   ....[67]....
        /*05b0*/ 	.word	0x00022010


	//   ....[68]....
        /*05b4*/ 	.word	0x000220d0


	//   ....[69]....
        /*05b8*/ 	.word	0x000220f0


	//   ....[70]....
        /*05bc*/ 	.word	0x00022160


	//   ....[71]....
        /*05c0*/ 	.word	0x000227f0


	//   ....[72]....
        /*05c4*/ 	.word	0x00022c50


	//   ....[73]....
        /*05c8*/ 	.word	0x00022cf0


	//   ....[74]....
        /*05cc*/ 	.word	0x00022d90


	//   ....[75]....
        /*05d0*/ 	.word	0x00022e30


	//   ....[76]....
        /*05d4*/ 	.word	0x00022ed0


	//   ....[77]....
        /*05d8*/ 	.word	0x00022f70


	//   ....[78]....
        /*05dc*/ 	.word	0x00023010


	//   ....[79]....
        /*05e0*/ 	.word	0x000230b0


	//   ....[80]....
        /*05e4*/ 	.word	0x000231a0


	//   ....[81]....
        /*05e8*/ 	.word	0x00023240


	//   ....[82]....
        /*05ec*/ 	.word	0x000232e0


	//   ....[83]....
        /*05f0*/ 	.word	0x00023380


	//   ....[84]....
        /*05f4*/ 	.word	0x00023420


	//   ....[85]....
        /*05f8*/ 	.word	0x000234c0


	//   ....[86]....
        /*05fc*/ 	.word	0x00023560


	//   ....[87]....
        /*0600*/ 	.word	0x00023600


	//   ....[88]....
        /*0604*/ 	.word	0x000239f0


	//   ....[89]....
        /*0608*/ 	.word	0x00023cd0


	//   ....[90]....
        /*060c*/ 	.word	0x000240f0


	//   ....[91]....
        /*0610*/ 	.word	0x00024180


	//   ....[92]....
        /*0614*/ 	.word	0x00024220


	//   ....[93]....
        /*0618*/ 	.word	0x000242d0


	//   ....[94]....
        /*061c*/ 	.word	0x00024350


	//   ....[95]....
        /*0620*/ 	.word	0x000243d0


	//   ....[96]....
        /*0624*/ 	.word	0x00024450


	//   ....[97]....
        /*0628*/ 	.word	0x000244d0


	//   ....[98]....
        /*062c*/ 	.word	0x00024560


	//   ....[99]....
        /*0630*/ 	.word	0x00024620


	//   ....[100]....
        /*0634*/ 	.word	0x000246a0


	//   ....[101]....
        /*0638*/ 	.word	0x00024720


	//   ....[102]....
        /*063c*/ 	.word	0x000247a0


	//   ....[103]....
        /*0640*/ 	.word	0x00024820


	//   ....[104]....
        /*0644*/ 	.word	0x00024890


	//   ....[105]....
        /*0648*/ 	.word	0x00024930


	//   ....[106]....
        /*064c*/ 	.word	0x000249c0


	//   ....[107]....
        /*0650*/ 	.word	0x00024af0


	//----- nvinfo : EIATTR_REG_RECONFIG
	.align		4
.L_461:
        /*0654*/ 	.byte	0x01, 0x54
	.zero		2


	//----- nvinfo : EIATTR_SYSCALL_OFFSETS
	.align		4
        /*0658*/ 	.byte	0x04, 0x46
        /*065a*/ 	.short	(.L_463 - .L_462)


	//   ....[0]....
.L_462:
        /*065c*/ 	.word	0x00001c10


	//   ....[1]....
        /*0660*/ 	.word	0x00001d60


	//   ....[2]....
        /*0664*/ 	.word	0x00007080


	//   ....[3]....
        /*0668*/ 	.word	0x00007520


	//   ....[4]....
        /*066c*/ 	.word	0x0001e930


	//   ....[5]....
        /*0670*/ 	.word	0x0001ea70


	//   ....[6]....
        /*0674*/ 	.word	0x0001eb70


	//----- nvinfo : EIATTR_MBARRIER_INSTR_OFFSETS
	.align		4
.L_463:
        /*0678*/ 	.byte	0x04, 0x39
        /*067a*/ 	.short	(.L_465 - .L_464)


	//   ....[0]....
.L_464:
        /*067c*/ 	.word	0x00000360
        /*0680*/ 	.word	0x000000ff
        /*0684*/ 	.word	0x00038800
        /*0688*/ 	.short	0x0100
        /*068a*/ 	.byte	0x08
	.zero		1


	//   ....[1]....
        /*068c*/ 	.word	0x00000370
        /*0690*/ 	.word	0x000000ff
        /*0694*/ 	.word	0x00038810
        /*0698*/ 	.short	0x0100
        /*069a*/ 	.byte	0x08
	.zero		1


	//   ....[2]....
        /*069c*/ 	.word	0x00000380
        /*06a0*/ 	.word	0x000000ff
        /*06a4*/ 	.word	0x00038820
        /*06a8*/ 	.short	0x0100
        /*06aa*/ 	.byte	0x08
	.zero		1


	//   ....[3]....
        /*06ac*/ 	.word	0x00000430
        /*06b0*/ 	.word	0x000000ff
        /*06b4*/ 	.word	0x00038830
        /*06b8*/ 	.short	0x0100
        /*06ba*/ 	.byte	0x06
	.zero		1


	//   ....[4]....
        /*06bc*/ 	.word	0x00000440
        /*06c0*/ 	.word	0x000000ff
        /*06c4*/ 	.word	0x00038840
        /*06c8*/ 	.short	0x0100
        /*06ca*/ 	.byte	0x06
	.zero		1


	//   ....[5]....
        /*06cc*/ 	.word	0x00000450
        /*06d0*/ 	.word	0x000000ff
        /*06d4*/ 	.word	0x00038838
        /*06d8*/ 	.short	0x0100
        /*06da*/ 	.byte	0x06
	.zero		1


	//   ....[6]....
        /*06dc*/ 	.word	0x00000460
        /*06e0*/ 	.word	0x000000ff
        /*06e4*/ 	.word	0x00038848
        /*06e8*/ 	.short	0x0100
        /*06ea*/ 	.byte	0x06
	.zero		1


	//   ....[7]....
        /*06ec*/ 	.word	0x00000590
        /*06f0*/ 	.word	0x000000ff
        /*06f4*/ 	.word	0x00038850
        /*06f8*/ 	.short	0x0100
        /*06fa*/ 	.byte	0x08
	.zero		1


	//   ....[8]....
        /*06fc*/ 	.word	0x000005a0
        /*0700*/ 	.word	0x000000ff
        /*0704*/ 	.word	0x00038860
        /*0708*/ 	.short	0x0100
        /*070a*/ 	.byte	0x08
	.zero		1


	//   ....[9]....
        /*070c*/ 	.word	0x000005b0
        /*0710*/ 	.word	0x000000ff
        /*0714*/ 	.word	0x00038858
        /*0718*/ 	.short	0x0100
        /*071a*/ 	.byte	0x08
	.zero		1


	//   ....[10]....
        /*071c*/ 	.word	0x000005c0
        /*0720*/ 	.word	0x000000ff
        /*0724*/ 	.word	0x00038868
        /*0728*/ 	.short	0x0100
        /*072a*/ 	.byte	0x08
	.zero		1


	//   ....[11]....
        /*072c*/ 	.word	0x000006b0
        /*0730*/ 	.word	0x000000ff
        /*0734*/ 	.word	0x00038870
        /*0738*/ 	.short	0x0100
        /*073a*/ 	.byte	0x06
	.zero		1


	//   ....[12]....
        /*073c*/ 	.word	0x000006c0
        /*0740*/ 	.word	0x000000ff
        /*0744*/ 	.word	0x00038880
        /*0748*/ 	.short	0x0100
        /*074a*/ 	.byte	0x06
	.zero		1


	//   ....[13]....
        /*074c*/ 	.word	0x000006d0
        /*0750*/ 	.word	0x000000ff
        /*0754*/ 	.word	0x00038878
        /*0758*/ 	.short	0x0100
        /*075a*/ 	.byte	0x06
	.zero		1


	//   ....[14]....
        /*075c*/ 	.word	0x000006e0
        /*0760*/ 	.word	0x000000ff
        /*0764*/ 	.word	0x00038888
        /*0768*/ 	.short	0x0100
        /*076a*/ 	.byte	0x06
	.zero		1


	//   ....[15]....
        /*076c*/ 	.word	0x00000810
        /*0770*/ 	.word	0x000000ff
        /*0774*/ 	.word	0x00038890
        /*0778*/ 	.short	0x0100
        /*077a*/ 	.byte	0x08
	.zero		1


	//   ....[16]....
        /*077c*/ 	.word	0x00000820
        /*0780*/ 	.word	0x000000ff
        /*0784*/ 	.word	0x000388a0
        /*0788*/ 	.short	0x0100
        /*078a*/ 	.byte	0x08
	.zero		1


	//   ....[17]....
        /*078c*/ 	.word	0x00000830
        /*0790*/ 	.word	0x000000ff
        /*0794*/ 	.word	0x00038898
        /*0798*/ 	.short	0x0100
        /*079a*/ 	.byte	0x08
	.zero		1


	//   ....[18]....
        /*079c*/ 	.word	0x00000840
        /*07a0*/ 	.word	0x000000ff
        /*07a4*/ 	.word	0x000388a8
        /*07a8*/ 	.short	0x0100
        /*07aa*/ 	.byte	0x08
	.zero		1


	//   ....[19]....
        /*07ac*/ 	.word	0x00000970
        /*07b0*/ 	.word	0x000000ff
        /*07b4*/ 	.word	0x000388b0
        /*07b8*/ 	.short	0x0100
        /*07ba*/ 	.byte	0x08
	.zero		1


	//   ....[20]....
        /*07bc*/ 	.word	0x00000980
        /*07c0*/ 	.word	0x000000ff
        /*07c4*/ 	.word	0x000388c0
        /*07c8*/ 	.short	0x0100
        /*07ca*/ 	.byte	0x08
	.zero		1


	//   ....[21]....
        /*07cc*/ 	.word	0x00000990
        /*07d0*/ 	.word	0x000000ff
        /*07d4*/ 	.word	0x000388b8
        /*07d8*/ 	.short	0x0100
        /*07da*/ 	.byte	0x08
	.zero		1


	//   ....[22]....
        /*07dc*/ 	.word	0x000009a0
        /*07e0*/ 	.word	0x000000ff
        /*07e4*/ 	.word	0x000388c8
        /*07e8*/ 	.short	0x0100
        /*07ea*/ 	.byte	0x08
	.zero		1


	//   ....[23]....
        /*07ec*/ 	.word	0x000029e0
        /*07f0*/ 	.word	0x00000046
        /*07f4*/ 	.word	0x00038890
        /*07f8*/ 	.short	0x010a
        /*07fa*/ 	.byte	0x3f
	.zero		1


	//   ....[24]....
        /*07fc*/ 	.word	0x00003420
        /*0800*/ 	.word	0x00000046
        /*0804*/ 	.word	0x00038890
        /*0808*/ 	.short	0x010a
        /*080a*/ 	.byte	0x3f
	.zero		1


	//   ....[25]....
        /*080c*/ 	.word	0x00003d20
        /*0810*/ 	.word	0x00000046
        /*0814*/ 	.word	0x00038890
        /*0818*/ 	.short	0x010a
        /*081a*/ 	.byte	0x3f
	.zero		1


	//   ....[26]....
        /*081c*/ 	.word	0x00003f20
        /*0820*/ 	.word	0x00000004
        /*0824*/ 	.word	0x00000000
        /*0828*/ 	.short	0x0101
        /*082a*/ 	.byte	0x3f
	.zero		1


	//   ....[27]....
        /*082c*/ 	.word	0x00003f60
        /*0830*/ 	.word	0x00000046
        /*0834*/ 	.word	0x000388b0
        /*0838*/ 	.short	0x010a
        /*083a*/ 	.byte	0x3f
	.zero		1


	//   ....[28]....
        /*083c*/ 	.word	0x00004590
        /*0840*/ 	.word	0x00000046
        /*0844*/ 	.word	0x00000000
        /*0848*/ 	.short	0x0101
        /*084a*/ 	.byte	0x3f
	.zero		1


	//   ....[29]....
        /*084c*/ 	.word	0x000052a0
        /*0850*/ 	.word	0x00000000
        /*0854*/ 	.word	0x00000000
        /*0858*/ 	.short	0x0101
        /*085a*/ 	.byte	0x3f
	.zero		1


	//   ....[30]....
        /*085c*/ 	.word	0x00005e10
        /*0860*/ 	.word	0x00000000
        /*0864*/ 	.word	0x00000000
        /*0868*/ 	.short	0x0101
        /*086a*/ 	.byte	0x3f
	.zero		1


	//   ....[31]....
        /*086c*/ 	.word	0x00007110
        /*0870*/ 	.word	0x00000012
        /*0874*/ 	.word	0x00038800
        /*0878*/ 	.short	0x010a
        /*087a*/ 	.byte	0x3f
	.zero		1


	//   ....[32]....
        /*087c*/ 	.word	0x00007160
        /*0880*/ 	.word	0x00000012
        /*0884*/ 	.word	0x00038800
        /*0888*/ 	.short	0x010a
        /*088a*/ 	.byte	0x3f
	.zero		1


	//   ....[33]....
        /*088c*/ 	.word	0x00007d90
        /*0890*/ 	.word	0x00000012
        /*0894*/ 	.word	0x00038800
        /*0898*/ 	.short	0x010a
        /*089a*/ 	.byte	0x3f
	.zero		1


	//   ....[34]....
        /*089c*/ 	.word	0x000091d0
        /*08a0*/ 	.word	0x00000012
        /*08a4*/ 	.word	0x00038800
        /*08a8*/ 	.short	0x010a
        /*08aa*/ 	.byte	0x3f
	.zero		1


	//   ....[35]....
        /*08ac*/ 	.word	0x0000a1e0
        /*08b0*/ 	.word	0x00000014
        /*08b4*/ 	.word	0x00038830
        /*08b8*/ 	.short	0x010a
        /*08ba*/ 	.byte	0x3f
	.zero		1


	//   ....[36]....
        /*08bc*/ 	.word	0x0000a290
        /*08c0*/ 	.word	0x00000014
        /*08c4*/ 	.word	0x00038830
        /*08c8*/ 	.short	0x010a
        /*08ca*/ 	.byte	0x3f
	.zero		1


	//   ....[37]....
        /*08cc*/ 	.word	0x0000a5a0
        /*08d0*/ 	.word	0x00000012
        /*08d4*/ 	.word	0x00038810
        /*08d8*/ 	.short	0x010a
        /*08da*/ 	.byte	0x3f
	.zero		1


	//   ....[38]....
        /*08dc*/ 	.word	0x0000a5f0
        /*08e0*/ 	.word	0x00000014
        /*08e4*/ 	.word	0x00038850
        /*08e8*/ 	.short	0x010a
        /*08ea*/ 	.byte	0x3f
	.zero		1


	//   ....[39]....
        /*08ec*/ 	.word	0x0000a680
        /*08f0*/ 	.word	0x00000014
        /*08f4*/ 	.word	0x00038850
        /*08f8*/ 	.short	0x010a
        /*08fa*/ 	.byte	0x3f
	.zero		1


	//   ....[40]....
        /*08fc*/ 	.word	0x0000c0a0
        /*0900*/ 	.word	0x00000000
        /*0904*/ 	.word	0x00000000
        /*0908*/ 	.short	0x0101
        /*090a*/ 	.byte	0x3f
	.zero		1


	//   ....[41]....
        /*090c*/ 	.word	0x0000d970
        /*0910*/ 	.word	0x00000014
        /*0914*/ 	.word	0x00000000
        /*0918*/ 	.short	0x0101
        /*091a*/ 	.byte	0x3f
	.zero		1


	//   ....[42]....
        /*091c*/ 	.word	0x0000dcb0
        /*0920*/ 	.word	0x000000c7
        /*0924*/ 	.word	0x00038830
        /*0928*/ 	.short	0x010a
        /*092a*/ 	.byte	0x3f
	.zero		1


	//   ....[43]....
        /*092c*/ 	.word	0x0000dd20
        /*0930*/ 	.word	0x000000c7
        /*0934*/ 	.word	0x00038830
        /*0938*/ 	.short	0x010a
        /*093a*/ 	.byte	0x3f
	.zero		1


	//   ....[44]....
        /*093c*/ 	.word	0x0000df90
        /*0940*/ 	.word	0x000000c7
        /*0944*/ 	.word	0x00038850
        /*0948*/ 	.short	0x010a
        /*094a*/ 	.byte	0x3f
	.zero		1


	//   ....[45]....
        /*094c*/ 	.word	0x0000dfe0
        /*0950*/ 	.word	0x000000c7
        /*0954*/ 	.word	0x00038850
        /*0958*/ 	.short	0x010a
        /*095a*/ 	.byte	0x3f
	.zero		1


	//   ....[46]....
        /*095c*/ 	.word	0x0000f8d0
        /*0960*/ 	.word	0x00000015
        /*0964*/ 	.word	0x00000000
        /*0968*/ 	.short	0x0101
        /*096a*/ 	.byte	0x3f
	.zero		1


	//   ....[47]....
        /*096c*/ 	.word	0x000118a0
        /*0970*/ 	.word	0x000000c7
        /*0974*/ 	.word	0x00000000
        /*0978*/ 	.short	0x0101
        /*097a*/ 	.byte	0x3f
	.zero		1


	//   ....[48]....
        /*097c*/ 	.word	0x00011c20
        /*0980*/ 	.word	0x000000bc
        /*0984*/ 	.word	0x00038830
        /*0988*/ 	.short	0x010a
        /*098a*/ 	.byte	0x3f
	.zero		1


	//   ....[49]....
        /*098c*/ 	.word	0x00011c90
        /*0990*/ 	.word	0x000000bc
        /*0994*/ 	.word	0x00038830
        /*0998*/ 	.short	0x010a
        /*099a*/ 	.byte	0x3f
	.zero		1


	//   ....[50]....
        /*099c*/ 	.word	0x00011f00
        /*09a0*/ 	.word	0x000000bc
        /*09a4*/ 	.word	0x00038850
        /*09a8*/ 	.short	0x010a
        /*09aa*/ 	.byte	0x3f
	.zero		1


	//   ....[51]....
        /*09ac*/ 	.word	0x00011f50
        /*09b0*/ 	.word	0x000000bc
        /*09b4*/ 	.word	0x00038850
        /*09b8*/ 	.short	0x010a
        /*09ba*/ 	.byte	0x3f
	.zero		1


	//   ....[52]....
        /*09bc*/ 	.word	0x000140c0
        /*09c0*/ 	.word	0x0000009a
        /*09c4*/ 	.word	0x00000000
        /*09c8*/ 	.short	0x0101
        /*09ca*/ 	.byte	0x3f
	.zero		1


	//   ....[53]....
        /*09cc*/ 	.word	0x00014d80
        /*09d0*/ 	.word	0x000000bc
        /*09d4*/ 	.word	0x00000000
        /*09d8*/ 	.short	0x0101
        /*09da*/ 	.byte	0x3f
	.zero		1


	//   ....[54]....
        /*09dc*/ 	.word	0x00014ee0
        /*09e0*/ 	.word	0x000000bd
        /*09e4*/ 	.word	0x00038830
        /*09e8*/ 	.short	0x010a
        /*09ea*/ 	.byte	0x3f
	.zero		1


	//   ....[55]....
        /*09ec*/ 	.word	0x00014f50
        /*09f0*/ 	.word	0x000000bd
        /*09f4*/ 	.word	0x00038830
        /*09f8*/ 	.short	0x010a
        /*09fa*/ 	.byte	0x3f
	.zero		1


	//   ....[56]....
        /*09fc*/ 	.word	0x000151c0
        /*0a00*/ 	.word	0x000000bd
        /*0a04*/ 	.word	0x00038850
        /*0a08*/ 	.short	0x010a
        /*0a0a*/ 	.byte	0x3f
	.zero		1


	//   ....[57]....
        /*0a0c*/ 	.word	0x00015210
        /*0a10*/ 	.word	0x000000bd
        /*0a14*/ 	.word	0x00038850
        /*0a18*/ 	.short	0x010a
        /*0a1a*/ 	.byte	0x3f
	.zero		1


	//   ....[58]....
        /*0a1c*/ 	.word	0x00016ae0
        /*0a20*/ 	.word	0x0000000e
        /*0a24*/ 	.word	0x00000000
        /*0a28*/ 	.short	0x0101
        /*0a2a*/ 	.byte	0x3f
	.zero		1


	//   ....[59]....
        /*0a2c*/ 	.word	0x00018aa0
        /*0a30*/ 	.word	0x000000bd
        /*0a34*/ 	.word	0x00000000
        /*0a38*/ 	.short	0x0101
        /*0a3a*/ 	.byte	0x3f
	.zero		1


	//   ....[60]....
        /*0a3c*/ 	.word	0x0001adc0
        /*0a40*/ 	.word	0x00000000
        /*0a44*/ 	.word	0x00000000
        /*0a48*/ 	.short	0x0101
        /*0a4a*/ 	.byte	0x3f
	.zero		1


	//   ....[61]....
        /*0a4c*/ 	.word	0x0001d490
        /*0a50*/ 	.word	0x00000007
        /*0a54*/ 	.word	0x00038820
        /*0a58*/ 	.short	0x010a
        /*0a5a*/ 	.byte	0x3f
	.zero		1


	//   ....[62]....
        /*0a5c*/ 	.word	0x0001d510
        /*0a60*/ 	.word	0x00000008
        /*0a64*/ 	.word	0x000388a0
        /*0a68*/ 	.short	0x010a
        /*0a6a*/ 	.byte	0x3f
	.zero		1


	//   ....[63]....
        /*0a6c*/ 	.word	0x0001d700
        /*0a70*/ 	.word	0x00000008
        /*0a74*/ 	.word	0x000388c0
        /*0a78*/ 	.short	0x010a
        /*0a7a*/ 	.byte	0x3f
	.zero		1


	//   ....[64]....
        /*0a7c*/ 	.word	0x0001dc60
        /*0a80*/ 	.word	0x00000009
        /*0a84*/ 	.word	0x000388a0
        /*0a88*/ 	.short	0x010a
        /*0a8a*/ 	.byte	0x3f
	.zero		1


	//   ....[65]....
        /*0a8c*/ 	.word	0x0001de30
        /*0a90*/ 	.word	0x00000009
        /*0a94*/ 	.word	0x000388c0
        /*0a98*/ 	.short	0x010a
        /*0a9a*/ 	.byte	0x3f
	.zero		1


	//   ....[66]....
        /*0a9c*/ 	.word	0x0001f090
        /*0aa0*/ 	.word	0x00000005
        /*0aa4*/ 	.word	0x00038840
        /*0aa8*/ 	.short	0x010a
        /*0aaa*/ 	.byte	0x3f
	.zero		1


	//   ....[67]....
        /*0aac*/ 	.word	0x0001f8a0
        /*0ab0*/ 	.word	0x00000009
        /*0ab4*/ 	.word	0x00038820
        /*0ab8*/ 	.short	0x010a
        /*0aba*/ 	.byte	0x3f
	.zero		1


	//   ....[68]....
        /*0abc*/ 	.word	0x0001f970
        /*0ac0*/ 	.word	0x00000002
        /*0ac4*/ 	.word	0x00038860
        /*0ac8*/ 	.short	0x010a
        /*0aca*/ 	.byte	0x3f
	.zero		1


	//   ....[69]....
        /*0acc*/ 	.word	0x00020110
        /*0ad0*/ 	.word	0x00000002
        /*0ad4*/ 	.word	0x00038840
        /*0ad8*/ 	.short	0x010a
        /*0ada*/ 	.byte	0x3f
	.zero		1


	//   ....[70]....
        /*0adc*/ 	.word	0x00020330
        /*0ae0*/ 	.word	0x00000002
        /*0ae4*/ 	.word	0x00038860
        /*0ae8*/ 	.short	0x010a
        /*0aea*/ 	.byte	0x3f
	.zero		1


	//   ....[71]....
        /*0aec*/ 	.word	0x00020a00
        /*0af0*/ 	.word	0x00000002
        /*0af4*/ 	.word	0x00038840
        /*0af8*/ 	.short	0x010a
        /*0afa*/ 	.byte	0x3f
	.zero		1


	//   ....[72]....
        /*0afc*/ 	.word	0x00020c10
        /*0b00*/ 	.word	0x00000002
        /*0b04*/ 	.word	0x00038860
        /*0b08*/ 	.short	0x010a
        /*0b0a*/ 	.byte	0x3f
	.zero		1


	//   ....[73]....
        /*0b0c*/ 	.word	0x00021250
        /*0b10*/ 	.word	0x00000002
        /*0b14*/ 	.word	0x00038840
        /*0b18*/ 	.short	0x010a
        /*0b1a*/ 	.byte	0x3f
	.zero		1


	//   ....[74]....
        /*0b1c*/ 	.word	0x00021470
        /*0b20*/ 	.word	0x00000002
        /*0b24*/ 	.word	0x00038860
        /*0b28*/ 	.short	0x010a
        /*0b2a*/ 	.byte	0x3f
	.zero		1


	//   ....[75]....
        /*0b2c*/ 	.word	0x00022780
        /*0b30*/ 	.word	0x00000000
        /*0b34*/ 	.word	0x00038820
        /*0b38*/ 	.short	0x010a
        /*0b3a*/ 	.byte	0x3f
	.zero		1


	//   ....[76]....
        /*0b3c*/ 	.word	0x00022940
        /*0b40*/ 	.word	0x00000006
        /*0b44*/ 	.word	0x00000000
        /*0b48*/ 	.short	0x010a
        /*0b4a*/ 	.byte	0x3f
	.zero		1


	//   ....[77]....
        /*0b4c*/ 	.word	0x000229b0
        /*0b50*/ 	.word	0x00000007
        /*0b54*/ 	.word	0x00000000
        /*0b58*/ 	.short	0x010a
        /*0b5a*/ 	.byte	0x3f
	.zero		1


	//   ....[78]....
        /*0b5c*/ 	.word	0x00022a20
        /*0b60*/ 	.word	0x00000004
        /*0b64*/ 	.word	0x00000000
        /*0b68*/ 	.short	0x010a
        /*0b6a*/ 	.byte	0x3f
	.zero		1


	//   ....[79]....
        /*0b6c*/ 	.word	0x00022a50
        /*0b70*/ 	.word	0x00000003
        /*0b74*/ 	.word	0x00000000
        /*0b78*/ 	.short	0x010a
        /*0b7a*/ 	.byte	0x3f
	.zero		1


	//   ....[80]....
        /*0b7c*/ 	.word	0x00022ab0
        /*0b80*/ 	.word	0x00000046
        /*0b84*/ 	.word	0x00038890
        /*0b88*/ 	.short	0x010a
        /*0b8a*/ 	.byte	0x3f
	.zero		1


	//   ....[81]....
        /*0b8c*/ 	.word	0x00022b00
        /*0b90*/ 	.word	0x00000046
        /*0b94*/ 	.word	0x00038890
        /*0b98*/ 	.short	0x010a
        /*0b9a*/ 	.byte	0x3f
	.zero		1


	//   ....[82]....
        /*0b9c*/ 	.word	0x00022b50
        /*0ba0*/ 	.word	0x00000046
        /*0ba4*/ 	.word	0x00038890
        /*0ba8*/ 	.short	0x010a
        /*0baa*/ 	.byte	0x3f
	.zero		1


	//   ....[83]....
        /*0bac*/ 	.word	0x00022ba0
        /*0bb0*/ 	.word	0x00000046
        /*0bb4*/ 	.word	0x000388b0
        /*0bb8*/ 	.short	0x010a
        /*0bba*/ 	.byte	0x3f
	.zero		1


	//   ....[84]....
        /*0bbc*/ 	.word	0x000230f0
        /*0bc0*/ 	.word	0x00000012
        /*0bc4*/ 	.word	0x00038800
        /*0bc8*/ 	.short	0x010a
        /*0bca*/ 	.byte	0x3f
	.zero		1


	//   ....[85]....
        /*0bcc*/ 	.word	0x00023640
        /*0bd0*/ 	.word	0x00000012
        /*0bd4*/ 	.word	0x00038800
        /*0bd8*/ 	.short	0x010a
        /*0bda*/ 	.byte	0x3f
	.zero		1


	//   ....[86]....
        /*0bdc*/ 	.word	0x00023690
        /*0be0*/ 	.word	0x00000014
        /*0be4*/ 	.word	0x00038830
        /*0be8*/ 	.short	0x010a
        /*0bea*/ 	.byte	0x3f
	.zero		1


	//   ....[87]....
        /*0bec*/ 	.word	0x000236e0
        /*0bf0*/ 	.word	0x00000012
        /*0bf4*/ 	.word	0x00038810
        /*0bf8*/ 	.short	0x010a
        /*0bfa*/ 	.byte	0x3f
	.zero		1


	//   ....[88]....
        /*0bfc*/ 	.word	0x00023730
        /*0c00*/ 	.word	0x00000014
        /*0c04*/ 	.word	0x00038850
        /*0c08*/ 	.short	0x010a
        /*0c0a*/ 	.byte	0x3f
	.zero		1


	//   ....[89]....
        /*0c0c*/ 	.word	0x00023780
        /*0c10*/ 	.word	0x000000c7
        /*0c14*/ 	.word	0x00038830
        /*0c18*/ 	.short	0x010a
        /*0c1a*/ 	.byte	0x3f
	.zero		1


	//   ....[90]....
        /*0c1c*/ 	.word	0x000237d0
        /*0c20*/ 	.word	0x000000c7
        /*0c24*/ 	.word	0x00038850
        /*0c28*/ 	.short	0x010a
        /*0c2a*/ 	.byte	0x3f
	.zero		1


	//   ....[91]....
        /*0c2c*/ 	.word	0x00023820
        /*0c30*/ 	.word	0x000000bc
        /*0c34*/ 	.word	0x00038830
        /*0c38*/ 	.short	0x010a
        /*0c3a*/ 	.byte	0x3f
	.zero		1


	//   ....[92]....
        /*0c3c*/ 	.word	0x00023870
        /*0c40*/ 	.word	0x000000bc
        /*0c44*/ 	.word	0x00038850
        /*0c48*/ 	.short	0x010a
        /*0c4a*/ 	.byte	0x3f
	.zero		1


	//   ....[93]....
        /*0c4c*/ 	.word	0x000238c0
        /*0c50*/ 	.word	0x000000bd
        /*0c54*/ 	.word	0x00038830
        /*0c58*/ 	.short	0x010a
        /*0c5a*/ 	.byte	0x3f
	.zero		1


	//   ....[94]....
        /*0c5c*/ 	.word	0x00023910
        /*0c60*/ 	.word	0x000000bd
        /*0c64*/ 	.word	0x00038850
        /*0c68*/ 	.short	0x010a
        /*0c6a*/ 	.byte	0x3f
	.zero		1


	//   ....[95]....
        /*0c6c*/ 	.word	0x00023ab0
        /*0c70*/ 	.word	0x00000007
        /*0c74*/ 	.word	0x00038820
        /*0c78*/ 	.short	0x010a
        /*0c7a*/ 	.byte	0x3f
	.zero		1


	//   ....[96]....
        /*0c7c*/ 	.word	0x00023b00
        /*0c80*/ 	.word	0x00000008
        /*0c84*/ 	.word	0x000388a0
        /*0c88*/ 	.short	0x010a
        /*0c8a*/ 	.byte	0x3f
	.zero		1


	//   ....[97]....
        /*0c8c*/ 	.word	0x00023b50
        /*0c90*/ 	.word	0x00000008
        /*0c94*/ 	.word	0x000388c0
        /*0c98*/ 	.short	0x010a
        /*0c9a*/ 	.byte	0x3f
	.zero		1


	//   ....[98]....
        /*0c9c*/ 	.word	0x00023ba0
        /*0ca0*/ 	.word	0x00000009
        /*0ca4*/ 	.word	0x000388a0
        /*0ca8*/ 	.short	0x010a
        /*0caa*/ 	.byte	0x3f
	.zero		1


	//   ....[99]....
        /*0cac*/ 	.word	0x00023bf0
        /*0cb0*/ 	.word	0x00000009
        /*0cb4*/ 	.word	0x000388c0
        /*0cb8*/ 	.short	0x010a
        /*0cba*/ 	.byte	0x3f
	.zero		1


	//   ....[100]....
        /*0cbc*/ 	.word	0x00023d90
        /*0cc0*/ 	.word	0x00000005
        /*0cc4*/ 	.word	0x00038840
        /*0cc8*/ 	.short	0x010a
        /*0cca*/ 	.byte	0x3f
	.zero		1


	//   ....[101]....
        /*0ccc*/ 	.word	0x00023e10
        /*0cd0*/ 	.word	0x00000005
        /*0cd4*/ 	.word	0x00038820
        /*0cd8*/ 	.short	0x010a
        /*0cda*/ 	.byte	0x3f
	.zero		1


	//   ....[102]....
        /*0cdc*/ 	.word	0x00023e60
        /*0ce0*/ 	.word	0x00000002
        /*0ce4*/ 	.word	0x00038860
        /*0ce8*/ 	.short	0x010a
        /*0cea*/ 	.byte	0x3f
	.zero		1


	//   ....[103]....
        /*0cec*/ 	.word	0x00023eb0
        /*0cf0*/ 	.word	0x00000002
        /*0cf4*/ 	.word	0x00038840
        /*0cf8*/ 	.short	0x010a
        /*0cfa*/ 	.byte	0x3f
	.zero		1


	//   ....[104]....
        /*0cfc*/ 	.word	0x00023f00
        /*0d00*/ 	.word	0x00000002
        /*0d04*/ 	.word	0x00038860
        /*0d08*/ 	.short	0x010a
        /*0d0a*/ 	.byte	0x3f
	.zero		1


	//   ....[105]....
        /*0d0c*/ 	.word	0x00023f50
        /*0d10*/ 	.word	0x00000002
        /*0d14*/ 	.word	0x00038840
        /*0d18*/ 	.short	0x010a
        /*0d1a*/ 	.byte	0x3f
	.zero		1


	//   ....[106]....
        /*0d1c*/ 	.word	0x00023fa0
        /*0d20*/ 	.word	0x00000002
        /*0d24*/ 	.word	0x00038860
        /*0d28*/ 	.short	0x010a
        /*0d2a*/ 	.byte	0x3f
	.zero		1


	//   ....[107]....
        /*0d2c*/ 	.word	0x00023ff0
        /*0d30*/ 	.word	0x00000002
        /*0d34*/ 	.word	0x00038840
        /*0d38*/ 	.short	0x010a
        /*0d3a*/ 	.byte	0x3f
	.zero		1


	//   ....[108]....
        /*0d3c*/ 	.word	0x00024040
        /*0d40*/ 	.word	0x00000002
        /*0d44*/ 	.word	0x00038860
        /*0d48*/ 	.short	0x010a
        /*0d4a*/ 	.byte	0x3f
	.zero		1


	//   ....[109]....
        /*0d4c*/ 	.word	0x00024a10
        /*0d50*/ 	.word	0x00000000
        /*0d54*/ 	.word	0x00038820
        /*0d58*/ 	.short	0x010a
        /*0d5a*/ 	.byte	0x3f
	.zero		1


	//   ....[110]....
        /*0d5c*/ 	.word	0x00024bb0
        /*0d60*/ 	.word	0x00000006
        /*0d64*/ 	.word	0x00000000
        /*0d68*/ 	.short	0x010a
        /*0d6a*/ 	.byte	0x3f
	.zero		1


	//   ....[111]....
        /*0d6c*/ 	.word	0x00024c00
        /*0d70*/ 	.word	0x00000007
        /*0d74*/ 	.word	0x00000000
        /*0d78*/ 	.short	0x010a
        /*0d7a*/ 	.byte	0x3f
	.zero		1


	//   ....[112]....
        /*0d7c*/ 	.word	0x00024c50
        /*0d80*/ 	.word	0x00000004
        /*0d84*/ 	.word	0x00000000
        /*0d88*/ 	.short	0x010a
        /*0d8a*/ 	.byte	0x3f
	.zero		1


	//----- nvinfo : EIATTR_NUM_MBARRIERS
	.align		4
.L_465:
        /*0d8c*/ 	.byte	0x03, 0x38
        /*0d8e*/ 	.short	0x0017


	//----- nvinfo : EIATTR_EXIT_INSTR_OFFSETS
	.align		4
        /*0d90*/ 	.byte	0x04, 0x1c
        /*0d92*/ 	.short	(.L_467 - .L_466)


	//   ....[0]....
.L_466:
        /*0d94*/ 	.word	0x00022aa0


	//----- nvinfo : EIATTR_MAX_THREADS
	.align		4
.L_467:
        /*0d98*/ 	.byte	0x04, 0x05
        /*0d9a*/ 	.short	(.L_469 - .L_468)
.L_468:
        /*0d9c*/ 	.word	0x00000180
        /*0da0*/ 	.word	0x00000001
        /*0da4*/ 	.word	0x00000001


	//----- nvinfo : EIATTR_CRS_STACK_SIZE
	.align		4
.L_469:
        /*0da8*/ 	.byte	0x04, 0x1e
        /*0daa*/ 	.short	(.L_471 - .L_470)
.L_470:
        /*0dac*/ 	.word	0x00000000


	//----- nvinfo : EIATTR_CBANK_PARAM_SIZE
	.align		4
.L_471:
        /*0db0*/ 	.byte	0x03, 0x19
        /*0db2*/ 	.short	0x0b70


	//----- nvinfo : EIATTR_PARAM_CBANK
	.align		4
        /*0db4*/ 	.byte	0x04, 0x0a
        /*0db6*/ 	.short	(.L_473 - .L_472)
	.align		4
.L_472:
        /*0db8*/ 	.word	index@(.nv.constant0._ZN7cutlass13device_kernelIN5flash11enable_sm90INS1_16FlashAttnFwdSm90INS1_25CollectiveMainloopFwdSm90ILi2EN4cute5tupleIJNS5_1CILi1EEES8_S8_EEENS6_IJNS7_ILi64EEESA_SA_EEELi512ENS_10bfloat16_tEfNS_4arch4Sm90ELb0ELb1ELb0ELb1ELb0ELb1ELb1ELb0ELb0ELb0ELb0ELb0EEENS1_21CollectiveEpilogueFwdINS6_IJSA_NS7_ILi512EEESA_EEES9_SC_SE_Li256ELb1ELb0ELb0ELb0EEENS1_36VarlenDynamicPersistentTileSchedulerILi64ELi64ELi256ELi32ELb0ELb0ELb1ELb1ELb0ELb1EEEEEEEEEvNT_6ParamsE)
        /*0dbc*/ 	.short	0x0210
        /*0dbe*/ 	.short	0x0b70


	//----- nvinfo : EIATTR_SW_WAR
	.align		4
.L_473:
        /*0dc0*/ 	.byte	0x04, 0x36
        /*0dc2*/ 	.short	(.L_475 - .L_474)
.L_474:
        /*0dc4*/ 	.word	0x00000008
.L_475:


//--------------------- .nv.info._ZN7cutlass13device_kernelIN5flash11enable_sm90INS1_16FlashAttnFwdSm90INS1_25CollectiveMainloopFwdSm90ILi2EN4cute5tupleIJNS5_1CILi1EEES8_S8_EEENS6_IJNS7_ILi64EEESA_SA_EEELi512ENS_10bfloat16_tEfNS_4arch4Sm90ELb1ELb0ELb0ELb0ELb0ELb0ELb0ELb0ELb0ELb0ELb0ELb0EEENS1_21CollectiveEpilogueFwdINS6_IJSA_NS7_ILi512EEESA_EEES9_SC_SE_Li256ELb0ELb0ELb0ELb0EEENS1_30DynamicPersistentTileSchedulerILi256ELi32ELb0ELb0ELb1EEEEEEEEEvNT_6ParamsE --------------------------
	.section	.nv.info._ZN7cutlass13device_kernelIN5flash11enable_sm90INS1_16FlashAttnFwdSm90INS1_25CollectiveMainloopFwdSm90ILi2EN4cute5tupleIJNS5_1CILi1EEES8_S8_EEENS6_IJNS7_ILi64EEESA_SA_EEELi512ENS_10bfloat16_tEfNS_4arch4Sm90ELb1ELb0ELb0ELb0ELb0ELb0ELb0ELb0ELb0ELb0ELb0ELb0EEENS1_21CollectiveEpilogueFwdINS6_IJSA_NS7_ILi512EEESA_EEES9_SC_SE_Li256ELb0ELb0ELb0ELb0EEENS1_30DynamicPersistentTileSchedulerILi256ELi32ELb0ELb0ELb1EEEEEEEEEvNT_6ParamsE,"",@"SHT_CUDA_INFO"
	.sectionflags	@""
	.align	4


	//----- nvinfo : EIATTR_CUDA_API_VERSION
	.align		4
        /*0000*/ 	.byte	0x04, 0x37
        /*0002*/ 	.short	(.L_477 - .L_476)
.L_476:
        /*0004*/ 	.word	0x00000082


	//----- nvinfo : EIATTR_KPARAM_INFO
	.align		4
.L_477:
        /*0008*/ 	.byte	0x04, 0x17
        /*000a*/ 	.short	(.L_479 - .L_478)
.L_478:
        /*000c*/ 	.word	0x00000000
        /*0010*/ 	.short	0x0000
        /*0012*/ 	.short	0x0070
        /*0014*/ 	.byte	0x00, 0xf0, 0x01, 0x2e


	//----- nvinfo : EIATTR_SPARSE_MMA_MASK
	.align		4
.L_479:
        /*0018*/ 	.byte	0x03, 0x50
        /*001a*/ 	.short	0x0000


	//----- nvinfo : EIATTR_MAXREG_COUNT
	.align		4
        /*001c*/ 	.byte	0x03, 0x1b
        /*001e*/ 	.short	0x00a8


	//----- nvinfo : EIATTR_NUM_BARRIERS
	.align		4
        /*0020*/ 	.byte	0x02, 0x4c
        /*0022*/ 	.byte	0x10
	.zero		1


	//----- nvinfo : EIATTR_EXTERNS
	.align		4
        /*0024*/ 	.byte	0x04, 0x0f
        /*0026*/ 	.short	(.L_481 - .L_480)


	//   ....[0]....
	.align		4
.L_480:
        /*0028*/ 	.word	index@(__assertfail)


	//----- nvinfo : EIATTR_MERCURY_ISA_VERSION
	.align		4
.L_481:
        /*002c*/ 	.byte	0x03, 0x5f
        /*002e*/ 	.short	0x0101


	//----- nvinfo : EIATTR_INT_WARP_WIDE_INSTR_OFFSETS
	.align		4
        /*0030*/ 	.byte	0x04, 0x31
        /*0032*/ 	.short	(.L_483 - .L_482)


	//   ....[0]....
.L_482:
        /*0034*/ 	.word	0x00000180


	//   ....[1]....
        /*0038*/ 	.word	0x000001b0


	//   ....[2]....
        /*003c*/ 	.word	0x000001c0


	//   ....[3]....
        /*0040*/ 	.word	0x0000aa90


	//   ....[4]....
        /*0044*/ 	.word	0x0000ab20


	//   ....[5]....
        /*0048*/ 	.word	0x0000b010


	//   ....[6]....
        /*004c*/ 	.word	0x0000d100


	//   ....[7]....
        /*0050*/ 	.word	0x0000d190


	//----- nvinfo : EIATTR_COOP_GROUP_MASK_REGIDS
	.align		4
.L_483:
        /*0054*/ 	.byte	0x04, 0x29
        /*0056*/ 	.short	(.L_485 - .L_484)


	//   ....[0]....
.L_484:
        /*0058*/ 	.word	0xffffffff


	//   ....[1]....
        /*005c*/ 	.word	0xffffffff


	//   ....[2]....
        /*0060*/ 	.word	0xffffffff


	//   ....[3]....
        /*0064*/ 	.word	0xffffffff


	//   ....[4]....
        /*0068*/ 	.word	0xffffffff


	//   ....[5]....
        /*006c*/ 	.word	0xffffffff


	//   ....[6]....
        /*0070*/ 	.word	0xffffffff


	//   ....[7]....
        /*0074*/ 	.word	0xffffffff


	//   ....[8]....
        /*0078*/ 	.word	0xffffffff


	//   ....[9]....
        /*007c*/ 	.word	0xffffffff


	//   ....[10]....
        /*0080*/ 	.word	0xffffffff


	//   ....[11]....
        /*0084*/ 	.word	0xffffffff


	//   ....[12]....
        /*0088*/ 	.word	0xffffffff


	//   ....[13]....
        /*008c*/ 	.word	0xffffffff


	//   ....[14]....
        /*0090*/ 	.word	0xffffffff


	//   ....[15]....
        /*0094*/ 	.word	0xffffffff


	//   ....[16]....
        /*0098*/ 	.word	0xffffffff


	//   ....[17]....
        /*009c*/ 	.word	0xffffffff


	//   ....[18]....
        /*00a0*/ 	.word	0xffffffff


	//   ....[19]....
        /*00a4*/ 	.word	0xffffffff


	//   ....[20]....
        /*00a8*/ 	.word	0xffffffff


	//   ....[21]....
        /*00ac*/ 	.word	0xffffffff


	//   ....[22]....
        /*00b0*/ 	.word	0xffffffff


	//   ....[23]....
        /*00b4*/ 	.word	0xffffffff


	//   ....[24]....
        /*00b8*/ 	.word	0xffffffff


	//   ....[25]....
        /*00bc*/ 	.word	0xffffffff


	//   ....[26]....
        /*00c0*/ 	.word	0xffffffff


	//   ....[27]....
        /*00c4*/ 	.word	0xffffffff


	//   ....[28]....
        /*00c8*/ 	.word	0xffffffff


	//   ....[29]....
        /*00cc*/ 	.word	0xffffffff


	//   ....[30]....
        /*00d0*/ 	.word	0xffffffff


	//   ....[31]....
        /*00d4*/ 	.word	0xffffffff


	//   ....[32]....
        /*00d8*/ 	.word	0xffffffff


	//   ....[33]....
        /*00dc*/ 	.word	0x0500000f


	//   ....[34]....
        /*00e0*/ 	.word	0x0500000f


	//----- nvinfo : EIATTR_COOP_GROUP_INSTR_OFFSETS
	.align		4
.L_485:
        /*00e4*/ 	.byte	0x04, 0x28
        /*00e6*/ 	.short	(.L_487 - .L_486)


	//   ....[0]....
.L_486:
        /*00e8*/ 	.word	0x00000050


	//   ....[1]....
        /*00ec*/ 	.word	0x00000190


	//   ....[2]....
        /*00f0*/ 	.word	0x000001e0


	//   ....[3]....
        /*00f4*/ 	.word	0x00000390


	//   ....[4]....
        /*00f8*/ 	.word	0x000004f0


	//   ....[5]....
        /*00fc*/ 	.word	0x00000610


	//   ....[6]....
        /*0100*/ 	.word	0x00000770


	//   ....[7]....
        /*0104*/ 	.word	0x00001730


	//   ....[8]....
        /*0108*/ 	.word	0x000030a0


	//   ....[9]....
        /*010c*/ 	.word	0x00003a70


	//   ....[10]....
        /*0110*/ 	.word	0x00003bc0


	//   ....[11]....
        /*0114*/ 	.word	0x00003d90


	//   ....[12]....
        /*0118*/ 	.word	0x00003ee0


	//   ....[13]....
        /*011c*/ 	.word	0x00004890


	//   ....[14]....
        /*0120*/ 	.word	0x00004f60


	//   ....[15]....
        /*0124*/ 	.word	0x00005060


	//   ....[16]....
        /*0128*/ 	.word	0x00005300


	//   ....[17]....
        /*012c*/ 	.word	0x00005440


	//   ....[18]....
        /*0130*/ 	.word	0x000066a0


	//   ....[19]....
        /*0134*/ 	.word	0x00006ab0


	//   ....[20]....
        /*0138*/ 	.word	0x00006ae0


	//   ....[21]....
        /*013c*/ 	.word	0x00006da0


	//   ....[22]....
        /*0140*/ 	.word	0x00006f70


	//   ....[23]....
        /*0144*/ 	.word	0x00007f70


	//   ....[24]....
        /*0148*/ 	.word	0x00007fb0


	//   ....[25]....
        /*014c*/ 	.word	0x00007ff0


	//   ....[26]....
        /*0150*/ 	.word	0x00008070


	//   ....[27]....
        /*0154*/ 	.word	0x00008090


	//   ....[28]....
        /*0158*/ 	.word	0x00008af0


	//   ....[29]....
        /*015c*/ 	.word	0x000098a0


	//   ....[30]....
        /*0160*/ 	.word	0x0000a520


	//   ....[31]....
        /*0164*/ 	.word	0x0000d210


	//   ....[32]....
        /*0168*/ 	.word	0x0000d3c0


	//   ....[33]....
        /*016c*/ 	.word	0x0000d9c0


	//   ....[34]....
        /*0170*/ 	.word	0x0000dda0


	//----- nvinfo : EIATTR_REG_RECONFIG
	.align		4
.L_487:
        /*0174*/ 	.byte	0x01, 0x54
	.zero		2


	//----- nvinfo : EIATTR_SYSCALL_OFFSETS
	.align		4
        /*0178*/ 	.byte	0x04, 0x46
        /*017a*/ 	.short	(.L_489 - .L_488)


	//   ....[0]....
.L_488:
        /*017c*/ 	.word	0x00003270


	//   ....[1]....
        /*0180*/ 	.word	0x0000acb0


	//   ....[2]....
        /*0184*/ 	.word	0x0000adf0


	//   ....[3]....
        /*0188*/ 	.word	0x0000aef0


	//----- nvinfo : EIATTR_MBARRIER_INSTR_OFFSETS
	.align		4
.L_489:
        /*018c*/ 	.byte	0x04, 0x39
        /*018e*/ 	.short	(.L_491 - .L_490)


	//   ....[0]....
.L_490:
        /*0190*/ 	.word	0x00000280
        /*0194*/ 	.word	0x000000ff
        /*0198*/ 	.word	0x00028c00
        /*019c*/ 	.short	0x0100
        /*019e*/ 	.byte	0x06
	.zero		1


	//   ....[1]....
        /*01a0*/ 	.word	0x00000290
        /*01a4*/ 	.word	0x000000ff
        /*01a8*/ 	.word	0x00028c20
        /*01ac*/ 	.short	0x0100
        /*01ae*/ 	.byte	0x06
	.zero		1


	//   ....[2]....
        /*01b0*/ 	.word	0x00000340
        /*01b4*/ 	.word	0x000000ff
        /*01b8*/ 	.word	0x00028c30
        /*01bc*/ 	.short	0x0100
        /*01be*/ 	.byte	0x06
	.zero		1


	//   ....[3]....
        /*01c0*/ 	.word	0x00000350
        /*01c4*/ 	.word	0x000000ff
        /*01c8*/ 	.word	0x00028c40
        /*01cc*/ 	.short	0x0100
        /*01ce*/ 	.byte	0x06
	.zero		1


	//   ....[4]....
        /*01d0*/ 	.word	0x00000360
        /*01d4*/ 	.word	0x000000ff
        /*01d8*/ 	.word	0x00028c38
        /*01dc*/ 	.short	0x0100
        /*01de*/ 	.byte	0x06
	.zero		1


	//   ....[5]....
        /*01e0*/ 	.word	0x00000370
        /*01e4*/ 	.word	0x000000ff
        /*01e8*/ 	.word	0x00028c48
        /*01ec*/ 	.short	0x0100
        /*01ee*/ 	.byte	0x06
	.zero		1


	//   ....[6]....
        /*01f0*/ 	.word	0x000004a0
        /*01f4*/ 	.word	0x000000ff
        /*01f8*/ 	.word	0x00028c50
        /*01fc*/ 	.short	0x0100
        /*01fe*/ 	.byte	0x08
	.zero		1


	//   ....[7]....
        /*0200*/ 	.word	0x000004b0
        /*0204*/ 	.word	0x000000ff
        /*0208*/ 	.word	0x00028c60
        /*020c*/ 	.short	0x0100
        /*020e*/ 	.byte	0x08
	.zero		1


	//   ....[8]....
        /*0210*/ 	.word	0x000004c0
        /*0214*/ 	.word	0x000000ff
        /*0218*/ 	.word	0x00028c58
        /*021c*/ 	.short	0x0100
        /*021e*/ 	.byte	0x08
	.zero		1


	//   ....[9]....
        /*0220*/ 	.word	0x000004d0
        /*0224*/ 	.word	0x000000ff
        /*0228*/ 	.word	0x00028c68
        /*022c*/ 	.short	0x0100
        /*022e*/ 	.byte	0x08
	.zero		1


	//   ....[10]....
        /*0230*/ 	.word	0x000005c0
        /*0234*/ 	.word	0x000000ff
        /*0238*/ 	.word	0x00028c70
        /*023c*/ 	.short	0x0100
        /*023e*/ 	.byte	0x06
	.zero		1


	//   ....[11]....
        /*0240*/ 	.word	0x000005d0
        /*0244*/ 	.word	0x000000ff
        /*0248*/ 	.word	0x00028c80
        /*024c*/ 	.short	0x0100
        /*024e*/ 	.byte	0x06
	.zero		1


	//   ....[12]....
        /*0250*/ 	.word	0x000005e0
        /*0254*/ 	.word	0x000000ff
        /*0258*/ 	.word	0x00028c78
        /*025c*/ 	.short	0x0100
        /*025e*/ 	.byte	0x06
	.zero		1


	//   ....[13]....
        /*0260*/ 	.word	0x000005f0
        /*0264*/ 	.word	0x000000ff
        /*0268*/ 	.word	0x00028c88
        /*026c*/ 	.short	0x0100
        /*026e*/ 	.byte	0x06
	.zero		1


	//   ....[14]....
        /*0270*/ 	.word	0x00000720
        /*0274*/ 	.word	0x000000ff
        /*0278*/ 	.word	0x00028c90
        /*027c*/ 	.short	0x0100
        /*027e*/ 	.byte	0x08
	.zero		1


	//   ....[15]....
        /*0280*/ 	.word	0x00000730
        /*0284*/ 	.word	0x000000ff
        /*0288*/ 	.word	0x00028ca0
        /*028c*/ 	.short	0x0100
        /*028e*/ 	.byte	0x08
	.zero		1


	//   ....[16]....
        /*0290*/ 	.word	0x00000740
        /*0294*/ 	.word	0x000000ff
        /*0298*/ 	.word	0x00028c98
        /*029c*/ 	.short	0x0100
        /*029e*/ 	.byte	0x08
	.zero		1


	//   ....[17]....
        /*02a0*/ 	.word	0x00000750
        /*02a4*/ 	.word	0x000000ff
        /*02a8*/ 	.word	0x00028ca8
        /*02ac*/ 	.short	0x0100
        /*02ae*/ 	.byte	0x08
	.zero		1


	//   ....[18]....
        /*02b0*/ 	.word	0x00000880
        /*02b4*/ 	.word	0x000000ff
        /*02b8*/ 	.word	0x00028cb0
        /*02bc*/ 	.short	0x0100
        /*02be*/ 	.byte	0x08
	.zero		1


	//   ....[19]....
        /*02c0*/ 	.word	0x00000890
        /*02c4*/ 	.word	0x000000ff
        /*02c8*/ 	.word	0x00028cc0
        /*02cc*/ 	.short	0x0100
        /*02ce*/ 	.byte	0x08
	.zero		1


	//   ....[20]....
        /*02d0*/ 	.word	0x000008a0
        /*02d4*/ 	.word	0x000000ff
        /*02d8*/ 	.word	0x00028cb8
        /*02dc*/ 	.short	0x0100
        /*02de*/ 	.byte	0x08
	.zero		1


	//   ....[21]....
        /*02e0*/ 	.word	0x000008b0
        /*02e4*/ 	.word	0x000000ff
        /*02e8*/ 	.word	0x00028cc8
        /*02ec*/ 	.short	0x0100
        /*02ee*/ 	.byte	0x08
	.zero		1


	//   ....[22]....
        /*02f0*/ 	.word	0x00001840
        /*02f4*/ 	.word	0x000000ff
        /*02f8*/ 	.word	0x00028c50
        /*02fc*/ 	.short	0x010a
        /*02fe*/ 	.byte	0x10
	.zero		1


	//   ....[23]....
        /*0300*/ 	.word	0x00001b20
        /*0304*/ 	.word	0x00000000
        /*0308*/ 	.word	0x00000000
        /*030c*/ 	.short	0x0101
        /*030e*/ 	.byte	0x3f
	.zero		1


	//   ....[24]....
        /*0310*/ 	.word	0x000024b0
        /*0314*/ 	.word	0x000000ff
        /*0318*/ 	.word	0x00028c50
        /*031c*/ 	.short	0x010a
        /*031e*/ 	.byte	0x06
	.zero		1


	//   ....[25]....
        /*0320*/ 	.word	0x000024f0
        /*0324*/ 	.word	0x000000ff
        /*0328*/ 	.word	0x00028c50
        /*032c*/ 	.short	0x010a
        /*032e*/ 	.byte	0x06
	.zero		1


	//   ....[26]....
        /*0330*/ 	.word	0x00002740
        /*0334*/ 	.word	0x00000003
        /*0338*/ 	.word	0x00000000
        /*033c*/ 	.short	0x0101
        /*033e*/ 	.byte	0x3f
	.zero		1


	//   ....[27]....
        /*0340*/ 	.word	0x000032f0
        /*0344*/ 	.word	0x000000ff
        /*0348*/ 	.word	0x00028c00
        /*034c*/ 	.short	0x010a
        /*034e*/ 	.byte	0x30
	.zero		1


	//   ....[28]....
        /*0350*/ 	.word	0x00003370
        /*0354*/ 	.word	0x00000007
        /*0358*/ 	.word	0x00028c30
        /*035c*/ 	.short	0x010a
        /*035e*/ 	.byte	0x3f
	.zero		1


	//   ....[29]....
        /*0360*/ 	.word	0x000033b0
        /*0364*/ 	.word	0x00000007
        /*0368*/ 	.word	0x00028c30
        /*036c*/ 	.short	0x010a
        /*036e*/ 	.byte	0x3f
	.zero		1


	//   ....[30]....
        /*0370*/ 	.word	0x000040c0
        /*0374*/ 	.word	0x00000005
        /*0378*/ 	.word	0x00000000
        /*037c*/ 	.short	0x0101
        /*037e*/ 	.byte	0x3f
	.zero		1


	//   ....[31]....
        /*0380*/ 	.word	0x00004590
        /*0384*/ 	.word	0x00000007
        /*0388*/ 	.word	0x00028c50
        /*038c*/ 	.short	0x010a
        /*038e*/ 	.byte	0x3f
	.zero		1


	//   ....[32]....
        /*0390*/ 	.word	0x000045d0
        /*0394*/ 	.word	0x00000007
        /*0398*/ 	.word	0x00028c50
        /*039c*/ 	.short	0x010a
        /*039e*/ 	.byte	0x3f
	.zero		1


	//   ....[33]....
        /*03a0*/ 	.word	0x000048b0
        /*03a4*/ 	.word	0x00000007
        /*03a8*/ 	.word	0x00000000
        /*03ac*/ 	.short	0x0101
        /*03ae*/ 	.byte	0x3f
	.zero		1


	//   ....[34]....
        /*03b0*/ 	.word	0x000049f0
        /*03b4*/ 	.word	0x000000ff
        /*03b8*/ 	.word	0x00028c30
        /*03bc*/ 	.short	0x010a
        /*03be*/ 	.byte	0x1d
	.zero		1


	//   ....[35]....
        /*03c0*/ 	.word	0x00004a30
        /*03c4*/ 	.word	0x000000ff
        /*03c8*/ 	.word	0x00028c30
        /*03cc*/ 	.short	0x010a
        /*03ce*/ 	.byte	0x1d
	.zero		1


	//   ....[36]....
        /*03d0*/ 	.word	0x00005810
        /*03d4*/ 	.word	0x00000005
        /*03d8*/ 	.word	0x00000000
        /*03dc*/ 	.short	0x0101
        /*03de*/ 	.byte	0x3f
	.zero		1


	//   ....[37]....
        /*03e0*/ 	.word	0x000063e0
        /*03e4*/ 	.word	0x000000ff
        /*03e8*/ 	.word	0x00028c50
        /*03ec*/ 	.short	0x010a
        /*03ee*/ 	.byte	0x1d
	.zero		1


	//   ....[38]....
        /*03f0*/ 	.word	0x00006420
        /*03f4*/ 	.word	0x000000ff
        /*03f8*/ 	.word	0x00028c50
        /*03fc*/ 	.short	0x010a
        /*03fe*/ 	.byte	0x1d
	.zero		1


	//   ....[39]....
        /*0400*/ 	.word	0x000066c0
        /*0404*/ 	.word	0x000000aa
        /*0408*/ 	.word	0x00000000
        /*040c*/ 	.short	0x0101
        /*040e*/ 	.byte	0x3f
	.zero		1


	//   ....[40]....
        /*0410*/ 	.word	0x000067e0
        /*0414*/ 	.word	0x000000ff
        /*0418*/ 	.word	0x00028c30
        /*041c*/ 	.short	0x010a
        /*041e*/ 	.byte	0x16
	.zero		1


	//   ....[41]....
        /*0420*/ 	.word	0x00006820
        /*0424*/ 	.word	0x000000ff
        /*0428*/ 	.word	0x00028c30
        /*042c*/ 	.short	0x010a
        /*042e*/ 	.byte	0x16
	.zero		1


	//   ....[42]....
        /*0430*/ 	.word	0x000072d0
        /*0434*/ 	.word	0x0000009a
        /*0438*/ 	.word	0x00000000
        /*043c*/ 	.short	0x0101
        /*043e*/ 	.byte	0x3f
	.zero		1


	//   ....[43]....
        /*0440*/ 	.word	0x00007cc0
        /*0444*/ 	.word	0x000000ff
        /*0448*/ 	.word	0x00028c50
        /*044c*/ 	.short	0x010a
        /*044e*/ 	.byte	0x16
	.zero		1


	//   ....[44]....
        /*0450*/ 	.word	0x00007d00
        /*0454*/ 	.word	0x000000ff
        /*0458*/ 	.word	0x00028c50
        /*045c*/ 	.short	0x010a
        /*045e*/ 	.byte	0x16
	.zero		1


	//   ....[45]....
        /*0460*/ 	.word	0x00007f90
        /*0464*/ 	.word	0x000000aa
        /*0468*/ 	.word	0x00000000
        /*046c*/ 	.short	0x0101
        /*046e*/ 	.byte	0x3f
	.zero		1


	//   ....[46]....
        /*0470*/ 	.word	0x00009be0
        /*0474*/ 	.word	0x000000ff
        /*0478*/ 	.word	0x00000000
        /*047c*/ 	.short	0x0101
        /*047e*/ 	.byte	0x05
	.zero		1


	//   ....[47]....
        /*0480*/ 	.word	0x0000b2b0
        /*0484*/ 	.word	0x00000008
        /*0488*/ 	.word	0x00028c40
        /*048c*/ 	.short	0x010a
        /*048e*/ 	.byte	0x3f
	.zero		1


	//   ....[48]....
        /*0490*/ 	.word	0x0000b590
        /*0494*/ 	.word	0x000000ff
        /*0498*/ 	.word	0x00028c20
        /*049c*/ 	.short	0x010a
        /*049e*/ 	.byte	0x25
	.zero		1


	//   ....[49]....
        /*04a0*/ 	.word	0x0000b630
        /*04a4*/ 	.word	0x00000008
        /*04a8*/ 	.word	0x00028c60
        /*04ac*/ 	.short	0x010a
        /*04ae*/ 	.byte	0x3f
	.zero		1


	//   ....[50]....
        /*04b0*/ 	.word	0x0000bc90
        /*04b4*/ 	.word	0x00000002
        /*04b8*/ 	.word	0x00028c40
        /*04bc*/ 	.short	0x010a
        /*04be*/ 	.byte	0x3f
	.zero		1


	//   ....[51]....
        /*04c0*/ 	.word	0x0000be00
        /*04c4*/ 	.word	0x00000002
        /*04c8*/ 	.word	0x00028c60
        /*04cc*/ 	.short	0x010a
        /*04ce*/ 	.byte	0x3f
	.zero		1


	//   ....[52]....
        /*04d0*/ 	.word	0x0000c410
        /*04d4*/ 	.word	0x00000003
        /*04d8*/ 	.word	0x00028c40
        /*04dc*/ 	.short	0x010a
        /*04de*/ 	.byte	0x3f
	.zero		1


	//   ....[53]....
        /*04e0*/ 	.word	0x0000c580
        /*04e4*/ 	.word	0x00000003
        /*04e8*/ 	.word	0x00028c60
        /*04ec*/ 	.short	0x010a
        /*04ee*/ 	.byte	0x3f
	.zero		1


	//   ....[54]....
        /*04f0*/ 	.word	0x0000cb30
        /*04f4*/ 	.word	0x00000002
        /*04f8*/ 	.word	0x00028c40
        /*04fc*/ 	.short	0x010a
        /*04fe*/ 	.byte	0x3f
	.zero		1


	//   ....[55]....
        /*0500*/ 	.word	0x0000cca0
        /*0504*/ 	.word	0x00000002
        /*0508*/ 	.word	0x00028c60
        /*050c*/ 	.short	0x010a
        /*050e*/ 	.byte	0x3f
	.zero		1


	//   ....[56]....
        /*0510*/ 	.word	0x0000d370
        /*0514*/ 	.word	0x00000007
        /*0518*/ 	.word	0x00028c20
        /*051c*/ 	.short	0x010a
        /*051e*/ 	.byte	0x3f
	.zero		1


	//   ....[57]....
        /*0520*/ 	.word	0x0000d4c0
        /*0524*/ 	.word	0x00000005
        /*0528*/ 	.word	0x00000000
        /*052c*/ 	.short	0x010a
        /*052e*/ 	.byte	0x3f
	.zero		1


	//   ....[58]....
        /*0530*/ 	.word	0x0000d530
        /*0534*/ 	.word	0x00000003
        /*0538*/ 	.word	0x00000000
        /*053c*/ 	.short	0x010a
        /*053e*/ 	.byte	0x3f
	.zero		1


	//   ....[59]....
        /*0540*/ 	.word	0x0000d590
        /*0544*/ 	.word	0x00000005
        /*0548*/ 	.word	0x00000000
        /*054c*/ 	.short	0x010a
        /*054e*/ 	.byte	0x3f
	.zero		1


	//   ....[60]....
        /*0550*/ 	.word	0x0000d5c0
        /*0554*/ 	.word	0x00000003
        /*0558*/ 	.word	0x00000000
        /*055c*/ 	.short	0x010a
        /*055e*/ 	.byte	0x3f
	.zero		1


	//   ....[61]....
        /*0560*/ 	.word	0x0000d630
        /*0564*/ 	.word	0x00000003
        /*0568*/ 	.word	0x00028c50
        /*056c*/ 	.short	0x010a
        /*056e*/ 	.byte	0x3f
	.zero		1


	//   ....[62]....
        /*0570*/ 	.word	0x0000d690
        /*0574*/ 	.word	0x00000004
        /*0578*/ 	.word	0x00028c50
        /*057c*/ 	.short	0x010a
        /*057e*/ 	.byte	0x3f
	.zero		1


	//   ....[63]....
        /*0580*/ 	.word	0x0000d6f0
        /*0584*/ 	.word	0x00000003
        /*0588*/ 	.word	0x00028c00
        /*058c*/ 	.short	0x010a
        /*058e*/ 	.byte	0x3f
	.zero		1


	//   ....[64]....
        /*0590*/ 	.word	0x0000d740
        /*0594*/ 	.word	0x00000007
        /*0598*/ 	.word	0x00028c30
        /*059c*/ 	.short	0x010a
        /*059e*/ 	.byte	0x3f
	.zero		1


	//   ....[65]....
        /*05a0*/ 	.word	0x0000d790
        /*05a4*/ 	.word	0x00000007
        /*05a8*/ 	.word	0x00028c50
        /*05ac*/ 	.short	0x010a
        /*05ae*/ 	.byte	0x3f
	.zero		1


	//   ....[66]....
        /*05b0*/ 	.word	0x0000d7f0
        /*05b4*/ 	.word	0x00000004
        /*05b8*/ 	.word	0x00028c30
        /*05bc*/ 	.short	0x010a
        /*05be*/ 	.byte	0x3f
	.zero		1


	//   ....[67]....
        /*05c0*/ 	.word	0x0000d840
        /*05c4*/ 	.word	0x000000aa
        /*05c8*/ 	.word	0x00028c50
        /*05cc*/ 	.short	0x010a
        /*05ce*/ 	.byte	0x3f
	.zero		1


	//   ....[68]....
        /*05d0*/ 	.word	0x0000d8a0
        /*05d4*/ 	.word	0x00000004
        /*05d8*/ 	.word	0x00028c30
        /*05dc*/ 	.short	0x010a
        /*05de*/ 	.byte	0x3f
	.zero		1


	//   ....[69]....
        /*05e0*/ 	.word	0x0000d8f0
        /*05e4*/ 	.word	0x000000aa
        /*05e8*/ 	.word	0x00028c50
        /*05ec*/ 	.short	0x010a
        /*05ee*/ 	.byte	0x3f
	.zero		1


	//   ....[70]....
        /*05f0*/ 	.word	0x0000da70
        /*05f4*/ 	.word	0x00000008
        /*05f8*/ 	.word	0x00028c40
        /*05fc*/ 	.short	0x010a
        /*05fe*/ 	.byte	0x3f
	.zero		1


	//   ....[71]....
        /*0600*/ 	.word	0x0000dad0
        /*0604*/ 	.word	0x00000008
        /*0608*/ 	.word	0x00028c20
        /*060c*/ 	.short	0x010a
        /*060e*/ 	.byte	0x3f
	.zero		1


	//   ....[72]....
        /*0610*/ 	.word	0x0000db20
        /*0614*/ 	.word	0x00000008
        /*0618*/ 	.word	0x00028c60
        /*061c*/ 	.short	0x010a
        /*061e*/ 	.byte	0x3f
	.zero		1


	//   ....[73]....
        /*0620*/ 	.word	0x0000db70
        /*0624*/ 	.word	0x00000002
        /*0628*/ 	.word	0x00028c40
        /*062c*/ 	.short	0x010a
        /*062e*/ 	.byte	0x3f
	.zero		1


	//   ....[74]....
        /*0630*/ 	.word	0x0000dbc0
        /*0634*/ 	.word	0x00000002
        /*0638*/ 	.word	0x00028c60
        /*063c*/ 	.short	0x010a
        /*063e*/ 	.byte	0x3f
	.zero		1


	//   ....[75]....
        /*0640*/ 	.word	0x0000dc10
        /*0644*/ 	.word	0x00000003
        /*0648*/ 	.word	0x00028c40
        /*064c*/ 	.short	0x010a
        /*064e*/ 	.byte	0x3f
	.zero		1


	//   ....[76]....
        /*0650*/ 	.word	0x0000dc60
        /*0654*/ 	.word	0x00000003
        /*0658*/ 	.word	0x00028c60
        /*065c*/ 	.short	0x010a
        /*065e*/ 	.byte	0x3f
	.zero		1


	//   ....[77]....
        /*0660*/ 	.word	0x0000dcb0
        /*0664*/ 	.word	0x00000002
        /*0668*/ 	.word	0x00028c40
        /*066c*/ 	.short	0x010a
        /*066e*/ 	.byte	0x3f
	.zero		1


	//   ....[78]....
        /*0670*/ 	.word	0x0000dd00
        /*0674*/ 	.word	0x00000002
        /*0678*/ 	.word	0x00028c60
        /*067c*/ 	.short	0x010a
        /*067e*/ 	.byte	0x3f
	.zero		1


	//   ....[79]....
        /*0680*/ 	.word	0x0000dde0
        /*0684*/ 	.word	0x00000007
        /*0688*/ 	.word	0x00028c20
        /*068c*/ 	.short	0x010a
        /*068e*/ 	.byte	0x3f
	.zero		1


	//   ....[80]....
        /*0690*/ 	.word	0x0000de30
        /*0694*/ 	.word	0x00000005
        /*0698*/ 	.word	0x00000000
        /*069c*/ 	.short	0x010a
        /*069e*/ 	.byte	0x3f
	.zero		1


	//   ....[81]....
        /*06a0*/ 	.word	0x0000de80
        /*06a4*/ 	.word	0x00000003
        /*06a8*/ 	.word	0x00000000
        /*06ac*/ 	.short	0x010a
        /*06ae*/ 	.byte	0x3f
	.zero		1


	//   ....[82]....
        /*06b0*/ 	.word	0x0000ded0
        /*06b4*/ 	.word	0x00000005
        /*06b8*/ 	.word	0x00000000
        /*06bc*/ 	.short	0x010a
        /*06be*/ 	.byte	0x3f
	.zero		1


	//----- nvinfo : EIATTR_NUM_MBARRIERS
	.align		4
.L_491:
        /*06c0*/ 	.byte	0x03, 0x38
        /*06c2*/ 	.short	0x0016


	//----- nvinfo : EIATTR_EXIT_INSTR_OFFSETS
	.align		4
        /*06c4*/ 	.byte	0x04, 0x1c
        /*06c6*/ 	.short	(.L_493 - .L_492)


	//   ....[0]....
.L_492:
        /*06c8*/ 	.word	0x00000a20


	//   ....[1]....
        /*06cc*/ 	.word	0x0000a4e0


	//   ....[2]....
        /*06d0*/ 	.word	0x0000a540


	//   ....[3]....
        /*06d4*/ 	.word	0x0000d3e0


	//   ....[4]....
        /*06d8*/ 	.word	0x0000d610


	//----- nvinfo : EIATTR_MAX_THREADS
	.align		4
.L_493:
        /*06dc*/ 	.byte	0x04, 0x05
        /*06de*/ 	.short	(.L_495 - .L_494)
.L_494:
        /*06e0*/ 	.word	0x00000180
        /*06e4*/ 	.word	0x00000001
        /*06e8*/ 	.word	0x00000001


	//----- nvinfo : EIATTR_CRS_STACK_SIZE
	.align		4
.L_495:
        /*06ec*/ 	.byte	0x04, 0x1e
        /*06ee*/ 	.short	(.L_497 - .L_496)
.L_496:
        /*06f0*/ 	.word	0x00000000


	//----- nvinfo : EIATTR_CBANK_PARAM_SIZE
	.align		4
.L_497:
        /*06f4*/ 	.byte	0x03, 0x19
        /*06f6*/ 	.short	0x0bf0


	//----- nvinfo : EIATTR_PARAM_CBANK
	.align		4
        /*06f8*/ 	.byte	0x04, 0x0a
        /*06fa*/ 	.short	(.L_499 - .L_498)
	.align		4
.L_498:
        /*06fc*/ 	.word	index@(.nv.constant0._ZN7cutlass13device_kernelIN5flash11enable_sm90INS1_16FlashAttnFwdSm90INS1_25CollectiveMainloopFwdSm90ILi2EN4cute5tupleIJNS5_1CILi1EEES8_S8_EEENS6_IJNS7_ILi64EEESA_SA_EEELi512ENS_10bfloat16_tEfNS_4arch4Sm90ELb1ELb0ELb0ELb0ELb0ELb0ELb0ELb0ELb0ELb0ELb0ELb0EEENS1_21CollectiveEpilogueFwdINS6_IJSA_NS7_ILi512EEESA_EEES9_SC_SE_Li256ELb0ELb0ELb0ELb0EEENS1_30DynamicPersistentTileSchedulerILi256ELi32ELb0ELb0ELb1EEEEEEEEEvNT_6ParamsE)
        /*0700*/ 	.short	0x0210
        /*0702*/ 	.short	0x0bf0


	//----- nvinfo : EIATTR_SW_WAR
	.align		4
.L_499:
        /*0704*/ 	.byte	0x04, 0x36
        /*0706*/ 	.short	(.L_501 - .L_500)
.L_500:
        /*0708*/ 	.word	0x00000008
.L_501:


//--------------------- .nv.info._ZN7cutlass13device_kernelIN5flash11enable_sm90INS1_16FlashAttnFwdSm90INS1_25CollectiveMainloopFwdSm90ILi2EN4cute5tupleIJNS5_1CILi1EEES8_S8_EEENS6_IJNS7_ILi64EEESA_SA_EEELi512ENS_10bfloat16_tEfNS_4arch4Sm90ELb1ELb0ELb0ELb0ELb0ELb0ELb1ELb0ELb0ELb0ELb0ELb0EEENS1_21CollectiveEpilogueFwdINS6_IJSA_NS7_ILi512EEESA_EEES9_SC_SE_Li256ELb0ELb0ELb0ELb0EEENS1_30DynamicPersistentTileSchedulerILi256ELi32ELb0ELb0ELb1EEEEEEEEEvNT_6ParamsE --------------------------
	.section	.nv.info._ZN7cutlass13device_kernelIN5flash11enable_sm90INS1_16FlashAttnFwdSm90INS1_25CollectiveMainloopFwdSm90ILi2EN4cute5tupleIJNS5_1CILi1EEES8_S8_EEENS6_IJNS7_ILi64EEESA_SA_EEELi512ENS_10bfloat16_tEfNS_4arch4Sm90ELb1ELb0ELb0ELb0ELb0ELb0ELb1ELb0ELb0ELb0ELb0ELb0EEENS1_21CollectiveEpilogueFwdINS6_IJSA_NS7_ILi512EEESA_EEES9_SC_SE_Li256ELb0ELb0ELb0ELb0EEENS1_30DynamicPersistentTileSchedulerILi256ELi32ELb0ELb0ELb1EEEEEEEEEvNT_6ParamsE,"",@"SHT_CUDA_INFO"
	.sectionflags	@""
	.align	4


	//----- nvinfo : EIATTR_CUDA_API_VERSION
	.align		4
        /*0000*/ 	.byte	0x04, 0x37
        /*0002*/ 	.short	(.L_503 - .L_502)
.L_502:
        /*0004*/ 	.word	0x00000082


	//----- nvinfo : EIATTR_KPARAM_INFO
	.align		4
.L_503:
        /*0008*/ 	.byte	0x04, 0x17
        /*000a*/ 	.short	(.L_505 - .L_504)
.L_504:
        /*000c*/ 	.word	0x00000000
        /*0010*/ 	.short	0x0000
        /*0012*/ 	.short	0x0070
        /*0014*/ 	.byte	0x00, 0xf0, 0x01, 0x32


	//----- nvinfo : EIATTR_SPARSE_MMA_MASK
	.align		4
.L_505:
        /*0018*/ 	.byte	0x03, 0x50
        /*001a*/ 	.short	0x0000


	//----- nvinfo : EIATTR_MAXREG_COUNT
	.align		4
        /*001c*/ 	.byte	0x03, 0x1b
        /*001e*/ 	.short	0x00a8


	//----- nvinfo : EIATTR_NUM_BARRIERS
	.align		4
        /*0020*/ 	.byte	0x02, 0x4c
        /*0022*/ 	.byte	0x10
	.zero		1


	//----- nvinfo : EIATTR_EXTERNS
	.align		4
        /*0024*/ 	.byte	0x04, 0x0f
        /*0026*/ 	.short	(.L_507 - .L_506)


	//   ....[0]....
	.align		4
.L_506:
        /*0028*/ 	.word	index@(__assertfail)


	//----- nvinfo : EIATTR_ANNOTATIONS
	.align		4
.L_507:
        /*002c*/ 	.byte	0x04, 0x55
        /*002e*/ 	.short	(.L_509 - .L_508)


	//   ....[0]....
.L_508:
        /*0030*/ 	.word	0x00000001
        /*0034*/ 	.byte	0x90, 0x09, 0x00, 0x00, 0x01, 0x00, 0x00, 0x00, 0xb0, 0x0a, 0x00, 0x00, 0x01, 0x00, 0x00, 0x00
        /*0044*/ 	.byte	0xa0, 0x13, 0x01, 0x00


	//----- nvinfo : EIATTR_MERCURY_ISA_VERSION
	.align		4
.L_509:
        /*0048*/ 	.byte	0x03, 0x5f
        /*004a*/ 	.short	0x0101


	//----- nvinfo : EIATTR_INT_WARP_WIDE_INSTR_OFFSETS
	.align		4
        /*004c*/ 	.byte	0x04, 0x31
        /*004e*/ 	.short	(.L_511 - .L_510)


	//   ....[0]....
.L_510:
        /*0050*/ 	.word	0x000001c0


	//   ....[1]....
        /*0054*/ 	.word	0x000001f0


	//   ....[2]....
        /*0058*/ 	.word	0x00000200


	//   ....[3]....
        /*005c*/ 	.word	0x00000270


	//   ....[4]....
        /*0060*/ 	.word	0x0000e6c0


	//   ....[5]....
        /*0064*/ 	.word	0x0000e750


	//   ....[6]....
        /*0068*/ 	.word	0x0000ec40


	//   ....[7]....
        /*006c*/ 	.word	0x00011080


	//   ....[8]....
        /*0070*/ 	.word	0x00011110


	//----- nvinfo : EIATTR_COOP_GROUP_MASK_REGIDS
	.align		4
.L_511:
        /*0074*/ 	.byte	0x04, 0x29
        /*0076*/ 	.short	(.L_513 - .L_512)


	//   ....[0]....
.L_512:
        /*0078*/ 	.word	0xffffffff


	//   ....[1]....
        /*007c*/ 	.word	0xffffffff


	//   ....[2]....
        /*0080*/ 	.word	0xffffffff


	//   ....[3]....
        /*0084*/ 	.word	0xffffffff


	//   ....[4]....
        /*0088*/ 	.word	0xffffffff


	//   ....[5]....
        /*008c*/ 	.word	0xffffffff


	//   ....[6]....
        /*0090*/ 	.word	0xffffffff


	//   ....[7]....
        /*0094*/ 	.word	0xffffffff


	//   ....[8]....
        /*0098*/ 	.word	0xffffffff


	//   ....[9]....
        /*009c*/ 	.word	0xffffffff


	//   ....[10]....
        /*00a0*/ 	.word	0xffffffff


	//   ....[11]....
        /*00a4*/ 	.word	0xffffffff


	//   ....[12]....
        /*00a8*/ 	.word	0xffffffff


	//   ....[13]....
        /*00ac*/ 	.word	0xffffffff


	//   ....[14]....
        /*00b0*/ 	.word	0xffffffff


	//   ....[15]....
        /*00b4*/ 	.word	0xffffffff


	//   ....[16]....
        /*00b8*/ 	.word	0xffffffff


	//   ....[17]....
        /*00bc*/ 	.word	0xffffffff


	//   ....[18]....
        /*00c0*/ 	.word	0xffffffff


	//   ....[19]....
        /*00c4*/ 	.word	0xffffffff


	//   ....[20]....
        /*00c8*/ 	.word	0xffffffff


	//   ....[21]....
        /*00cc*/ 	.word	0xffffffff


	//   ....[22]....
        /*00d0*/ 	.word	0xffffffff


	//   ....[23]....
        /*00d4*/ 	.word	0xffffffff


	//   ....[24]....
        /*00d8*/ 	.word	0xffffffff


	//   ....[25]....
        /*00dc*/ 	.word	0xffffffff


	//   ....[26]....
        /*00e0*/ 	.word	0xffffffff


	//   ....[27]....
        /*00e4*/ 	.word	0xffffffff


	//   ....[28]....
        /*00e8*/ 	.word	0xffffffff


	//   ....[29]....
        /*00ec*/ 	.word	0xffffffff


	//   ....[30]....
        /*00f0*/ 	.word	0xffffffff


	//   ....[31]....
        /*00f4*/ 	.word	0xffffffff


	//   ....[32]....
        /*00f8*/ 	.word	0xffffffff


	//   ....[33]....
        /*00fc*/ 	.word	0xffffffff


	//   ....[34]....
        /*0100*/ 	.word	0xffffffff


	//   ....[35]....
        /*0104*/ 	.word	0xffffffff


	//   ....[36]....
        /*0108*/ 	.word	0x0500000f


	//   ....[37]....
        /*010c*/ 	.word	0x0500000f


	//----- nvinfo : EIATTR_COOP_GROUP_INSTR_OFFSETS
	.align		4
.L_513:
        /*0110*/ 	.byte	0x04, 0x28
        /*0112*/ 	.short	(.L_515 - .L_514)


	//   ....[0]....
.L_514:
        /*0114*/ 	.word	0x00000070


	//   ....[1]....
        /*0118*/ 	.word	0x000001d0


	//   ....[2]....
        /*011c*/ 	.word	0x00000220


	//   ....[3]....
        /*0120*/ 	.word	0x000003f0


	//   ....[4]....
        /*0124*/ 	.word	0x00000550


	//   ....[5]....
        /*0128*/ 	.word	0x00000670


	//   ....[6]....
        /*012c*/ 	.word	0x000007d0


	//   ....[7]....
        /*0130*/ 	.word	0x000017e0


	//   ....[8]....
        /*0134*/ 	.word	0x00002f40


	//   ....[9]....
        /*0138*/ 	.word	0x00003ef0


	//   ....[10]....
        /*013c*/ 	.word	0x00004f30


	//   ....[11]....
        /*0140*/ 	.word	0x00005030


	//   ....[12]....
        /*0144*/ 	.word	0x00005330


	//   ....[13]....
        /*0148*/ 	.word	0x000053e0


	//   ....[14]....
        /*014c*/ 	.word	0x00005c40


	//   ....[15]....
        /*0150*/ 	.word	0x000068e0


	//   ....[16]....
        /*0154*/ 	.word	0x00007810


	//   ....[17]....
        /*0158*/ 	.word	0x00007910


	//   ....[18]....
        /*015c*/ 	.word	0x00007c30


	//   ....[19]....
        /*0160*/ 	.word	0x00007cc0


	//   ....[20]....
        /*0164*/ 	.word	0x00008e60


	//   ....[21]....
        /*0168*/ 	.word	0x00009b00


	//   ....[22]....
        /*016c*/ 	.word	0x0000a780


	//   ....[23]....
        /*0170*/ 	.word	0x0000a7b0


	//   ....[24]....
        /*0174*/ 	.word	0x0000aaa0


	//   ....[25]....
        /*0178*/ 	.word	0x0000ac70


	//   ....[26]....
        /*017c*/ 	.word	0x0000bba0


	//   ....[27]....
        /*0180*/ 	.word	0x0000bc00


	//   ....[28]....
        /*0184*/ 	.word	0x0000bc40


	//   ....[29]....
        /*0188*/ 	.word	0x0000bcb0


	//   ....[30]....
        /*018c*/ 	.word	0x0000bcd0


	//   ....[31]....
        /*0190*/ 	.word	0x0000c730


	//   ....[32]....
        /*0194*/ 	.word	0x0000d4e0


	//   ....[33]....
        /*0198*/ 	.word	0x0000e150


	//   ....[34]....
        /*019c*/ 	.word	0x00011190


	//   ....[35]....
        /*01a0*/ 	.word	0x00011340


	//   ....[36]....
        /*01a4*/ 	.word	0x000118e0


	//   ....[37]....
        /*01a8*/ 	.word	0x00011cc0


	//----- nvinfo : EIATTR_REG_RECONFIG
	.align		4
.L_515:
        /*01ac*/ 	.byte	0x01, 0x54
	.zero		2


	//----- nvinfo : EIATTR_SYSCALL_OFFSETS
	.align		4
        /*01b0*/ 	.byte	0x04, 0x46
        /*01b2*/ 	.short	(.L_517 - .L_516)


	//   ....[0]....
.L_516:
        /*01b4*/ 	.word	0x00003100


	//   ....[1]....
        /*01b8*/ 	.word	0x0000e8e0


	//   ....[2]....
        /*01bc*/ 	.word	0x0000ea20


	//   ....[3]....
        /*01c0*/ 	.word	0x0000eb20


	//----- nvinfo : EIATTR_MBARRIER_INSTR_OFFSETS
	.align		4
.L_517:
        /*01c4*/ 	.byte	0x04, 0x39
        /*01c6*/ 	.short	(.L_519 - .L_518)


	//   ....[0]....
.L_518:
        /*01c8*/ 	.word	0x000002d0
        /*01cc*/ 	.word	0x000000ff
        /*01d0*/ 	.word	0x00038800
        /*01d4*/ 	.short	0x0100
        /*01d6*/ 	.byte	0x06
	.zero		1


	//   ....[1]....
        /*01d8*/ 	.word	0x000002e0
        /*01dc*/ 	.word	0x000000ff
        /*01e0*/ 	.word	0x00038810
        /*01e4*/ 	.short	0x0100
        /*01e6*/ 	.byte	0x06
	.zero		1


	//   ....[2]....
        /*01e8*/ 	.word	0x000002f0
        /*01ec*/ 	.word	0x000000ff
        /*01f0*/ 	.word	0x00038820
        /*01f4*/ 	.short	0x0100
        /*01f6*/ 	.byte	0x06
	.zero		1


	//   ....[3]....
        /*01f8*/ 	.word	0x000003a0
        /*01fc*/ 	.word	0x000000ff
        /*0200*/ 	.word	0x00038830
        /*0204*/ 	.short	0x0100
        /*0206*/ 	.byte	0x06
	.zero		1


	//   ....[4]....
        /*0208*/ 	.word	0x000003b0
        /*020c*/ 	.word	0x000000ff
        /*0210*/ 	.word	0x00038840
        /*0214*/ 	.short	0x0100
        /*0216*/ 	.byte	0x06
	.zero		1


	//   ....[5]....
        /*0218*/ 	.word	0x000003c0
        /*021c*/ 	.word	0x000000ff
        /*0220*/ 	.word	0x00038838
        /*0224*/ 	.short	0x0100
        /*0226*/ 	.byte	0x06
	.zero		1


	//   ....[6]....
        /*0228*/ 	.word	0x000003d0
        /*022c*/ 	.word	0x000000ff
        /*0230*/ 	.word	0x00038848
        /*0234*/ 	.short	0x0100
        /*0236*/ 	.byte	0x06
	.zero		1


	//   ....[7]....
        /*0238*/ 	.word	0x00000500
        /*023c*/ 	.word	0x000000ff
        /*0240*/ 	.word	0x00038850
        /*0244*/ 	.short	0x0100
        /*0246*/ 	.byte	0x08
	.zero		1


	//   ....[8]....
        /*0248*/ 	.word	0x00000510
        /*024c*/ 	.word	0x000000ff
        /*0250*/ 	.word	0x00038860
        /*0254*/ 	.short	0x0100
        /*0256*/ 	.byte	0x08
	.zero		1


	//   ....[9]....
        /*0258*/ 	.word	0x00000520
        /*025c*/ 	.word	0x000000ff
        /*0260*/ 	.word	0x00038858
        /*0264*/ 	.short	0x0100
        /*0266*/ 	.byte	0x08
	.zero		1


	//   ....[10]....
        /*0268*/ 	.word	0x00000530
        /*026c*/ 	.word	0x000000ff
        /*0270*/ 	.word	0x00038868
        /*0274*/ 	.short	0x0100
        /*0276*/ 	.byte	0x08
	.zero		1


	//   ....[11]....
        /*0278*/ 	.word	0x00000620
        /*027c*/ 	.word	0x000000ff
        /*0280*/ 	.word	0x00038870
        /*0284*/ 	.short	0x0100
        /*0286*/ 	.byte	0x06
	.zero		1


	//   ....[12]....
        /*0288*/ 	.word	0x00000630
        /*028c*/ 	.word	0x000000ff
        /*0290*/ 	.word	0x00038880
        /*0294*/ 	.short	0x0100
        /*0296*/ 	.byte	0x06
	.zero		1


	//   ....[13]....
        /*0298*/ 	.word	0x00000640
        /*029c*/ 	.word	0x000000ff
        /*02a0*/ 	.word	0x00038878
        /*02a4*/ 	.short	0x0100
        /*02a6*/ 	.byte	0x06
	.zero		1


	//   ....[14]....
        /*02a8*/ 	.word	0x00000650
        /*02ac*/ 	.word	0x000000ff
        /*02b0*/ 	.word	0x00038888
        /*02b4*/ 	.short	0x0100
        /*02b6*/ 	.byte	0x06
	.zero		1


	//   ....[15]....
        /*02b8*/ 	.word	0x00000780
        /*02bc*/ 	.word	0x000000ff
        /*02c0*/ 	.word	0x00038890
        /*02c4*/ 	.short	0x0100
        /*02c6*/ 	.byte	0x08
	.zero		1


	//   ....[16]....
        /*02c8*/ 	.word	0x00000790
        /*02cc*/ 	.word	0x000000ff
        /*02d0*/ 	.word	0x000388a0
        /*02d4*/ 	.short	0x0100
        /*02d6*/ 	.byte	0x08
	.zero		1


	//   ....[17]....
        /*02d8*/ 	.word	0x000007a0
        /*02dc*/ 	.word	0x000000ff
        /*02e0*/ 	.word	0x00038898
        /*02e4*/ 	.short	0x0100
        /*02e6*/ 	.byte	0x08
	.zero		1


	//   ....[18]....
        /*02e8*/ 	.word	0x000007b0
        /*02ec*/ 	.word	0x000000ff
        /*02f0*/ 	.word	0x000388a8
        /*02f4*/ 	.short	0x0100
        /*02f6*/ 	.byte	0x08
	.zero		1


	//   ....[19]....
        /*02f8*/ 	.word	0x000008e0
        /*02fc*/ 	.word	0x000000ff
        /*0300*/ 	.word	0x000388b0
        /*0304*/ 	.short	0x0100
        /*0306*/ 	.byte	0x08
	.zero		1


	//   ....[20]....
        /*0308*/ 	.word	0x000008f0
        /*030c*/ 	.word	0x000000ff
        /*0310*/ 	.word	0x000388c0
        /*0314*/ 	.short	0x0100
        /*0316*/ 	.byte	0x08
	.zero		1


	//   ....[21]....
        /*0318*/ 	.word	0x00000900
        /*031c*/ 	.word	0x000000ff
        /*0320*/ 	.word	0x000388b8
        /*0324*/ 	.short	0x0100
        /*0326*/ 	.byte	0x08
	.zero		1


	//   ....[22]....
        /*0328*/ 	.word	0x00000910
        /*032c*/ 	.word	0x000000ff
        /*0330*/ 	.word	0x000388c8
        /*0334*/ 	.short	0x0100
        /*0336*/ 	.byte	0x08
	.zero		1


	//   ....[23]....
        /*0338*/ 	.word	0x00001b50
        /*033c*/ 	.word	0x00000004
        /*0340*/ 	.word	0x00000000
        /*0344*/ 	.short	0x0101
        /*0346*/ 	.byte	0x3f
	.zero		1


	//   ....[24]....
        /*0348*/ 	.word	0x00002620
        /*034c*/ 	.word	0x00000004
        /*0350*/ 	.word	0x00000000
        /*0354*/ 	.short	0x0101
        /*0356*/ 	.byte	0x3f
	.zero		1


	//   ....[25]....
        /*0358*/ 	.word	0x00003180
        /*035c*/ 	.word	0x000000ff
        /*0360*/ 	.word	0x00038800
        /*0364*/ 	.short	0x010a
        /*0366*/ 	.byte	0x25
	.zero		1


	//   ....[26]....
        /*0368*/ 	.word	0x000031e0
        /*036c*/ 	.word	0x00000005
        /*0370*/ 	.word	0x00038830
        /*0374*/ 	.short	0x010a
        /*0376*/ 	.byte	0x3f
	.zero		1


	//   ....[27]....
        /*0378*/ 	.word	0x00003220
        /*037c*/ 	.word	0x00000005
        /*0380*/ 	.word	0x00038830
        /*0384*/ 	.short	0x010a
        /*0386*/ 	.byte	0x3f
	.zero		1


	//   ....[28]....
        /*0388*/ 	.word	0x000034a0
        /*038c*/ 	.word	0x000000ff
        /*0390*/ 	.word	0x00038810
        /*0394*/ 	.short	0x010a
        /*0396*/ 	.byte	0x25
	.zero		1


	//   ....[29]....
        /*0398*/ 	.word	0x000034e0
        /*039c*/ 	.word	0x00000005
        /*03a0*/ 	.word	0x00038850
        /*03a4*/ 	.short	0x010a
        /*03a6*/ 	.byte	0x3f
	.zero		1


	//   ....[30]....
        /*03a8*/ 	.word	0x000035c0
        /*03ac*/ 	.word	0x00000005
        /*03b0*/ 	.word	0x00038850
        /*03b4*/ 	.short	0x010a
        /*03b6*/ 	.byte	0x3f
	.zero		1


	//   ....[31]....
        /*03b8*/ 	.word	0x00005630
        /*03bc*/ 	.word	0x00000018
        /*03c0*/ 	.word	0x00000000
        /*03c4*/ 	.short	0x0101
        /*03c6*/ 	.byte	0x3f
	.zero		1


	//   ....[32]....
        /*03c8*/ 	.word	0x00005c60
        /*03cc*/ 	.word	0x00000005
        /*03d0*/ 	.word	0x00000000
        /*03d4*/ 	.short	0x0101
        /*03d6*/ 	.byte	0x3f
	.zero		1


	//   ....[33]....
        /*03d8*/ 	.word	0x00005d70
        /*03dc*/ 	.word	0x0000000a
        /*03e0*/ 	.word	0x00038830
        /*03e4*/ 	.short	0x010a
        /*03e6*/ 	.byte	0x3f
	.zero		1


	//   ....[34]....
        /*03e8*/ 	.word	0x00005dc0
        /*03ec*/ 	.word	0x0000000a
        /*03f0*/ 	.word	0x00038830
        /*03f4*/ 	.short	0x010a
        /*03f6*/ 	.byte	0x3f
	.zero		1


	//   ....[35]....
        /*03f8*/ 	.word	0x00005f40
        /*03fc*/ 	.word	0x0000000a
        /*0400*/ 	.word	0x00038850
        /*0404*/ 	.short	0x010a
        /*0406*/ 	.byte	0x3f
	.zero		1


	//   ....[36]....
        /*0408*/ 	.word	0x00005f80
        /*040c*/ 	.word	0x0000000a
        /*0410*/ 	.word	0x00038850
        /*0414*/ 	.short	0x010a
        /*0416*/ 	.byte	0x3f
	.zero		1


	//   ....[37]....
        /*0418*/ 	.word	0x00007f30
        /*041c*/ 	.word	0x0000000e
        /*0420*/ 	.word	0x00000000
        /*0424*/ 	.short	0x0101
        /*0426*/ 	.byte	0x3f
	.zero		1


	//   ....[38]....
        /*0428*/ 	.word	0x00008e80
        /*042c*/ 	.word	0x0000000a
        /*0430*/ 	.word	0x00000000
        /*0434*/ 	.short	0x0101
        /*0436*/ 	.byte	0x3f
	.zero		1


	//   ....[39]....
        /*0438*/ 	.word	0x00008fc0
        /*043c*/ 	.word	0x00000009
        /*0440*/ 	.word	0x00038830
        /*0444*/ 	.short	0x010a
        /*0446*/ 	.byte	0x3f
	.zero		1


	//   ....[40]....
        /*0448*/ 	.word	0x00009010
        /*044c*/ 	.word	0x00000009
        /*0450*/ 	.word	0x00038830
        /*0454*/ 	.short	0x010a
        /*0456*/ 	.byte	0x3f
	.zero		1


	//   ....[41]....
        /*0458*/ 	.word	0x00009190
        /*045c*/ 	.word	0x00000009
        /*0460*/ 	.word	0x00038850
        /*0464*/ 	.short	0x010a
        /*0466*/ 	.byte	0x3f
	.zero		1


	//   ....[42]....
        /*0468*/ 	.word	0x000091d0
        /*046c*/ 	.word	0x00000009
        /*0470*/ 	.word	0x00038850
        /*0474*/ 	.short	0x010a
        /*0476*/ 	.byte	0x3f
	.zero		1


	//   ....[43]....
        /*0478*/ 	.word	0x0000afe0
        /*047c*/ 	.word	0x00000098
        /*0480*/ 	.word	0x00000000
        /*0484*/ 	.short	0x0101
        /*0486*/ 	.byte	0x3f
	.zero		1


	//   ....[44]....
        /*0488*/ 	.word	0x0000bbc0
        /*048c*/ 	.word	0x00000009
        /*0490*/ 	.word	0x00000000
        /*0494*/ 	.short	0x0101
        /*0496*/ 	.byte	0x3f
	.zero		1


	//   ....[45]....
        /*0498*/ 	.word	0x0000d820
        /*049c*/ 	.word	0x000000ff
        /*04a0*/ 	.word	0x00000000
        /*04a4*/ 	.short	0x0101
        /*04a6*/ 	.byte	0x05
	.zero		1


	//   ....[46]....
        /*04a8*/ 	.word	0x0000eee0
        /*04ac*/ 	.word	0x00000008
        /*04b0*/ 	.word	0x00038840
        /*04b4*/ 	.short	0x010a
        /*04b6*/ 	.byte	0x3f
	.zero		1


	//   ....[47]....
        /*04b8*/ 	.word	0x0000f510
        /*04bc*/ 	.word	0x000000ff
        /*04c0*/ 	.word	0x00038820
        /*04c4*/ 	.short	0x010a
        /*04c6*/ 	.byte	0x26
	.zero		1


	//   ....[48]....
        /*04c8*/ 	.word	0x0000f5b0
        /*04cc*/ 	.word	0x00000005
        /*04d0*/ 	.word	0x00038860
        /*04d4*/ 	.short	0x010a
        /*04d6*/ 	.byte	0x3f
	.zero		1


	//   ....[49]....
        /*04d8*/ 	.word	0x0000fc10
        /*04dc*/ 	.word	0x00000002
        /*04e0*/ 	.word	0x00038840
        /*04e4*/ 	.short	0x010a
        /*04e6*/ 	.byte	0x3f
	.zero		1


	//   ....[50]....
        /*04e8*/ 	.word	0x0000fd80
        /*04ec*/ 	.word	0x00000002
        /*04f0*/ 	.word	0x00038860
        /*04f4*/ 	.short	0x010a
        /*04f6*/ 	.byte	0x3f
	.zero		1


	//   ....[51]....
        /*04f8*/ 	.word	0x00010390
        /*04fc*/ 	.word	0x00000003
        /*0500*/ 	.word	0x00038840
        /*0504*/ 	.short	0x010a
        /*0506*/ 	.byte	0x3f
	.zero		1


	//   ....[52]....
        /*0508*/ 	.word	0x00010500
        /*050c*/ 	.word	0x00000003
        /*0510*/ 	.word	0x00038860
        /*0514*/ 	.short	0x010a
        /*0516*/ 	.byte	0x3f
	.zero		1


	//   ....[53]....
        /*0518*/ 	.word	0x00010ab0
        /*051c*/ 	.word	0x00000002
        /*0520*/ 	.word	0x00038840
        /*0524*/ 	.short	0x010a
        /*0526*/ 	.byte	0x3f
	.zero		1


	//   ....[54]....
        /*0528*/ 	.word	0x00010c20
        /*052c*/ 	.word	0x00000002
        /*0530*/ 	.word	0x00038860
        /*0534*/ 	.short	0x010a
        /*0536*/ 	.byte	0x3f
	.zero		1


	//   ....[55]....
        /*0538*/ 	.word	0x000112f0
        /*053c*/ 	.word	0x00000007
        /*0540*/ 	.word	0x00038820
        /*0544*/ 	.short	0x010a
        /*0546*/ 	.byte	0x3f
	.zero		1


	//   ....[56]....
        /*0548*/ 	.word	0x00011460
        /*054c*/ 	.word	0x00000005
        /*0550*/ 	.word	0x00000000
        /*0554*/ 	.short	0x010a
        /*0556*/ 	.byte	0x3f
	.zero		1


	//   ....[57]....
        /*0558*/ 	.word	0x000114d0
        /*055c*/ 	.word	0x00000003
        /*0560*/ 	.word	0x00000000
        /*0564*/ 	.short	0x010a
        /*0566*/ 	.byte	0x3f
	.zero		1


	//   ....[58]....
        /*0568*/ 	.word	0x00011530
        /*056c*/ 	.word	0x00000005
        /*0570*/ 	.word	0x00000000
        /*0574*/ 	.short	0x010a
        /*0576*/ 	.byte	0x3f
	.zero		1


	//   ....[59]....
        /*0578*/ 	.word	0x00011560
        /*057c*/ 	.word	0x00000003
        /*0580*/ 	.word	0x00000000
        /*0584*/ 	.short	0x010a
        /*0586*/ 	.byte	0x3f
	.zero		1


	//   ....[60]....
        /*0588*/ 	.word	0x000115d0
        /*058c*/ 	.word	0x00000000
        /*0590*/ 	.word	0x00038800
        /*0594*/ 	.short	0x010a
        /*0596*/ 	.byte	0x3f
	.zero		1


	//   ....[61]....
        /*0598*/ 	.word	0x00011620
        /*059c*/ 	.word	0x00000005
        /*05a0*/ 	.word	0x00038830
        /*05a4*/ 	.short	0x010a
        /*05a6*/ 	.byte	0x3f
	.zero		1


	//   ....[62]....
        /*05a8*/ 	.word	0x00011680
        /*05ac*/ 	.word	0x00000004
        /*05b0*/ 	.word	0x00038810
        /*05b4*/ 	.short	0x010a
        /*05b6*/ 	.byte	0x3f
	.zero		1


	//   ....[63]....
        /*05b8*/ 	.word	0x000116d0
        /*05bc*/ 	.word	0x00000005
        /*05c0*/ 	.word	0x00038850
        /*05c4*/ 	.short	0x010a
        /*05c6*/ 	.byte	0x3f
	.zero		1


	//   ....[64]....
        /*05c8*/ 	.word	0x00011720
        /*05cc*/ 	.word	0x0000000a
        /*05d0*/ 	.word	0x00038830
        /*05d4*/ 	.short	0x010a
        /*05d6*/ 	.byte	0x3f
	.zero		1


	//   ....[65]....
        /*05d8*/ 	.word	0x00011770
        /*05dc*/ 	.word	0x0000000a
        /*05e0*/ 	.word	0x00038850
        /*05e4*/ 	.short	0x010a
        /*05e6*/ 	.byte	0x3f
	.zero		1


	//   ....[66]....
        /*05e8*/ 	.word	0x000117c0
        /*05ec*/ 	.word	0x00000009
        /*05f0*/ 	.word	0x00038830
        /*05f4*/ 	.short	0x010a
        /*05f6*/ 	.byte	0x3f
	.zero		1


	//   ....[67]....
        /*05f8*/ 	.word	0x00011810
        /*05fc*/ 	.word	0x00000009
        /*0600*/ 	.word	0x00038850
        /*0604*/ 	.short	0x010a
        /*0606*/ 	.byte	0x3f
	.zero		1


	//   ....[68]....
        /*0608*/ 	.word	0x00011990
        /*060c*/ 	.word	0x00000008
        /*0610*/ 	.word	0x00038840
        /*0614*/ 	.short	0x010a
        /*0616*/ 	.byte	0x3f
	.zero		1


	//   ....[69]....
        /*0618*/ 	.word	0x000119f0
        /*061c*/ 	.word	0x00000008
        /*0620*/ 	.word	0x00038820
        /*0624*/ 	.short	0x010a
        /*0626*/ 	.byte	0x3f
	.zero		1


	//   ....[70]....
        /*0628*/ 	.word	0x00011a40
        /*062c*/ 	.word	0x00000005
        /*0630*/ 	.word	0x00038860
        /*0634*/ 	.short	0x010a
        /*0636*/ 	.byte	0x3f
	.zero		1


	//   ....[71]....
        /*0638*/ 	.word	0x00011a90
        /*063c*/ 	.word	0x00000002
        /*0640*/ 	.word	0x00038840
        /*0644*/ 	.short	0x010a
        /*0646*/ 	.byte	0x3f
	.zero		1


	//   ....[72]....
        /*0648*/ 	.word	0x00011ae0
        /*064c*/ 	.word	0x00000002
        /*0650*/ 	.word	0x00038860
        /*0654*/ 	.short	0x010a
        /*0656*/ 	.byte	0x3f
	.zero		1


	//   ....[73]....
        /*0658*/ 	.word	0x00011b30
        /*065c*/ 	.word	0x00000003
        /*0660*/ 	.word	0x00038840
        /*0664*/ 	.short	0x010a
        /*0666*/ 	.byte	0x3f
	.zero		1


	//   ....[74]....
        /*0668*/ 	.word	0x00011b80
        /*066c*/ 	.word	0x00000003
        /*0670*/ 	.word	0x00038860
        /*0674*/ 	.short	0x010a
        /*0676*/ 	.byte	0x3f
	.zero		1


	//   ....[75]....
        /*0678*/ 	.word	0x00011bd0
        /*067c*/ 	.word	0x00000002
        /*0680*/ 	.word	0x00038840
        /*0684*/ 	.short	0x010a
        /*0686*/ 	.byte	0x3f
	.zero		1


	//   ....[76]....
        /*0688*/ 	.word	0x00011c20
        /*068c*/ 	.word	0x00000002
        /*0690*/ 	.word	0x00038860
        /*0694*/ 	.short	0x010a
        /*0696*/ 	.byte	0x3f
	.zero		1


	//   ....[77]....
        /*0698*/ 	.word	0x00011d00
        /*069c*/ 	.word	0x00000007
        /*06a0*/ 	.word	0x00038820
        /*06a4*/ 	.short	0x010a
        /*06a6*/ 	.byte	0x3f
	.zero		1


	//   ....[78]....
        /*06a8*/ 	.word	0x00011d50
        /*06ac*/ 	.word	0x00000005
        /*06b0*/ 	.word	0x00000000
        /*06b4*/ 	.short	0x010a
        /*06b6*/ 	.byte	0x3f
	.zero		1


	//   ....[79]....
        /*06b8*/ 	.word	0x00011da0
        /*06bc*/ 	.word	0x00000003
        /*06c0*/ 	.word	0x00000000
        /*06c4*/ 	.short	0x010a
        /*06c6*/ 	.byte	0x3f
	.zero		1


	//   ....[80]....
        /*06c8*/ 	.word	0x00011df0
        /*06cc*/ 	.word	0x00000005
        /*06d0*/ 	.word	0x00000000
        /*06d4*/ 	.short	0x010a
        /*06d6*/ 	.byte	0x3f
	.zero		1


	//----- nvinfo : EIATTR_NUM_MBARRIERS
	.align		4
.L_519:
        /*06d8*/ 	.byte	0x03, 0x38
        /*06da*/ 	.short	0x0017


	//----- nvinfo : EIATTR_EXIT_INSTR_OFFSETS
	.align		4
        /*06dc*/ 	.byte	0x04, 0x1c
        /*06de*/ 	.short	(.L_521 - .L_520)


	//   ....[0]....
.L_520:
        /*06e0*/ 	.word	0x00000aa0


	//   ....[1]....
        /*06e4*/ 	.word	0x0000e110


	//   ....[2]....
        /*06e8*/ 	.word	0x0000e170


	//   ....[3]....
        /*06ec*/ 	.word	0x00011360


	//   ....[4]....
        /*06f0*/ 	.word	0x000115b0


	//----- nvinfo : EIATTR_MAX_THREADS
	.align		4
.L_521:
        /*06f4*/ 	.byte	0x04, 0x05
        /*06f6*/ 	.short	(.L_523 - .L_522)
.L_522:
        /*06f8*/ 	.word	0x00000180
        /*06fc*/ 	.word	0x00000001
        /*0700*/ 	.word	0x00000001


	//----- nvinfo : EIATTR_CRS_STACK_SIZE
	.align		4
.L_523:
        /*0704*/ 	.byte	0x04, 0x1e
        /*0706*/ 	.short	(.L_525 - .L_524)
.L_524:
        /*0708*/ 	.word	0x00000000


	//----- nvinfo : EIATTR_CBANK_PARAM_SIZE
	.align		4
.L_525:
        /*070c*/ 	.byte	0x03, 0x19
        /*070e*/ 	.short	0x0cf0


	//----- nvinfo : EIATTR_PARAM_CBANK
	.align		4
        /*0710*/ 	.byte	0x04, 0x0a
        /*0712*/ 	.short	(.L_527 - .L_526)
	.align		4
.L_526:
        /*0714*/ 	.word	index@(.nv.constant0._ZN7cutlass13device_kernelIN5flash11enable_sm90INS1_16FlashAttnFwdSm90INS1_25CollectiveMainloopFwdSm90ILi2EN4cute5tupleIJNS5_1CILi1EEES8_S8_EEENS6_IJNS7_ILi64EEESA_SA_EEELi512ENS_10bfloat16_tEfNS_4arch4Sm90ELb1ELb0ELb0ELb0ELb0ELb0ELb1ELb0ELb0ELb0ELb0ELb0EEENS1_21CollectiveEpilogueFwdINS6_IJSA_NS7_ILi512EEESA_EEES9_SC_SE_Li256ELb0ELb0ELb0ELb0EEENS1_30DynamicPersistentTileSchedulerILi256ELi32ELb0ELb0ELb1EEEEEEEEEvNT_6ParamsE)
        /*0718*/ 	.short	0x0210
        /*071a*/ 	.short	0x0cf0


	//----- nvinfo : EIATTR_SW_WAR
	.align		4
.L_527:
        /*071c*/ 	.byte	0x04, 0x36
        /*071e*/ 	.short	(.L_529 - .L_528)
.L_528:
        /*0720*/ 	.word	0x00000008
.L_529:


//--------------------- .nv.info._ZN7cutlass13device_kernelIN5flash11enable_sm90INS1_16FlashAttnFwdSm90INS1_25CollectiveMainloopFwdSm90ILi2EN4cute5tupleIJNS5_1CILi1EEES8_S8_EEENS6_IJNS7_ILi64EEESA_SA_EEELi512ENS_10bfloat16_tEfNS_4arch4Sm90ELb1ELb0ELb0ELb1ELb0ELb0ELb0ELb0ELb0ELb0ELb0ELb0EEENS1_21CollectiveEpilogueFwdINS6_IJSA_NS7_ILi512EEESA_EEES9_SC_SE_Li256ELb1ELb0ELb0ELb0EEENS1_36VarlenDynamicPersistentTileSchedulerILi64ELi64ELi256ELi32ELb0ELb0ELb1ELb1ELb1ELb1EEEEEEEEEvNT_6ParamsE --------------------------
	.section	.nv.info._ZN7cutlass13device_kernelIN5flash11enable_sm90INS1_16FlashAttnFwdSm90INS1_25CollectiveMainloopFwdSm90ILi2EN4cute5tupleIJNS5_1CILi1EEES8_S8_EEENS6_IJNS7_ILi64EEESA_SA_EEELi512ENS_10bfloat16_tEfNS_4arch4Sm90ELb1ELb0ELb0ELb1ELb0ELb0ELb0ELb0ELb0ELb0ELb0ELb0EEENS1_21CollectiveEpilogueFwdINS6_IJSA_NS7_ILi512EEESA_EEES9_SC_SE_Li256ELb1ELb0ELb0ELb0EEENS1_36VarlenDynamicPersistentTileSchedulerILi64ELi64ELi256ELi32ELb0ELb0ELb1ELb1ELb1ELb1EEEEEEEEEvNT_6ParamsE,"",@"SHT_CUDA_INFO"
	.sectionflags	@""
	.align	4


	//----- nvinfo : EIATTR_CUDA_API_VERSION
	.align		4
        /*0000*/ 	.byte	0x04, 0x37
        /*0002*/ 	.short	(.L_531 - .L_530)
.L_530:
        /*0004*/ 	.word	0x00000082


	//----- nvinfo : EIATTR_KPARAM_INFO
	.align		4
.L_531:
        /*0008*/ 	.byte	0x04, 0x17
        /*000a*/ 	.short	(.L_533 - .L_532)
.L_532:
        /*000c*/ 	.word	0x00000000
        /*0010*/ 	.short	0x0000
        /*0012*/ 	.short	0x0070
        /*0014*/ 	.byte	0x00, 0xf0, 0x01, 0x28


	//----- nvinfo : EIATTR_SPARSE_MMA_MASK
	.align		4
.L_533:
        /*0018*/ 	.byte	0x03, 0x50
        /*001a*/ 	.short	0x0000


	//----- nvinfo : EIATTR_MAXREG_COUNT
	.align		4
        /*001c*/ 	.byte	0x03, 0x1b
        /*001e*/ 	.short	0x00a8


	//----- nvinfo : EIATTR_NUM_BARRIERS
	.align		4
        /*0020*/ 	.byte	0x02, 0x4c
        /*0022*/ 	.byte	0x10
	.zero		1


	//----- nvinfo : EIATTR_EXTERNS
	.align		4
        /*0024*/ 	.byte	0x04, 0x0f
        /*0026*/ 	.short	(.L_535 - .L_534)


	//   ....[0]....
	.align		4
.L_534:
        /*0028*/ 	.word	index@(__assertfail)


	//----- nvinfo : EIATTR_ANNOTATIONS
	.align		4
.L_535:
        /*002c*/ 	.byte	0x04, 0x55
        /*002e*/ 	.short	(.L_537 - .L_536)


	//   ....[0]....
.L_536:
        /* <DEDUP_REMOVED lines=28> */


	//----- nvinfo : EIATTR_MERCURY_ISA_VERSION
	.align		4
.L_537:
        /*01e0*/ 	.byte	0x03, 0x5f
        /*01e2*/ 	.short	0x0101


	//----- nvinfo : EIATTR_UNUSED_LOAD_BYTE_OFFSET
	.align		4
        /*01e4*/ 	.byte	0x04, 0x44
        /*01e6*/ 	.short	(.L_539 - .L_538)


	//   ....[0]....
.L_538:
        /*01e8*/ 	.word	0x00000a50
        /*01ec*/ 	.word	0x0000fff0


	//   ....[1]....
        /*01f0*/ 	.word	0x00008b00
        /*01f4*/ 	.word	0x0000fff0


	//----- nvinfo : EIATTR_INT_WARP_WIDE_INSTR_OFFSETS
	.align		4
.L_539:
        /*01f8*/ 	.byte	0x04, 0x31
        /*01fa*/ 	.short	(.L_541 - .L_540)


	//   ....[0]....
.L_540:
        /*01fc*/ 	.word	0x00000160


	//   ....[1]....
        /*0200*/ 	.word	0x000001a0


	//   ....[2]....
        /*0204*/ 	.word	0x00000210


	//   ....[3]....
        /*0208*/ 	.word	0x0000c640


	//   ....[4]....
        /*020c*/ 	.word	0x0000c6d0


	//   ....[5]....
        /*0210*/ 	.word	0x0000cb60


	//   ....[6]....
        /*0214*/ 	.word	0x0000cb90


	//   ....[7]....
        /*0218*/ 	.word	0x0000f430


	//   ....[8]....
        /*021c*/ 	.word	0x0000f4c0


	//----- nvinfo : EIATTR_COOP_GROUP_MASK_REGIDS
	.align		4
.L_541:
        /*0220*/ 	.byte	0x04, 0x29
        /*0222*/ 	.short	(.L_543 - .L_542)


	//   ....[0]....
.L_542:
        /*0224*/ 	.word	0xffffffff


	//   ....[1]....
        /*0228*/ 	.word	0xffffffff


	//   ....[2]....
        /*022c*/ 	.word	0xffffffff


	//   ....[3]....
        /*0230*/ 	.word	0xffffffff


	//   ....[4]....
        /*0234*/ 	.word	0xffffffff


	//   ....[5]....
        /*0238*/ 	.word	0xffffffff


	//   ....[6]....
        /*023c*/ 	.word	0xffffffff


	//   ....[7]....
        /*0240*/ 	.word	0xffffffff


	//   ....[8]....
        /*0244*/ 	.word	0xffffffff


	//   ....[9]....
        /*0248*/ 	.word	0xffffffff


	//   ....[10]....
        /*024c*/ 	.word	0xffffffff


	//   ....[11]....
        /*0250*/ 	.word	0xffffffff


	//   ....[12]....
        /*0254*/ 	.word	0xffffffff


	//   ....[13]....
        /*0258*/ 	.word	0xffffffff


	//   ....[14]....
        /*025c*/ 	.word	0xffffffff


	//   ....[15]....
        /*0260*/ 	.word	0xffffffff


	//   ....[16]....
        /*0264*/ 	.word	0xffffffff


	//   ....[17]....
        /*0268*/ 	.word	0xffffffff


	//   ....[18]....
        /*026c*/ 	.word	0xffffffff


	//   ....[19]....
        /*0270*/ 	.word	0xffffffff


	//   ....[20]....
        /*0274*/ 	.word	0xffffffff


	//   ....[21]....
        /*0278*/ 	.word	0xffffffff


	//   ....[22]....
        /*027c*/ 	.word	0xffffffff


	//   ....[23]....
        /*0280*/ 	.word	0xffffffff


	//   ....[24]....
        /*0284*/ 	.word	0xffffffff


	//   ....[25]....
        /*0288*/ 	.word	0xffffffff


	//   ....[26]....
        /*028c*/ 	.word	0xffffffff


	//   ....[27]....
        /*0290*/ 	.word	0xffffffff


	//   ....[28]....
        /*0294*/ 	.word	0xffffffff


	//   ....[29]....
        /*0298*/ 	.word	0xffffffff


	//   ....[30]....
        /*029c*/ 	.word	0xffffffff


	//   ....[31]....
        /*02a0*/ 	.word	0xffffffff


	//   ....[32]....
        /*02a4*/ 	.word	0xffffffff


	//   ....[33]....
        /*02a8*/ 	.word	0xffffffff


	//   ....[34]....
        /*02ac*/ 	.word	0xffffffff


	//   ....[35]....
        /*02b0*/ 	.word	0xffffffff


	//   ....[36]....
        /*02b4*/ 	.word	0xffffffff


	//   ....[37]....
        /*02b8*/ 	.word	0xffffffff


	//   ....[38]....
        /*02bc*/ 	.word	0xffffffff


	//   ....[39]....
        /*02c0*/ 	.word	0xffffffff


	//   ....[40]....
        /*02c4*/ 	.word	0xffffffff


	//   ....[41]....
        /*02c8*/ 	.word	0xffffffff


	//   ....[42]....
        /*02cc*/ 	.word	0xffffffff


	//   ....[43]....
        /*02d0*/ 	.word	0xffffffff


	//   ....[44]....
        /*02d4*/ 	.word	0xffffffff


	//   ....[45]....
        /*02d8*/ 	.word	0xffffffff


	//   ....[46]....
        /*02dc*/ 	.word	0xffffffff


	//   ....[47]....
        /*02e0*/ 	.word	0xffffffff


	//   ....[48]....
        /*02e4*/ 	.word	0xffffffff


	//   ....[49]....
        /*02e8*/ 	.word	0xffffffff


	//   ....[50]....
        /*02ec*/ 	.word	0xffffffff


	//   ....[51]....
        /*02f0*/ 	.word	0xffffffff


	//   ....[52]....
        /*02f4*/ 	.word	0xffffffff


	//   ....[53]....
        /*02f8*/ 	.word	0xffffffff


	//   ....[54]....
        /*02fc*/ 	.word	0xffffffff


	//   ....[55]....
        /*0300*/ 	.word	0xffffffff


	//   ....[56]....
        /*0304*/ 	.word	0xffffffff


	//   ....[57]....
        /*0308*/ 	.word	0xffffffff


	//   ....[58]....
        /*030c*/ 	.word	0xffffffff


	//   ....[59]....
        /*0310*/ 	.word	0xffffffff


	//   ....[60]....
        /*0314*/ 	.word	0xffffffff


	//   ....[61]....
        /*0318*/ 	.word	0xffffffff


	//   ....[62]....
        /*031c*/ 	.word	0xffffffff


	//   ....[63]....
        /*0320*/ 	.word	0x0500000f


	//   ....[64]....
        /*0324*/ 	.word	0x0500000f


	//   ....[65]....
        /*0328*/ 	.word	0x0500000f


	//   ....[66]....
        /*032c*/ 	.word	0x0500000f


	//   ....[67]....
        /*0330*/ 	.word	0x0500000f


	//   ....[68]....
        /*0334*/ 	.word	0x0500000f


	//   ....[69]....
        /*0338*/ 	.word	0x0500000f


	//   ....[70]....
        /*033c*/ 	.word	0x0500000f


	//   ....[71]....
        /*0340*/ 	.word	0x0500000f


	//   ....[72]....
        /*0344*/ 	.word	0x0500000f


	//   ....[73]....
        /*0348*/ 	.word	0x0500000f


	//   ....[74]....
        /*034c*/ 	.word	0x0500000f


	//   ....[75]....
        /*0350*/ 	.word	0x0500000f


	//   ....[76]....
        /*0354*/ 	.word	0x0500000f


	//   ....[77]....
        /*0358*/ 	.word	0x0500000f


	//   ....[78]....
        /*035c*/ 	.word	0x0500000f


	//   ....[79]....
        /*0360*/ 	.word	0x0500000f


	//   ....[80]....
        /*0364*/ 	.word	0x0500000f


	//   ....[81]....
        /*0368*/ 	.word	0x0500000f


	//----- nvinfo : EIATTR_COOP_GROUP_INSTR_OFFSETS
	.align		4
.L_543:
        /*036c*/ 	.byte	0x04, 0x28
        /*036e*/ 	.short	(.L_545 - .L_544)


	//   ....[0]....
.L_544:
        /*0370*/ 	.word	0x00000060


	//   ....[1]....
        /*0374*/ 	.word	0x00000170


	//   ....[2]....
        /*0378*/ 	.word	0x000001c0


	//   ....[3]....
        /*037c*/ 	.word	0x000003b0


	//   ....[4]....
        /*0380*/ 	.word	0x00000510


	//   ....[5]....
        /*0384*/ 	.word	0x00000630


	//   ....[6]....
        /*0388*/ 	.word	0x00000790


	//   ....[7]....
        /*038c*/ 	.word	0x00001920


	//   ....[8]....
        /*0390*/ 	.word	0x000031b0


	//   ....[9]....
        /*0394*/ 	.word	0x00003b60


	//   ....[10]....
        /*0398*/ 	.word	0x00003c80


	//   ....[11]....
        /*039c*/ 	.word	0x00003e80


	//   ....[12]....
        /*03a0*/ 	.word	0x00003fc0


	//   ....[13]....
        /*03a4*/ 	.word	0x00004980


	//   ....[14]....
        /*03a8*/ 	.word	0x00004fe0


	//   ....[15]....
        /*03ac*/ 	.word	0x000050e0


	//   ....[16]....
        /*03b0*/ 	.word	0x00005330


	//   ....[17]....
        /*03b4*/ 	.word	0x000054a0


	//   ....[18]....
        /*03b8*/ 	.word	0x00006700


	//   ....[19]....
        /*03bc*/ 	.word	0x00006b00


	//   ....[20]....
        /*03c0*/ 	.word	0x00006b30


	//   ....[21]....
        /*03c4*/ 	.word	0x00006da0


	//   ....[22]....
        /*03c8*/ 	.word	0x00006f70


	//   ....[23]....
        /*03cc*/ 	.word	0x00007fd0


	//   ....[24]....
        /*03d0*/ 	.word	0x00008010


	//   ....[25]....
        /*03d4*/ 	.word	0x00008050


	//   ....[26]....
        /*03d8*/ 	.word	0x000080c0


	//   ....[27]....
        /*03dc*/ 	.word	0x000080e0


	//   ....[28]....
        /*03e0*/ 	.word	0x00009a50


	//   ....[29]....
        /*03e4*/ 	.word	0x0000b470


	//   ....[30]....
        /*03e8*/ 	.word	0x0000b5f0


	//   ....[31]....
        /*03ec*/ 	.word	0x0000b620


	//   ....[32]....
        /*03f0*/ 	.word	0x0000b660


	//   ....[33]....
        /*03f4*/ 	.word	0x0000b6d0


	//   ....[34]....
        /*03f8*/ 	.word	0x0000b730


	//   ....[35]....
        /*03fc*/ 	.word	0x0000b770


	//   ....[36]....
        /*0400*/ 	.word	0x0000b910


	//   ....[37]....
        /*0404*/ 	.word	0x0000b970


	//   ....[38]....
        /*0408*/ 	.word	0x0000b9b0


	//   ....[39]....
        /*040c*/ 	.word	0x0000b9f0


	//   ....[40]....
        /*0410*/ 	.word	0x0000ba20


	//   ....[41]....
        /*0414*/ 	.word	0x0000ba50


	//   ....[42]....
        /*0418*/ 	.word	0x0000bae0


	//   ....[43]....
        /*041c*/ 	.word	0x0000bb40


	//   ....[44]....
        /*0420*/ 	.word	0x0000bbd0


	//   ....[45]....
        /*0424*/ 	.word	0x0000f550


	//   ....[46]....
        /*0428*/ 	.word	0x0000f560


	//   ....[47]....
        /*042c*/ 	.word	0x0000f670


	//   ....[48]....
        /*0430*/ 	.word	0x0000f6d0


	//   ....[49]....
        /*0434*/ 	.word	0x0000f710


	//   ....[50]....
        /*0438*/ 	.word	0x0000f750


	//   ....[51]....
        /*043c*/ 	.word	0x0000f780


	//   ....[52]....
        /*0440*/ 	.word	0x0000f7b0


	//   ....[53]....
        /*0444*/ 	.word	0x0000f940


	//   ....[54]....
        /*0448*/ 	.word	0x0000f9a0


	//   ....[55]....
        /*044c*/ 	.word	0x0000f9e0


	//   ....[56]....
        /*0450*/ 	.word	0x0000fa20


	//   ....[57]....
        /*0454*/ 	.word	0x0000fa50


	//   ....[58]....
        /*0458*/ 	.word	0x0000fa80


	//   ....[59]....
        /*045c*/ 	.word	0x0000fb40


	//   ....[60]....
        /*0460*/ 	.word	0x0000fb60


	//   ....[61]....
        /*0464*/ 	.word	0x0000fbd0


	//   ....[62]....
        /*0468*/ 	.word	0x00010260


	//   ....[63]....
        /*046c*/ 	.word	0x000108c0


	//   ....[64]....
        /*0470*/ 	.word	0x00010ce0


	//   ....[65]....
        /*0474*/ 	.word	0x00010d70


	//   ....[66]....
        /*0478*/ 	.word	0x00010e10


	//   ....[67]....
        /*047c*/ 	.word	0x00010ec0


	//   ....[68]....
        /*0480*/ 	.word	0x00010f40


	//   ....[69]....
        /*0484*/ 	.word	0x00010fc0


	//   ....[70]....
        /*0488*/ 	.word	0x00011040


	//   ....[71]....
        /*048c*/ 	.word	0x000110c0


	//   ....[72]....
        /*0490*/ 	.word	0x00011150


	//   ....[73]....
        /*0494*/ 	.word	0x00011200


	//   ....[74]....
        /*0498*/ 	.word	0x00011280


	//   ....[75]....
        /*049c*/ 	.word	0x00011300


	//   ....[76]....
        /*04a0*/ 	.word	0x00011380


	//   ....[77]....
        /*04a4*/ 	.word	0x00011400


	//   ....[78]....
        /*04a8*/ 	.word	0x00011470


	//   ....[79]....
        /*04ac*/ 	.word	0x00011510


	//   ....[80]....
        /*04b0*/ 	.word	0x000115a0


	//   ....[81]....
        /*04b4*/ 	.word	0x000116d0


	//----- nvinfo : EIATTR_REG_RECONFIG
	.align		4
.L_545:
        /*04b8*/ 	.byte	0x01, 0x54
	.zero		2


	//----- nvinfo : EIATTR_SYSCALL_OFFSETS
	.align		4
        /*04bc*/ 	.byte	0x04, 0x46
        /*04be*/ 	.short	(.L_547 - .L_546)


	//   ....[0]....
.L_546:
        /*04c0*/ 	.word	0x00003380


	//   ....[1]....
        /*04c4*/ 	.word	0x0000c860


	//   ....[2]....
        /*04c8*/ 	.word	0x0000c9a0


	//   ....[3]....
        /*04cc*/ 	.word	0x0000caa0


	//----- nvinfo : EIATTR_MBARRIER_INSTR_OFFSETS
	.align		4
.L_547:
        /*04d0*/ 	.byte	0x04, 0x39
        /*04d2*/ 	.short	(.L_549 - .L_548)


	//   ....[0]....
.L_548:
        /*04d4*/ 	.word	0x000002a0
        /*04d8*/ 	.word	0x000000ff
        /*04dc*/ 	.word	0x00028c00
        /*04e0*/ 	.short	0x0100
        /*04e2*/ 	.byte	0x08
	.zero		1


	//   ....[1]....
        /*04e4*/ 	.word	0x000002b0
        /*04e8*/ 	.word	0x000000ff
        /*04ec*/ 	.word	0x00028c20
        /*04f0*/ 	.short	0x0100
        /*04f2*/ 	.byte	0x08
	.zero		1


	//   ....[2]....
        /*04f4*/ 	.word	0x00000360
        /*04f8*/ 	.word	0x000000ff
        /*04fc*/ 	.word	0x00028c30
        /*0500*/ 	.short	0x0100
        /*0502*/ 	.byte	0x06
	.zero		1


	//   ....[3]....
        /*0504*/ 	.word	0x00000370
        /*0508*/ 	.word	0x000000ff
        /*050c*/ 	.word	0x00028c40
        /*0510*/ 	.short	0x0100
        /*0512*/ 	.byte	0x06
	.zero		1


	//   ....[4]....
        /*0514*/ 	.word	0x00000380
        /*0518*/ 	.word	0x000000ff
        /*051c*/ 	.word	0x00028c38
        /*0520*/ 	.short	0x0100
        /*0522*/ 	.byte	0x06
	.zero		1


	//   ....[5]....
        /*0524*/ 	.word	0x00000390
        /*0528*/ 	.word	0x000000ff
        /*052c*/ 	.word	0x00028c48
        /*0530*/ 	.short	0x0100
        /*0532*/ 	.byte	0x06
	.zero		1


	//   ....[6]....
        /*0534*/ 	.word	0x000004c0
        /*0538*/ 	.word	0x000000ff
        /*053c*/ 	.word	0x00028c50
        /*0540*/ 	.short	0x0100
        /*0542*/ 	.byte	0x08
	.zero		1


	//   ....[7]....
        /*0544*/ 	.word	0x000004d0
        /*0548*/ 	.word	0x000000ff
        /*054c*/ 	.word	0x00028c60
        /*0550*/ 	.short	0x0100
        /*0552*/ 	.byte	0x08
	.zero		1


	//   ....[8]....
        /*0554*/ 	.word	0x000004e0
        /*0558*/ 	.word	0x000000ff
        /*055c*/ 	.word	0x00028c58
        /*0560*/ 	.short	0x0100
        /*0562*/ 	.byte	0x08
	.zero		1


	//   ....[9]....
        /*0564*/ 	.word	0x000004f0
        /*0568*/ 	.word	0x000000ff
        /*056c*/ 	.word	0x00028c68
        /*0570*/ 	.short	0x0100
        /*0572*/ 	.byte	0x08
	.zero		1


	//   ....[10]....
        /*0574*/ 	.word	0x000005e0
        /*0578*/ 	.word	0x000000ff
        /*057c*/ 	.word	0x00028c70
        /*0580*/ 	.short	0x0100
        /*0582*/ 	.byte	0x06
	.zero		1


	//   ....[11]....
        /*0584*/ 	.word	0x000005f0
        /*0588*/ 	.word	0x000000ff
        /*058c*/ 	.word	0x00028c80
        /*0590*/ 	.short	0x0100
        /*0592*/ 	.byte	0x06
	.zero		1


	//   ....[12]....
        /*0594*/ 	.word	0x00000600
        /*0598*/ 	.word	0x000000ff
        /*059c*/ 	.word	0x00028c78
        /*05a0*/ 	.short	0x0100
        /*05a2*/ 	.byte	0x06
	.zero		1


	//   ....[13]....
        /*05a4*/ 	.word	0x00000610
        /*05a8*/ 	.word	0x000000ff
        /*05ac*/ 	.word	0x00028c88
        /*05b0*/ 	.short	0x0100
        /*05b2*/ 	.byte	0x06
	.zero		1


	//   ....[14]....
        /*05b4*/ 	.word	0x00000740
        /*05b8*/ 	.word	0x000000ff
        /*05bc*/ 	.word	0x00028c90
        /*05c0*/ 	.short	0x0100
        /*05c2*/ 	.byte	0x08
	.zero		1


	//   ....[15]....
        /*05c4*/ 	.word	0x00000750
        /*05c8*/ 	.word	0x000000ff
        /*05cc*/ 	.word	0x00028ca0
        /*05d0*/ 	.short	0x0100
        /*05d2*/ 	.byte	0x08
	.zero		1


	//   ....[16]....
        /*05d4*/ 	.word	0x00000760
        /*05d8*/ 	.word	0x000000ff
        /*05dc*/ 	.word	0x00028c98
        /*05e0*/ 	.short	0x0100
        /*05e2*/ 	.byte	0x08
	.zero		1


	//   ....[17]....
        /*05e4*/ 	.word	0x00000770
        /*05e8*/ 	.word	0x000000ff
        /*05ec*/ 	.word	0x00028ca8
        /*05f0*/ 	.short	0x0100
        /*05f2*/ 	.byte	0x08
	.zero		1


	//   ....[18]....
        /*05f4*/ 	.word	0x000008a0
        /*05f8*/ 	.word	0x000000ff
        /*05fc*/ 	.word	0x00028cb0
        /*0600*/ 	.short	0x0100
        /*0602*/ 	.byte	0x08
	.zero		1


	//   ....[19]....
        /*0604*/ 	.word	0x000008b0
        /*0608*/ 	.word	0x000000ff
        /*060c*/ 	.word	0x00028cc0
        /*0610*/ 	.short	0x0100
        /*0612*/ 	.byte	0x08
	.zero		1


	//   ....[20]....
        /*0614*/ 	.word	0x000008c0
        /*0618*/ 	.word	0x000000ff
        /*061c*/ 	.word	0x00028cb8
        /*0620*/ 	.short	0x0100
        /*0622*/ 	.byte	0x08
	.zero		1


	//   ....[21]....
        /*0624*/ 	.word	0x000008d0
        /*0628*/ 	.word	0x000000ff
        /*062c*/ 	.word	0x00028cc8
        /*0630*/ 	.short	0x0100
        /*0632*/ 	.byte	0x08
	.zero		1


	//   ....[22]....
        /*0634*/ 	.word	0x00001a30
        /*0638*/ 	.word	0x000000ff
        /*063c*/ 	.word	0x00028c50
        /*0640*/ 	.short	0x010a
        /*0642*/ 	.byte	0x15
	.zero		1


	//   ....[23]....
        /*0644*/ 	.word	0x00001d00
        /*0648*/ 	.word	0x00000004
        /*064c*/ 	.word	0x00000000
        /*0650*/ 	.short	0x0101
        /*0652*/ 	.byte	0x3f
	.zero		1


	//   ....[24]....
        /*0654*/ 	.word	0x00002660
        /*0658*/ 	.word	0x000000ff
        /*065c*/ 	.word	0x00028c50
        /*0660*/ 	.short	0x010a
        /*0662*/ 	.byte	0x15
	.zero		1


	//   ....[25]....
        /*0664*/ 	.word	0x000026a0
        /*0668*/ 	.word	0x000000ff
        /*066c*/ 	.word	0x00028c50
        /*0670*/ 	.short	0x010a
        /*0672*/ 	.byte	0x15
	.zero		1


	//   ....[26]....
        /*0674*/ 	.word	0x00002870
        /*0678*/ 	.word	0x00000005
        /*067c*/ 	.word	0x00000000
        /*0680*/ 	.short	0x0101
        /*0682*/ 	.byte	0x3f
	.zero		1


	//   ....[27]....
        /*0684*/ 	.word	0x00003400
        /*0688*/ 	.word	0x000000ff
        /*068c*/ 	.word	0x00028c00
        /*0690*/ 	.short	0x010a
        /*0692*/ 	.byte	0x28
	.zero		1


	//   ....[28]....
        /*0694*/ 	.word	0x00003480
        /*0698*/ 	.word	0x00000007
        /*069c*/ 	.word	0x00028c30
        /*06a0*/ 	.short	0x010a
        /*06a2*/ 	.byte	0x3f
	.zero		1


	//   ....[29]....
        /*06a4*/ 	.word	0x000034c0
        /*06a8*/ 	.word	0x00000007
        /*06ac*/ 	.word	0x00028c30
        /*06b0*/ 	.short	0x010a
        /*06b2*/ 	.byte	0x3f
	.zero		1


	//   ....[30]....
        /*06b4*/ 	.word	0x000041b0
        /*06b8*/ 	.word	0x00000003
        /*06bc*/ 	.word	0x00000000
        /*06c0*/ 	.short	0x0101
        /*06c2*/ 	.byte	0x3f
	.zero		1


	//   ....[31]....
        /*06c4*/ 	.word	0x00004680
        /*06c8*/ 	.word	0x00000007
        /*06cc*/ 	.word	0x00028c50
        /*06d0*/ 	.short	0x010a
        /*06d2*/ 	.byte	0x3f
	.zero		1


	//   ....[32]....
        /*06d4*/ 	.word	0x000046c0
        /*06d8*/ 	.word	0x00000007
        /*06dc*/ 	.word	0x00028c50
        /*06e0*/ 	.short	0x010a
        /*06e2*/ 	.byte	0x3f
	.zero		1


	//   ....[33]....
        /*06e4*/ 	.word	0x000049a0
        /*06e8*/ 	.word	0x00000007
        /*06ec*/ 	.word	0x00000000
        /*06f0*/ 	.short	0x0101
        /*06f2*/ 	.byte	0x3f
	.zero		1


	//   ....[34]....
        /*06f4*/ 	.word	0x00004aa0
        /*06f8*/ 	.word	0x000000ff
        /*06fc*/ 	.word	0x00028c30
        /*0700*/ 	.short	0x010a
        /*0702*/ 	.byte	0x18
	.zero		1


	//   ....[35]....
        /*0704*/ 	.word	0x00004ae0
        /*0708*/ 	.word	0x000000ff
        /*070c*/ 	.word	0x00028c30
        /*0710*/ 	.short	0x010a
        /*0712*/ 	.byte	0x18
	.zero		1


	//   ....[36]....
        /*0714*/ 	.word	0x000057e0
        /*0718*/ 	.word	0x000000a3
        /*071c*/ 	.word	0x00000000
        /*0720*/ 	.short	0x0101
        /*0722*/ 	.byte	0x3f
	.zero		1


	//   ....[37]....
        /*0724*/ 	.word	0x00006440
        /*0728*/ 	.word	0x000000ff
        /*072c*/ 	.word	0x00028c50
        /*0730*/ 	.short	0x010a
        /*0732*/ 	.byte	0x18
	.zero		1


	//   ....[38]....
        /*0734*/ 	.word	0x00006480
        /*0738*/ 	.word	0x000000ff
        /*073c*/ 	.word	0x00028c50
        /*0740*/ 	.short	0x010a
        /*0742*/ 	.byte	0x18
	.zero		1


	//   ....[39]....
        /*0744*/ 	.word	0x00006720
        /*0748*/ 	.word	0x000000a8
        /*074c*/ 	.word	0x00000000
        /*0750*/ 	.short	0x0101
        /*0752*/ 	.byte	0x3f
	.zero		1


	//   ....[40]....
        /*0754*/ 	.word	0x00006840
        /*0758*/ 	.word	0x000000ff
        /*075c*/ 	.word	0x00028c30
        /*0760*/ 	.short	0x010a
        /*0762*/ 	.byte	0x17
	.zero		1


	//   ....[41]....
        /*0764*/ 	.word	0x00006880
        /*0768*/ 	.word	0x000000ff
        /*076c*/ 	.word	0x00028c30
        /*0770*/ 	.short	0x010a
        /*0772*/ 	.byte	0x17
	.zero		1


	//   ....[42]....
        /*0774*/ 	.word	0x00007340
        /*0778*/ 	.word	0x0000009a
        /*077c*/ 	.word	0x00000000
        /*0780*/ 	.short	0x0101
        /*0782*/ 	.byte	0x3f
	.zero		1


	//   ....[43]....
        /*0784*/ 	.word	0x00007d20
        /*0788*/ 	.word	0x000000ff
        /*078c*/ 	.word	0x00028c50
        /*0790*/ 	.short	0x010a
        /*0792*/ 	.byte	0x17
	.zero		1


	//   ....[44]....
        /*0794*/ 	.word	0x00007d60
        /*0798*/ 	.word	0x000000ff
        /*079c*/ 	.word	0x00028c50
        /*07a0*/ 	.short	0x010a
        /*07a2*/ 	.byte	0x17
	.zero		1


	//   ....[45]....
        /*07a4*/ 	.word	0x00007ff0
        /*07a8*/ 	.word	0x000000aa
        /*07ac*/ 	.word	0x00000000
        /*07b0*/ 	.short	0x0101
        /*07b2*/ 	.byte	0x3f
	.zero		1


	//   ....[46]....
        /*07b4*/ 	.word	0x0000a470
        /*07b8*/ 	.word	0x000000ff
        /*07bc*/ 	.word	0x00000000
        /*07c0*/ 	.short	0x0101
        /*07c2*/ 	.byte	0x04
	.zero		1


	//   ....[47]....
        /*07c4*/ 	.word	0x0000cfd0
        /*07c8*/ 	.word	0x00000008
        /*07cc*/ 	.word	0x00028c40
        /*07d0*/ 	.short	0x010a
        /*07d2*/ 	.byte	0x3f
	.zero		1


	//   ....[48]....
        /*07d4*/ 	.word	0x0000d3c0
        /*07d8*/ 	.word	0x0000000a
        /*07dc*/ 	.word	0x00028c20
        /*07e0*/ 	.short	0x010a
        /*07e2*/ 	.byte	0x3f
	.zero		1


	//   ....[49]....
        /*07e4*/ 	.word	0x0000d480
        /*07e8*/ 	.word	0x0000000b
        /*07ec*/ 	.word	0x00028c60
        /*07f0*/ 	.short	0x010a
        /*07f2*/ 	.byte	0x3f
	.zero		1


	//   ....[50]....
        /*07f4*/ 	.word	0x0000dbf0
        /*07f8*/ 	.word	0x00000002
        /*07fc*/ 	.word	0x00028c40
        /*0800*/ 	.short	0x010a
        /*0802*/ 	.byte	0x3f
	.zero		1


	//   ....[51]....
        /*0804*/ 	.word	0x0000de00
        /*0808*/ 	.word	0x00000002
        /*080c*/ 	.word	0x00028c60
        /*0810*/ 	.short	0x010a
        /*0812*/ 	.byte	0x3f
	.zero		1


	//   ....[52]....
        /*0814*/ 	.word	0x0000e4c0
        /*0818*/ 	.word	0x00000002
        /*081c*/ 	.word	0x00028c40
        /*0820*/ 	.short	0x010a
        /*0822*/ 	.byte	0x3f
	.zero		1


	//   ....[53]....
        /*0824*/ 	.word	0x0000e6c0
        /*0828*/ 	.word	0x00000002
        /*082c*/ 	.word	0x00028c60
        /*0830*/ 	.short	0x010a
        /*0832*/ 	.byte	0x3f
	.zero		1


	//   ....[54]....
        /*0834*/ 	.word	0x0000ed00
        /*0838*/ 	.word	0x00000002
        /*083c*/ 	.word	0x00028c40
        /*0840*/ 	.short	0x010a
        /*0842*/ 	.byte	0x3f
	.zero		1


	//   ....[55]....
        /*0844*/ 	.word	0x0000ef10
        /*0848*/ 	.word	0x00000002
        /*084c*/ 	.word	0x00028c60
        /*0850*/ 	.short	0x010a
        /*0852*/ 	.byte	0x3f
	.zero		1


	//   ....[56]....
        /*0854*/ 	.word	0x000101e0
        /*0858*/ 	.word	0x00000000
        /*085c*/ 	.word	0x00028c20
        /*0860*/ 	.short	0x010a
        /*0862*/ 	.byte	0x3f
	.zero		1


	//   ....[57]....
        /*0864*/ 	.word	0x000103a0
        /*0868*/ 	.word	0x00000006
        /*086c*/ 	.word	0x00000000
        /*0870*/ 	.short	0x010a
        /*0872*/ 	.byte	0x3f
	.zero		1


	//   ....[58]....
        /*0874*/ 	.word	0x00010410
        /*0878*/ 	.word	0x00000007
        /*087c*/ 	.word	0x00000000
        /*0880*/ 	.short	0x010a
        /*0882*/ 	.byte	0x3f
	.zero		1


	//   ....[59]....
        /*0884*/ 	.word	0x00010480
        /*0888*/ 	.word	0x00000004
        /*088c*/ 	.word	0x00000000
        /*0890*/ 	.short	0x010a
        /*0892*/ 	.byte	0x3f
	.zero		1


	//   ....[60]....
        /*0894*/ 	.word	0x000104b0
        /*0898*/ 	.word	0x00000003
        /*089c*/ 	.word	0x00000000
        /*08a0*/ 	.short	0x010a
        /*08a2*/ 	.byte	0x3f
	.zero		1


	//   ....[61]....
        /*08a4*/ 	.word	0x00010520
        /*08a8*/ 	.word	0x00000005
        /*08ac*/ 	.word	0x00028c50
        /*08b0*/ 	.short	0x010a
        /*08b2*/ 	.byte	0x3f
	.zero		1


	//   ....[62]....
        /*08b4*/ 	.word	0x00010580
        /*08b8*/ 	.word	0x00000006
        /*08bc*/ 	.word	0x00028c50
        /*08c0*/ 	.short	0x010a
        /*08c2*/ 	.byte	0x3f
	.zero		1


	//   ....[63]....
        /*08c4*/ 	.word	0x000105e0
        /*08c8*/ 	.word	0x00000003
        /*08cc*/ 	.word	0x00028c00
        /*08d0*/ 	.short	0x010a
        /*08d2*/ 	.byte	0x3f
	.zero		1


	//   ....[64]....
        /*08d4*/ 	.word	0x00010630
        /*08d8*/ 	.word	0x00000007
        /*08dc*/ 	.word	0x00028c30
        /*08e0*/ 	.short	0x010a
        /*08e2*/ 	.byte	0x3f
	.zero		1


	//   ....[65]....
        /*08e4*/ 	.word	0x00010680
        /*08e8*/ 	.word	0x00000007
        /*08ec*/ 	.word	0x00028c50
        /*08f0*/ 	.short	0x010a
        /*08f2*/ 	.byte	0x3f
	.zero		1


	//   ....[66]....
        /*08f4*/ 	.word	0x000106e0
        /*08f8*/ 	.word	0x00000004
        /*08fc*/ 	.word	0x00028c30
        /*0900*/ 	.short	0x010a
        /*0902*/ 	.byte	0x3f
	.zero		1


	//   ....[67]....
        /*0904*/ 	.word	0x00010730
        /*0908*/ 	.word	0x000000a8
        /*090c*/ 	.word	0x00028c50
        /*0910*/ 	.short	0x010a
        /*0912*/ 	.byte	0x3f
	.zero		1


	//   ....[68]....
        /*0914*/ 	.word	0x00010790
        /*0918*/ 	.word	0x00000004
        /*091c*/ 	.word	0x00028c30
        /*0920*/ 	.short	0x010a
        /*0922*/ 	.byte	0x3f
	.zero		1


	//   ....[69]....
        /*0924*/ 	.word	0x000107e0
        /*0928*/ 	.word	0x000000aa
        /*092c*/ 	.word	0x00028c50
        /*0930*/ 	.short	0x010a
        /*0932*/ 	.byte	0x3f
	.zero		1


	//   ....[70]....
        /*0934*/ 	.word	0x00010980
        /*0938*/ 	.word	0x00000008
        /*093c*/ 	.word	0x00028c40
        /*0940*/ 	.short	0x010a
        /*0942*/ 	.byte	0x3f
	.zero		1


	//   ....[71]....
        /*0944*/ 	.word	0x00010a00
        /*0948*/ 	.word	0x00000008
        /*094c*/ 	.word	0x00028c20
        /*0950*/ 	.short	0x010a
        /*0952*/ 	.byte	0x3f
	.zero		1


	//   ....[72]....
        /*0954*/ 	.word	0x00010a50
        /*0958*/ 	.word	0x0000000b
        /*095c*/ 	.word	0x00028c60
        /*0960*/ 	.short	0x010a
        /*0962*/ 	.byte	0x3f
	.zero		1


	//   ....[73]....
        /*0964*/ 	.word	0x00010aa0
        /*0968*/ 	.word	0x00000002
        /*096c*/ 	.word	0x00028c40
        /*0970*/ 	.short	0x010a
        /*0972*/ 	.byte	0x3f
	.zero		1


	//   ....[74]....
        /*0974*/ 	.word	0x00010af0
        /*0978*/ 	.word	0x00000002
        /*097c*/ 	.word	0x00028c60
        /*0980*/ 	.short	0x010a
        /*0982*/ 	.byte	0x3f
	.zero		1


	//   ....[75]....
        /*0984*/ 	.word	0x00010b40
        /*0988*/ 	.word	0x00000002
        /*098c*/ 	.word	0x00028c40
        /*0990*/ 	.short	0x010a
        /*0992*/ 	.byte	0x3f
	.zero		1


	//   ....[76]....
        /*0994*/ 	.word	0x00010b90
        /*0998*/ 	.word	0x00000002
        /*099c*/ 	.word	0x00028c60
        /*09a0*/ 	.short	0x010a
        /*09a2*/ 	.byte	0x3f
	.zero		1


	//   ....[77]....
        /*09a4*/ 	.word	0x00010be0
        /*09a8*/ 	.word	0x00000002
        /*09ac*/ 	.word	0x00028c40
        /*09b0*/ 	.short	0x010a
        /*09b2*/ 	.byte	0x3f
	.zero		1


	//   ....[78]....
        /*09b4*/ 	.word	0x00010c30
        /*09b8*/ 	.word	0x00000002
        /*09bc*/ 	.word	0x00028c60
        /*09c0*/ 	.short	0x010a
        /*09c2*/ 	.byte	0x3f
	.zero		1


	//   ....[79]....
        /*09c4*/ 	.word	0x000115f0
        /*09c8*/ 	.word	0x00000000
        /*09cc*/ 	.word	0x00028c20
        /*09d0*/ 	.short	0x010a
        /*09d2*/ 	.byte	0x3f
	.zero		1


	//   ....[80]....
        /*09d4*/ 	.word	0x00011790
        /*09d8*/ 	.word	0x00000006
        /*09dc*/ 	.word	0x00000000
        /*09e0*/ 	.short	0x010a
        /*09e2*/ 	.byte	0x3f
	.zero		1


	//   ....[81]....
        /*09e4*/ 	.word	0x000117e0
        /*09e8*/ 	.word	0x00000007
        /*09ec*/ 	.word	0x00000000
        /*09f0*/ 	.short	0x010a
        /*09f2*/ 	.byte	0x3f
	.zero		1


	//   ....[82]....
        /*09f4*/ 	.word	0x00011830
        /*09f8*/ 	.word	0x00000004
        /*09fc*/ 	.word	0x00000000
        /*0a00*/ 	.short	0x010a
        /*0a02*/ 	.byte	0x3f
	.zero		1


	//----- nvinfo : EIATTR_NUM_MBARRIERS
	.align		4
.L_549:
        /*0a04*/ 	.byte	0x03, 0x38
        /*0a06*/ 	.short	0x0016


	//----- nvinfo : EIATTR_EXIT_INSTR_OFFSETS
	.align		4
        /*0a08*/ 	.byte	0x04, 0x1c
        /*0a0a*/ 	.short	(.L_551 - .L_550)


	//   ....[0]....
.L_550:
        /*0a0c*/ 	.word	0x00000a80


	//   ....[1]....
        /*0a10*/ 	.word	0x0000b430


	//   ....[2]....
        /*0a14*/ 	.word	0x0000b490


	//   ....[3]....
        /*0a18*/ 	.word	0x00010500


	//----- nvinfo : EIATTR_MAX_THREADS
	.align		4
.L_551:
        /*0a1c*/ 	.byte	0x04, 0x05
        /*0a1e*/ 	.short	(.L_553 - .L_552)
.L_552:
        /*0a20*/ 	.word	0x00000180
        /*0a24*/ 	.word	0x00000001
        /*0a28*/ 	.word	0x00000001


	//----- nvinfo : EIATTR_CRS_STACK_SIZE
	.align		4
.L_553:
        /*0a2c*/ 	.byte	0x04, 0x1e
        /*0a2e*/ 	.short	(.L_555 - .L_554)
.L_554:
        /*0a30*/ 	.word	0x00000000


	//----- nvinfo : EIATTR_CBANK_PARAM_SIZE
	.align		4
.L_555:
        /*0a34*/ 	.byte	0x03, 0x19
        /*0a36*/ 	.short	0x0a70


	//----- nvinfo : EIATTR_PARAM_CBANK
	.align		4
        /*0a38*/ 	.byte	0x04, 0x0a
        /*0a3a*/ 	.short	(.L_557 - .L_556)
	.align		4
.L_556:
        /*0a3c*/ 	.word	index@(.nv.constant0._ZN7cutlass13device_kernelIN5flash11enable_sm90INS1_16FlashAttnFwdSm90INS1_25CollectiveMainloopFwdSm90ILi2EN4cute5tupleIJNS5_1CILi1EEES8_S8_EEENS6_IJNS7_ILi64EEESA_SA_EEELi512ENS_10bfloat16_tEfNS_4arch4Sm90ELb1ELb0ELb0ELb1ELb0ELb0ELb0ELb0ELb0ELb0ELb0ELb0EEENS1_21CollectiveEpilogueFwdINS6_IJSA_NS7_ILi512EEESA_EEES9_SC_SE_Li256ELb1ELb0ELb0ELb0EEENS1_36VarlenDynamicPersistentTileSchedulerILi64ELi64ELi256ELi32ELb0ELb0ELb1ELb1ELb1ELb1EEEEEEEEEvNT_6ParamsE)
        /*0a40*/ 	.short	0x0210
        /*0a42*/ 	.short	0x0a70


	//----- nvinfo : EIATTR_SW_WAR
	.align		4
.L_557:
        /*0a44*/ 	.byte	0x04, 0x36
        /*0a46*/ 	.short	(.L_559 - .L_558)
.L_558:
        /*0a48*/ 	.word	0x00000008
.L_559:


//--------------------- .nv.info._ZN7cutlass13device_kernelIN5flash11enable_sm90INS1_16FlashAttnFwdSm90INS1_25CollectiveMainloopFwdSm90ILi2EN4cute5tupleIJNS5_1CILi1EEES8_S8_EEENS6_IJNS7_ILi64EEESA_SA_EEELi512ENS_10bfloat16_tEfNS_4arch4Sm90ELb1ELb0ELb0ELb1ELb0ELb1ELb0ELb0ELb0ELb0ELb0ELb0EEENS1_21CollectiveEpilogueFwdINS6_IJSA_NS7_ILi512EEESA_EEES9_SC_SE_Li256ELb1ELb0ELb0ELb0EEENS1_36VarlenDynamicPersistentTileSchedulerILi64ELi64ELi256ELi32ELb0ELb0ELb1ELb1ELb1ELb1EEEEEEEEEvNT_6ParamsE --------------------------
	.section	.nv.info._ZN7cutlass13device_kernelIN5flash11enable_sm90INS1_16FlashAttnFwdSm90INS1_25CollectiveMainloopFwdSm90ILi2EN4cute5tupleIJNS5_1CILi1EEES8_S8_EEENS6_IJNS7_ILi64EEESA_SA_EEELi512ENS_10bfloat16_tEfNS_4arch4Sm90ELb1ELb0ELb0ELb1ELb0ELb1ELb0ELb0ELb0ELb0ELb0ELb0EEENS1_21CollectiveEpilogueFwdINS6_IJSA_NS7_ILi512EEESA_EEES9_SC_SE_Li256ELb1ELb0ELb0ELb0EEENS1_36VarlenDynamicPersistentTileSchedulerILi64ELi64ELi256ELi32ELb0ELb0ELb1ELb1ELb1ELb1EEEEEEEEEvNT_6ParamsE,"",@"SHT_CUDA_INFO"
	.sectionflags	@""
	.align	4


	//----- nvinfo : EIATTR_CUDA_API_VERSION
	.align		4
        /*0000*/ 	.byte	0x04, 0x37
        /*0002*/ 	.short	(.L_561 - .L_560)
.L_560:
        /*0004*/ 	.word	0x00000082


	//----- nvinfo : EIATTR_KPARAM_INFO
	.align		4
.L_561:
        /*0008*/ 	.byte	0x04, 0x17
        /*000a*/ 	.short	(.L_563 - .L_562)
.L_562:
        /*000c*/ 	.word	0x00000000
        /*0010*/ 	.short	0x0000
        /*0012*/ 	.short	0x0070
        /*0014*/ 	.byte	0x00, 0xf0, 0x01, 0x28


	//----- nvinfo : EIATTR_SPARSE_MMA_MASK
	.align		4
.L_563:
        /*0018*/ 	.byte	0x03, 0x50
        /*001a*/ 	.short	0x0000


	//----- nvinfo : EIATTR_MAXREG_COUNT
	.align		4
        /*001c*/ 	.byte	0x03, 0x1b
        /*001e*/ 	.short	0x00a8


	//----- nvinfo : EIATTR_NUM_BARRIERS
	.align		4
        /*0020*/ 	.byte	0x02, 0x4c
        /*0022*/ 	.byte	0x10
	.zero		1


	//----- nvinfo : EIATTR_EXTERNS
	.align		4
        /*0024*/ 	.byte	0x04, 0x0f
        /*0026*/ 	.short	(.L_565 - .L_564)


	//   ....[0]....
	.align		4
.L_564:
        /*0028*/ 	.word	index@(__assertfail)


	//----- nvinfo : EIATTR_ANNOTATIONS
	.align		4
.L_565:
        /*002c*/ 	.byte	0x04, 0x55
        /*002e*/ 	.short	(.L_567 - .L_566)


	//   ....[0]....
.L_566:
        /* <DEDUP_REMOVED lines=41> */


	//----- nvinfo : EIATTR_MERCURY_ISA_VERSION
	.align		4
.L_567:
        /*02a8*/ 	.byte	0x03, 0x5f
        /*02aa*/ 	.short	0x0101


	//----- nvinfo : EIATTR_UNUSED_LOAD_BYTE_OFFSET
	.align		4
        /*02ac*/ 	.byte	0x04, 0x44
        /*02ae*/ 	.short	(.L_569 - .L_568)


	//   ....[0]....
.L_568:
        /*02b0*/ 	.word	0x00000ae0
        /*02b4*/ 	.word	0x0000fff0


	//   ....[1]....
        /*02b8*/ 	.word	0x0000efb0
        /*02bc*/ 	.word	0x0000fff0


	//----- nvinfo : EIATTR_INT_WARP_WIDE_INSTR_OFFSETS
	.align		4
.L_569:
        /*02c0*/ 	.byte	0x04, 0x31
        /*02c2*/ 	.short	(.L_571 - .L_570)


	//   ....[0]....
.L_570:
        /*02c4*/ 	.word	0x000001c0


	//   ....[1]....
        /*02c8*/ 	.word	0x00000200


	//   ....[2]....
        /*02cc*/ 	.word	0x000002d0


	//   ....[3]....
        /*02d0*/ 	.word	0x00013a50


	//   ....[4]....
        /*02d4*/ 	.word	0x00013ae0


	//   ....[5]....
        /*02d8*/ 	.word	0x00013f60


	//   ....[6]....
        /*02dc*/ 	.word	0x00013f90


	//   ....[7]....
        /*02e0*/ 	.word	0x00016820


	//   ....[8]....
        /*02e4*/ 	.word	0x000168b0


	//----- nvinfo : EIATTR_COOP_GROUP_MASK_REGIDS
	.align		4
.L_571:
        /*02e8*/ 	.byte	0x04, 0x29
        /*02ea*/ 	.short	(.L_573 - .L_572)


	//   ....[0]....
.L_572:
        /*02ec*/ 	.word	0xffffffff


	//   ....[1]....
        /*02f0*/ 	.word	0xffffffff


	//   ....[2]....
        /*02f4*/ 	.word	0xffffffff


	//   ....[3]....
        /*02f8*/ 	.word	0xffffffff


	//   ....[4]....
        /*02fc*/ 	.word	0xffffffff


	//   ....[5]....
        /*0300*/ 	.word	0xffffffff


	//   ....[6]....
        /*0304*/ 	.word	0xffffffff


	//   ....[7]....
        /*0308*/ 	.word	0xffffffff


	//   ....[8]....
        /*030c*/ 	.word	0xffffffff


	//   ....[9]....
        /*0310*/ 	.word	0xffffffff


	//   ....[10]....
        /*0314*/ 	.word	0xffffffff


	//   ....[11]....
        /*0318*/ 	.word	0xffffffff


	//   ....[12]....
        /*031c*/ 	.word	0xffffffff


	//   ....[13]....
        /*0320*/ 	.word	0xffffffff


	//   ....[14]....
        /*0324*/ 	.word	0xffffffff


	//   ....[15]....
        /*0328*/ 	.word	0xffffffff


	//   ....[16]....
        /*032c*/ 	.word	0xffffffff


	//   ....[17]....
        /*0330*/ 	.word	0xffffffff


	//   ....[18]....
        /*0334*/ 	.word	0xffffffff


	//   ....[19]....
        /*0338*/ 	.word	0xffffffff


	//   ....[20]....
        /*033c*/ 	.word	0xffffffff


	//   ....[21]....
        /*0340*/ 	.word	0xffffffff


	//   ....[22]....
        /*0344*/ 	.word	0xffffffff


	//   ....[23]....
        /*0348*/ 	.word	0xffffffff


	//   ....[24]....
        /*034c*/ 	.word	0xffffffff


	//   ....[25]....
        /*0350*/ 	.word	0xffffffff


	//   ....[26]....
        /*0354*/ 	.word	0xffffffff


	//   ....[27]....
        /*0358*/ 	.word	0xffffffff


	//   ....[28]....
        /*035c*/ 	.word	0xffffffff


	//   ....[29]....
        /*0360*/ 	.word	0xffffffff


	//   ....[30]....
        /*0364*/ 	.word	0xffffffff


	//   ....[31]....
        /*0368*/ 	.word	0xffffffff


	//   ....[32]....
        /*036c*/ 	.word	0xffffffff


	//   ....[33]....
        /*0370*/ 	.word	0xffffffff


	//   ....[34]....
        /*0374*/ 	.word	0xffffffff


	//   ....[35]....
        /*0378*/ 	.word	0xffffffff


	//   ....[36]....
        /*037c*/ 	.word	0xffffffff


	//   ....[37]....
        /*0380*/ 	.word	0xffffffff


	//   ....[38]....
        /*0384*/ 	.word	0xffffffff


	//   ....[39]....
        /*0388*/ 	.word	0xffffffff


	//   ....[40]....
        /*038c*/ 	.word	0xffffffff


	//   ....[41]....
        /*0390*/ 	.word	0xffffffff


	//   ....[42]....
        /*0394*/ 	.word	0xffffffff


	//   ....[43]....
        /*0398*/ 	.word	0xffffffff


	//   ....[44]....
        /*039c*/ 	.word	0xffffffff


	//   ....[45]....
        /*03a0*/ 	.word	0xffffffff


	//   ....[46]....
        /*03a4*/ 	.word	0xffffffff


	//   ....[47]....
        /*03a8*/ 	.word	0xffffffff


	//   ....[48]....
        /*03ac*/ 	.word	0xffffffff


	//   ....[49]....
        /*03b0*/ 	.word	0xffffffff


	//   ....[50]....
        /*03b4*/ 	.word	0xffffffff


	//   ....[51]....
        /*03b8*/ 	.word	0xffffffff


	//   ....[52]....
        /*03bc*/ 	.word	0xffffffff


	//   ....[53]....
        /*03c0*/ 	.word	0xffffffff


	//   ....[54]....
        /*03c4*/ 	.word	0xffffffff


	//   ....[55]....
        /*03c8*/ 	.word	0xffffffff


	//   ....[56]....
        /*03cc*/ 	.word	0xffffffff


	//   ....[57]....
        /*03d0*/ 	.word	0xffffffff


	//   ....[58]....
        /*03d4*/ 	.word	0xffffffff


	//   ....[59]....
        /*03d8*/ 	.word	0xffffffff


	//   ....[60]....
        /*03dc*/ 	.word	0xffffffff


	//   ....[61]....
        /*03e0*/ 	.word	0xffffffff


	//   ....[62]....
        /*03e4*/ 	.word	0xffffffff


	//   ....[63]....
        /*03e8*/ 	.word	0x0500000f


	//   ....[64]....
        /*03ec*/ 	.word	0x0500000f


	//   ....[65]....
        /*03f0*/ 	.word	0x0500000f


	//   ....[66]....
        /*03f4*/ 	.word	0x0500000f


	//   ....[67]....
        /*03f8*/ 	.word	0x0500000f


	//   ....[68]....
        /*03fc*/ 	.word	0x0500000f


	//   ....[69]....
        /*0400*/ 	.word	0x0500000f


	//   ....[70]....
        /*0404*/ 	.word	0x0500000f


	//   ....[71]....
        /*0408*/ 	.word	0x0500000f


	//   ....[72]....
        /*040c*/ 	.word	0x0500000f


	//   ....[73]....
        /*0410*/ 	.word	0x0500000f


	//   ....[74]....
        /*0414*/ 	.word	0x0500000f


	//   ....[75]....
        /*0418*/ 	.word	0x0500000f


	//   ....[76]....
        /*041c*/ 	.word	0x0500000f


	//   ....[77]....
        /*0420*/ 	.word	0x0500000f


	//   ....[78]....
        /*0424*/ 	.word	0x0500000f


	//   ....[79]....
        /*0428*/ 	.word	0x0500000f


	//   ....[80]....
        /*042c*/ 	.word	0x0500000f


	//   ....[81]....
        /*0430*/ 	.word	0x0500000f


	//   ....[82]....
        /*0434*/ 	.word	0x0500000f


	//   ....[83]....
        /*0438*/ 	.word	0x0500000f


	//   ....[84]....
        /*043c*/ 	.word	0x0500000f


	//   ....[85]....
        /*0440*/ 	.word	0x0500000f


	//   ....[86]....
        /*0444*/ 	.word	0x0500000f


	//   ....[87]....
        /*0448*/ 	.word	0x0500000f


	//   ....[88]....
        /*044c*/ 	.word	0x0500000f


	//   ....[89]....
        /*0450*/ 	.word	0x0500000f


	//   ....[90]....
        /*0454*/ 	.word	0x0500000f


	//   ....[91]....
        /*0458*/ 	.word	0x0500000f


	//   ....[92]....
        /*045c*/ 	.word	0x0500000f


	//   ....[93]....
        /*0460*/ 	.word	0x0500000f


	//   ....[94]....
        /*0464*/ 	.word	0x0500000f


	//   ....[95]....
        /*0468*/ 	.word	0x0500000f


	//   ....[96]....
        /*046c*/ 	.word	0x0500000f


	//   ....[97]....
        /*0470*/ 	.word	0x0500000f


	//   ....[98]....
        /*0474*/ 	.word	0x0500000f


	//----- nvinfo : EIATTR_COOP_GROUP_INSTR_OFFSETS
	.align		4
.L_573:
        /*0478*/ 	.byte	0x04, 0x28
        /*047a*/ 	.short	(.L_575 - .L_574)


	//   ....[0]....
.L_574:
        /*047c*/ 	.word	0x00000060


	//   ....[1]....
        /*0480*/ 	.word	0x000001d0


	//   ....[2]....
        /*0484*/ 	.word	0x00000210


	//   ....[3]....
        /*0488*/ 	.word	0x00000400


	//   ....[4]....
        /*048c*/ 	.word	0x00000560


	//   ....[5]....
        /*0490*/ 	.word	0x00000680


	//   ....[6]....
        /*0494*/ 	.word	0x000007e0


	//   ....[7]....
        /*0498*/ 	.word	0x00004780


	//   ....[8]....
        /*049c*/ 	.word	0x000061b0


	//   ....[9]....
        /*04a0*/ 	.word	0x00009c90


	//   ....[10]....
        /*04a4*/ 	.word	0x00009e20


	//   ....[11]....
        /*04a8*/ 	.word	0x00009fd0


	//   ....[12]....
        /*04ac*/ 	.word	0x0000a120


	//   ....[13]....
        /*04b0*/ 	.word	0x0000ab50


	//   ....[14]....
        /*04b4*/ 	.word	0x0000b2a0


	//   ....[15]....
        /*04b8*/ 	.word	0x0000b3a0


	//   ....[16]....
        /*04bc*/ 	.word	0x0000b6e0


	//   ....[17]....
        /*04c0*/ 	.word	0x0000b760


	//   ....[18]....
        /*04c4*/ 	.word	0x0000ca20


	//   ....[19]....
        /*04c8*/ 	.word	0x0000cf80


	//   ....[20]....
        /*04cc*/ 	.word	0x0000cfb0


	//   ....[21]....
        /*04d0*/ 	.word	0x0000d1f0


	//   ....[22]....
        /*04d4*/ 	.word	0x0000d2e0


	//   ....[23]....
        /*04d8*/ 	.word	0x0000e470


	//   ....[24]....
        /*04dc*/ 	.word	0x0000e4c0


	//   ....[25]....
        /*04e0*/ 	.word	0x0000e500


	//   ....[26]....
        /*04e4*/ 	.word	0x0000e570


	//   ....[27]....
        /*04e8*/ 	.word	0x0000e590


	//   ....[28]....
        /*04ec*/ 	.word	0x0000ff50


	//   ....[29]....
        /*04f0*/ 	.word	0x000116d0


	//   ....[30]....
        /*04f4*/ 	.word	0x00011850


	//   ....[31]....
        /*04f8*/ 	.word	0x00011880


	//   ....[32]....
        /*04fc*/ 	.word	0x000118c0


	//   ....[33]....
        /*0500*/ 	.word	0x00011930


	//   ....[34]....
        /*0504*/ 	.word	0x00011990


	//   ....[35]....
        /*0508*/ 	.word	0x000119d0


	//   ....[36]....
        /*050c*/ 	.word	0x00011b70


	//   ....[37]....
        /*0510*/ 	.word	0x00011bd0


	//   ....[38]....
        /*0514*/ 	.word	0x00011c10


	//   ....[39]....
        /*0518*/ 	.word	0x00011c50


	//   ....[40]....
        /*051c*/ 	.word	0x00011c80


	//   ....[41]....
        /*0520*/ 	.word	0x00011cb0


	//   ....[42]....
        /*0524*/ 	.word	0x00011d40


	//   ....[43]....
        /*0528*/ 	.word	0x00011da0


	//   ....[44]....
        /*052c*/ 	.word	0x00011e30


	//   ....[45]....
        /*0530*/ 	.word	0x00016940


	//   ....[46]....
        /*0534*/ 	.word	0x00016950


	//   ....[47]....
        /*0538*/ 	.word	0x00016a60


	//   ....[48]....
        /*053c*/ 	.word	0x00016ac0


	//   ....[49]....
        /*0540*/ 	.word	0x00016b00


	//   ....[50]....
        /*0544*/ 	.word	0x00016b40


	//   ....[51]....
        /*0548*/ 	.word	0x00016b70


	//   ....[52]....
        /*054c*/ 	.word	0x00016ba0


	//   ....[53]....
        /*0550*/ 	.word	0x00016d30


	//   ....[54]....
        /*0554*/ 	.word	0x00016d90


	//   ....[55]....
        /*0558*/ 	.word	0x00016dd0


	//   ....[56]....
        /*055c*/ 	.word	0x00016e10


	//   ....[57]....
        /*0560*/ 	.word	0x00016e40


	//   ....[58]....
        /*0564*/ 	.word	0x00016e70


	//   ....[59]....
        /*0568*/ 	.word	0x00016f30


	//   ....[60]....
        /*056c*/ 	.word	0x00016f50


	//   ....[61]....
        /*0570*/ 	.word	0x00016fc0


	//   ....[62]....
        /*0574*/ 	.word	0x00017650


	//   ....[63]....
        /*0578*/ 	.word	0x00017b30


	//   ....[64]....
        /*057c*/ 	.word	0x00017bd0


	//   ....[65]....
        /*0580*/ 	.word	0x00017c70


	//   ....[66]....
        /*0584*/ 	.word	0x00017d10


	//   ....[67]....
        /*0588*/ 	.word	0x00017db0


	//   ....[68]....
        /*058c*/ 	.word	0x00017e50


	//   ....[69]....
        /*0590*/ 	.word	0x00017ef0


	//   ....[70]....
        /*0594*/ 	.word	0x00017f90


	//   ....[71]....
        /*0598*/ 	.word	0x00018080


	//   ....[72]....
        /*059c*/ 	.word	0x00018120


	//   ....[73]....
        /*05a0*/ 	.word	0x000181c0


	//   ....[74]....
        /*05a4*/ 	.word	0x00018260


	//   ....[75]....
        /*05a8*/ 	.word	0x00018300


	//   ....[76]....
        /*05ac*/ 	.word	0x000183a0


	//   ....[77]....
        /*05b0*/ 	.word	0x00018440


	//   ....[78]....
        /*05b4*/ 	.word	0x000184e0


	//   ....[79]....
        /*05b8*/ 	.word	0x000187e0


	//   ....[80]....
        /*05bc*/ 	.word	0x00018ac0


	//   ....[81]....
        /*05c0*/ 	.word	0x00018ee0


	//   ....[82]....
        /*05c4*/ 	.word	0x00018f70


	//   ....[83]....
        /*05c8*/ 	.word	0x00019010


	//   ....[84]....
        /*05cc*/ 	.word	0x000190c0


	//   ....[85]....
        /*05d0*/ 	.word	0x00019140


	//   ....[86]....
        /*05d4*/ 	.word	0x000191c0


	//   ....[87]....
        /*05d8*/ 	.word	0x00019240


	//   ....[88]....
        /*05dc*/ 	.word	0x000192c0


	//   ....[89]....
        /*05e0*/ 	.word	0x00019350


	//   ....[90]....
        /*05e4*/ 	.word	0x00019400


	//   ....[91]....
        /*05e8*/ 	.word	0x00019480


	//   ....[92]....
        /*05ec*/ 	.word	0x00019500


	//   ....[93]....
        /*05f0*/ 	.word	0x00019580


	//   ....[94]....
        /*05f4*/ 	.word	0x00019600


	//   ....[95]....
        /*05f8*/ 	.word	0x00019670


	//   ....[96]....
        /*05fc*/ 	.word	0x00019710


	//   ....[97]....
        /*0600*/ 	.word	0x000197a0


	//   ....[98]....
        /*0604*/ 	.word	0x000198d0


	//----- nvinfo : EIATTR_REG_RECONFIG
	.align		4
.L_575:
        /*0608*/ 	.byte	0x01, 0x54
	.zero		2


	//----- nvinfo : EIATTR_SYSCALL_OFFSETS
	.align		4
        /*060c*/ 	.byte	0x04, 0x46
        /*060e*/ 	.short	(.L_577 - .L_576)


	//   ....[0]....
.L_576:
        /*0610*/ 	.word	0x000018c0


	//   ....[1]....
        /*0614*/ 	.word	0x00001a10


	//   ....[2]....
        /*0618*/ 	.word	0x00006370


	//   ....[3]....
        /*061c*/ 	.word	0x00006810


	//   ....[4]....
        /*0620*/ 	.word	0x00013c70


	//   ....[5]....
        /*0624*/ 	.word	0x00013db0


	//   ....[6]....
        /*0628*/ 	.word	0x00013eb0


	//----- nvinfo : EIATTR_MBARRIER_INSTR_OFFSETS
	.align		4
.L_577:
        /*062c*/ 	.byte	0x04, 0x39
        /*062e*/ 	.short	(.L_579 - .L_578)


	//   ....[0]....
.L_578:
        /*0630*/ 	.word	0x000002f0
        /*0634*/ 	.word	0x000000ff
        /*0638*/ 	.word	0x00028c00
        /*063c*/ 	.short	0x0100
        /*063e*/ 	.byte	0x08
	.zero		1


	//   ....[1]....
        /*0640*/ 	.word	0x00000300
        /*0644*/ 	.word	0x000000ff
        /*0648*/ 	.word	0x00028c20
        /*064c*/ 	.short	0x0100
        /*064e*/ 	.byte	0x08
	.zero		1


	//   ....[2]....
        /*0650*/ 	.word	0x000003b0
        /*0654*/ 	.word	0x000000ff
        /*0658*/ 	.word	0x00028c30
        /*065c*/ 	.short	0x0100
        /*065e*/ 	.byte	0x06
	.zero		1


	//   ....[3]....
        /*0660*/ 	.word	0x000003c0
        /*0664*/ 	.word	0x000000ff
        /*0668*/ 	.word	0x00028c40
        /*066c*/ 	.short	0x0100
        /*066e*/ 	.byte	0x06
	.zero		1


	//   ....[4]....
        /*0670*/ 	.word	0x000003d0
        /*0674*/ 	.word	0x000000ff
        /*0678*/ 	.word	0x00028c38
        /*067c*/ 	.short	0x0100
        /*067e*/ 	.byte	0x06
	.zero		1


	//   ....[5]....
        /*0680*/ 	.word	0x000003e0
        /*0684*/ 	.word	0x000000ff
        /*0688*/ 	.word	0x00028c48
        /*068c*/ 	.short	0x0100
        /*068e*/ 	.byte	0x06
	.zero		1


	//   ....[6]....
        /*0690*/ 	.word	0x00000510
        /*0694*/ 	.word	0x000000ff
        /*0698*/ 	.word	0x00028c50
        /*069c*/ 	.short	0x0100
        /*069e*/ 	.byte	0x08
	.zero		1


	//   ....[7]....
        /*06a0*/ 	.word	0x00000520
        /*06a4*/ 	.word	0x000000ff
        /*06a8*/ 	.word	0x00028c60
        /*06ac*/ 	.short	0x0100
        /*06ae*/ 	.byte	0x08
	.zero		1


	//   ....[8]....
        /*06b0*/ 	.word	0x00000530
        /*06b4*/ 	.word	0x000000ff
        /*06b8*/ 	.word	0x00028c58
        /*06bc*/ 	.short	0x0100
        /*06be*/ 	.byte	0x08
	.zero		1


	//   ....[9]....
        /*06c0*/ 	.word	0x00000540
        /*06c4*/ 	.word	0x000000ff
        /*06c8*/ 	.word	0x00028c68
        /*06cc*/ 	.short	0x0100
        /*06ce*/ 	.byte	0x08
	.zero		1


	//   ....[10]....
        /*06d0*/ 	.word	0x00000630
        /*06d4*/ 	.word	0x000000ff
        /*06d8*/ 	.word	0x00028c70
        /*06dc*/ 	.short	0x0100
        /*06de*/ 	.byte	0x06
	.zero		1


	//   ....[11]....
        /*06e0*/ 	.word	0x00000640
        /*06e4*/ 	.word	0x000000ff
        /*06e8*/ 	.word	0x00028c80
        /*06ec*/ 	.short	0x0100
        /*06ee*/ 	.byte	0x06
	.zero		1


	//   ....[12]....
        /*06f0*/ 	.word	0x00000650
        /*06f4*/ 	.word	0x000000ff
        /*06f8*/ 	.word	0x00028c78
        /*06fc*/ 	.short	0x0100
        /*06fe*/ 	.byte	0x06
	.zero		1


	//   ....[13]....
        /*0700*/ 	.word	0x00000660
        /*0704*/ 	.word	0x000000ff
        /*0708*/ 	.word	0x00028c88
        /*070c*/ 	.short	0x0100
        /*070e*/ 	.byte	0x06
	.zero		1


	//   ....[14]....
        /*0710*/ 	.word	0x00000790
        /*0714*/ 	.word	0x000000ff
        /*0718*/ 	.word	0x00028c90
        /*071c*/ 	.short	0x0100
        /*071e*/ 	.byte	0x08
	.zero		1


	//   ....[15]....
        /*0720*/ 	.word	0x000007a0
        /*0724*/ 	.word	0x000000ff
        /*0728*/ 	.word	0x00028ca0
        /*072c*/ 	.short	0x0100
        /*072e*/ 	.byte	0x08
	.zero		1


	//   ....[16]....
        /*0730*/ 	.word	0x000007b0
        /*0734*/ 	.word	0x000000ff
        /*0738*/ 	.word	0x00028c98
        /*073c*/ 	.short	0x0100
        /*073e*/ 	.byte	0x08
	.zero		1


	//   ....[17]....
        /*0740*/ 	.word	0x000007c0
        /*0744*/ 	.word	0x000000ff
        /*0748*/ 	.word	0x00028ca8
        /*074c*/ 	.short	0x0100
        /*074e*/ 	.byte	0x08
	.zero		1


	//   ....[18]....
        /*0750*/ 	.word	0x000008f0
        /*0754*/ 	.word	0x000000ff
        /*0758*/ 	.word	0x00028cb0
        /*075c*/ 	.short	0x0100
        /*075e*/ 	.byte	0x08
	.zero		1


	//   ....[19]....
        /*0760*/ 	.word	0x00000900
        /*0764*/ 	.word	0x000000ff
        /*0768*/ 	.word	0x00028cc0
        /*076c*/ 	.short	0x0100
        /*076e*/ 	.byte	0x08
	.zero		1


	//   ....[20]....
        /*0770*/ 	.word	0x00000910
        /*0774*/ 	.word	0x000000ff
        /*0778*/ 	.word	0x00028cb8
        /*077c*/ 	.short	0x0100
        /*077e*/ 	.byte	0x08
	.zero		1


	//   ....[21]....
        /*0780*/ 	.word	0x00000920
        /*0784*/ 	.word	0x000000ff
        /*0788*/ 	.word	0x00028cc8
        /*078c*/ 	.short	0x0100
        /*078e*/ 	.byte	0x08
	.zero		1


	//   ....[22]....
        /*0790*/ 	.word	0x00002670
        /*0794*/ 	.word	0x00000046
        /*0798*/ 	.word	0x00028c90
        /*079c*/ 	.short	0x010a
        /*079e*/ 	.byte	0x3f
	.zero		1


	//   ....[23]....
        /*07a0*/ 	.word	0x00003090
        /*07a4*/ 	.word	0x00000046
        /*07a8*/ 	.word	0x00028c90
        /*07ac*/ 	.short	0x010a
        /*07ae*/ 	.byte	0x3f
	.zero		1


	//   ....[24]....
        /*07b0*/ 	.word	0x00003990
        /*07b4*/ 	.word	0x00000046
        /*07b8*/ 	.word	0x00028c90
        /*07bc*/ 	.short	0x010a
        /*07be*/ 	.byte	0x3f
	.zero		1


	//   ....[25]....
        /*07c0*/ 	.word	0x00003b90
        /*07c4*/ 	.word	0x00000004
        /*07c8*/ 	.word	0x00000000
        /*07cc*/ 	.short	0x0101
        /*07ce*/ 	.byte	0x3f
	.zero		1


	//   ....[26]....
        /*07d0*/ 	.word	0x00003bd0
        /*07d4*/ 	.word	0x00000046
        /*07d8*/ 	.word	0x00028cb0
        /*07dc*/ 	.short	0x010a
        /*07de*/ 	.byte	0x3f
	.zero		1


	//   ....[27]....
        /*07e0*/ 	.word	0x000041f0
        /*07e4*/ 	.word	0x00000046
        /*07e8*/ 	.word	0x00000000
        /*07ec*/ 	.short	0x0101
        /*07ee*/ 	.byte	0x3f
	.zero		1


	//   ....[28]....
        /*07f0*/ 	.word	0x00004890
        /*07f4*/ 	.word	0x0000000e
        /*07f8*/ 	.word	0x00028c50
        /*07fc*/ 	.short	0x010a
        /*07fe*/ 	.byte	0x3f
	.zero		1


	//   ....[29]....
        /*0800*/ 	.word	0x00004c40
        /*0804*/ 	.word	0x00000000
        /*0808*/ 	.word	0x00000000
        /*080c*/ 	.short	0x0101
        /*080e*/ 	.byte	0x3f
	.zero		1


	//   ....[30]....
        /*0810*/ 	.word	0x00005570
        /*0814*/ 	.word	0x00000000
        /*0818*/ 	.word	0x00028c50
        /*081c*/ 	.short	0x010a
        /*081e*/ 	.byte	0x3f
	.zero		1


	//   ....[31]....
        /*0820*/ 	.word	0x000055c0
        /*0824*/ 	.word	0x00000000
        /*0828*/ 	.word	0x00028c50
        /*082c*/ 	.short	0x010a
        /*082e*/ 	.byte	0x3f
	.zero		1


	//   ....[32]....
        /*0830*/ 	.word	0x00005880
        /*0834*/ 	.word	0x00000000
        /*0838*/ 	.word	0x00000000
        /*083c*/ 	.short	0x0101
        /*083e*/ 	.byte	0x3f
	.zero		1


	//   ....[33]....
        /*0840*/ 	.word	0x00006400
        /*0844*/ 	.word	0x00000002
        /*0848*/ 	.word	0x00028c00
        /*084c*/ 	.short	0x010a
        /*084e*/ 	.byte	0x3f
	.zero		1


	//   ....[34]....
        /*0850*/ 	.word	0x00006450
        /*0854*/ 	.word	0x00000002
        /*0858*/ 	.word	0x00028c00
        /*085c*/ 	.short	0x010a
        /*085e*/ 	.byte	0x3f
	.zero		1


	//   ....[35]....
        /*0860*/ 	.word	0x00007080
        /*0864*/ 	.word	0x00000002
        /*0868*/ 	.word	0x00028c00
        /*086c*/ 	.short	0x010a
        /*086e*/ 	.byte	0x3f
	.zero		1


	//   ....[36]....
        /*0870*/ 	.word	0x00008510
        /*0874*/ 	.word	0x00000002
        /*0878*/ 	.word	0x00028c00
        /*087c*/ 	.short	0x010a
        /*087e*/ 	.byte	0x3f
	.zero		1


	//   ....[37]....
        /*0880*/ 	.word	0x00009510
        /*0884*/ 	.word	0x000000a9
        /*0888*/ 	.word	0x00028c30
        /*088c*/ 	.short	0x010a
        /*088e*/ 	.byte	0x3f
	.zero		1


	//   ....[38]....
        /*0890*/ 	.word	0x000095c0
        /*0894*/ 	.word	0x000000a9
        /*0898*/ 	.word	0x00028c30
        /*089c*/ 	.short	0x010a
        /*089e*/ 	.byte	0x3f
	.zero		1


	//   ....[39]....
        /*08a0*/ 	.word	0x0000a420
        /*08a4*/ 	.word	0x00000000
        /*08a8*/ 	.word	0x00000000
        /*08ac*/ 	.short	0x0101
        /*08ae*/ 	.byte	0x3f
	.zero		1


	//   ....[40]....
        /*08b0*/ 	.word	0x0000a7d0
        /*08b4*/ 	.word	0x000000a9
        /*08b8*/ 	.word	0x00028c50
        /*08bc*/ 	.short	0x010a
        /*08be*/ 	.byte	0x3f
	.zero		1


	//   ....[41]....
        /*08c0*/ 	.word	0x0000a860
        /*08c4*/ 	.word	0x000000a9
        /*08c8*/ 	.word	0x00028c50
        /*08cc*/ 	.short	0x010a
        /*08ce*/ 	.byte	0x3f
	.zero		1


	//   ....[42]....
        /*08d0*/ 	.word	0x0000ab70
        /*08d4*/ 	.word	0x000000a9
        /*08d8*/ 	.word	0x00000000
        /*08dc*/ 	.short	0x0101
        /*08de*/ 	.byte	0x3f
	.zero		1


	//   ....[43]....
        /*08e0*/ 	.word	0x0000ac60
        /*08e4*/ 	.word	0x000000d5
        /*08e8*/ 	.word	0x00028c30
        /*08ec*/ 	.short	0x010a
        /*08ee*/ 	.byte	0x3f
	.zero		1


	//   ....[44]....
        /*08f0*/ 	.word	0x0000acd0
        /*08f4*/ 	.word	0x000000d5
        /*08f8*/ 	.word	0x00028c30
        /*08fc*/ 	.short	0x010a
        /*08fe*/ 	.byte	0x3f
	.zero		1


	//   ....[45]....
        /*0900*/ 	.word	0x0000b970
        /*0904*/ 	.word	0x0000009a
        /*0908*/ 	.word	0x00000000
        /*090c*/ 	.short	0x0101
        /*090e*/ 	.byte	0x3f
	.zero		1


	//   ....[46]....
        /*0910*/ 	.word	0x0000c6f0
        /*0914*/ 	.word	0x000000d5
        /*0918*/ 	.word	0x00028c50
        /*091c*/ 	.short	0x010a
        /*091e*/ 	.byte	0x3f
	.zero		1


	//   ....[47]....
        /*0920*/ 	.word	0x0000c740
        /*0924*/ 	.word	0x000000d5
        /*0928*/ 	.word	0x00028c50
        /*092c*/ 	.short	0x010a
        /*092e*/ 	.byte	0x3f
	.zero		1


	//   ....[48]....
        /*0930*/ 	.word	0x0000ca40
        /*0934*/ 	.word	0x000000d5
        /*0938*/ 	.word	0x00000000
        /*093c*/ 	.short	0x0101
        /*093e*/ 	.byte	0x3f
	.zero		1


	//   ....[49]....
        /*0940*/ 	.word	0x0000cb70
        /*0944*/ 	.word	0x000000b9
        /*0948*/ 	.word	0x00028c30
        /*094c*/ 	.short	0x010a
        /*094e*/ 	.byte	0x3f
	.zero		1


	//   ....[50]....
        /*0950*/ 	.word	0x0000cbe0
        /*0954*/ 	.word	0x000000b9
        /*0958*/ 	.word	0x00028c30
        /*095c*/ 	.short	0x010a
        /*095e*/ 	.byte	0x3f
	.zero		1


	//   ....[51]....
        /*0960*/ 	.word	0x0000d5b0
        /*0964*/ 	.word	0x0000009a
        /*0968*/ 	.word	0x00000000
        /*096c*/ 	.short	0x0101
        /*096e*/ 	.byte	0x3f
	.zero		1


	//   ....[52]....
        /*0970*/ 	.word	0x0000e140
        /*0974*/ 	.word	0x000000b9
        /*0978*/ 	.word	0x00028c50
        /*097c*/ 	.short	0x010a
        /*097e*/ 	.byte	0x3f
	.zero		1


	//   ....[53]....
        /*0980*/ 	.word	0x0000e190
        /*0984*/ 	.word	0x000000b9
        /*0988*/ 	.word	0x00028c50
        /*098c*/ 	.short	0x010a
        /*098e*/ 	.byte	0x3f
	.zero		1


	//   ....[54]....
        /*0990*/ 	.word	0x0000e490
        /*0994*/ 	.word	0x000000b9
        /*0998*/ 	.word	0x00000000
        /*099c*/ 	.short	0x0101
        /*099e*/ 	.byte	0x3f
	.zero		1


	//   ....[55]....
        /*09a0*/ 	.word	0x000107c0
        /*09a4*/ 	.word	0x00000000
        /*09a8*/ 	.word	0x00000000
        /*09ac*/ 	.short	0x0101
        /*09ae*/ 	.byte	0x3f
	.zero		1


	//   ....[56]....
        /*09b0*/ 	.word	0x00012b60
        /*09b4*/ 	.word	0x00000009
        /*09b8*/ 	.word	0x00028c20
        /*09bc*/ 	.short	0x010a
        /*09be*/ 	.byte	0x3f
	.zero		1


	//   ....[57]....
        /*09c0*/ 	.word	0x00012bf0
        /*09c4*/ 	.word	0x00000005
        /*09c8*/ 	.word	0x00028ca0
        /*09cc*/ 	.short	0x010a
        /*09ce*/ 	.byte	0x3f
	.zero		1


	//   ....[58]....
        /*09d0*/ 	.word	0x00012dd0
        /*09d4*/ 	.word	0x00000005
        /*09d8*/ 	.word	0x00028cc0
        /*09dc*/ 	.short	0x010a
        /*09de*/ 	.byte	0x3f
	.zero		1


	//   ....[59]....
        /*09e0*/ 	.word	0x00013320
        /*09e4*/ 	.word	0x00000006
        /*09e8*/ 	.word	0x00028ca0
        /*09ec*/ 	.short	0x010a
        /*09ee*/ 	.byte	0x3f
	.zero		1


	//   ....[60]....
        /*09f0*/ 	.word	0x000134e0
        /*09f4*/ 	.word	0x00000006
        /*09f8*/ 	.word	0x00028cc0
        /*09fc*/ 	.short	0x010a
        /*09fe*/ 	.byte	0x3f
	.zero		1


	//   ....[61]....
        /*0a00*/ 	.word	0x000143f0
        /*0a04*/ 	.word	0x00000005
        /*0a08*/ 	.word	0x00028c40
        /*0a0c*/ 	.short	0x010a
        /*0a0e*/ 	.byte	0x3f
	.zero		1


	//   ....[62]....
        /*0a10*/ 	.word	0x000147e0
        /*0a14*/ 	.word	0x00000007
        /*0a18*/ 	.word	0x00028c20
        /*0a1c*/ 	.short	0x010a
        /*0a1e*/ 	.byte	0x3f
	.zero		1


	//   ....[63]....
        /*0a20*/ 	.word	0x000148a0
        /*0a24*/ 	.word	0x00000002
        /*0a28*/ 	.word	0x00028c60
        /*0a2c*/ 	.short	0x010a
        /*0a2e*/ 	.byte	0x3f
	.zero		1


	//   ....[64]....
        /*0a30*/ 	.word	0x00015000
        /*0a34*/ 	.word	0x00000003
        /*0a38*/ 	.word	0x00028c40
        /*0a3c*/ 	.short	0x010a
        /*0a3e*/ 	.byte	0x3f
	.zero		1


	//   ....[65]....
        /*0a40*/ 	.word	0x00015210
        /*0a44*/ 	.word	0x00000003
        /*0a48*/ 	.word	0x00028c60
        /*0a4c*/ 	.short	0x010a
        /*0a4e*/ 	.byte	0x3f
	.zero		1


	//   ....[66]....
        /*0a50*/ 	.word	0x000158c0
        /*0a54*/ 	.word	0x00000002
        /*0a58*/ 	.word	0x00028c40
        /*0a5c*/ 	.short	0x010a
        /*0a5e*/ 	.byte	0x3f
	.zero		1


	//   ....[67]....
        /*0a60*/ 	.word	0x00015ac0
        /*0a64*/ 	.word	0x00000002
        /*0a68*/ 	.word	0x00028c60
        /*0a6c*/ 	.short	0x010a
        /*0a6e*/ 	.byte	0x3f
	.zero		1


	//   ....[68]....
        /*0a70*/ 	.word	0x00016100
        /*0a74*/ 	.word	0x00000002
        /*0a78*/ 	.word	0x00028c40
        /*0a7c*/ 	.short	0x010a
        /*0a7e*/ 	.byte	0x3f
	.zero		1


	//   ....[69]....
        /*0a80*/ 	.word	0x00016310
        /*0a84*/ 	.word	0x00000002
        /*0a88*/ 	.word	0x00028c60
        /*0a8c*/ 	.short	0x010a
        /*0a8e*/ 	.byte	0x3f
	.zero		1


	//   ....[70]....
        /*0a90*/ 	.word	0x000175d0
        /*0a94*/ 	.word	0x00000000
        /*0a98*/ 	.word	0x00028c20
        /*0a9c*/ 	.short	0x010a
        /*0a9e*/ 	.byte	0x3f
	.zero		1


	//   ....[71]....
        /*0aa0*/ 	.word	0x00017780
        /*0aa4*/ 	.word	0x00000006
        /*0aa8*/ 	.word	0x00000000
        /*0aac*/ 	.short	0x010a
        /*0aae*/ 	.byte	0x3f
	.zero		1


	//   ....[72]....
        /*0ab0*/ 	.word	0x000177f0
        /*0ab4*/ 	.word	0x00000007
        /*0ab8*/ 	.word	0x00000000
        /*0abc*/ 	.short	0x010a
        /*0abe*/ 	.byte	0x3f
	.zero		1


	//   ....[73]....
        /*0ac0*/ 	.word	0x00017860
        /*0ac4*/ 	.word	0x00000004
        /*0ac8*/ 	.word	0x00000000
        /*0acc*/ 	.short	0x010a
        /*0ace*/ 	.byte	0x3f
	.zero		1


	//   ....[74]....
        /*0ad0*/ 	.word	0x00017890
        /*0ad4*/ 	.word	0x00000003
        /*0ad8*/ 	.word	0x00000000
        /*0adc*/ 	.short	0x010a
        /*0ade*/ 	.byte	0x3f
	.zero		1


	//   ....[75]....
        /*0ae0*/ 	.word	0x000178f0
        /*0ae4*/ 	.word	0x00000046
        /*0ae8*/ 	.word	0x00028c90
        /*0aec*/ 	.short	0x010a
        /*0aee*/ 	.byte	0x3f
	.zero		1


	//   ....[76]....
        /*0af0*/ 	.word	0x00017940
        /*0af4*/ 	.word	0x00000046
        /*0af8*/ 	.word	0x00028c90
        /*0afc*/ 	.short	0x010a
        /*0afe*/ 	.byte	0x3f
	.zero		1


	//   ....[77]....
        /*0b00*/ 	.word	0x00017990
        /*0b04*/ 	.word	0x00000046
        /*0b08*/ 	.word	0x00028c90
        /*0b0c*/ 	.short	0x010a
        /*0b0e*/ 	.byte	0x3f
	.zero		1


	//   ....[78]....
        /*0b10*/ 	.word	0x000179e0
        /*0b14*/ 	.word	0x00000046
        /*0b18*/ 	.word	0x00028cb0
        /*0b1c*/ 	.short	0x010a
        /*0b1e*/ 	.byte	0x3f
	.zero		1


	//   ....[79]....
        /*0b20*/ 	.word	0x00017a30
        /*0b24*/ 	.word	0x0000000e
        /*0b28*/ 	.word	0x00028c50
        /*0b2c*/ 	.short	0x010a
        /*0b2e*/ 	.byte	0x3f
	.zero		1


	//   ....[80]....
        /*0b30*/ 	.word	0x00017a80
        /*0b34*/ 	.word	0x00000000
        /*0b38*/ 	.word	0x00028c50
        /*0b3c*/ 	.short	0x010a
        /*0b3e*/ 	.byte	0x3f
	.zero		1


	//   ....[81]....
        /*0b40*/ 	.word	0x00017fd0
        /*0b44*/ 	.word	0x00000002
        /*0b48*/ 	.word	0x00028c00
        /*0b4c*/ 	.short	0x010a
        /*0b4e*/ 	.byte	0x3f
	.zero		1


	//   ....[82]....
        /*0b50*/ 	.word	0x00018520
        /*0b54*/ 	.word	0x00000002
        /*0b58*/ 	.word	0x00028c00
        /*0b5c*/ 	.short	0x010a
        /*0b5e*/ 	.byte	0x3f
	.zero		1


	//   ....[83]....
        /*0b60*/ 	.word	0x00018570
        /*0b64*/ 	.word	0x000000a9
        /*0b68*/ 	.word	0x00028c30
        /*0b6c*/ 	.short	0x010a
        /*0b6e*/ 	.byte	0x3f
	.zero		1


	//   ....[84]....
        /*0b70*/ 	.word	0x000185c0
        /*0b74*/ 	.word	0x000000a9
        /*0b78*/ 	.word	0x00028c50
        /*0b7c*/ 	.short	0x010a
        /*0b7e*/ 	.byte	0x3f
	.zero		1


	//   ....[85]....
        /*0b80*/ 	.word	0x00018610
        /*0b84*/ 	.word	0x000000d5
        /*0b88*/ 	.word	0x00028c30
        /*0b8c*/ 	.short	0x010a
        /*0b8e*/ 	.byte	0x3f
	.zero		1


	//   ....[86]....
        /*0b90*/ 	.word	0x00018660
        /*0b94*/ 	.word	0x000000d5
        /*0b98*/ 	.word	0x00028c50
        /*0b9c*/ 	.short	0x010a
        /*0b9e*/ 	.byte	0x3f
	.zero		1


	//   ....[87]....
        /*0ba0*/ 	.word	0x000186b0
        /*0ba4*/ 	.word	0x000000b9
        /*0ba8*/ 	.word	0x00028c30
        /*0bac*/ 	.short	0x010a
        /*0bae*/ 	.byte	0x3f
	.zero		1


	//   ....[88]....
        /*0bb0*/ 	.word	0x00018700
        /*0bb4*/ 	.word	0x000000b9
        /*0bb8*/ 	.word	0x00028c50
        /*0bbc*/ 	.short	0x010a
        /*0bbe*/ 	.byte	0x3f
	.zero		1


	//   ....[89]....
        /*0bc0*/ 	.word	0x000188a0
        /*0bc4*/ 	.word	0x00000009
        /*0bc8*/ 	.word	0x00028c20
        /*0bcc*/ 	.short	0x010a
        /*0bce*/ 	.byte	0x3f
	.zero		1


	//   ....[90]....
        /*0bd0*/ 	.word	0x000188f0
        /*0bd4*/ 	.word	0x00000005
        /*0bd8*/ 	.word	0x00028ca0
        /*0bdc*/ 	.short	0x010a
        /*0bde*/ 	.byte	0x3f
	.zero		1


	//   ....[91]....
        /*0be0*/ 	.word	0x00018940
        /*0be4*/ 	.word	0x00000005
        /*0be8*/ 	.word	0x00028cc0
        /*0bec*/ 	.short	0x010a
        /*0bee*/ 	.byte	0x3f
	.zero		1


	//   ....[92]....
        /*0bf0*/ 	.word	0x00018990
        /*0bf4*/ 	.word	0x00000006
        /*0bf8*/ 	.word	0x00028ca0
        /*0bfc*/ 	.short	0x010a
        /*0bfe*/ 	.byte	0x3f
	.zero		1


	//   ....[93]....
        /*0c00*/ 	.word	0x000189e0
        /*0c04*/ 	.word	0x00000006
        /*0c08*/ 	.word	0x00028cc0
        /*0c0c*/ 	.short	0x010a
        /*0c0e*/ 	.byte	0x3f
	.zero		1


	//   ....[94]....
        /*0c10*/ 	.word	0x00018b80
        /*0c14*/ 	.word	0x00000005
        /*0c18*/ 	.word	0x00028c40
        /*0c1c*/ 	.short	0x010a
        /*0c1e*/ 	.byte	0x3f
	.zero		1


	//   ....[95]....
        /*0c20*/ 	.word	0x00018c00
        /*0c24*/ 	.word	0x00000005
        /*0c28*/ 	.word	0x00028c20
        /*0c2c*/ 	.short	0x010a
        /*0c2e*/ 	.byte	0x3f
	.zero		1


	//   ....[96]....
        /*0c30*/ 	.word	0x00018c50
        /*0c34*/ 	.word	0x00000002
        /*0c38*/ 	.word	0x00028c60
        /*0c3c*/ 	.short	0x010a
        /*0c3e*/ 	.byte	0x3f
	.zero		1


	//   ....[97]....
        /*0c40*/ 	.word	0x00018ca0
        /*0c44*/ 	.word	0x00000003
        /*0c48*/ 	.word	0x00028c40
        /*0c4c*/ 	.short	0x010a
        /*0c4e*/ 	.byte	0x3f
	.zero		1


	//   ....[98]....
        /*0c50*/ 	.word	0x00018cf0
        /*0c54*/ 	.word	0x00000003
        /*0c58*/ 	.word	0x00028c60
        /*0c5c*/ 	.short	0x010a
        /*0c5e*/ 	.byte	0x3f
	.zero		1


	//   ....[99]....
        /*0c60*/ 	.word	0x00018d40
        /*0c64*/ 	.word	0x00000002
        /*0c68*/ 	.word	0x00028c40
        /*0c6c*/ 	.short	0x010a
        /*0c6e*/ 	.byte	0x3f
	.zero		1


	//   ....[100]....
        /*0c70*/ 	.word	0x00018d90
        /*0c74*/ 	.word	0x00000002
        /*0c78*/ 	.word	0x00028c60
        /*0c7c*/ 	.short	0x010a
        /*0c7e*/ 	.byte	0x3f
	.zero		1


	//   ....[101]....
        /*0c80*/ 	.word	0x00018de0
        /*0c84*/ 	.word	0x00000002
        /*0c88*/ 	.word	0x00028c40
        /*0c8c*/ 	.short	0x010a
        /*0c8e*/ 	.byte	0x3f
	.zero		1


	//   ....[102]....
        /*0c90*/ 	.word	0x00018e30
        /*0c94*/ 	.word	0x00000002
        /*0c98*/ 	.word	0x00028c60
        /*0c9c*/ 	.short	0x010a
        /*0c9e*/ 	.byte	0x3f
	.zero		1


	//   ....[103]....
        /*0ca0*/ 	.word	0x000197f0
        /*0ca4*/ 	.word	0x00000000
        /*0ca8*/ 	.word	0x00028c20
        /*0cac*/ 	.short	0x010a
        /*0cae*/ 	.byte	0x3f
	.zero		1


	//   ....[104]....
        /*0cb0*/ 	.word	0x00019990
        /*0cb4*/ 	.word	0x00000006
        /*0cb8*/ 	.word	0x00000000
        /*0cbc*/ 	.short	0x010a
        /*0cbe*/ 	.byte	0x3f
	.zero		1


	//   ....[105]....
        /*0cc0*/ 	.word	0x000199e0
        /*0cc4*/ 	.word	0x00000007
        /*0cc8*/ 	.word	0x00000000
        /*0ccc*/ 	.short	0x010a
        /*0cce*/ 	.byte	0x3f
	.zero		1


	//   ....[106]....
        /*0cd0*/ 	.word	0x00019a30
        /*0cd4*/ 	.word	0x00000004
        /*0cd8*/ 	.word	0x00000000
        /*0cdc*/ 	.short	0x010a
        /*0cde*/ 	.byte	0x3f
	.zero		1


	//----- nvinfo : EIATTR_NUM_MBARRIERS
	.align		4
.L_579:
        /*0ce0*/ 	.byte	0x03, 0x38
        /*0ce2*/ 	.short	0x0016


	//----- nvinfo : EIATTR_EXIT_INSTR_OFFSETS
	.align		4
        /*0ce4*/ 	.byte	0x04, 0x1c
        /*0ce6*/ 	.short	(.L_581 - .L_580)


	//   ....[0]....
.L_580:
        /*0ce8*/ 	.word	0x000178e0


	//----- nvinfo : EIATTR_MAX_THREADS
	.align		4
.L_581:
        /*0cec*/ 	.byte	0x04, 0x05
        /*0cee*/ 	.short	(.L_583 - .L_582)
.L_582:
        /*0cf0*/ 	.word	0x00000180
        /*0cf4*/ 	.word	0x00000001
        /*0cf8*/ 	.word	0x00000001


	//----- nvinfo : EIATTR_CRS_STACK_SIZE
	.align		4
.L_583:
        /*0cfc*/ 	.byte	0x04, 0x1e
        /*0cfe*/ 	.short	(.L_585 - .L_584)
.L_584:
        /*0d00*/ 	.word	0x00000000


	//----- nvinfo : EIATTR_CBANK_PARAM_SIZE
	.align		4
.L_585:
        /*0d04*/ 	.byte	0x03, 0x19
        /*0d06*/ 	.short	0x0a70


	//----- nvinfo : EIATTR_PARAM_CBANK
	.align		4
        /*0d08*/ 	.byte	0x04, 0x0a
        /*0d0a*/ 	.short	(.L_587 - .L_586)
	.align		4
.L_586:
        /*0d0c*/ 	.word	index@(.nv.constant0._ZN7cutlass13device_kernelIN5flash11enable_sm90INS1_16FlashAttnFwdSm90INS1_25CollectiveMainloopFwdSm90ILi2EN4cute5tupleIJNS5_1CILi1EEES8_S8_EEENS6_IJNS7_ILi64EEESA_SA_EEELi512ENS_10bfloat16_tEfNS_4arch4Sm90ELb1ELb0ELb0ELb1ELb0ELb1ELb0ELb0ELb0ELb0ELb0ELb0EEENS1_21CollectiveEpilogueFwdINS6_IJSA_NS7_ILi512EEESA_EEES9_SC_SE_Li256ELb1ELb0ELb0ELb0EEENS1_36VarlenDynamicPersistentTileSchedulerILi64ELi64ELi256ELi32ELb0ELb0ELb1ELb1ELb1ELb1EEEEEEEEEvNT_6ParamsE)
        /*0d10*/ 	.short	0x0210
        /*0d12*/ 	.short	0x0a70


	//----- nvinfo : EIATTR_SW_WAR
	.align		4
.L_587:
        /*0d14*/ 	.byte	0x04, 0x36
        /*0d16*/ 	.short	(.L_589 - .L_588)
.L_588:
        /*0d18*/ 	.word	0x00000008
.L_589:


//--------------------- .nv.info._ZN7cutlass13device_kernelIN5flash11enable_sm90INS1_16FlashAttnFwdSm90INS1_25CollectiveMainloopFwdSm90ILi2EN4cute5tupleIJNS5_1CILi1EEES8_S8_EEENS6_IJNS7_ILi64EEESA_SA_EEELi512ENS_10bfloat16_tEfNS_4arch4Sm90ELb1ELb0ELb0ELb1ELb0ELb0ELb1ELb0ELb0ELb0ELb0ELb0EEENS1_21CollectiveEpilogueFwdINS6_IJSA_NS7_ILi512EEESA_EEES9_SC_SE_Li256ELb1ELb0ELb0ELb0EEENS1_36VarlenDynamicPersistentTileSchedulerILi64ELi64ELi256ELi32ELb0ELb0ELb1ELb1ELb1ELb1EEEEEEEEEvNT_6ParamsE --------------------------
	.section	.nv.info._ZN7cutlass13device_kernelIN5flash11enable_sm90INS1_16FlashAttnFwdSm90INS1_25CollectiveMainloopFwdSm90ILi2EN4cute5tupleIJNS5_1CILi1EEES8_S8_EEENS6_IJNS7_ILi64EEESA_SA_EEELi512ENS_10bfloat16_tEfNS_4arch4Sm90ELb1ELb0ELb0ELb1ELb0ELb0ELb1ELb0ELb0ELb0ELb0ELb0EEENS1_21CollectiveEpilogueFwdINS6_IJSA_NS7_ILi512EEESA_EEES9_SC_SE_Li256ELb1ELb0ELb0ELb0EEENS1_36VarlenDynamicPersistentTileSchedulerILi64ELi64ELi256ELi32ELb0ELb0ELb1ELb1ELb1ELb1EEEEEEEEEvNT_6ParamsE,"",@"SHT_CUDA_INFO"
	.sectionflags	@""
	.align	4


	//----- nvinfo : EIATTR_CUDA_API_VERSION
	.align		4
        /*0000*/ 	.byte	0x04, 0x37
        /*0002*/ 	.short	(.L_591 - .L_590)
.L_590:
        /*0004*/ 	.word	0x00000082


	//----- nvinfo : EIATTR_KPARAM_INFO
	.align		4
.L_591:
        /*0008*/ 	.byte	0x04, 0x17
        /*000a*/ 	.short	(.L_593 - .L_592)
.L_592:
        /*000c*/ 	.word	0x00000000
        /*0010*/ 	.short	0x0000
        /*0012*/ 	.short	0x0070
        /*0014*/ 	.byte	0x00, 0xf0, 0x01, 0x2c


	//----- nvinfo : EIATTR_SPARSE_MMA_MASK
	.align		4
.L_593:
        /*0018*/ 	.byte	0x03, 0x50
        /*001a*/ 	.short	0x0000


	//----- nvinfo : EIATTR_MAXREG_COUNT
	.align		4
        /*001c*/ 	.byte	0x03, 0x1b
        /*001e*/ 	.short	0x00a8


	//----- nvinfo : EIATTR_NUM_BARRIERS
	.align		4
        /*0020*/ 	.byte	0x02, 0x4c
        /*0022*/ 	.byte	0x10
	.zero		1


	//----- nvinfo : EIATTR_EXTERNS
	.align		4
        /*0024*/ 	.byte	0x04, 0x0f
        /*0026*/ 	.short	(.L_595 - .L_594)


	//   ....[0]....
	.align		4
.L_594:
        /*0028*/ 	.word	index@(__assertfail)


	//----- nvinfo : EIATTR_ANNOTATIONS
	.align		4
.L_595:
        /*002c*/ 	.byte	0x04, 0x55
        /*002e*/ 	.short	(.L_597 - .L_596)


	//   ....[0]....
.L_596:
        /* <DEDUP_REMOVED lines=31> */


	//----- nvinfo : EIATTR_MERCURY_ISA_VERSION
	.align		4
.L_597:
        /*0210*/ 	.byte	0x03, 0x5f
        /*0212*/ 	.short	0x0101


	//----- nvinfo : EIATTR_UNUSED_LOAD_BYTE_OFFSET
	.align		4
        /*0214*/ 	.byte	0x04, 0x44
        /*0216*/ 	.short	(.L_599 - .L_598)


	//   ....[0]....
.L_598:
        /*0218*/ 	.word	0x00000ac0
        /*021c*/ 	.word	0x0000fff0


	//   ....[1]....
        /*0220*/ 	.word	0x0000c8c0
        /*0224*/ 	.word	0x0000fff0


	//----- nvinfo : EIATTR_INT_WARP_WIDE_INSTR_OFFSETS
	.align		4
.L_599:
        /*0228*/ 	.byte	0x04, 0x31
        /*022a*/ 	.short	(.L_601 - .L_600)


	//   ....[0]....
.L_600:
        /*022c*/ 	.word	0x00000190


	//   ....[1]....
        /*0230*/ 	.word	0x000001d0


	//   ....[2]....
        /*0234*/ 	.word	0x00000240


	//   ....[3]....
        /*0238*/ 	.word	0x00000250


	//   ....[4]....
        /*023c*/ 	.word	0x000104e0


	//   ....[5]....
        /*0240*/ 	.word	0x000105a0


	//   ....[6]....
        /*0244*/ 	.word	0x00010a40


	//   ....[7]....
        /*0248*/ 	.word	0x00010a70


	//   ....[8]....
        /*024c*/ 	.word	0x00013730


	//   ....[9]....
        /*0250*/ 	.word	0x000137f0


	//----- nvinfo : EIATTR_COOP_GROUP_MASK_REGIDS
	.align		4
.L_601:
        /*0254*/ 	.byte	0x04, 0x29
        /*0256*/ 	.short	(.L_603 - .L_602)


	//   ....[0]....
.L_602:
        /*0258*/ 	.word	0xffffffff


	//   ....[1]....
        /*025c*/ 	.word	0xffffffff


	//   ....[2]....
        /*0260*/ 	.word	0xffffffff


	//   ....[3]....
        /*0264*/ 	.word	0xffffffff


	//   ....[4]....
        /*0268*/ 	.word	0xffffffff


	//   ....[5]....
        /*026c*/ 	.word	0xffffffff


	//   ....[6]....
        /*0270*/ 	.word	0xffffffff


	//   ....[7]....
        /*0274*/ 	.word	0xffffffff


	//   ....[8]....
        /*0278*/ 	.word	0xffffffff


	//   ....[9]....
        /*027c*/ 	.word	0xffffffff


	//   ....[10]....
        /*0280*/ 	.word	0xffffffff


	//   ....[11]....
        /*0284*/ 	.word	0xffffffff


	//   ....[12]....
        /*0288*/ 	.word	0xffffffff


	//   ....[13]....
        /*028c*/ 	.word	0xffffffff


	//   ....[14]....
        /*0290*/ 	.word	0xffffffff


	//   ....[15]....
        /*0294*/ 	.word	0xffffffff


	//   ....[16]....
        /*0298*/ 	.word	0xffffffff


	//   ....[17]....
        /*029c*/ 	.word	0xffffffff


	//   ....[18]....
        /*02a0*/ 	.word	0xffffffff


	//   ....[19]....
        /*02a4*/ 	.word	0xffffffff


	//   ....[20]....
        /*02a8*/ 	.word	0xffffffff


	//   ....[21]....
        /*02ac*/ 	.word	0xffffffff


	//   ....[22]....
        /*02b0*/ 	.word	0xffffffff


	//   ....[23]....
        /*02b4*/ 	.word	0xffffffff


	//   ....[24]....
        /*02b8*/ 	.word	0xffffffff


	//   ....[25]....
        /*02bc*/ 	.word	0xffffffff


	//   ....[26]....
        /*02c0*/ 	.word	0xffffffff


	//   ....[27]....
        /*02c4*/ 	.word	0xffffffff


	//   ....[28]....
        /*02c8*/ 	.word	0xffffffff


	//   ....[29]....
        /*02cc*/ 	.word	0xffffffff


	//   ....[30]....
        /*02d0*/ 	.word	0xffffffff


	//   ....[31]....
        /*02d4*/ 	.word	0xffffffff


	//   ....[32]....
        /*02d8*/ 	.word	0xffffffff


	//   ....[33]....
        /*02dc*/ 	.word	0xffffffff


	//   ....[34]....
        /*02e0*/ 	.word	0xffffffff


	//   ....[35]....
        /*02e4*/ 	.word	0xffffffff


	//   ....[36]....
        /*02e8*/ 	.word	0xffffffff


	//   ....[37]....
        /*02ec*/ 	.word	0xffffffff


	//   ....[38]....
        /*02f0*/ 	.word	0xffffffff


	//   ....[39]....
        /*02f4*/ 	.word	0xffffffff


	//   ....[40]....
        /*02f8*/ 	.word	0xffffffff


	//   ....[41]....
        /*02fc*/ 	.word	0xffffffff


	//   ....[42]....
        /*0300*/ 	.word	0xffffffff


	//   ....[43]....
        /*0304*/ 	.word	0xffffffff


	//   ....[44]....
        /*0308*/ 	.word	0xffffffff


	//   ....[45]....
        /*030c*/ 	.word	0xffffffff


	//   ....[46]....
        /*0310*/ 	.word	0xffffffff


	//   ....[47]....
        /*0314*/ 	.word	0xffffffff


	//   ....[48]....
        /*0318*/ 	.word	0xffffffff


	//   ....[49]....
        /*031c*/ 	.word	0xffffffff


	//   ....[50]....
        /*0320*/ 	.word	0xffffffff


	//   ....[51]....
        /*0324*/ 	.word	0xffffffff


	//   ....[52]....
        /*0328*/ 	.word	0xffffffff


	//   ....[53]....
        /*032c*/ 	.word	0xffffffff


	//   ....[54]....
        /*0330*/ 	.word	0xffffffff


	//   ....[55]....
        /*0334*/ 	.word	0xffffffff


	//   ....[56]....
        /*0338*/ 	.word	0xffffffff


	//   ....[57]....
        /*033c*/ 	.word	0xffffffff


	//   ....[58]....
        /*0340*/ 	.word	0xffffffff


	//   ....[59]....
        /*0344*/ 	.word	0xffffffff


	//   ....[60]....
        /*0348*/ 	.word	0xffffffff


	//   ....[61]....
        /*034c*/ 	.word	0xffffffff


	//   ....[62]....
        /*0350*/ 	.word	0xffffffff


	//   ....[63]....
        /*0354*/ 	.word	0xffffffff


	//   ....[64]....
        /*0358*/ 	.word	0xffffffff


	//   ....[65]....
        /*035c*/ 	.word	0xffffffff


	//   ....[66]....
        /*0360*/ 	.word	0x0500000f


	//   ....[67]....
        /*0364*/ 	.word	0x0500000f


	//   ....[68]....
        /*0368*/ 	.word	0x0500000f


	//   ....[69]....
        /*036c*/ 	.word	0x0500000f


	//   ....[70]....
        /*0370*/ 	.word	0x0500000f


	//   ....[71]....
        /*0374*/ 	.word	0x0500000f


	//   ....[72]....
        /*0378*/ 	.word	0x0500000f


	//   ....[73]....
        /*037c*/ 	.word	0x0500000f


	//   ....[74]....
        /*0380*/ 	.word	0x0500000f


	//   ....[75]....
        /*0384*/ 	.word	0x0500000f


	//   ....[76]....
        /*0388*/ 	.word	0x0500000f


	//   ....[77]....
        /*038c*/ 	.word	0x0500000f


	//   ....[78]....
        /*0390*/ 	.word	0x0500000f


	//   ....[79]....
        /*0394*/ 	.word	0x0500000f


	//   ....[80]....
        /*0398*/ 	.word	0x0500000f


	//   ....[81]....
        /*039c*/ 	.word	0x0500000f


	//   ....[82]....
        /*03a0*/ 	.word	0x0500000f


	//   ....[83]....
        /*03a4*/ 	.word	0x0500000f


	//   ....[84]....
        /*03a8*/ 	.word	0x0500000f


	//----- nvinfo : EIATTR_COOP_GROUP_INSTR_OFFSETS
	.align		4
.L_603:
        /*03ac*/ 	.byte	0x04, 0x28
        /*03ae*/ 	.short	(.L_605 - .L_604)


	//   ....[0]....
.L_604:
        /*03b0*/ 	.word	0x00000070


	//   ....[1]....
        /*03b4*/ 	.word	0x000001a0


	//   ....[2]....
        /*03b8*/ 	.word	0x000001f0


	//   ....[3]....
        /*03bc*/ 	.word	0x00000400


	//   ....[4]....
        /*03c0*/ 	.word	0x00000560


	//   ....[5]....
        /*03c4*/ 	.word	0x00000680


	//   ....[6]....
        /*03c8*/ 	.word	0x000007e0


	//   ....[7]....
        /*03cc*/ 	.word	0x00001970


	//   ....[8]....
        /*03d0*/ 	.word	0x00003110


	//   ....[9]....
        /*03d4*/ 	.word	0x000040e0


	//   ....[10]....
        /*03d8*/ 	.word	0x00005070


	//   ....[11]....
        /*03dc*/ 	.word	0x00005170


	//   ....[12]....
        /*03e0*/ 	.word	0x000054a0


	//   ....[13]....
        /*03e4*/ 	.word	0x00005530


	//   ....[14]....
        /*03e8*/ 	.word	0x00005de0


	//   ....[15]....
        /*03ec*/ 	.word	0x00006a30


	//   ....[16]....
        /*03f0*/ 	.word	0x00007940


	//   ....[17]....
        /*03f4*/ 	.word	0x00007a40


	//   ....[18]....
        /*03f8*/ 	.word	0x00007d80


	//   ....[19]....
        /*03fc*/ 	.word	0x00007e10


	//   ....[20]....
        /*0400*/ 	.word	0x00008fe0


	//   ....[21]....
        /*0404*/ 	.word	0x00009c70


	//   ....[22]....
        /*0408*/ 	.word	0x0000a920


	//   ....[23]....
        /*040c*/ 	.word	0x0000a950


	//   ....[24]....
        /*0410*/ 	.word	0x0000abb0


	//   ....[25]....
        /*0414*/ 	.word	0x0000ad80


	//   ....[26]....
        /*0418*/ 	.word	0x0000bd70


	//   ....[27]....
        /*041c*/ 	.word	0x0000bdd0


	//   ....[28]....
        /*0420*/ 	.word	0x0000be00


	//   ....[29]....
        /*0424*/ 	.word	0x0000be70


	//   ....[30]....
        /*0428*/ 	.word	0x0000be80


	//   ....[31]....
        /*042c*/ 	.word	0x0000d7d0


	//   ....[32]....
        /*0430*/ 	.word	0x0000f220


	//   ....[33]....
        /*0434*/ 	.word	0x0000f3b0


	//   ....[34]....
        /*0438*/ 	.word	0x0000f3e0


	//   ....[35]....
        /*043c*/ 	.word	0x0000f420


	//   ....[36]....
        /*0440*/ 	.word	0x0000f490


	//   ....[37]....
        /*0444*/ 	.word	0x0000f4f0


	//   ....[38]....
        /*0448*/ 	.word	0x0000f530


	//   ....[39]....
        /*044c*/ 	.word	0x0000f6e0


	//   ....[40]....
        /*0450*/ 	.word	0x0000f740


	//   ....[41]....
        /*0454*/ 	.word	0x0000f780


	//   ....[42]....
        /*0458*/ 	.word	0x0000f7c0


	//   ....[43]....
        /*045c*/ 	.word	0x0000f7f0


	//   ....[44]....
        /*0460*/ 	.word	0x0000f820


	//   ....[45]....
        /*0464*/ 	.word	0x0000f8c0


	//   ....[46]....
        /*0468*/ 	.word	0x0000f920


	//   ....[47]....
        /*046c*/ 	.word	0x0000f9b0


	//   ....[48]....
        /*0470*/ 	.word	0x00013880


	//   ....[49]....
        /*0474*/ 	.word	0x00013890


	//   ....[50]....
        /*0478*/ 	.word	0x000139b0


	//   ....[51]....
        /*047c*/ 	.word	0x00013a10


	//   ....[52]....
        /*0480*/ 	.word	0x00013a50


	//   ....[53]....
        /*0484*/ 	.word	0x00013a90


	//   ....[54]....
        /*0488*/ 	.word	0x00013ac0


	//   ....[55]....
        /*048c*/ 	.word	0x00013af0


	//   ....[56]....
        /*0490*/ 	.word	0x00013c90


	//   ....[57]....
        /*0494*/ 	.word	0x00013cf0


	//   ....[58]....
        /*0498*/ 	.word	0x00013d30


	//   ....[59]....
        /*049c*/ 	.word	0x00013d70


	//   ....[60]....
        /*04a0*/ 	.word	0x00013da0


	//   ....[61]....
        /*04a4*/ 	.word	0x00013dd0


	//   ....[62]....
        /*04a8*/ 	.word	0x00013e90


	//   ....[63]....
        /*04ac*/ 	.word	0x00013eb0


	//   ....[64]....
        /*04b0*/ 	.word	0x00013f20


	//   ....[65]....
        /*04b4*/ 	.word	0x000145b0


	//   ....[66]....
        /*04b8*/ 	.word	0x00014b90


	//   ....[67]....
        /*04bc*/ 	.word	0x00014fb0


	//   ....[68]....
        /*04c0*/ 	.word	0x00015040


	//   ....[69]....
        /*04c4*/ 	.word	0x000150e0


	//   ....[70]....
        /*04c8*/ 	.word	0x00015190


	//   ....[71]....
        /*04cc*/ 	.word	0x00015210


	//   ....[72]....
        /*04d0*/ 	.word	0x00015290


	//   ....[73]....
        /*04d4*/ 	.word	0x00015310


	//   ....[74]....
        /*04d8*/ 	.word	0x00015390


	//   ....[75]....
        /*04dc*/ 	.word	0x00015420


	//   ....[76]....
        /*04e0*/ 	.word	0x000154d0


	//   ....[77]....
        /*04e4*/ 	.word	0x00015550


	//   ....[78]....
        /*04e8*/ 	.word	0x000155d0


	//   ....[79]....
        /*04ec*/ 	.word	0x00015650


	//   ....[80]....
        /*04f0*/ 	.word	0x000156d0


	//   ....[81]....
        /*04f4*/ 	.word	0x00015740


	//   ....[82]....
        /*04f8*/ 	.word	0x000157e0


	//   ....[83]....
        /*04fc*/ 	.word	0x00015870


	//   ....[84]....
        /*0500*/ 	.word	0x000159a0


	//----- nvinfo : EIATTR_REG_RECONFIG
	.align		4
.L_605:
        /*0504*/ 	.byte	0x01, 0x54
	.zero		2


	//----- nvinfo : EIATTR_SYSCALL_OFFSETS
	.align		4
        /*0508*/ 	.byte	0x04, 0x46
        /*050a*/ 	.short	(.L_607 - .L_606)


	//   ....[0]....
.L_606:
        /*050c*/ 	.word	0x000032c0


	//   ....[1]....
        /*0510*/ 	.word	0x00010730


	//   ....[2]....
        /*0514*/ 	.word	0x00010870


	//   ....[3]....
        /*0518*/ 	.word	0x00010970


	//----- nvinfo : EIATTR_MBARRIER_INSTR_OFFSETS
	.align		4
.L_607:
        /*051c*/ 	.byte	0x04, 0x39
        /*051e*/ 	.short	(.L_609 - .L_608)


	//   ....[0]....
.L_608:
        /*0520*/ 	.word	0x000002e0
        /*0524*/ 	.word	0x000000ff
        /*0528*/ 	.word	0x00038800
        /*052c*/ 	.short	0x0100
        /*052e*/ 	.byte	0x08
	.zero		1


	//   ....[1]....
        /*0530*/ 	.word	0x000002f0
        /*0534*/ 	.word	0x000000ff
        /*0538*/ 	.word	0x00038810
        /*053c*/ 	.short	0x0100
        /*053e*/ 	.byte	0x08
	.zero		1


	//   ....[2]....
        /*0540*/ 	.word	0x00000300
        /*0544*/ 	.word	0x000000ff
        /*0548*/ 	.word	0x00038820
        /*054c*/ 	.short	0x0100
        /*054e*/ 	.byte	0x08
	.zero		1


	//   ....[3]....
        /*0550*/ 	.word	0x000003b0
        /*0554*/ 	.word	0x000000ff
        /*0558*/ 	.word	0x00038830
        /*055c*/ 	.short	0x0100
        /*055e*/ 	.byte	0x06
	.zero		1


	//   ....[4]....
        /*0560*/ 	.word	0x000003c0
        /*0564*/ 	.word	0x000000ff
        /*0568*/ 	.word	0x00038840
        /*056c*/ 	.short	0x0100
        /*056e*/ 	.byte	0x06
	.zero		1


	//   ....[5]....
        /*0570*/ 	.word	0x000003d0
        /*0574*/ 	.word	0x000000ff
        /*0578*/ 	.word	0x00038838
        /*057c*/ 	.short	0x0100
        /*057e*/ 	.byte	0x06
	.zero		1


	//   ....[6]....
        /*0580*/ 	.word	0x000003e0
        /*0584*/ 	.word	0x000000ff
        /*0588*/ 	.word	0x00038848
        /*058c*/ 	.short	0x0100
        /*058e*/ 	.byte	0x06
	.zero		1


	//   ....[7]....
        /*0590*/ 	.word	0x00000510
        /*0594*/ 	.word	0x000000ff
        /*0598*/ 	.word	0x00038850
        /*059c*/ 	.short	0x0100
        /*059e*/ 	.byte	0x08
	.zero		1


	//   ....[8]....
        /*05a0*/ 	.word	0x00000520
        /*05a4*/ 	.word	0x000000ff
        /*05a8*/ 	.word	0x00038860
        /*05ac*/ 	.short	0x0100
        /*05ae*/ 	.byte	0x08
	.zero		1


	//   ....[9]....
        /*05b0*/ 	.word	0x00000530
        /*05b4*/ 	.word	0x000000ff
        /*05b8*/ 	.word	0x00038858
        /*05bc*/ 	.short	0x0100
        /*05be*/ 	.byte	0x08
	.zero		1


	//   ....[10]....
        /*05c0*/ 	.word	0x00000540
        /*05c4*/ 	.word	0x000000ff
        /*05c8*/ 	.word	0x00038868
        /*05cc*/ 	.short	0x0100
        /*05ce*/ 	.byte	0x08
	.zero		1


	//   ....[11]....
        /*05d0*/ 	.word	0x00000630
        /*05d4*/ 	.word	0x000000ff
        /*05d8*/ 	.word	0x00038870
        /*05dc*/ 	.short	0x0100
        /*05de*/ 	.byte	0x06
	.zero		1


	//   ....[12]....
        /*05e0*/ 	.word	0x00000640
        /*05e4*/ 	.word	0x000000ff
        /*05e8*/ 	.word	0x00038880
        /*05ec*/ 	.short	0x0100
        /*05ee*/ 	.byte	0x06
	.zero		1


	//   ....[13]....
        /*05f0*/ 	.word	0x00000650
        /*05f4*/ 	.word	0x000000ff
        /*05f8*/ 	.word	0x00038878
        /*05fc*/ 	.short	0x0100
        /*05fe*/ 	.byte	0x06
	.zero		1


	//   ....[14]....
        /*0600*/ 	.word	0x00000660
        /*0604*/ 	.word	0x000000ff
        /*0608*/ 	.word	0x00038888
        /*060c*/ 	.short	0x0100
        /*060e*/ 	.byte	0x06
	.zero		1


	//   ....[15]....
        /*0610*/ 	.word	0x00000790
        /*0614*/ 	.word	0x000000ff
        /*0618*/ 	.word	0x00038890
        /*061c*/ 	.short	0x0100
        /*061e*/ 	.byte	0x08
	.zero		1


	//   ....[16]....
        /*0620*/ 	.word	0x000007a0
        /*0624*/ 	.word	0x000000ff
        /*0628*/ 	.word	0x000388a0
        /*062c*/ 	.short	0x0100
        /*062e*/ 	.byte	0x08
	.zero		1


	//   ....[17]....
        /*0630*/ 	.word	0x000007b0
        /*0634*/ 	.word	0x000000ff
        /*0638*/ 	.word	0x00038898
        /*063c*/ 	.short	0x0100
        /*063e*/ 	.byte	0x08
	.zero		1


	//   ....[18]....
        /*0640*/ 	.word	0x000007c0
        /*0644*/ 	.word	0x000000ff
        /*0648*/ 	.word	0x000388a8
        /*064c*/ 	.short	0x0100
        /*064e*/ 	.byte	0x08
	.zero		1


	//   ....[19]....
        /*0650*/ 	.word	0x000008f0
        /*0654*/ 	.word	0x000000ff
        /*0658*/ 	.word	0x000388b0
        /*065c*/ 	.short	0x0100
        /*065e*/ 	.byte	0x08
	.zero		1


	//   ....[20]....
        /*0660*/ 	.word	0x00000900
        /*0664*/ 	.word	0x000000ff
        /*0668*/ 	.word	0x000388c0
        /*066c*/ 	.short	0x0100
        /*066e*/ 	.byte	0x08
	.zero		1


	//   ....[21]....
        /*0670*/ 	.word	0x00000910
        /*0674*/ 	.word	0x000000ff
        /*0678*/ 	.word	0x000388b8
        /*067c*/ 	.short	0x0100
        /*067e*/ 	.byte	0x08
	.zero		1


	//   ....[22]....
        /*0680*/ 	.word	0x00000920
        /*0684*/ 	.word	0x000000ff
        /*0688*/ 	.word	0x000388c8
        /*068c*/ 	.short	0x0100
        /*068e*/ 	.byte	0x08
	.zero		1


	//   ....[23]....
        /*0690*/ 	.word	0x00001d20
        /*0694*/ 	.word	0x00000004
        /*0698*/ 	.word	0x00000000
        /*069c*/ 	.short	0x0101
        /*069e*/ 	.byte	0x3f
	.zero		1


	//   ....[24]....
        /*06a0*/ 	.word	0x000027f0
        /*06a4*/ 	.word	0x00000004
        /*06a8*/ 	.word	0x00000000
        /*06ac*/ 	.short	0x0101
        /*06ae*/ 	.byte	0x3f
	.zero		1


	//   ....[25]....
        /*06b0*/ 	.word	0x00003340
        /*06b4*/ 	.word	0x00000011
        /*06b8*/ 	.word	0x00038800
        /*06bc*/ 	.short	0x010a
        /*06be*/ 	.byte	0x3f
	.zero		1


	//   ....[26]....
        /*06c0*/ 	.word	0x000033a0
        /*06c4*/ 	.word	0x00000006
        /*06c8*/ 	.word	0x00038830
        /*06cc*/ 	.short	0x010a
        /*06ce*/ 	.byte	0x3f
	.zero		1


	//   ....[27]....
        /*06d0*/ 	.word	0x00003410
        /*06d4*/ 	.word	0x00000006
        /*06d8*/ 	.word	0x00038830
        /*06dc*/ 	.short	0x010a
        /*06de*/ 	.byte	0x3f
	.zero		1


	//   ....[28]....
        /*06e0*/ 	.word	0x00003690
        /*06e4*/ 	.word	0x00000011
        /*06e8*/ 	.word	0x00038810
        /*06ec*/ 	.short	0x010a
        /*06ee*/ 	.byte	0x3f
	.zero		1


	//   ....[29]....
        /*06f0*/ 	.word	0x000036d0
        /*06f4*/ 	.word	0x00000006
        /*06f8*/ 	.word	0x00038850
        /*06fc*/ 	.short	0x010a
        /*06fe*/ 	.byte	0x3f
	.zero		1


	//   ....[30]....
        /*0700*/ 	.word	0x000037a0
        /*0704*/ 	.word	0x00000006
        /*0708*/ 	.word	0x00038850
        /*070c*/ 	.short	0x010a
        /*070e*/ 	.byte	0x3f
	.zero		1


	//   ....[31]....
        /*0710*/ 	.word	0x000057d0
        /*0714*/ 	.word	0x00000018
        /*0718*/ 	.word	0x00000000
        /*071c*/ 	.short	0x0101
        /*071e*/ 	.byte	0x3f
	.zero		1


	//   ....[32]....
        /*0720*/ 	.word	0x00005e00
        /*0724*/ 	.word	0x00000006
        /*0728*/ 	.word	0x00000000
        /*072c*/ 	.short	0x0101
        /*072e*/ 	.byte	0x3f
	.zero		1


	//   ....[33]....
        /*0730*/ 	.word	0x00005f00
        /*0734*/ 	.word	0x0000000a
        /*0738*/ 	.word	0x00038830
        /*073c*/ 	.short	0x010a
        /*073e*/ 	.byte	0x3f
	.zero		1


	//   ....[34]....
        /*0740*/ 	.word	0x00005f50
        /*0744*/ 	.word	0x0000000a
        /*0748*/ 	.word	0x00038830
        /*074c*/ 	.short	0x010a
        /*074e*/ 	.byte	0x3f
	.zero		1


	//   ....[35]....
        /*0750*/ 	.word	0x000060f0
        /*0754*/ 	.word	0x0000000a
        /*0758*/ 	.word	0x00038850
        /*075c*/ 	.short	0x010a
        /*075e*/ 	.byte	0x3f
	.zero		1


	//   ....[36]....
        /*0760*/ 	.word	0x00006130
        /*0764*/ 	.word	0x0000000a
        /*0768*/ 	.word	0x00038850
        /*076c*/ 	.short	0x010a
        /*076e*/ 	.byte	0x3f
	.zero		1


	//   ....[37]....
        /*0770*/ 	.word	0x00008060
        /*0774*/ 	.word	0x0000000f
        /*0778*/ 	.word	0x00000000
        /*077c*/ 	.short	0x0101
        /*077e*/ 	.byte	0x3f
	.zero		1


	//   ....[38]....
        /*0780*/ 	.word	0x00009000
        /*0784*/ 	.word	0x0000000a
        /*0788*/ 	.word	0x00000000
        /*078c*/ 	.short	0x0101
        /*078e*/ 	.byte	0x3f
	.zero		1


	//   ....[39]....
        /*0790*/ 	.word	0x00009140
        /*0794*/ 	.word	0x00000009
        /*0798*/ 	.word	0x00038830
        /*079c*/ 	.short	0x010a
        /*079e*/ 	.byte	0x3f
	.zero		1


	//   ....[40]....
        /*07a0*/ 	.word	0x00009190
        /*07a4*/ 	.word	0x00000009
        /*07a8*/ 	.word	0x00038830
        /*07ac*/ 	.short	0x010a
        /*07ae*/ 	.byte	0x3f
	.zero		1


	//   ....[41]....
        /*07b0*/ 	.word	0x00009330
        /*07b4*/ 	.word	0x00000009
        /*07b8*/ 	.word	0x00038850
        /*07bc*/ 	.short	0x010a
        /*07be*/ 	.byte	0x3f
	.zero		1


	//   ....[42]....
        /*07c0*/ 	.word	0x00009370
        /*07c4*/ 	.word	0x00000009
        /*07c8*/ 	.word	0x00038850
        /*07cc*/ 	.short	0x010a
        /*07ce*/ 	.byte	0x3f
	.zero		1


	//   ....[43]....
        /*07d0*/ 	.word	0x0000b0f0
        /*07d4*/ 	.word	0x00000098
        /*07d8*/ 	.word	0x00000000
        /*07dc*/ 	.short	0x0101
        /*07de*/ 	.byte	0x3f
	.zero		1


	//   ....[44]....
        /*07e0*/ 	.word	0x0000bd90
        /*07e4*/ 	.word	0x00000009
        /*07e8*/ 	.word	0x00000000
        /*07ec*/ 	.short	0x0101
        /*07ee*/ 	.byte	0x3f
	.zero		1


	//   ....[45]....
        /*07f0*/ 	.word	0x0000e220
        /*07f4*/ 	.word	0x00000000
        /*07f8*/ 	.word	0x00000000
        /*07fc*/ 	.short	0x0101
        /*07fe*/ 	.byte	0x3f
	.zero		1


	//   ....[46]....
        /*0800*/ 	.word	0x00010ec0
        /*0804*/ 	.word	0x00000008
        /*0808*/ 	.word	0x00038840
        /*080c*/ 	.short	0x010a
        /*080e*/ 	.byte	0x3f
	.zero		1


	//   ....[47]....
        /*0810*/ 	.word	0x000116b0
        /*0814*/ 	.word	0x0000000b
        /*0818*/ 	.word	0x00038820
        /*081c*/ 	.short	0x010a
        /*081e*/ 	.byte	0x3f
	.zero		1


	//   ....[48]....
        /*0820*/ 	.word	0x00011780
        /*0824*/ 	.word	0x00000006
        /*0828*/ 	.word	0x00038860
        /*082c*/ 	.short	0x010a
        /*082e*/ 	.byte	0x3f
	.zero		1


	//   ....[49]....
        /*0830*/ 	.word	0x00011f00
        /*0834*/ 	.word	0x00000002
        /*0838*/ 	.word	0x00038840
        /*083c*/ 	.short	0x010a
        /*083e*/ 	.byte	0x3f
	.zero		1


	//   ....[50]....
        /*0840*/ 	.word	0x00012110
        /*0844*/ 	.word	0x00000002
        /*0848*/ 	.word	0x00038860
        /*084c*/ 	.short	0x010a
        /*084e*/ 	.byte	0x3f
	.zero		1


	//   ....[51]....
        /*0850*/ 	.word	0x000127c0
        /*0854*/ 	.word	0x00000002
        /*0858*/ 	.word	0x00038840
        /*085c*/ 	.short	0x010a
        /*085e*/ 	.byte	0x3f
	.zero		1


	//   ....[52]....
        /*0860*/ 	.word	0x000129c0
        /*0864*/ 	.word	0x00000002
        /*0868*/ 	.word	0x00038860
        /*086c*/ 	.short	0x010a
        /*086e*/ 	.byte	0x3f
	.zero		1


	//   ....[53]....
        /*0870*/ 	.word	0x00013000
        /*0874*/ 	.word	0x00000002
        /*0878*/ 	.word	0x00038840
        /*087c*/ 	.short	0x010a
        /*087e*/ 	.byte	0x3f
	.zero		1


	//   ....[54]....
        /*0880*/ 	.word	0x00013210
        /*0884*/ 	.word	0x00000002
        /*0888*/ 	.word	0x00038860
        /*088c*/ 	.short	0x010a
        /*088e*/ 	.byte	0x3f
	.zero		1


	//   ....[55]....
        /*0890*/ 	.word	0x00014540
        /*0894*/ 	.word	0x00000000
        /*0898*/ 	.word	0x00038820
        /*089c*/ 	.short	0x010a
        /*089e*/ 	.byte	0x3f
	.zero		1


	//   ....[56]....
        /*08a0*/ 	.word	0x00014710
        /*08a4*/ 	.word	0x00000006
        /*08a8*/ 	.word	0x00000000
        /*08ac*/ 	.short	0x010a
        /*08ae*/ 	.byte	0x3f
	.zero		1


	//   ....[57]....
        /*08b0*/ 	.word	0x00014780
        /*08b4*/ 	.word	0x00000007
        /*08b8*/ 	.word	0x00000000
        /*08bc*/ 	.short	0x010a
        /*08be*/ 	.byte	0x3f
	.zero		1


	//   ....[58]....
        /*08c0*/ 	.word	0x000147f0
        /*08c4*/ 	.word	0x00000004
        /*08c8*/ 	.word	0x00000000
        /*08cc*/ 	.short	0x010a
        /*08ce*/ 	.byte	0x3f
	.zero		1


	//   ....[59]....
        /*08d0*/ 	.word	0x00014820
        /*08d4*/ 	.word	0x00000003
        /*08d8*/ 	.word	0x00000000
        /*08dc*/ 	.short	0x010a
        /*08de*/ 	.byte	0x3f
	.zero		1


	//   ....[60]....
        /*08e0*/ 	.word	0x00014880
        /*08e4*/ 	.word	0x00000011
        /*08e8*/ 	.word	0x00038800
        /*08ec*/ 	.short	0x010a
        /*08ee*/ 	.byte	0x3f
	.zero		1


	//   ....[61]....
        /*08f0*/ 	.word	0x000148d0
        /*08f4*/ 	.word	0x00000006
        /*08f8*/ 	.word	0x00038830
        /*08fc*/ 	.short	0x010a
        /*08fe*/ 	.byte	0x3f
	.zero		1


	//   ....[62]....
        /*0900*/ 	.word	0x00014920
        /*0904*/ 	.word	0x00000011
        /*0908*/ 	.word	0x00038810
        /*090c*/ 	.short	0x010a
        /*090e*/ 	.byte	0x3f
	.zero		1


	//   ....[63]....
        /*0910*/ 	.word	0x00014970
        /*0914*/ 	.word	0x00000006
        /*0918*/ 	.word	0x00038850
        /*091c*/ 	.short	0x010a
        /*091e*/ 	.byte	0x3f
	.zero		1


	//   ....[64]....
        /*0920*/ 	.word	0x000149c0
        /*0924*/ 	.word	0x0000000a
        /*0928*/ 	.word	0x00038830
        /*092c*/ 	.short	0x010a
        /*092e*/ 	.byte	0x3f
	.zero		1


	//   ....[65]....
        /*0930*/ 	.word	0x00014a10
        /*0934*/ 	.word	0x0000000a
        /*0938*/ 	.word	0x00038850
        /*093c*/ 	.short	0x010a
        /*093e*/ 	.byte	0x3f
	.zero		1


	//   ....[66]....
        /*0940*/ 	.word	0x00014a60
        /*0944*/ 	.word	0x00000009
        /*0948*/ 	.word	0x00038830
        /*094c*/ 	.short	0x010a
        /*094e*/ 	.byte	0x3f
	.zero		1


	//   ....[67]....
        /*0950*/ 	.word	0x00014ab0
        /*0954*/ 	.word	0x00000009
        /*0958*/ 	.word	0x00038850
        /*095c*/ 	.short	0x010a
        /*095e*/ 	.byte	0x3f
	.zero		1


	//   ....[68]....
        /*0960*/ 	.word	0x00014c50
        /*0964*/ 	.word	0x00000008
        /*0968*/ 	.word	0x00038840
        /*096c*/ 	.short	0x010a
        /*096e*/ 	.byte	0x3f
	.zero		1


	//   ....[69]....
        /*0970*/ 	.word	0x00014cd0
        /*0974*/ 	.word	0x00000008
        /*0978*/ 	.word	0x00038820
        /*097c*/ 	.short	0x010a
        /*097e*/ 	.byte	0x3f
	.zero		1


	//   ....[70]....
        /*0980*/ 	.word	0x00014d20
        /*0984*/ 	.word	0x00000006
        /*0988*/ 	.word	0x00038860
        /*098c*/ 	.short	0x010a
        /*098e*/ 	.byte	0x3f
	.zero		1


	//   ....[71]....
        /*0990*/ 	.word	0x00014d70
        /*0994*/ 	.word	0x00000002
        /*0998*/ 	.word	0x00038840
        /*099c*/ 	.short	0x010a
        /*099e*/ 	.byte	0x3f
	.zero		1


	//   ....[72]....
        /*09a0*/ 	.word	0x00014dc0
        /*09a4*/ 	.word	0x00000002
        /*09a8*/ 	.word	0x00038860
        /*09ac*/ 	.short	0x010a
        /*09ae*/ 	.byte	0x3f
	.zero		1


	//   ....[73]....
        /*09b0*/ 	.word	0x00014e10
        /*09b4*/ 	.word	0x00000002
        /*09b8*/ 	.word	0x00038840
        /*09bc*/ 	.short	0x010a
        /*09be*/ 	.byte	0x3f
	.zero		1


	//   ....[74]....
        /*09c0*/ 	.word	0x00014e60
        /*09c4*/ 	.word	0x00000002
        /*09c8*/ 	.word	0x00038860
        /*09cc*/ 	.short	0x010a
        /*09ce*/ 	.byte	0x3f
	.zero		1


	//   ....[75]....
        /*09d0*/ 	.word	0x00014eb0
        /*09d4*/ 	.word	0x00000002
        /*09d8*/ 	.word	0x00038840
        /*09dc*/ 	.short	0x010a
        /*09de*/ 	.byte	0x3f
	.zero		1


	//   ....[76]....
        /*09e0*/ 	.word	0x00014f00
        /*09e4*/ 	.word	0x00000002
        /*09e8*/ 	.word	0x00038860
        /*09ec*/ 	.short	0x010a
        /*09ee*/ 	.byte	0x3f
	.zero		1


	//   ....[77]....
        /*09f0*/ 	.word	0x000158c0
        /*09f4*/ 	.word	0x00000000
        /*09f8*/ 	.word	0x00038820
        /*09fc*/ 	.short	0x010a
        /*09fe*/ 	.byte	0x3f
	.zero		1


	//   ....[78]....
        /*0a00*/ 	.word	0x00015a60
        /*0a04*/ 	.word	0x00000006
        /*0a08*/ 	.word	0x00000000
        /*0a0c*/ 	.short	0x010a
        /*0a0e*/ 	.byte	0x3f
	.zero		1


	//   ....[79]....
        /*0a10*/ 	.word	0x00015ab0
        /*0a14*/ 	.word	0x00000007
        /*0a18*/ 	.word	0x00000000
        /*0a1c*/ 	.short	0x010a
        /*0a1e*/ 	.byte	0x3f
	.zero		1


	//   ....[80]....
        /*0a20*/ 	.word	0x00015b00
        /*0a24*/ 	.word	0x00000004
        /*0a28*/ 	.word	0x00000000
        /*0a2c*/ 	.short	0x010a
        /*0a2e*/ 	.byte	0x3f
	.zero		1


	//----- nvinfo : EIATTR_NUM_MBARRIERS
	.align		4
.L_609:
        /*0a30*/ 	.byte	0x03, 0x38
        /*0a32*/ 	.short	0x0017


	//----- nvinfo : EIATTR_EXIT_INSTR_OFFSETS
	.align		4
        /*0a34*/ 	.byte	0x04, 0x1c
        /*0a36*/ 	.short	(.L_611 - .L_610)


	//   ....[0]....
.L_610:
        /*0a38*/ 	.word	0x00000af0


	//   ....[1]....
        /*0a3c*/ 	.word	0x0000f1e0


	//   ....[2]....
        /*0a40*/ 	.word	0x0000f240


	//   ....[3]....
        /*0a44*/ 	.word	0x00014870


	//----- nvinfo : EIATTR_MAX_THREADS
	.align		4
.L_611:
        /*0a48*/ 	.byte	0x04, 0x05
        /*0a4a*/ 	.short	(.L_613 - .L_612)
.L_612:
        /*0a4c*/ 	.word	0x00000180
        /*0a50*/ 	.word	0x00000001
        /*0a54*/ 	.word	0x00000001


	//----- nvinfo : EIATTR_CRS_STACK_SIZE
	.align		4
.L_613:
        /*0a58*/ 	.byte	0x04, 0x1e
        /*0a5a*/ 	.short	(.L_615 - .L_614)
.L_614:
        /*0a5c*/ 	.word	0x00000000


	//----- nvinfo : EIATTR_CBANK_PARAM_SIZE
	.align		4
.L_615:
        /*0a60*/ 	.byte	0x03, 0x19
        /*0a62*/ 	.short	0x0b70


	//----- nvinfo : EIATTR_PARAM_CBANK
	.align		4
        /*0a64*/ 	.byte	0x04, 0x0a
        /*0a66*/ 	.short	(.L_617 - .L_616)
	.align		4
.L_616:
        /*0a68*/ 	.word	index@(.nv.constant0._ZN7cutlass13device_kernelIN5flash11enable_sm90INS1_16FlashAttnFwdSm90INS1_25CollectiveMainloopFwdSm90ILi2EN4cute5tupleIJNS5_1CILi1EEES8_S8_EEENS6_IJNS7_ILi64EEESA_SA_EEELi512ENS_10bfloat16_tEfNS_4arch4Sm90ELb1ELb0ELb0ELb1ELb0ELb0ELb1ELb0ELb0ELb0ELb0ELb0EEENS1_21CollectiveEpilogueFwdINS6_IJSA_NS7_ILi512EEESA_EEES9_SC_SE_Li256ELb1ELb0ELb0ELb0EEENS1_36VarlenDynamicPersistentTileSchedulerILi64ELi64ELi256ELi32ELb0ELb0ELb1ELb1ELb1ELb1EEEEEEEEEvNT_6ParamsE)
        /*0a6c*/ 	.short	0x0210
        /*0a6e*/ 	.short	0x0b70


	//----- nvinfo : EIATTR_SW_WAR
	.align		4
.L_617:
        /*0a70*/ 	.byte	0x04, 0x36
        /*0a72*/ 	.short	(.L_619 - .L_618)
.L_618:
        /*0a74*/ 	.word	0x00000008
.L_619:


//--------------------- .nv.info._ZN7cutlass13device_kernelIN5flash11enable_sm90INS1_16FlashAttnFwdSm90INS1_25CollectiveMainloopFwdSm90ILi2EN4cute5tupleIJNS5_1CILi1EEES8_S8_EEENS6_IJNS7_ILi64EEESA_SA_EEELi512ENS_10bfloat16_tEfNS_4arch4Sm90ELb1ELb0ELb0ELb1ELb0ELb1ELb1ELb0ELb0ELb0ELb0ELb0EEENS1_21CollectiveEpilogueFwdINS6_IJSA_NS7_ILi512EEESA_EEES9_SC_SE_Li256ELb1ELb0ELb0ELb0EEENS1_36VarlenDynamicPersistentTileSchedulerILi64ELi64ELi256ELi32ELb0ELb0ELb1ELb1ELb1ELb1EEEEEEEEEvNT_6ParamsE --------------------------
	.section	.nv.info._ZN7cutlass13device_kernelIN5flash11enable_sm90INS1_16FlashAttnFwdSm90INS1_25CollectiveMainloopFwdSm90ILi2EN4cute5tupleIJNS5_1CILi1EEES8_S8_EEENS6_IJNS7_ILi64EEESA_SA_EEELi512ENS_10bfloat16_tEfNS_4arch4Sm90ELb1ELb0ELb0ELb1ELb0ELb1ELb1ELb0ELb0ELb0ELb0ELb0EEENS1_21CollectiveEpilogueFwdINS6_IJSA_NS7_ILi512EEESA_EEES9_SC_SE_Li256ELb1ELb0ELb0ELb0EEENS1_36VarlenDynamicPersistentTileSchedulerILi64ELi64ELi256ELi32ELb0ELb0ELb1ELb1ELb1ELb1EEEEEEEEEvNT_6ParamsE,"",@"SHT_CUDA_INFO"
	.sectionflags	@""
	.align	4


	//----- nvinfo : EIATTR_CUDA_API_VERSION
	.align		4
        /*0000*/ 	.byte	0x04, 0x37
        /*0002*/ 	.short	(.L_621 - .L_620)
.L_620:
        /*0004*/ 	.word	0x00000082


	//----- nvinfo : EIATTR_KPARAM_INFO
	.align		4
.L_621:
        /*0008*/ 	.byte	0x04, 0x17
        /*000a*/ 	.short	(.L_623 - .L_622)
.L_622:
        /*000c*/ 	.word	0x00000000
        /*0010*/ 	.short	0x0000
        /*0012*/ 	.short	0x0070
        /*0014*/ 	.byte	0x00, 0xf0, 0x01, 0x2c


	//----- nvinfo : EIATTR_SPARSE_MMA_MASK
	.align		4
.L_623:
        /*0018*/ 	.byte	0x03, 0x50
        /*001a*/ 	.short	0x0000


	//----- nvinfo : EIATTR_MAXREG_COUNT
	.align		4
        /*001c*/ 	.byte	0x03, 0x1b
        /*001e*/ 	.short	0x00a8


	//----- nvinfo : EIATTR_NUM_BARRIERS
	.align		4
        /*0020*/ 	.byte	0x02, 0x4c
        /*0022*/ 	.byte	0x10
	.zero		1


	//----- nvinfo : EIATTR_EXTERNS
	.align		4
        /*0024*/ 	.byte	0x04, 0x0f
        /*0026*/ 	.short	(.L_625 - .L_624)


	//   ....[0]....
	.align		4
.L_624:
        /*0028*/ 	.word	index@(__assertfail)


	//----- nvinfo : EIATTR_ANNOTATIONS
	.align		4
.L_625:
        /*002c*/ 	.byte	0x04, 0x55
        /*002e*/ 	.short	(.L_627 - .L_626)


	//   ....[0]....
.L_626:
        /* <DEDUP_REMOVED lines=42> */


	//----- nvinfo : EIATTR_MERCURY_ISA_VERSION
	.align		4
.L_627:
        /*02c0*/ 	.byte	0x03, 0x5f
        /*02c2*/ 	.short	0x0101


	//----- nvinfo : EIATTR_UNUSED_LOAD_BYTE_OFFSET
	.align		4
        /*02c4*/ 	.byte	0x04, 0x44
        /*02c6*/ 	.short	(.L_629 - .L_628)


	//   ....[0]....
.L_628:
        /*02c8*/ 	.word	0x00000b30
        /*02cc*/ 	.word	0x0000fff0


	//   ....[1]....
        /*02d0*/ 	.word	0x000138e0
        /*02d4*/ 	.word	0x0000fff0


	//----- nvinfo : EIATTR_INT_WARP_WIDE_INSTR_OFFSETS
	.align		4
.L_629:
        /*02d8*/ 	.byte	0x04, 0x31
        /*02da*/ 	.short	(.L_631 - .L_630)


	//   ....[0]....
.L_630:
        /*02dc*/ 	.word	0x000001f0


	//   ....[1]....
        /*02e0*/ 	.word	0x00000230


	//   ....[2]....
        /*02e4*/ 	.word	0x000002a0


	//   ....[3]....
        /*02e8*/ 	.word	0x00000310


	//   ....[4]....
        /*02ec*/ 	.word	0x000183c0


	//   ....[5]....
        /*02f0*/ 	.word	0x00018470


	//   ....[6]....
        /*02f4*/ 	.word	0x00018900


	//   ....[7]....
        /*02f8*/ 	.word	0x00018930


	//   ....[8]....
        /*02fc*/ 	.word	0x0001b600


	//   ....[9]....
        /*0300*/ 	.word	0x0001b6b0


	//----- nvinfo : EIATTR_COOP_GROUP_MASK_REGIDS
	.align		4
.L_631:
        /*0304*/ 	.byte	0x04, 0x29
        /*0306*/ 	.short	(.L_633 - .L_632)


	//   ....[0]....
.L_632:
        /*0308*/ 	.word	0xffffffff


	//   ....[1]....
        /*030c*/ 	.word	0xffffffff


	//   ....[2]....
        /*0310*/ 	.word	0xffffffff


	//   ....[3]....
        /*0314*/ 	.word	0xffffffff


	//   ....[4]....
        /*0318*/ 	.word	0xffffffff


	//   ....[5]....
        /*031c*/ 	.word	0xffffffff


	//   ....[6]....
        /*0320*/ 	.word	0xffffffff


	//   ....[7]....
        /*0324*/ 	.word	0xffffffff


	//   ....[8]....
        /*0328*/ 	.word	0xffffffff


	//   ....[9]....
        /*032c*/ 	.word	0xffffffff


	//   ....[10]....
        /*0330*/ 	.word	0xffffffff


	//   ....[11]....
        /*0334*/ 	.word	0xffffffff


	//   ....[12]....
        /*0338*/ 	.word	0xffffffff


	//   ....[13]....
        /*033c*/ 	.word	0xffffffff


	//   ....[14]....
        /*0340*/ 	.word	0xffffffff


	//   ....[15]....
        /*0344*/ 	.word	0xffffffff


	//   ....[16]....
        /*0348*/ 	.word	0xffffffff


	//   ....[17]....
        /*034c*/ 	.word	0xffffffff


	//   ....[18]....
        /*0350*/ 	.word	0xffffffff


	//   ....[19]....
        /*0354*/ 	.word	0xffffffff


	//   ....[20]....
        /*0358*/ 	.word	0xffffffff


	//   ....[21]....
        /*035c*/ 	.word	0xffffffff


	//   ....[22]....
        /*0360*/ 	.word	0xffffffff


	//   ....[23]....
        /*0364*/ 	.word	0xffffffff


	//   ....[24]....
        /*0368*/ 	.word	0xffffffff


	//   ....[25]....
        /*036c*/ 	.word	0xffffffff


	//   ....[26]....
        /*0370*/ 	.word	0xffffffff


	//   ....[27]....
        /*0374*/ 	.word	0xffffffff


	//   ....[28]....
        /*0378*/ 	.word	0xffffffff


	//   ....[29]....
        /*037c*/ 	.word	0xffffffff


	//   ....[30]....
        /*0380*/ 	.word	0xffffffff


	//   ....[31]....
        /*0384*/ 	.word	0xffffffff


	//   ....[32]....
        /*0388*/ 	.word	0xffffffff


	//   ....[33]....
        /*038c*/ 	.word	0xffffffff


	//   ....[34]....
        /*0390*/ 	.word	0xffffffff


	//   ....[35]....
        /*0394*/ 	.word	0xffffffff


	//   ....[36]....
        /*0398*/ 	.word	0xffffffff


	//   ....[37]....
        /*039c*/ 	.word	0xffffffff


	//   ....[38]....
        /*03a0*/ 	.word	0xffffffff


	//   ....[39]....
        /*03a4*/ 	.word	0xffffffff


	//   ....[40]....
        /*03a8*/ 	.word	0xffffffff


	//   ....[41]....
        /*03ac*/ 	.word	0xffffffff


	//   ....[42]....
        /*03b0*/ 	.word	0xffffffff


	//   ....[43]....
        /*03b4*/ 	.word	0xffffffff


	//   ....[44]....
        /*03b8*/ 	.word	0xffffffff


	//   ....[45]....
        /*03bc*/ 	.word	0xffffffff


	//   ....[46]....
        /*03c0*/ 	.word	0xffffffff


	//   ....[47]....
        /*03c4*/ 	.word	0xffffffff


	//   ....[48]....
        /*03c8*/ 	.word	0xffffffff


	//   ....[49]....
        /*03cc*/ 	.word	0xffffffff


	//   ....[50]....
        /*03d0*/ 	.word	0xffffffff


	//   ....[51]....
        /*03d4*/ 	.word	0xffffffff


	//   ....[52]....
        /*03d8*/ 	.word	0xffffffff


	//   ....[53]....
        /*03dc*/ 	.word	0xffffffff


	//   ....[54]....
        /*03e0*/ 	.word	0xffffffff


	//   ....[55]....
        /*03e4*/ 	.word	0xffffffff


	//   ....[56]....
        /*03e8*/ 	.word	0xffffffff


	//   ....[57]....
        /*03ec*/ 	.word	0xffffffff


	//   ....[58]....
        /*03f0*/ 	.word	0xffffffff


	//   ....[59]....
        /*03f4*/ 	.word	0xffffffff


	//   ....[60]....
        /*03f8*/ 	.word	0xffffffff


	//   ....[61]....
        /*03fc*/ 	.word	0xffffffff


	//   ....[62]....
        /*0400*/ 	.word	0xffffffff


	//   ....[63]....
        /*0404*/ 	.word	0xffffffff


	//   ....[64]....
        /*0408*/ 	.word	0xffffffff


	//   ....[65]....
        /*040c*/ 	.word	0xffffffff


	//   ....[66]....
        /*0410*/ 	.word	0x0500000f


	//   ....[67]....
        /*0414*/ 	.word	0x0500000f


	//   ....[68]....
        /*0418*/ 	.word	0x0500000f


	//   ....[69]....
        /*041c*/ 	.word	0x0500000f


	//   ....[70]....
        /*0420*/ 	.word	0x0500000f


	//   ....[71]....
        /*0424*/ 	.word	0x0500000f


	//   ....[72]....
        /*0428*/ 	.word	0x0500000f


	//   ....[73]....
        /*042c*/ 	.word	0x0500000f


	//   ....[74]....
        /*0430*/ 	.word	0x0500000f


	//   ....[75]....
        /*0434*/ 	.word	0x0500000f


	//   ....[76]....
        /*0438*/ 	.word	0x0500000f


	//   ....[77]....
        /*043c*/ 	.word	0x0500000f


	//   ....[78]....
        /*0440*/ 	.word	0x0500000f


	//   ....[79]....
        /*0444*/ 	.word	0x0500000f


	//   ....[80]....
        /*0448*/ 	.word	0x0500000f


	//   ....[81]....
        /*044c*/ 	.word	0x0500000f


	//   ....[82]....
        /*0450*/ 	.word	0x0500000f


	//   ....[83]....
        /*0454*/ 	.word	0x0500000f


	//   ....[84]....
        /*0458*/ 	.word	0x0500000f


	//   ....[85]....
        /*045c*/ 	.word	0x0500000f


	//   ....[86]....
        /*0460*/ 	.word	0x0500000f


	//   ....[87]....
        /*0464*/ 	.word	0x0500000f


	//   ....[88]....
        /*0468*/ 	.word	0x0500000f


	//   ....[89]....
        /*046c*/ 	.word	0x0500000f


	//   ....[90]....
        /*0470*/ 	.word	0x0500000f


	//   ....[91]....
        /*0474*/ 	.word	0x0500000f


	//   ....[92]....
        /*0478*/ 	.word	0x0500000f


	//   ....[93]....
        /*047c*/ 	.word	0x0500000f


	//   ....[94]....
        /*0480*/ 	.word	0x0500000f


	//   ....[95]....
        /*0484*/ 	.word	0x0500000f


	//   ....[96]....
        /*0488*/ 	.word	0x0500000f


	//   ....[97]....
        /*048c*/ 	.word	0x0500000f


	//   ....[98]....
        /*0490*/ 	.word	0x0500000f


	//   ....[99]....
        /*0494*/ 	.word	0x0500000f


	//   ....[100]....
        /*0498*/ 	.word	0x0500000f


	//   ....[101]....
        /*049c*/ 	.word	0x0500000f


	//----- nvinfo : EIATTR_COOP_GROUP_INSTR_OFFSETS
	.align		4
.L_633:
        /*04a0*/ 	.byte	0x04, 0x28
        /*04a2*/ 	.short	(.L_635 - .L_634)


	//   ....[0]....
.L_634:
        /*04a4*/ 	.word	0x00000060


	//   ....[1]....
        /*04a8*/ 	.word	0x00000200


	//   ....[2]....
        /*04ac*/ 	.word	0x00000240


	//   ....[3]....
        /*04b0*/ 	.word	0x00000450


	//   ....[4]....
        /*04b4*/ 	.word	0x000005b0


	//   ....[5]....
        /*04b8*/ 	.word	0x000006d0


	//   ....[6]....
        /*04bc*/ 	.word	0x00000830


	//   ....[7]....
        /*04c0*/ 	.word	0x00004790


	//   ....[8]....
        /*04c4*/ 	.word	0x000060a0


	//   ....[9]....
        /*04c8*/ 	.word	0x00009b10


	//   ....[10]....
        /*04cc*/ 	.word	0x0000b580


	//   ....[11]....
        /*04d0*/ 	.word	0x0000b680


	//   ....[12]....
        /*04d4*/ 	.word	0x0000b9e0


	//   ....[13]....
        /*04d8*/ 	.word	0x0000ba60


	//   ....[14]....
        /*04dc*/ 	.word	0x0000c370


	//   ....[15]....
        /*04e0*/ 	.word	0x0000c960


	//   ....[16]....
        /*04e4*/ 	.word	0x0000e400


	//   ....[17]....
        /*04e8*/ 	.word	0x0000e670


	//   ....[18]....
        /*04ec*/ 	.word	0x0000e720


	//   ....[19]....
        /*04f0*/ 	.word	0x0000e850


	//   ....[20]....
        /*04f4*/ 	.word	0x0000fad0


	//   ....[21]....
        /*04f8*/ 	.word	0x00010100


	//   ....[22]....
        /*04fc*/ 	.word	0x00011950


	//   ....[23]....
        /*0500*/ 	.word	0x00011980


	//   ....[24]....
        /*0504*/ 	.word	0x00011c80


	//   ....[25]....
        /*0508*/ 	.word	0x00011e50


	//   ....[26]....
        /*050c*/ 	.word	0x00012db0


	//   ....[27]....
        /*0510*/ 	.word	0x00012e00


	//   ....[28]....
        /*0514*/ 	.word	0x00012e30


	//   ....[29]....
        /*0518*/ 	.word	0x00012e90


	//   ....[30]....
        /*051c*/ 	.word	0x00012ea0


	//   ....[31]....
        /*0520*/ 	.word	0x00014880


	//   ....[32]....
        /*0524*/ 	.word	0x00016000


	//   ....[33]....
        /*0528*/ 	.word	0x00016180


	//   ....[34]....
        /*052c*/ 	.word	0x000161b0


	//   ....[35]....
        /*0530*/ 	.word	0x000161f0


	//   ....[36]....
        /*0534*/ 	.word	0x00016260


	//   ....[37]....
        /*0538*/ 	.word	0x000162c0


	//   ....[38]....
        /*053c*/ 	.word	0x00016300


	//   ....[39]....
        /*0540*/ 	.word	0x000164a0


	//   ....[40]....
        /*0544*/ 	.word	0x00016500


	//   ....[41]....
        /*0548*/ 	.word	0x00016540


	//   ....[42]....
        /*054c*/ 	.word	0x00016580


	//   ....[43]....
        /*0550*/ 	.word	0x000165b0


	//   ....[44]....
        /*0554*/ 	.word	0x000165e0


	//   ....[45]....
        /*0558*/ 	.word	0x00016670


	//   ....[46]....
        /*055c*/ 	.word	0x000166d0


	//   ....[47]....
        /*0560*/ 	.word	0x00016760


	//   ....[48]....
        /*0564*/ 	.word	0x0001b740


	//   ....[49]....
        /*0568*/ 	.word	0x0001b750


	//   ....[50]....
        /*056c*/ 	.word	0x0001b860


	//   ....[51]....
        /*0570*/ 	.word	0x0001b8c0


	//   ....[52]....
        /*0574*/ 	.word	0x0001b900


	//   ....[53]....
        /*0578*/ 	.word	0x0001b940


	//   ....[54]....
        /*057c*/ 	.word	0x0001b970


	//   ....[55]....
        /*0580*/ 	.word	0x0001b9a0


	//   ....[56]....
        /*0584*/ 	.word	0x0001bb30


	//   ....[57]....
        /*0588*/ 	.word	0x0001bb90


	//   ....[58]....
        /*058c*/ 	.word	0x0001bbd0


	//   ....[59]....
        /*0590*/ 	.word	0x0001bc10


	//   ....[60]....
        /*0594*/ 	.word	0x0001bc40


	//   ....[61]....
        /*0598*/ 	.word	0x0001bc70


	//   ....[62]....
        /*059c*/ 	.word	0x0001bd30


	//   ....[63]....
        /*05a0*/ 	.word	0x0001bd50


	//   ....[64]....
        /*05a4*/ 	.word	0x0001bdc0


	//   ....[65]....
        /*05a8*/ 	.word	0x0001c430


	//   ....[66]....
        /*05ac*/ 	.word	0x0001c870


	//   ....[67]....
        /*05b0*/ 	.word	0x0001c910


	//   ....[68]....
        /*05b4*/ 	.word	0x0001c9b0


	//   ....[69]....
        /*05b8*/ 	.word	0x0001ca50


	//   ....[70]....
        /*05bc*/ 	.word	0x0001caf0


	//   ....[71]....
        /*05c0*/ 	.word	0x0001cb90


	//   ....[72]....
        /*05c4*/ 	.word	0x0001cc30


	//   ....[73]....
        /*05c8*/ 	.word	0x0001ccd0


	//   ....[74]....
        /*05cc*/ 	.word	0x0001cdc0


	//   ....[75]....
        /*05d0*/ 	.word	0x0001ce60


	//   ....[76]....
        /*05d4*/ 	.word	0x0001cf00


	//   ....[77]....
        /*05d8*/ 	.word	0x0001cfa0


	//   ....[78]....
        /*05dc*/ 	.word	0x0001d040


	//   ....[79]....
        /*05e0*/ 	.word	0x0001d0e0


	//   ....[80]....
        /*05e4*/ 	.word	0x0001d180


	//   ....[81]....
        /*05e8*/ 	.word	0x0001d220


	//   ....[82]....
        /*05ec*/ 	.word	0x0001d570


	//   ....[83]....
        /*05f0*/ 	.word	0x0001d850


	//   ....[84]....
        /*05f4*/ 	.word	0x0001dc70


	//   ....[85]....
        /*05f8*/ 	.word	0x0001dd00


	//   ....[86]....
        /*05fc*/ 	.word	0x0001dda0


	//   ....[87]....
        /*0600*/ 	.word	0x0001de50


	//   ....[88]....
        /*0604*/ 	.word	0x0001ded0


	//   ....[89]....
        /*0608*/ 	.word	0x0001df50


	//   ....[90]....
        /*060c*/ 	.word	0x0001dfd0


	//   ....[91]....
        /*0610*/ 	.word	0x0001e050


	//   ....[92]....
        /*0614*/ 	.word	0x0001e0e0


	//   ....[93]....
        /*0618*/ 	.word	0x0001e190


	//   ....[94]....
        /*061c*/ 	.word	0x0001e210


	//   ....[95]....
        /*0620*/ 	.word	0x0001e290


	//   ....[96]....
        /*0624*/ 	.word	0x0001e310


	//   ....[97]....
        /*0628*/ 	.word	0x0001e390


	//   ....[98]....
        /*062c*/ 	.word	0x0001e400


	//   ....[99]....
        /*0630*/ 	.word	0x0001e4a0


	//   ....[100]....
        /*0634*/ 	.word	0x0001e530


	//   ....[101]....
        /*0638*/ 	.word	0x0001e660


	//----- nvinfo : EIATTR_REG_RECONFIG
	.align		4
.L_635:
        /*063c*/ 	.byte	0x01, 0x54
	.zero		2


	//----- nvinfo : EIATTR_SYSCALL_OFFSETS
	.align		4
        /*0640*/ 	.byte	0x04, 0x46
        /*0642*/ 	.short	(.L_637 - .L_636)


	//   ....[0]....
.L_636:
        /*0644*/ 	.word	0x00001910


	//   ....[1]....
        /*0648*/ 	.word	0x00001a60


	//   ....[2]....
        /*064c*/ 	.word	0x00006260


	//   ....[3]....
        /*0650*/ 	.word	0x00006700


	//   ....[4]....
        /*0654*/ 	.word	0x00018600


	//   ....[5]....
        /*0658*/ 	.word	0x00018740


	//   ....[6]....
        /*065c*/ 	.word	0x00018840


	//----- nvinfo : EIATTR_MBARRIER_INSTR_OFFSETS
	.align		4
.L_637:
        /*0660*/ 	.byte	0x04, 0x39
        /*0662*/ 	.short	(.L_639 - .L_638)


	//   ....[0]....
.L_638:
        /*0664*/ 	.word	0x00000330
        /*0668*/ 	.word	0x000000ff
        /*066c*/ 	.word	0x00038800
        /*0670*/ 	.short	0x0100
        /*0672*/ 	.byte	0x08
	.zero		1


	//   ....[1]....
        /*0674*/ 	.word	0x00000340
        /*0678*/ 	.word	0x000000ff
        /*067c*/ 	.word	0x00038810
        /*0680*/ 	.short	0x0100
        /*0682*/ 	.byte	0x08
	.zero		1


	//   ....[2]....
        /*0684*/ 	.word	0x00000350
        /*0688*/ 	.word	0x000000ff
        /*068c*/ 	.word	0x00038820
        /*0690*/ 	.short	0x0100
        /*0692*/ 	.byte	0x08
	.zero		1


	//   ....[3]....
        /*0694*/ 	.word	0x00000400
        /*0698*/ 	.word	0x000000ff
        /*069c*/ 	.word	0x00038830
        /*06a0*/ 	.short	0x0100
        /*06a2*/ 	.byte	0x06
	.zero		1


	//   ....[4]....
        /*06a4*/ 	.word	0x00000410
        /*06a8*/ 	.word	0x000000ff
        /*06ac*/ 	.word	0x00038840
        /*06b0*/ 	.short	0x0100
        /*06b2*/ 	.byte	0x06
	.zero		1


	//   ....[5]....
        /*06b4*/ 	.word	0x00000420
        /*06b8*/ 	.word	0x000000ff
        /*06bc*/ 	.word	0x00038838
        /*06c0*/ 	.short	0x0100
        /*06c2*/ 	.byte	0x06
	.zero		1


	//   ....[6]....
        /*06c4*/ 	.word	0x00000430
        /*06c8*/ 	.word	0x000000ff
        /*06cc*/ 	.word	0x00038848
        /*06d0*/ 	.short	0x0100
        /*06d2*/ 	.byte	0x06
	.zero		1


	//   ....[7]....
        /*06d4*/ 	.word	0x00000560
        /*06d8*/ 	.word	0x000000ff
        /*06dc*/ 	.word	0x00038850
        /*06e0*/ 	.short	0x0100
        /*06e2*/ 	.byte	0x08
	.zero		1


	//   ....[8]....
        /*06e4*/ 	.word	0x00000570
        /*06e8*/ 	.word	0x000000ff
        /*06ec*/ 	.word	0x00038860
        /*06f0*/ 	.short	0x0100
        /*06f2*/ 	.byte	0x08
	.zero		1


	//   ....[9]....
        /*06f4*/ 	.word	0x00000580
        /*06f8*/ 	.word	0x000000ff
        /*06fc*/ 	.word	0x00038858
        /*0700*/ 	.short	0x0100
        /*0702*/ 	.byte	0x08
	.zero		1


	//   ....[10]....
        /*0704*/ 	.word	0x00000590
        /*0708*/ 	.word	0x000000ff
        /*070c*/ 	.word	0x00038868
        /*0710*/ 	.short	0x0100
        /*0712*/ 	.byte	0x08
	.zero		1


	//   ....[11]....
        /*0714*/ 	.word	0x00000680
        /*0718*/ 	.word	0x000000ff
        /*071c*/ 	.word	0x00038870
        /*0720*/ 	.short	0x0100
        /*0722*/ 	.byte	0x06
	.zero		1


	//   ....[12]....
        /*0724*/ 	.word	0x00000690
        /*0728*/ 	.word	0x000000ff
        /*072c*/ 	.word	0x00038880
        /*0730*/ 	.short	0x0100
        /*0732*/ 	.byte	0x06
	.zero		1


	//   ....[13]....
        /*0734*/ 	.word	0x000006a0
        /*0738*/ 	.word	0x000000ff
        /*073c*/ 	.word	0x00038878
        /*0740*/ 	.short	0x0100
        /*0742*/ 	.byte	0x06
	.zero		1


	//   ....[14]....
        /*0744*/ 	.word	0x000006b0
        /*0748*/ 	.word	0x000000ff
        /*074c*/ 	.word	0x00038888
        /*0750*/ 	.short	0x0100
        /*0752*/ 	.byte	0x06
	.zero		1


	//   ....[15]....
        /*0754*/ 	.word	0x000007e0
        /*0758*/ 	.word	0x000000ff
        /*075c*/ 	.word	0x00038890
        /*0760*/ 	.short	0x0100
        /*0762*/ 	.byte	0x08
	.zero		1


	//   ....[16]....
        /*0764*/ 	.word	0x000007f0
        /*0768*/ 	.word	0x000000ff
        /*076c*/ 	.word	0x000388a0
        /*0770*/ 	.short	0x0100
        /*0772*/ 	.byte	0x08
	.zero		1


	//   ....[17]....
        /*0774*/ 	.word	0x00000800
        /*0778*/ 	.word	0x000000ff
        /*077c*/ 	.word	0x00038898
        /*0780*/ 	.short	0x0100
        /*0782*/ 	.byte	0x08
	.zero		1


	//   ....[18]....
        /*0784*/ 	.word	0x00000810
        /*0788*/ 	.word	0x000000ff
        /*078c*/ 	.word	0x000388a8
        /*0790*/ 	.short	0x0100
        /*0792*/ 	.byte	0x08
	.zero		1


	//   ....[19]....
        /*0794*/ 	.word	0x00000940
        /*0798*/ 	.word	0x000000ff
        /*079c*/ 	.word	0x000388b0
        /*07a0*/ 	.short	0x0100
        /*07a2*/ 	.byte	0x08
	.zero		1


	//   ....[20]....
        /*07a4*/ 	.word	0x00000950
        /*07a8*/ 	.word	0x000000ff
        /*07ac*/ 	.word	0x000388c0
        /*07b0*/ 	.short	0x0100
        /*07b2*/ 	.byte	0x08
	.zero		1


	//   ....[21]....
        /*07b4*/ 	.word	0x00000960
        /*07b8*/ 	.word	0x000000ff
        /*07bc*/ 	.word	0x000388b8
        /*07c0*/ 	.short	0x0100
        /*07c2*/ 	.byte	0x08
	.zero		1


	//   ....[22]....
        /*07c4*/ 	.word	0x00000970
        /*07c8*/ 	.word	0x000000ff
        /*07cc*/ 	.word	0x000388c8
        /*07d0*/ 	.short	0x0100
        /*07d2*/ 	.byte	0x08
	.zero		1


	//   ....[23]....
        /*07d4*/ 	.word	0x000026c0
        /*07d8*/ 	.word	0x00000046
        /*07dc*/ 	.word	0x00038890
        /*07e0*/ 	.short	0x010a
        /*07e2*/ 	.byte	0x3f
	.zero		1


	//   ....[24]....
        /*07e4*/ 	.word	0x000030c0
        /*07e8*/ 	.word	0x00000046
        /*07ec*/ 	.word	0x00038890
        /*07f0*/ 	.short	0x010a
        /*07f2*/ 	.byte	0x3f
	.zero		1


	//   ....[25]....
        /*07f4*/ 	.word	0x000039b0
        /*07f8*/ 	.word	0x00000046
        /*07fc*/ 	.word	0x00038890
        /*0800*/ 	.short	0x010a
        /*0802*/ 	.byte	0x3f
	.zero		1


	//   ....[26]....
        /*0804*/ 	.word	0x00003bb0
        /*0808*/ 	.word	0x00000004
        /*080c*/ 	.word	0x00000000
        /*0810*/ 	.short	0x0101
        /*0812*/ 	.byte	0x3f
	.zero		1


	//   ....[27]....
        /*0814*/ 	.word	0x00003bf0
        /*0818*/ 	.word	0x00000046
        /*081c*/ 	.word	0x000388b0
        /*0820*/ 	.short	0x010a
        /*0822*/ 	.byte	0x3f
	.zero		1


	//   ....[28]....
        /*0824*/ 	.word	0x00004210
        /*0828*/ 	.word	0x00000046
        /*082c*/ 	.word	0x00000000
        /*0830*/ 	.short	0x0101
        /*0832*/ 	.byte	0x3f
	.zero		1


	//   ....[29]....
        /*0834*/ 	.word	0x00004be0
        /*0838*/ 	.word	0x00000000
        /*083c*/ 	.word	0x00000000
        /*0840*/ 	.short	0x0101
        /*0842*/ 	.byte	0x3f
	.zero		1


	//   ....[30]....
        /*0844*/ 	.word	0x00005770
        /*0848*/ 	.word	0x00000000
        /*084c*/ 	.word	0x00000000
        /*0850*/ 	.short	0x0101
        /*0852*/ 	.byte	0x3f
	.zero		1


	//   ....[31]....
        /*0854*/ 	.word	0x000062f0
        /*0858*/ 	.word	0x00000002
        /*085c*/ 	.word	0x00038800
        /*0860*/ 	.short	0x010a
        /*0862*/ 	.byte	0x3f
	.zero		1


	//   ....[32]....
        /*0864*/ 	.word	0x00006340
        /*0868*/ 	.word	0x00000002
        /*086c*/ 	.word	0x00038800
        /*0870*/ 	.short	0x010a
        /*0872*/ 	.byte	0x3f
	.zero		1


	//   ....[33]....
        /*0874*/ 	.word	0x00006f70
        /*0878*/ 	.word	0x00000002
        /*087c*/ 	.word	0x00038800
        /*0880*/ 	.short	0x010a
        /*0882*/ 	.byte	0x3f
	.zero		1


	//   ....[34]....
        /*0884*/ 	.word	0x00008400
        /*0888*/ 	.word	0x00000002
        /*088c*/ 	.word	0x00038800
        /*0890*/ 	.short	0x010a
        /*0892*/ 	.byte	0x3f
	.zero		1


	//   ....[35]....
        /*0894*/ 	.word	0x00009400
        /*0898*/ 	.word	0x000000a9
        /*089c*/ 	.word	0x00038830
        /*08a0*/ 	.short	0x010a
        /*08a2*/ 	.byte	0x3f
	.zero		1


	//   ....[36]....
        /*08a4*/ 	.word	0x000094b0
        /*08a8*/ 	.word	0x000000a9
        /*08ac*/ 	.word	0x00038830
        /*08b0*/ 	.short	0x010a
        /*08b2*/ 	.byte	0x3f
	.zero		1


	//   ....[37]....
        /*08b4*/ 	.word	0x000097c0
        /*08b8*/ 	.word	0x00000002
        /*08bc*/ 	.word	0x00038810
        /*08c0*/ 	.short	0x010a
        /*08c2*/ 	.byte	0x3f
	.zero		1


	//   ....[38]....
        /*08c4*/ 	.word	0x00009810
        /*08c8*/ 	.word	0x000000a9
        /*08cc*/ 	.word	0x00038850
        /*08d0*/ 	.short	0x010a
        /*08d2*/ 	.byte	0x3f
	.zero		1


	//   ....[39]....
        /*08d4*/ 	.word	0x000098d0
        /*08d8*/ 	.word	0x000000a9
        /*08dc*/ 	.word	0x00038850
        /*08e0*/ 	.short	0x010a
        /*08e2*/ 	.byte	0x3f
	.zero		1


	//   ....[40]....
        /*08e4*/ 	.word	0x0000bcb0
        /*08e8*/ 	.word	0x00000015
        /*08ec*/ 	.word	0x00000000
        /*08f0*/ 	.short	0x0101
        /*08f2*/ 	.byte	0x3f
	.zero		1


	//   ....[41]....
        /*08f4*/ 	.word	0x0000c390
        /*08f8*/ 	.word	0x000000a9
        /*08fc*/ 	.word	0x00000000
        /*0900*/ 	.short	0x0101
        /*0902*/ 	.byte	0x3f
	.zero		1


	//   ....[42]....
        /*0904*/ 	.word	0x0000c480
        /*0908*/ 	.word	0x000000ba
        /*090c*/ 	.word	0x00038830
        /*0910*/ 	.short	0x010a
        /*0912*/ 	.byte	0x3f
	.zero		1


	//   ....[43]....
        /*0914*/ 	.word	0x0000c4f0
        /*0918*/ 	.word	0x000000ba
        /*091c*/ 	.word	0x00038830
        /*0920*/ 	.short	0x010a
        /*0922*/ 	.byte	0x3f
	.zero		1


	//   ....[44]....
        /*0924*/ 	.word	0x0000c760
        /*0928*/ 	.word	0x000000ba
        /*092c*/ 	.word	0x00038850
        /*0930*/ 	.short	0x010a
        /*0932*/ 	.byte	0x3f
	.zero		1


	//   ....[45]....
        /*0934*/ 	.word	0x0000c7b0
        /*0938*/ 	.word	0x000000ba
        /*093c*/ 	.word	0x00038850
        /*0940*/ 	.short	0x010a
        /*0942*/ 	.byte	0x3f
	.zero		1


	//   ....[46]....
        /*0944*/ 	.word	0x0000ea90
        /*0948*/ 	.word	0x000000a5
        /*094c*/ 	.word	0x00000000
        /*0950*/ 	.short	0x0101
        /*0952*/ 	.byte	0x3f
	.zero		1


	//   ....[47]....
        /*0954*/ 	.word	0x0000faf0
        /*0958*/ 	.word	0x000000ba
        /*095c*/ 	.word	0x00000000
        /*0960*/ 	.short	0x0101
        /*0962*/ 	.byte	0x3f
	.zero		1


	//   ....[48]....
        /*0964*/ 	.word	0x0000fc30
        /*0968*/ 	.word	0x000000b9
        /*096c*/ 	.word	0x00038830
        /*0970*/ 	.short	0x010a
        /*0972*/ 	.byte	0x3f
	.zero		1


	//   ....[49]....
        /*0974*/ 	.word	0x0000fca0
        /*0978*/ 	.word	0x000000b9
        /*097c*/ 	.word	0x00038830
        /*0980*/ 	.short	0x010a
        /*0982*/ 	.byte	0x3f
	.zero		1


	//   ....[50]....
        /*0984*/ 	.word	0x0000ff10
        /*0988*/ 	.word	0x000000b9
        /*098c*/ 	.word	0x00038850
        /*0990*/ 	.short	0x010a
        /*0992*/ 	.byte	0x3f
	.zero		1


	//   ....[51]....
        /*0994*/ 	.word	0x0000ff60
        /*0998*/ 	.word	0x000000b9
        /*099c*/ 	.word	0x00038850
        /*09a0*/ 	.short	0x010a
        /*09a2*/ 	.byte	0x3f
	.zero		1


	//   ....[52]....
        /*09a4*/ 	.word	0x00012180
        /*09a8*/ 	.word	0x0000009e
        /*09ac*/ 	.word	0x00000000
        /*09b0*/ 	.short	0x0101
        /*09b2*/ 	.byte	0x3f
	.zero		1


	//   ....[53]....
        /*09b4*/ 	.word	0x00012dd0
        /*09b8*/ 	.word	0x000000b9
        /*09bc*/ 	.word	0x00000000
        /*09c0*/ 	.short	0x0101
        /*09c2*/ 	.byte	0x3f
	.zero		1


	//   ....[54]....
        /*09c4*/ 	.word	0x000150f0
        /*09c8*/ 	.word	0x00000000
        /*09cc*/ 	.word	0x00000000
        /*09d0*/ 	.short	0x0101
        /*09d2*/ 	.byte	0x3f
	.zero		1


	//   ....[55]....
        /*09d4*/ 	.word	0x000174a0
        /*09d8*/ 	.word	0x00000009
        /*09dc*/ 	.word	0x00038820
        /*09e0*/ 	.short	0x010a
        /*09e2*/ 	.byte	0x3f
	.zero		1


	//   ....[56]....
        /*09e4*/ 	.word	0x00017520
        /*09e8*/ 	.word	0x00000005
        /*09ec*/ 	.word	0x000388a0
        /*09f0*/ 	.short	0x010a
        /*09f2*/ 	.byte	0x3f
	.zero		1


	//   ....[57]....
        /*09f4*/ 	.word	0x00017710
        /*09f8*/ 	.word	0x00000005
        /*09fc*/ 	.word	0x000388c0
        /*0a00*/ 	.short	0x010a
        /*0a02*/ 	.byte	0x3f
	.zero		1


	//   ....[58]....
        /*0a04*/ 	.word	0x00017c70
        /*0a08*/ 	.word	0x00000006
        /*0a0c*/ 	.word	0x000388a0
        /*0a10*/ 	.short	0x010a
        /*0a12*/ 	.byte	0x3f
	.zero		1


	//   ....[59]....
        /*0a14*/ 	.word	0x00017e40
        /*0a18*/ 	.word	0x00000006
        /*0a1c*/ 	.word	0x000388c0
        /*0a20*/ 	.short	0x010a
        /*0a22*/ 	.byte	0x3f
	.zero		1


	//   ....[60]....
        /*0a24*/ 	.word	0x00018d90
        /*0a28*/ 	.word	0x00000009
        /*0a2c*/ 	.word	0x00038840
        /*0a30*/ 	.short	0x010a
        /*0a32*/ 	.byte	0x3f
	.zero		1


	//   ....[61]....
        /*0a34*/ 	.word	0x00019570
        /*0a38*/ 	.word	0x0000000b
        /*0a3c*/ 	.word	0x00038820
        /*0a40*/ 	.short	0x010a
        /*0a42*/ 	.byte	0x3f
	.zero		1


	//   ....[62]....
        /*0a44*/ 	.word	0x00019640
        /*0a48*/ 	.word	0x00000005
        /*0a4c*/ 	.word	0x00038860
        /*0a50*/ 	.short	0x010a
        /*0a52*/ 	.byte	0x3f
	.zero		1


	//   ....[63]....
        /*0a54*/ 	.word	0x00019dc0
        /*0a58*/ 	.word	0x00000002
        /*0a5c*/ 	.word	0x00038840
        /*0a60*/ 	.short	0x010a
        /*0a62*/ 	.byte	0x3f
	.zero		1


	//   ....[64]....
        /*0a64*/ 	.word	0x00019fe0
        /*0a68*/ 	.word	0x00000002
        /*0a6c*/ 	.word	0x00038860
        /*0a70*/ 	.short	0x010a
        /*0a72*/ 	.byte	0x3f
	.zero		1


	//   ....[65]....
        /*0a74*/ 	.word	0x0001a680
        /*0a78*/ 	.word	0x00000002
        /*0a7c*/ 	.word	0x00038840
        /*0a80*/ 	.short	0x010a
        /*0a82*/ 	.byte	0x3f
	.zero		1


	//   ....[66]....
        /*0a84*/ 	.word	0x0001a890
        /*0a88*/ 	.word	0x00000002
        /*0a8c*/ 	.word	0x00038860
        /*0a90*/ 	.short	0x010a
        /*0a92*/ 	.byte	0x3f
	.zero		1


	//   ....[67]....
        /*0a94*/ 	.word	0x0001aec0
        /*0a98*/ 	.word	0x00000002
        /*0a9c*/ 	.word	0x00038840
        /*0aa0*/ 	.short	0x010a
        /*0aa2*/ 	.byte	0x3f
	.zero		1


	//   ....[68]....
        /*0aa4*/ 	.word	0x0001b0e0
        /*0aa8*/ 	.word	0x00000002
        /*0aac*/ 	.word	0x00038860
        /*0ab0*/ 	.short	0x010a
        /*0ab2*/ 	.byte	0x3f
	.zero		1


	//   ....[69]....
        /*0ab4*/ 	.word	0x0001c3c0
        /*0ab8*/ 	.word	0x00000000
        /*0abc*/ 	.word	0x00038820
        /*0ac0*/ 	.short	0x010a
        /*0ac2*/ 	.byte	0x3f
	.zero		1


	//   ....[70]....
        /*0ac4*/ 	.word	0x0001c560
        /*0ac8*/ 	.word	0x00000006
        /*0acc*/ 	.word	0x00000000
        /*0ad0*/ 	.short	0x010a
        /*0ad2*/ 	.byte	0x3f
	.zero		1


	//   ....[71]....
        /*0ad4*/ 	.word	0x0001c5d0
        /*0ad8*/ 	.word	0x00000007
        /*0adc*/ 	.word	0x00000000
        /*0ae0*/ 	.short	0x010a
        /*0ae2*/ 	.byte	0x3f
	.zero		1


	//   ....[72]....
        /*0ae4*/ 	.word	0x0001c640
        /*0ae8*/ 	.word	0x00000004
        /*0aec*/ 	.word	0x00000000
        /*0af0*/ 	.short	0x010a
        /*0af2*/ 	.byte	0x3f
	.zero		1


	//   ....[73]....
        /*0af4*/ 	.word	0x0001c670
        /*0af8*/ 	.word	0x00000003
        /*0afc*/ 	.word	0x00000000
        /*0b00*/ 	.short	0x010a
        /*0b02*/ 	.byte	0x3f
	.zero		1


	//   ....[74]....
        /*0b04*/ 	.word	0x0001c6d0
        /*0b08*/ 	.word	0x00000046
        /*0b0c*/ 	.word	0x00038890
        /*0b10*/ 	.short	0x010a
        /*0b12*/ 	.byte	0x3f
	.zero		1


	//   ....[75]....
        /*0b14*/ 	.word	0x0001c720
        /*0b18*/ 	.word	0x00000046
        /*0b1c*/ 	.word	0x00038890
        /*0b20*/ 	.short	0x010a
        /*0b22*/ 	.byte	0x3f
	.zero		1


	//   ....[76]....
        /*0b24*/ 	.word	0x0001c770
        /*0b28*/ 	.word	0x00000046
        /*0b2c*/ 	.word	0x00038890
        /*0b30*/ 	.short	0x010a
        /*0b32*/ 	.byte	0x3f
	.zero		1


	//   ....[77]....
        /*0b34*/ 	.word	0x0001c7c0
        /*0b38*/ 	.word	0x00000046
        /*0b3c*/ 	.word	0x000388b0
        /*0b40*/ 	.short	0x010a
        /*0b42*/ 	.byte	0x3f
	.zero		1


	//   ....[78]....
        /*0b44*/ 	.word	0x0001cd10
        /*0b48*/ 	.word	0x00000002
        /*0b4c*/ 	.word	0x00038800
        /*0b50*/ 	.short	0x010a
        /*0b52*/ 	.byte	0x3f
	.zero		1


	//   ....[79]....
        /*0b54*/ 	.word	0x0001d260
        /*0b58*/ 	.word	0x00000002
        /*0b5c*/ 	.word	0x00038800
        /*0b60*/ 	.short	0x010a
        /*0b62*/ 	.byte	0x3f
	.zero		1


	//   ....[80]....
        /*0b64*/ 	.word	0x0001d2b0
        /*0b68*/ 	.word	0x000000a9
        /*0b6c*/ 	.word	0x00038830
        /*0b70*/ 	.short	0x010a
        /*0b72*/ 	.byte	0x3f
	.zero		1


	//   ....[81]....
        /*0b74*/ 	.word	0x0001d300
        /*0b78*/ 	.word	0x00000002
        /*0b7c*/ 	.word	0x00038810
        /*0b80*/ 	.short	0x010a
        /*0b82*/ 	.byte	0x3f
	.zero		1


	//   ....[82]....
        /*0b84*/ 	.word	0x0001d350
        /*0b88*/ 	.word	0x000000a9
        /*0b8c*/ 	.word	0x00038850
        /*0b90*/ 	.short	0x010a
        /*0b92*/ 	.byte	0x3f
	.zero		1


	//   ....[83]....
        /*0b94*/ 	.word	0x0001d3a0
        /*0b98*/ 	.word	0x000000ba
        /*0b9c*/ 	.word	0x00038830
        /*0ba0*/ 	.short	0x010a
        /*0ba2*/ 	.byte	0x3f
	.zero		1


	//   ....[84]....
        /*0ba4*/ 	.word	0x0001d3f0
        /*0ba8*/ 	.word	0x000000ba
        /*0bac*/ 	.word	0x00038850
        /*0bb0*/ 	.short	0x010a
        /*0bb2*/ 	.byte	0x3f
	.zero		1


	//   ....[85]....
        /*0bb4*/ 	.word	0x0001d440
        /*0bb8*/ 	.word	0x000000b9
        /*0bbc*/ 	.word	0x00038830
        /*0bc0*/ 	.short	0x010a
        /*0bc2*/ 	.byte	0x3f
	.zero		1


	//   ....[86]....
        /*0bc4*/ 	.word	0x0001d490
        /*0bc8*/ 	.word	0x000000b9
        /*0bcc*/ 	.word	0x00038850
        /*0bd0*/ 	.short	0x010a
        /*0bd2*/ 	.byte	0x3f
	.zero		1


	//   ....[87]....
        /*0bd4*/ 	.word	0x0001d630
        /*0bd8*/ 	.word	0x00000009
        /*0bdc*/ 	.word	0x00038820
        /*0be0*/ 	.short	0x010a
        /*0be2*/ 	.byte	0x3f
	.zero		1


	//   ....[88]....
        /*0be4*/ 	.word	0x0001d680
        /*0be8*/ 	.word	0x00000005
        /*0bec*/ 	.word	0x000388a0
        /*0bf0*/ 	.short	0x010a
        /*0bf2*/ 	.byte	0x3f
	.zero		1


	//   ....[89]....
        /*0bf4*/ 	.word	0x0001d6d0
        /*0bf8*/ 	.word	0x00000005
        /*0bfc*/ 	.word	0x000388c0
        /*0c00*/ 	.short	0x010a
        /*0c02*/ 	.byte	0x3f
	.zero		1


	//   ....[90]....
        /*0c04*/ 	.word	0x0001d720
        /*0c08*/ 	.word	0x00000006
        /*0c0c*/ 	.word	0x000388a0
        /*0c10*/ 	.short	0x010a
        /*0c12*/ 	.byte	0x3f
	.zero		1


	//   ....[91]....
        /*0c14*/ 	.word	0x0001d770
        /*0c18*/ 	.word	0x00000006
        /*0c1c*/ 	.word	0x000388c0
        /*0c20*/ 	.short	0x010a
        /*0c22*/ 	.byte	0x3f
	.zero		1


	//   ....[92]....
        /*0c24*/ 	.word	0x0001d910
        /*0c28*/ 	.word	0x00000009
        /*0c2c*/ 	.word	0x00038840
        /*0c30*/ 	.short	0x010a
        /*0c32*/ 	.byte	0x3f
	.zero		1


	//   ....[93]....
        /*0c34*/ 	.word	0x0001d990
        /*0c38*/ 	.word	0x00000009
        /*0c3c*/ 	.word	0x00038820
        /*0c40*/ 	.short	0x010a
        /*0c42*/ 	.byte	0x3f
	.zero		1


	//   ....[94]....
        /*0c44*/ 	.word	0x0001d9e0
        /*0c48*/ 	.word	0x00000005
        /*0c4c*/ 	.word	0x00038860
        /*0c50*/ 	.short	0x010a
        /*0c52*/ 	.byte	0x3f
	.zero		1


	//   ....[95]....
        /*0c54*/ 	.word	0x0001da30
        /*0c58*/ 	.word	0x00000002
        /*0c5c*/ 	.word	0x00038840
        /*0c60*/ 	.short	0x010a
        /*0c62*/ 	.byte	0x3f
	.zero		1


	//   ....[96]....
        /*0c64*/ 	.word	0x0001da80
        /*0c68*/ 	.word	0x00000002
        /*0c6c*/ 	.word	0x00038860
        /*0c70*/ 	.short	0x010a
        /*0c72*/ 	.byte	0x3f
	.zero		1


	//   ....[97]....
        /*0c74*/ 	.word	0x0001dad0
        /*0c78*/ 	.word	0x00000002
        /*0c7c*/ 	.word	0x00038840
        /*0c80*/ 	.short	0x010a
        /*0c82*/ 	.byte	0x3f
	.zero		1


	//   ....[98]....
        /*0c84*/ 	.word	0x0001db20
        /*0c88*/ 	.word	0x00000002
        /*0c8c*/ 	.word	0x00038860
        /*0c90*/ 	.short	0x010a
        /*0c92*/ 	.byte	0x3f
	.zero		1


	//   ....[99]....
        /*0c94*/ 	.word	0x0001db70
        /*0c98*/ 	.word	0x00000002
        /*0c9c*/ 	.word	0x00038840
        /*0ca0*/ 	.short	0x010a
        /*0ca2*/ 	.byte	0x3f
	.zero		1


	//   ....[100]....
        /*0ca4*/ 	.word	0x0001dbc0
        /*0ca8*/ 	.word	0x00000002
        /*0cac*/ 	.word	0x00038860
        /*0cb0*/ 	.short	0x010a
        /*0cb2*/ 	.byte	0x3f
	.zero		1


	//   ....[101]....
        /*0cb4*/ 	.word	0x0001e580
        /*0cb8*/ 	.word	0x00000000
        /*0cbc*/ 	.word	0x00038820
        /*0cc0*/ 	.short	0x010a
        /*0cc2*/ 	.byte	0x3f
	.zero		1


	//   ....[102]....
        /*0cc4*/ 	.word	0x0001e720
        /*0cc8*/ 	.word	0x00000006
        /*0ccc*/ 	.word	0x00000000
        /*0cd0*/ 	.short	0x010a
        /*0cd2*/ 	.byte	0x3f
	.zero		1


	//   ....[103]....
        /*0cd4*/ 	.word	0x0001e770
        /*0cd8*/ 	.word	0x00000007
        /*0cdc*/ 	.word	0x00000000
        /*0ce0*/ 	.short	0x010a
        /*0ce2*/ 	.byte	0x3f
	.zero		1


	//   ....[104]....
        /*0ce4*/ 	.word	0x0001e7c0
        /*0ce8*/ 	.word	0x00000004
        /*0cec*/ 	.word	0x00000000
        /*0cf0*/ 	.short	0x010a
        /*0cf2*/ 	.byte	0x3f
	.zero		1


	//----- nvinfo : EIATTR_NUM_MBARRIERS
	.align		4
.L_639:
        /*0cf4*/ 	.byte	0x03, 0x38
        /*0cf6*/ 	.short	0x0017


	//----- nvinfo : EIATTR_EXIT_INSTR_OFFSETS
	.align		4
        /*0cf8*/ 	.byte	0x04, 0x1c
        /*0cfa*/ 	.short	(.L_641 - .L_640)


	//   ....[0]....
.L_640:
        /*0cfc*/ 	.word	0x0001c6c0


	//----- nvinfo : EIATTR_MAX_THREADS
	.align		4
.L_641:
        /*0d00*/ 	.byte	0x04, 0x05
        /*0d02*/ 	.short	(.L_643 - .L_642)
.L_642:
        /*0d04*/ 	.word	0x00000180
        /*0d08*/ 	.word	0x00000001
        /*0d0c*/ 	.word	0x00000001


	//----- nvinfo : EIATTR_CRS_STACK_SIZE
	.align		4
.L_643:
        /*0d10*/ 	.byte	0x04, 0x1e
        /*0d12*/ 	.short	(.L_645 - .L_644)
.L_644:
        /*0d14*/ 	.word	0x00000000


	//----- nvinfo : EIATTR_CBANK_PARAM_SIZE
	.align		4
.L_645:
        /*0d18*/ 	.byte	0x03, 0x19
        /*0d1a*/ 	.short	0x0b70


	//----- nvinfo : EIATTR_PARAM_CBANK
	.align		4
        /*0d1c*/ 	.byte	0x04, 0x0a
        /*0d1e*/ 	.short	(.L_647 - .L_646)
	.align		4
.L_646:
        /*0d20*/ 	.word	index@(.nv.constant0._ZN7cutlass13device_kernelIN5flash11enable_sm90INS1_16FlashAttnFwdSm90INS1_25CollectiveMainloopFwdSm90ILi2EN4cute5tupleIJNS5_1CILi1EEES8_S8_EEENS6_IJNS7_ILi64EEESA_SA_EEELi512ENS_10bfloat16_tEfNS_4arch4Sm90ELb1ELb0ELb0ELb1ELb0ELb1ELb1ELb0ELb0ELb0ELb0ELb0EEENS1_21CollectiveEpilogueFwdINS6_IJSA_NS7_ILi512EEESA_EEES9_SC_SE_Li256ELb1ELb0ELb0ELb0EEENS1_36VarlenDynamicPersistentTileSchedulerILi64ELi64ELi256ELi32ELb0ELb0ELb1ELb1ELb1ELb1EEEEEEEEEvNT_6ParamsE)
        /*0d24*/ 	.short	0x0210
        /*0d26*/ 	.short	0x0b70


	//----- nvinfo : EIATTR_SW_WAR
	.align		4
.L_647:
        /*0d28*/ 	.byte	0x04, 0x36
        /*0d2a*/ 	.short	(.L_649 - .L_648)
.L_648:
        /*0d2c*/ 	.word	0x00000008
.L_649:


//--------------------- .nv.callgraph             --------------------------
	.section	.nv.callgraph,"",@"SHT_CUDA_CALLGRAPH"
	.align	4
	.sectionentsize	8
	.align		4
        /*0000*/ 	.word	0x00000000
	.align		4
        /*0004*/ 	.word	0xffffffff
	.align		4
        /*0008*/ 	.word	index@(_ZN7cutlass13device_kernelIN5flash11enable_sm90INS1_16FlashAttnFwdSm90INS1_25CollectiveMainloopFwdSm90ILi2EN4cute5tupleIJNS5_1CILi1EEES8_S8_EEENS6_IJNS7_ILi64EEESA_SA_EEELi512ENS_10bfloat16_tEfNS_4arch4Sm90ELb0ELb0ELb0ELb0ELb0ELb0ELb0ELb0ELb0ELb0ELb0ELb0EEENS1_21CollectiveEpilogueFwdINS6_IJSA_NS7_ILi512EEESA_EEES9_SC_SE_Li256ELb0ELb0ELb0ELb0EEENS1_29StaticPersistentTileSchedulerILb0EEEEEEEEEvNT_6ParamsE)
	.align		4
        /*000c*/ 	.word	index@(__assertfail)
	.align		4
        /*0010*/ 	.word	index@(_ZN7cutlass13device_kernelIN5flash11enable_sm90INS1_16FlashAttnFwdSm90INS1_25CollectiveMainloopFwdSm90ILi2EN4cute5tupleIJNS5_1CILi1EEES8_S8_EEENS6_IJNS7_ILi64EEESA_SA_EEELi512ENS_10bfloat16_tEfNS_4arch4Sm90ELb0ELb0ELb0ELb0ELb0ELb0ELb1ELb0ELb0ELb0ELb0ELb0EEENS1_21CollectiveEpilogueFwdINS6_IJSA_NS7_ILi512EEESA_EEES9_SC_SE_Li256ELb0ELb0ELb0ELb0EEENS1_29StaticPersistentTileSchedulerILb0EEEEEEEEEvNT_6ParamsE)
	.align		4
        /*0014*/ 	.word	index@(__assertfail)
	.align		4
        /*0018*/ 	.word	index@(_ZN7cutlass13device_kernelIN5flash11enable_sm90INS1_16FlashAttnFwdSm90INS1_25CollectiveMainloopFwdSm90ILi2EN4cute5tupleIJNS5_1CILi1EEES8_S8_EEENS6_IJNS7_ILi64EEESA_SA_EEELi512ENS_10bfloat16_tEfNS_4arch4Sm90ELb0ELb0ELb0ELb1ELb0ELb0ELb0ELb0ELb0ELb0ELb0ELb0EEENS1_21CollectiveEpilogueFwdINS6_IJSA_NS7_ILi512EEESA_EEES9_SC_SE_Li256ELb1ELb0ELb0ELb0EEENS1_36VarlenDynamicPersistentTileSchedulerILi64ELi64ELi256ELi32ELb0ELb0ELb1ELb0ELb1ELb1EEEEEEEEEvNT_6ParamsE)
	.align		4
        /*001c*/ 	.word	index@(__assertfail)
	.align		4
        /*0020*/ 	.word	index@(_ZN7cutlass13device_kernelIN5flash11enable_sm90INS1_16FlashAttnFwdSm90INS1_25CollectiveMainloopFwdSm90ILi2EN4cute5tupleIJNS5_1CILi1EEES8_S8_EEENS6_IJNS7_ILi64EEESA_SA_EEELi512ENS_10bfloat16_tEfNS_4arch4Sm90ELb0ELb0ELb0ELb1ELb0ELb1ELb0ELb0ELb0ELb0ELb0ELb0EEENS1_21CollectiveEpilogueFwdINS6_IJSA_NS7_ILi512EEESA_EEES9_SC_SE_Li256ELb1ELb0ELb0ELb0EEENS1_36VarlenDynamicPersistentTileSchedulerILi64ELi64ELi256ELi32ELb0ELb0ELb1ELb0ELb1ELb1EEEEEEEEEvNT_6ParamsE)
	.align		4
        /*0024*/ 	.word	index@(__assertfail)
	.align		4
        /*0028*/ 	.word	index@(_ZN7cutlass13device_kernelIN5flash11enable_sm90INS1_16FlashAttnFwdSm90INS1_25CollectiveMainloopFwdSm90ILi2EN4cute5tupleIJNS5_1CILi1EEES8_S8_EEENS6_IJNS7_ILi64EEESA_SA_EEELi512ENS_10bfloat16_tEfNS_4arch4Sm90ELb0ELb0ELb0ELb1ELb0ELb0ELb1ELb0ELb0ELb0ELb0ELb0EEENS1_21CollectiveEpilogueFwdINS6_IJSA_NS7_ILi512EEESA_EEES9_SC_SE_Li256ELb1ELb0ELb0ELb0EEENS1_36VarlenDynamicPersistentTileSchedulerILi64ELi64ELi256ELi32ELb0ELb0ELb1ELb0ELb1ELb1EEEEEEEEEvNT_6ParamsE)
	.align		4
        /*002c*/ 	.word	index@(__assertfail)
	.align		4
        /*0030*/ 	.word	index@(_ZN7cutlass13device_kernelIN5flash11enable_sm90INS1_16FlashAttnFwdSm90INS1_25CollectiveMainloopFwdSm90ILi2EN4cute5tupleIJNS5_1CILi1EEES8_S8_EEENS6_IJNS7_ILi64EEESA_SA_EEELi512ENS_10bfloat16_tEfNS_4arch4Sm90ELb0ELb0ELb0ELb1ELb0ELb1ELb1ELb0ELb0ELb0ELb0ELb0EEENS1_21CollectiveEpilogueFwdINS6_IJSA_NS7_ILi512EEESA_EEES9_SC_SE_Li256ELb1ELb0ELb0ELb0EEENS1_36VarlenDynamicPersistentTileSchedulerILi64ELi64ELi256ELi32ELb0ELb0ELb1ELb0ELb1ELb1EEEEEEEEEvNT_6ParamsE)
	.align		4
        /*0034*/ 	.word	index@(__assertfail)
	.align		4
        /*0038*/ 	.word	index@(_ZN7cutlass13device_kernelIN5flash11enable_sm90INS1_16FlashAttnFwdSm90INS1_25CollectiveMainloopFwdSm90ILi2EN4cute5tupleIJNS5_1CILi1EEES8_S8_EEENS6_IJNS7_ILi64EEESA_SA_EEELi512ENS_10bfloat16_tEfNS_4arch4Sm90ELb0ELb1ELb0ELb0ELb0ELb0ELb0ELb0ELb0ELb0ELb0ELb0EEENS1_21CollectiveEpilogueFwdINS6_IJSA_NS7_ILi512EEESA_EEES9_SC_SE_Li256ELb0ELb0ELb0ELb0EEENS1_30DynamicPersistentTileSchedulerILi256ELi32ELb0ELb0ELb1EEEEEEEEEvNT_6ParamsE)
	.align		4
        /*003c*/ 	.word	index@(__assertfail)
	.align		4
        /*0040*/ 	.word	index@(_ZN7cutlass13device_kernelIN5flash11enable_sm90INS1_16FlashAttnFwdSm90INS1_25CollectiveMainloopFwdSm90ILi2EN4cute5tupleIJNS5_1CILi1EEES8_S8_EEENS6_IJNS7_ILi64EEESA_SA_EEELi512ENS_10bfloat16_tEfNS_4arch4Sm90ELb0ELb1ELb0ELb0ELb0ELb0ELb1ELb0ELb0ELb0ELb0ELb0EEENS1_21CollectiveEpilogueFwdINS6_IJSA_NS7_ILi512EEESA_EEES9_SC_SE_Li256ELb0ELb0ELb0ELb0EEENS1_30DynamicPersistentTileSchedulerILi256ELi32ELb0ELb0ELb1EEEEEEEEEvNT_6ParamsE)
	.align		4
        /*0044*/ 	.word	index@(__assertfail)
	.align		4
        /*0048*/ 	.word	index@(_ZN7cutlass13device_kernelIN5flash11enable_sm90INS1_16FlashAttnFwdSm90INS1_25CollectiveMainloopFwdSm90ILi2EN4cute5tupleIJNS5_1CILi1EEES8_S8_EEENS6_IJNS7_ILi64EEESA_SA_EEELi512ENS_10bfloat16_tEfNS_4arch4Sm90ELb0ELb1ELb0ELb1ELb0ELb0ELb0ELb0ELb0ELb0ELb0ELb0EEENS1_21CollectiveEpilogueFwdINS6_IJSA_NS7_ILi512EEESA_EEES9_SC_SE_Li256ELb1ELb0ELb0ELb0EEENS1_36VarlenDynamicPersistentTileSchedulerILi64ELi64ELi256ELi32ELb0ELb0ELb1ELb1ELb0ELb1EEEEEEEEEvNT_6ParamsE)
	.align		4
        /*004c*/ 	.word	index@(__assertfail)
	.align		4
        /*0050*/ 	.word	index@(_ZN7cutlass13device_kernelIN5flash11enable_sm90INS1_16FlashAttnFwdSm90INS1_25CollectiveMainloopFwdSm90ILi2EN4cute5tupleIJNS5_1CILi1EEES8_S8_EEENS6_IJNS7_ILi64EEESA_SA_EEELi512ENS_10bfloat16_tEfNS_4arch4Sm90ELb0ELb1ELb0ELb1ELb0ELb1ELb0ELb0ELb0ELb0ELb0ELb0EEENS1_21CollectiveEpilogueFwdINS6_IJSA_NS7_ILi512EEESA_EEES9_SC_SE_Li256ELb1ELb0ELb0ELb0EEENS1_36VarlenDynamicPersistentTileSchedulerILi64ELi64ELi256ELi32ELb0ELb0ELb1ELb1ELb0ELb1EEEEEEEEEvNT_6ParamsE)
	.align		4
        /*0054*/ 	.word	index@(__assertfail)
	.align		4
        /*0058*/ 	.word	index@(_ZN7cutlass13device_kernelIN5flash11enable_sm90INS1_16FlashAttnFwdSm90INS1_25CollectiveMainloopFwdSm90ILi2EN4cute5tupleIJNS5_1CILi1EEES8_S8_EEENS6_IJNS7_ILi64EEESA_SA_EEELi512ENS_10bfloat16_tEfNS_4arch4Sm90ELb0ELb1ELb0ELb1ELb0ELb0ELb1ELb0ELb0ELb0ELb0ELb0EEENS1_21CollectiveEpilogueFwdINS6_IJSA_NS7_ILi512EEESA_EEES9_SC_SE_Li256ELb1ELb0ELb0ELb0EEENS1_36VarlenDynamicPersistentTileSchedulerILi64ELi64ELi256ELi32ELb0ELb0ELb1ELb1ELb0ELb1EEEEEEEEEvNT_6ParamsE)
	.align		4
        /*005c*/ 	.word	index@(__assertfail)
	.align		4
        /*0060*/ 	.word	index@(_ZN7cutlass13device_kernelIN5flash11enable_sm90INS1_16FlashAttnFwdSm90INS1_25CollectiveMainloopFwdSm90ILi2EN4cute5tupleIJNS5_1CILi1EEES8_S8_EEENS6_IJNS7_ILi64EEESA_SA_EEELi512ENS_10bfloat16_tEfNS_4arch4Sm90ELb0ELb1ELb0ELb1ELb0ELb1ELb1ELb0ELb0ELb0ELb0ELb0EEENS1_21CollectiveEpilogueFwdINS6_IJSA_NS7_ILi512EEESA_EEES9_SC_SE_Li256ELb1ELb0ELb0ELb0EEENS1_36VarlenDynamicPersistentTileSchedulerILi64ELi64ELi256ELi32ELb0ELb0ELb1ELb1ELb0ELb1EEEEEEEEEvNT_6ParamsE)
	.align		4
        /*0064*/ 	.word	index@(__assertfail)
	.align		4
        /*0068*/ 	.word	index@(_ZN7cutlass13device_kernelIN5flash11enable_sm90INS1_16FlashAttnFwdSm90INS1_25CollectiveMainloopFwdSm90ILi2EN4cute5tupleIJNS5_1CILi1EEES8_S8_EEENS6_IJNS7_ILi64EEESA_SA_EEELi512ENS_10bfloat16_tEfNS_4arch4Sm90ELb1ELb0ELb0ELb0ELb0ELb0ELb0ELb0ELb0ELb0ELb0ELb0EEENS1_21CollectiveEpilogueFwdINS6_IJSA_NS7_ILi512EEESA_EEES9_SC_SE_Li256ELb0ELb0ELb0ELb0EEENS1_30DynamicPersistentTileSchedulerILi256ELi32ELb0ELb0ELb1EEEEEEEEEvNT_6ParamsE)
	.align		4
        /*006c*/ 	.word	index@(__assertfail)
	.align		4
        /*0070*/ 	.word	index@(_ZN7cutlass13device_kernelIN5flash11enable_sm90INS1_16FlashAttnFwdSm90INS1_25CollectiveMainloopFwdSm90ILi2EN4cute5tupleIJNS5_1CILi1EEES8_S8_EEENS6_IJNS7_ILi64EEESA_SA_EEELi512ENS_10bfloat16_tEfNS_4arch4Sm90ELb1ELb0ELb0ELb0ELb0ELb0ELb1ELb0ELb0ELb0ELb0ELb0EEENS1_21CollectiveEpilogueFwdINS6_IJSA_NS7_ILi512EEESA_EEES9_SC_SE_Li256ELb0ELb0ELb0ELb0EEENS1_30DynamicPersistentTileSchedulerILi256ELi32ELb0ELb0ELb1EEEEEEEEEvNT_6ParamsE)
	.align		4
        /*0074*/ 	.word	index@(__assertfail)
	.align		4
        /*0078*/ 	.word	index@(_ZN7cutlass13device_kernelIN5flash11enable_sm90INS1_16FlashAttnFwdSm90INS1_25CollectiveMainloopFwdSm90ILi2EN4cute5tupleIJNS5_1CILi1EEES8_S8_EEENS6_IJNS7_ILi64EEESA_SA_EEELi512ENS_10bfloat16_tEfNS_4arch4Sm90ELb1ELb0ELb0ELb1ELb0ELb0ELb0ELb0ELb0ELb0ELb0ELb0EEENS1_21CollectiveEpilogueFwdINS6_IJSA_NS7_ILi512EEESA_EEES9_SC_SE_Li256ELb1ELb0ELb0ELb0EEENS1_36VarlenDynamicPersistentTileSchedulerILi64ELi64ELi256ELi32ELb0ELb0ELb1ELb1ELb1ELb1EEEEEEEEEvNT_6ParamsE)
	.align		4
        /*007c*/ 	.word	index@(__assertfail)
	.align		4
        /*0080*/ 	.word	index@(_ZN7cutlass13device_kernelIN5flash11enable_sm90INS1_16FlashAttnFwdSm90INS1_25CollectiveMainloopFwdSm90ILi2EN4cute5tupleIJNS5_1CILi1EEES8_S8_EEENS6_IJNS7_ILi64EEESA_SA_EEELi512ENS_10bfloat16_tEfNS_4arch4Sm90ELb1ELb0ELb0ELb1ELb0ELb1ELb0ELb0ELb0ELb0ELb0ELb0EEENS1_21CollectiveEpilogueFwdINS6_IJSA_NS7_ILi512EEESA_EEES9_SC_SE_Li256ELb1ELb0ELb0ELb0EEENS1_36VarlenDynamicPersistentTileSchedulerILi64ELi64ELi256ELi32ELb0ELb0ELb1ELb1ELb1ELb1EEEEEEEEEvNT_6ParamsE)
	.align		4
        /*0084*/ 	.word	index@(__assertfail)
	.align		4
        /*0088*/ 	.word	index@(_ZN7cutlass13device_kernelIN5flash11enable_sm90INS1_16FlashAttnFwdSm90INS1_25CollectiveMainloopFwdSm90ILi2EN4cute5tupleIJNS5_1CILi1EEES8_S8_EEENS6_IJNS7_ILi64EEESA_SA_EEELi512ENS_10bfloat16_tEfNS_4arch4Sm90ELb1ELb0ELb0ELb1ELb0ELb0ELb1ELb0ELb0ELb0ELb0ELb0EEENS1_21CollectiveEpilogueFwdINS6_IJSA_NS7_ILi512EEESA_EEES9_SC_SE_Li256ELb1ELb0ELb0ELb0EEENS1_36VarlenDynamicPersistentTileSchedulerILi64ELi64ELi256ELi32ELb0ELb0ELb1ELb1ELb1ELb1EEEEEEEEEvNT_6ParamsE)
	.align		4
        /*008c*/ 	.word	index@(__assertfail)
	.align		4
        /*0090*/ 	.word	index@(_ZN7cutlass13device_kernelIN5flash11enable_sm90INS1_16FlashAttnFwdSm90INS1_25CollectiveMainloopFwdSm90ILi2EN4cute5tupleIJNS5_1CILi1EEES8_S8_EEENS6_IJNS7_ILi64EEESA_SA_EEELi512ENS_10bfloat16_tEfNS_4arch4Sm90ELb1ELb0ELb0ELb1ELb0ELb1ELb1ELb0ELb0ELb0ELb0ELb0EEENS1_21CollectiveEpilogueFwdINS6_IJSA_NS7_ILi512EEESA_EEES9_SC_SE_Li256ELb1ELb0ELb0ELb0EEENS1_36VarlenDynamicPersistentTileSchedulerILi64ELi64ELi256ELi32ELb0ELb0ELb1ELb1ELb1ELb1EEEEEEEEEvNT_6ParamsE)
	.align		4
        /*0094*/ 	.word	index@(__assertfail)
	.align		4
        /*0098*/ 	.word	0x00000000
	.align		4
        /*009c*/ 	.word	0xfffffffe
	.align		4
        /*00a0*/ 	.word	0x00000000
	.align		4
        /*00a4*/ 	.word	0xfffffffd
	.align		4
        /*00a8*/ 	.word	0x00000000
	.align		4
        /*00ac*/ 	.word	0xfffffffc


//--------------------- .nv.constant4             --------------------------
	.section	.nv.constant4,"a",@progbits
	.align	8
	.align		8
.nv.constant4:
        /*0000*/ 	.dword	__assertfail
	.align		8
        /*0008*/ 	.dword	__unnamed_1
	.align		8
        /*0010*/ 	.dword	__unnamed_2
	.align		8
        /*0018*/ 	.dword	__unnamed_3
	.align		8
        /*0020*/ 	.dword	__unnamed_4
	.align		8
        /*0028*/ 	.dword	__unnamed_5
	.align		8
        /*0030*/ 	.dword	_ZN69_INTERNAL_181b2129_33_flash_fwd_hdim64_512_bf16_sm90_cu_ef95aea4_40874cuda3std3__45__cpo5beginE
	.align		8
        /*0038*/ 	.dword	_ZN69_INTERNAL_181b2129_33_flash_fwd_hdim64_512_bf16_sm90_cu_ef95aea4_40874cuda3std3__45__cpo3endE
	.align		8
        /*0040*/ 	.dword	_ZN69_INTERNAL_181b2129_33_flash_fwd_hdim64_512_bf16_sm90_cu_ef95aea4_40874cuda3std3__45__cpo6cbeginE
	.align		8
        /*0048*/ 	.dword	_ZN69_INTERNAL_181b2129_33_flash_fwd_hdim64_512_bf16_sm90_cu_ef95aea4_40874cuda3std3__45__cpo4cendE
	.align		8
        /*0050*/ 	.dword	_ZN69_INTERNAL_181b2129_33_flash_fwd_hdim64_512_bf16_sm90_cu_ef95aea4_40874cuda3std3__471_GLOBAL__N__181b2129_33_flash_fwd_hdim64_512_bf16_sm90_cu_ef95aea4_40876ignoreE
	.align		8
        /*0058*/ 	.dword	_ZN69_INTERNAL_181b2129_33_flash_fwd_hdim64_512_bf16_sm90_cu_ef95aea4_40874cuda3std3__419piecewise_constructE
	.align		8
        /*0060*/ 	.dword	_ZN69_INTERNAL_181b2129_33_flash_fwd_hdim64_512_bf16_sm90_cu_ef95aea4_40874cuda3std3__48in_placeE
	.align		8
        /*0068*/ 	.dword	_ZN69_INTERNAL_181b2129_33_flash_fwd_hdim64_512_bf16_sm90_cu_ef95aea4_40874cuda3std6ranges3__45__cpo4swapE
	.align		8
        /*0070*/ 	.dword	_ZN69_INTERNAL_181b2129_33_flash_fwd_hdim64_512_bf16_sm90_cu_ef95aea4_40874cuda3std6ranges3__45__cpo9iter_moveE
	.align		8
        /*0078*/ 	.dword	_ZN69_INTERNAL_181b2129_33_flash_fwd_hdim64_512_bf16_sm90_cu_ef95aea4_40874cute7productE
	.align		8
        /*0080*/ 	.dword	_ZN69_INTERNAL_181b2129_33_flash_fwd_hdim64_512_bf16_sm90_cu_ef95aea4_40874cute1_E
	.align		8
        /*0088*/ 	.dword	$str$20
	.align		8
        /*0090*/ 	.dword	$str$21


//--------------------- .text._ZN7cutlass13device_kernelIN5flash11enable_sm90INS1_16FlashAttnFwdSm90INS1_25CollectiveMainloopFwdSm90ILi2EN4cute5tupleIJNS5_1CILi1EEES8_S8_EEENS6_IJNS7_ILi64EEESA_SA_EEELi512ENS_10bfloat16_tEfNS_4arch4Sm90ELb0ELb0ELb0ELb0ELb0ELb0ELb0ELb0ELb0ELb0ELb0ELb0EEENS1_21CollectiveEpilogueFwdINS6_IJSA_NS7_ILi512EEESA_EEES9_SC_SE_Li256ELb0ELb0ELb0ELb0EEENS1_29StaticPersistentTileSchedulerILb0EEEEEEEEEvNT_6ParamsE --------------------------
	.section	.text._ZN7cutlass13device_kernelIN5flash11enable_sm90INS1_16FlashAttnFwdSm90INS1_25CollectiveMainloopFwdSm90ILi2EN4cute5tupleIJNS5_1CILi1EEES8_S8_EEENS6_IJNS7_ILi64EEESA_SA_EEELi512ENS_10bfloat16_tEfNS_4arch4Sm90ELb0ELb0ELb0ELb0ELb0ELb0ELb0ELb0ELb0ELb0ELb0ELb0EEENS1_21CollectiveEpilogueFwdINS6_IJSA_NS7_ILi512EEESA_EEES9_SC_SE_Li256ELb0ELb0ELb0ELb0EEENS1_29StaticPersistentTileSchedulerILb0EEEEEEEEEvNT_6ParamsE,"ax",@progbits
	.align	128
.text._ZN7cutlass13device_kernelIN5flash11enable_sm90INS1_16FlashAttnFwdSm90INS1_25CollectiveMainloopFwdSm90ILi2EN4cute5tupleIJNS5_1CILi1EEES8_S8_EEENS6_IJNS7_ILi64EEESA_SA_EEELi512ENS_10bfloat16_tEfNS_4arch4Sm90ELb0ELb0ELb0ELb0ELb0ELb0ELb0ELb0ELb0ELb0ELb0ELb0EEENS1_21CollectiveEpilogueFwdINS6_IJSA_NS7_ILi512EEESA_EEES9_SC_SE_Li256ELb0ELb0ELb0ELb0EEENS1_29StaticPersistentTileSchedulerILb0EEEEEEEEEvNT_6ParamsE:
        .type           _ZN7cutlass13device_kernelIN5flash11enable_sm90INS1_16FlashAttnFwdSm90INS1_25CollectiveMainloopFwdSm90ILi2EN4cute5tupleIJNS5_1CILi1EEES8_S8_EEENS6_IJNS7_ILi64EEESA_SA_EEELi512ENS_10bfloat16_tEfNS_4arch4Sm90ELb0ELb0ELb0ELb0ELb0ELb0ELb0ELb0ELb0ELb0ELb0ELb0EEENS1_21CollectiveEpilogueFwdINS6_IJSA_NS7_ILi512EEESA_EEES9_SC_SE_Li256ELb0ELb0ELb0ELb0EEENS1_29StaticPersistentTileSchedulerILb0EEEEEEEEEvNT_6ParamsE,@function
        .size           _ZN7cutlass13device_kernelIN5flash11enable_sm90INS1_16FlashAttnFwdSm90INS1_25CollectiveMainloopFwdSm90ILi2EN4cute5tupleIJNS5_1CILi1EEES8_S8_EEENS6_IJNS7_ILi64EEESA_SA_EEELi512ENS_10bfloat16_tEfNS_4arch4Sm90ELb0ELb0ELb0ELb0ELb0ELb0ELb0ELb0ELb0ELb0ELb0ELb0EEENS1_21CollectiveEpilogueFwdINS6_IJSA_NS7_ILi512EEESA_EEES9_SC_SE_Li256ELb0ELb0ELb0ELb0EEENS1_29StaticPersistentTileSchedulerILb0EEEEEEEEEvNT_6ParamsE,(.L_x_4549 - _ZN7cutlass13device_kernelIN5flash11enable_sm90INS1_16FlashAttnFwdSm90INS1_25CollectiveMainloopFwdSm90ILi2EN4cute5tupleIJNS5_1CILi1EEES8_S8_EEENS6_IJNS7_ILi64EEESA_SA_EEELi512ENS_10bfloat16_tEfNS_4arch4Sm90ELb0ELb0ELb0ELb0ELb0ELb0ELb0ELb0ELb0ELb0ELb0ELb0EEENS1_21CollectiveEpilogueFwdINS6_IJSA_NS7_ILi512EEESA_EEES9_SC_SE_Li256ELb0ELb0ELb0ELb0EEENS1_29StaticPersistentTileSchedulerILb0EEEEEEEEEvNT_6ParamsE)
        .other          _ZN7cutlass13device_kernelIN5flash11enable_sm90INS1_16FlashAttnFwdSm90INS1_25CollectiveMainloopFwdSm90ILi2EN4cute5tupleIJNS5_1CILi1EEES8_S8_EEENS6_IJNS7_ILi64EEESA_SA_EEELi512ENS_10bfloat16_tEfNS_4arch4Sm90ELb0ELb0ELb0ELb0ELb0ELb0ELb0ELb0ELb0ELb0ELb0ELb0EEENS1_21CollectiveEpilogueFwdINS6_IJSA_NS7_ILi512EEESA_EEES9_SC_SE_Li256ELb0ELb0ELb0ELb0EEENS1_29StaticPersistentTileSchedulerILb0EEEEEEEEEvNT_6ParamsE,@"STO_CUDA_ENTRY STV_DEFAULT"
_ZN7cutlass13device_kernelIN5flash11enable_sm90INS1_16FlashAttnFwdSm90INS1_25CollectiveMainloopFwdSm90ILi2EN4cute5tupleIJNS5_1CILi1EEES8_S8_EEENS6_IJNS7_ILi64EEESA_SA_EEELi512ENS_10bfloat16_tEfNS_4arch4Sm90ELb0ELb0ELb0ELb0ELb0ELb0ELb0ELb0ELb0ELb0ELb0ELb0EEENS1_21CollectiveEpilogueFwdINS6_IJSA_NS7_ILi512EEESA_EEES9_SC_SE_Li256ELb0ELb0ELb0ELb0EEENS1_29StaticPersistentTileSchedulerILb0EEEEEEEEEvNT_6ParamsE:
[----:B------:R-:W1:Y:S02]  /*0000*/  LDC R1, c[0x0][0x28] ;  /* 0x00000a00ff017b82 */ /* 0x000e640000000800 */
[----:B-1----:R-:W-:Y:S01]  /*0010*/  IADD3 R1, R1, -0x20, RZ ;  /* 0xffffffe001017810 */ /* 0x002fe20007ffe0ff */
[----:B------:R-:W1:Y:S01]  /*0020*/  S2R R4, SR_TID.X ;  /* 0x0000000000047919 */ /* 0x000e620000002100 */
[----:B------:R-:W-:Y:S01]  /*0030*/  ELECT P0, URZ, PT ;  /* 0x00000000003f782f */ /* 0x000fe20003800000 */
[----:B------:R-:W-:Y:S01]  /*0040*/  BSSY B0, `(.L_x_0) ;  /* 0x0000014000007945 */ /* 0x000fe20003800000 */
[----:B-1----:R-:W-:-:S05]  /*0050*/  SHF.R.U32.HI R0, RZ, 0x5, R4 ;  /* 0x00000005ff007819 */ /* 0x002fca0000011604 */
[----:B------:R-:W1:Y:S02]  /*0060*/  SHFL.IDX PT, R2, R0, RZ, 0x1f ;  /* 0x00001fff00027589 */ /* 0x000e6400000e0000 */
[----:B-1----:R-:W-:Y:S02]  /*0070*/  ISETP.EQ.AND P0, PT, R2, RZ, P0 ;  /* 0x000000ff0200720c */ /* 0x002fe40000702270 */
[----:B------:R-:W-:-:S11]  /*0080*/  SHF.R.U32.HI R2, RZ, 0x7, R4 ;  /* 0x00000007ff027819 */ /* 0x000fd60000011604 */
[----:B------:R-:W-:Y:S05]  /*0090*/  @!P0 BRA `(.L_x_1) ;  /* 0x0000000000388947 */ /* 0x000fea0003800000 */
[----:B------:R-:W-:Y:S02]  /*00a0*/  ULDC.64 UR4, c[0x0][0x198] ;  /* 0x0000660000047ab9 */ /* 0x000fe40000000a00 */
[----:B------:R-:W-:Y:S02]  /*00b0*/  UIADD3 UR6, UP0, UR4, 0x270, URZ ;  /* 0x0000027004067890 */ /* 0x000fe4000ff1e03f */
[----:B------:R-:W-:Y:S02]  /*00c0*/  UIADD3 UR8, UP1, UR4, 0x370, URZ ;  /* 0x0000037004087890 */ /* 0x000fe4000ff3e03f */
[----:B------:R-:W-:Y:S02]  /*00d0*/  UIADD3 UR10, UP2, UR4, 0x470, URZ ;  /* 0x00000470040a7890 */ /* 0x000fe4000ff5e03f */
[----:B------:R-:W-:Y:S02]  /*00e0*/  UIADD3 UR4, UP3, UR4, 0x9f0, URZ ;  /* 0x000009f004047890 */ /* 0x000fe4000ff7e03f */
[----:B------:R-:W-:-:S02]  /*00f0*/  UIADD3.X UR7, URZ, UR5, URZ, UP0, !UPT ;  /* 0x000000053f077290 */ /* 0x000fc400087fe43f */
[----:B------:R-:W-:Y:S02]  /*0100*/  UIADD3.X UR9, URZ, UR5, URZ, UP1, !UPT ;  /* 0x000000053f097290 */ /* 0x000fe40008ffe43f */
[----:B------:R-:W-:Y:S02]  /*0110*/  UIADD3.X UR11, URZ, UR5, URZ, UP2, !UPT ;  /* 0x000000053f0b7290 */ /* 0x000fe400097fe43f */
[----:B------:R-:W-:-:S03]  /*0120*/  UIADD3.X UR5, URZ, UR5, URZ, UP3, !UPT ;  /* 0x000000053f057290 */ /* 0x000fc60009ffe43f */
[----:B------:R1:W-:Y:S02]  /*0130*/  UTMACCTL.PF [UR6] ;  /* 0x00000000060079b9 */ /* 0x0003e40008040000 */
[----:B------:R1:W-:Y:S02]  /*0140*/  UTMACCTL.PF [UR8] ;  /* 0x00000000080079b9 */ /* 0x0003e40008040000 */
[----:B------:R1:W-:Y:S02]  /*0150*/  UTMACCTL.PF [UR10] ;  /* 0x000000000a0079b9 */ /* 0x0003e40008040000 */
[----:B------:R1:W-:Y:S02]  /*0160*/  UTMACCTL.PF [UR4] ;  /* 0x00000000040079b9 */ /* 0x0003e40008040000 */
[----:B-1----:R-:W-:Y:S01]  /*0170*/  NOP ;  /* 0x0000000000007918 */ /* 0x002fe20000000000 */
.L_x_1:
[----:B------:R-:W-:Y:S05]  /*0180*/  BSYNC B0 ;  /* 0x0000000000007941 */ /* 0x000fea0003800000 */
.L_x_0:
[----:B------:R-:W-:Y:S01]  /*0190*/  VOTEU.ANY UP0, P0 ;  /* 0x00000000003f7886 */ /* 0x000fe20000000100 */
[----:B------:R-:W1:Y:S01]  /*01a0*/  SHFL.IDX PT, R2, R2, RZ, 0x1f ;  /* 0x00001fff02027589 */ /* 0x000e6200000e0000 */
[----:B------:R-:W-:Y:S01]  /*01b0*/  UMOV UR4, 0x1 ;  /* 0x0000000100047882 */ /* 0x000fe20000000000 */
[----:B------:R-:W-:Y:S01]  /*01c0*/  VOTEU.ANY UP1, P0 ;  /* 0x00000000003f7886 */ /* 0x000fe20000020100 */
[----:B------:R-:W-:Y:S01]  /*01d0*/  VOTEU.ANY UP2, P0 ;  /* 0x00000000003f7886 */ /* 0x000fe20000040100 */
[----:B------:R-:W2:Y:S01]  /*01e0*/  @UP0 S2UR UR7, SR_CgaCtaId ;  /* 0x00000000000709c3 */ /* 0x000ea20000008800 */
[----:B------:R-:W3:Y:S01]  /*01f0*/  SHFL.IDX PT, R3, R0, RZ, 0x1f ;  /* 0x00001fff00037589 */ /* 0x000ee200000e0000 */
[----:B------:R-:W-:Y:S01]  /*0200*/  @UP0 UMOV UR6, 0x400 ;  /* 0x0000040000060882 */ /* 0x000fe20000000000 */
[----:B------:R-:W-:-:S04]  /*0210*/  @UP0 UIADD3 UR4, -UR4, 0x100000, URZ ;  /* 0x0010000004040890 */ /* 0x000fc8000fffe13f */
[----:B------:R-:W-:Y:S02]  /*0220*/  @UP0 USHF.L.U32 UR5, UR4, 0xb, URZ ;  /* 0x0000000b04050899 */ /* 0x000fe4000800063f */
[----:B------:R-:W-:Y:S01]  /*0230*/  @UP0 USHF.L.U32 UR4, UR4, 0x1, URZ ;  /* 0x0000000104040899 */ /* 0x000fe2000800063f */
[----:B-1----:R-:W-:Y:S01]  /*0240*/  R2UR UR47, R2 ;  /* 0x00000000022f72ca */ /* 0x002fe200000e0000 */
[----:B--2---:R-:W-:Y:S01]  /*0250*/  @UP0 ULEA UR6, UR7, UR6, 0x18 ;  /* 0x0000000607060291 */ /* 0x004fe2000f8ec03f */
[----:B---3--:R-:W-:-:S11]  /*0260*/  ISETP.NE.AND P1, PT, R3, RZ, PT ;  /* 0x000000ff0300720c */ /* 0x008fd60003f25270 */
[----:B------:R-:W-:Y:S01]  /*0270*/  UISETP.NE.AND UP0, UPT, UR47, URZ, UPT ;  /* 0x0000003f2f00728c */ /* 0x000fe2000bf05270 */
[----:B------:R-:W1:Y:S02]  /*0280*/  FENCE.VIEW.ASYNC.S ;  /* 0x00000000000073c6 */ /* 0x000e640000000000 */
[----:B-1----:R1:W2:Y:S01]  /*0290*/  @UP1 SYNCS.EXCH.64 URZ, [UR6+0x28c00], UR4 ;  /* 0x028c0004063f15b2 */ /* 0x0022a20008000100 */
[----:B------:R1:W3:Y:S01]  /*02a0*/  @UP2 SYNCS.EXCH.64 URZ, [UR6+0x28c20], UR4 ;  /* 0x028c2004063f25b2 */ /* 0x0002e20008000100 */
[----:B------:R-:W-:Y:S06]  /*02b0*/  @P1 BRA `(.L_x_2) ;  /* 0x0000000000381947 */ /* 0x000fec0003800000 */
[----:B-1----:R-:W1:Y:S01]  /*02c0*/  S2UR UR5, SR_CgaCtaId ;  /* 0x00000000000579c3 */ /* 0x002e620000008800 */
[----:B------:R-:W-:Y:S01]  /*02d0*/  UMOV UR4, 0x400 ;  /* 0x0000040000047882 */ /* 0x000fe20000000000 */
[----:B------:R-:W-:Y:S01]  /*02e0*/  UMOV UR7, 0x1 ;  /* 0x0000000100077882 */ /* 0x000fe20000000000 */
[----:B------:R-:W-:Y:S01]  /*02f0*/  ELECT P0, URZ, PT ;  /* 0x00000000003f782f */ /* 0x000fe20003800000 */
[----:B-1----:R-:W-:Y:S02]  /*0300*/  ULEA UR6, UR5, UR4, 0x18 ;  /* 0x0000000405067291 */ /* 0x002fe4000f8ec03f */
[----:B------:R-:W-:-:S04]  /*0310*/  UIADD3 UR4, -UR7, 0x100000, URZ ;  /* 0x0010000007047890 */ /* 0x000fc8000fffe13f */
[----:B------:R-:W-:Y:S02]  /*0320*/  USHF.L.U32 UR5, UR4, 0xb, URZ ;  /* 0x0000000b04057899 */ /* 0x000fe4000800063f */
[----:B------:R-:W-:Y:S01]  /*0330*/  USHF.L.U32 UR4, UR4, 0x1, URZ ;  /* 0x0000000104047899 */ /* 0x000fe2000800063f */
[----:B------:R-:W1:Y:S11]  /*0340*/  FENCE.VIEW.ASYNC.S ;  /* 0x00000000000073c6 */ /* 0x000e760000000000 */
[----:B-1----:R4:W1:Y:S01]  /*0350*/  SYNCS.EXCH.64 URZ, [UR6+0x28c30], UR4 ;  /* 0x028c3004063f75b2 */ /* 0x0028620008000100 */
[----:B------:R4:W1:Y:S01]  /*0360*/  SYNCS.EXCH.64 URZ, [UR6+0x28c40], UR4 ;  /* 0x028c4004063f75b2 */ /* 0x0008620008000100 */
[----:B------:R4:W1:Y:S01]  /*0370*/  SYNCS.EXCH.64 URZ, [UR6+0x28c38], UR4 ;  /* 0x028c3804063f75b2 */ /* 0x0008620008000100 */
[----:B------:R4:W1:Y:S02]  /*0380*/  SYNCS.EXCH.64 URZ, [UR6+0x28c48], UR4 ;  /* 0x028c4804063f75b2 */ /* 0x0008640008000100 */
[----:B----4-:R-:W-:Y:S01]  /*0390*/  NOP ;  /* 0x0000000000007918 */ /* 0x010fe20000000000 */
.L_x_2:
[----:B------:R-:W4:Y:S01]  /*03a0*/  SHFL.IDX PT, R2, R0, RZ, 0x1f ;  /* 0x00001fff00027589 */ /* 0x000f2200000e0000 */
[----:B------:R-:W-:Y:S01]  /*03b0*/  NOP ;  /* 0x0000000000007918 */ /* 0x000fe20000000000 */
[----:B----4-:R-:W-:-:S13]  /*03c0*/  ISETP.NE.AND P0, PT, R2, RZ, PT ;  /* 0x000000ff0200720c */ /* 0x010fda0003f05270 */
[----:B------:R-:W-:Y:S05]  /*03d0*/  @P0 BRA `(.L_x_3) ;  /* 0x0000000000480947 */ /* 0x000fea0003800000 */
[----:B-1----:R-:W1:Y:S01]  /*03e0*/  S2UR UR5, SR_CgaCtaId ;  /* 0x00000000000579c3 */ /* 0x002e620000008800 */
[----:B------:R-:W-:Y:S01]  /*03f0*/  UMOV UR4, 0x400 ;  /* 0x0000040000047882 */ /* 0x000fe20000000000 */
[----:B------:R-:W-:Y:S01]  /*0400*/  UMOV UR6, 0x1 ;  /* 0x0000000100067882 */ /* 0x000fe20000000000 */
[----:B------:R-:W-:Y:S01]  /*0410*/  UMOV UR9, 0x2 ;  /* 0x0000000200097882 */ /* 0x000fe20000000000 */
[----:B------:R-:W-:-:S04]  /*0420*/  UIADD3 UR6, -UR6, 0x100000, URZ ;  /* 0x0010000006067890 */ /* 0x000fc8000fffe13f */
[----:B------:R-:W-:Y:S02]  /*0430*/  USHF.L.U32 UR7, UR6, 0xb, URZ ;  /* 0x0000000b06077899 */ /* 0x000fe4000800063f */
[----:B------:R-:W-:Y:S01]  /*0440*/  USHF.L.U32 UR6, UR6, 0x1, URZ ;  /* 0x0000000106067899 */ /* 0x000fe2000800063f */
[----:B------:R-:W-:Y:S01]  /*0450*/  ELECT P0, URZ, PT ;  /* 0x00000000003f782f */ /* 0x000fe20003800000 */
[----:B-1----:R-:W-:Y:S02]  /*0460*/  ULEA UR8, UR5, UR4, 0x18 ;  /* 0x0000000405087291 */ /* 0x002fe4000f8ec03f */
[----:B------:R-:W-:-:S04]  /*0470*/  UIADD3 UR4, -UR9, 0x100000, URZ ;  /* 0x0010000009047890 */ /* 0x000fc8000fffe13f */
[----:B------:R-:W-:Y:S02]  /*0480*/  USHF.L.U32 UR5, UR4, 0xb, URZ ;  /* 0x0000000b04057899 */ /* 0x000fe4000800063f */
[----:B------:R-:W-:Y:S01]  /*0490*/  USHF.L.U32 UR4, UR4, 0x1, URZ ;  /* 0x0000000104047899 */ /* 0x000fe2000800063f */
[----:B------:R-:W1:Y:S03]  /*04a0*/  FENCE.VIEW.ASYNC.S ;  /* 0x00000000000073c6 */ /* 0x000e660000000000 */
[----:B-1----:R4:W1:Y:S08]  /*04b0*/  SYNCS.EXCH.64 URZ, [UR8+0x28c50], UR6 ;  /* 0x028c5006083f75b2 */ /* 0x0028700008000100 */
[----:B------:R4:W1:Y:S01]  /*04c0*/  SYNCS.EXCH.64 URZ, [UR8+0x28c60], UR4 ;  /* 0x028c6004083f75b2 */ /* 0x0008620008000100 */
[----:B------:R4:W1:Y:S01]  /*04d0*/  SYNCS.EXCH.64 URZ, [UR8+0x28c58], UR6 ;  /* 0x028c5806083f75b2 */ /* 0x0008620008000100 */
[----:B------:R4:W1:Y:S02]  /*04e0*/  SYNCS.EXCH.64 URZ, [UR8+0x28c68], UR4 ;  /* 0x028c6804083f75b2 */ /* 0x0008640008000100 */
[----:B----4-:R-:W-:Y:S01]  /*04f0*/  NOP ;  /* 0x0000000000007918 */ /* 0x010fe20000000000 */
.L_x_3:
[----:B------:R-:W4:Y:S01]  /*0500*/  SHFL.IDX PT, R2, R0, RZ, 0x1f ;  /* 0x00001fff00027589 */ /* 0x000f2200000e0000 */
[----:B------:R-:W-:Y:S01]  /*0510*/  NOP ;  /* 0x0000000000007918 */ /* 0x000fe20000000000 */
[----:B----4-:R-:W-:-:S13]  /*0520*/  ISETP.NE.AND P0, PT, R2, RZ, PT ;  /* 0x000000ff0200720c */ /* 0x010fda0003f05270 */
[----:B------:R-:W-:Y:S05]  /*0530*/  @P0 BRA `(.L_x_4) ;  /* 0x0000000000380947 */ /* 0x000fea0003800000 */
        /* <DEDUP_REMOVED lines=14> */
.L_x_4:
        /* <DEDUP_REMOVED lines=8> */
[----:B------:R-:W-:Y:S01]  /*06a0*/  ELECT P0, URZ, PT ;  /* 0x00000000003f782f */ /* 0x000fe20003800000 */
[----:B-1----:R-:W-:Y:S02]  /*06b0*/  ULEA UR8, UR5, UR4, 0x18 ;  /* 0x0000000405087291 */ /* 0x002fe4000f8ec03f */
[----:B------:R-:W-:-:S04]  /*06c0*/  UIADD3 UR4, -UR6, 0x100000, URZ ;  /* 0x0010000006047890 */ /* 0x000fc8000fffe13f */
[----:B------:R-:W-:Y:S02]  /*06d0*/  USHF.L.U32 UR5, UR4, 0xb, URZ ;  /* 0x0000000b04057899 */ /* 0x000fe4000800063f */
[----:B------:R-:W-:Y:S02]  /*06e0*/  USHF.L.U32 UR4, UR4, 0x1, URZ ;  /* 0x0000000104047899 */ /* 0x000fe4000800063f */
        /* <DEDUP_REMOVED lines=9> */
.L_x_5:
        /* <DEDUP_REMOVED lines=22> */
.L_x_6:
[----:B------:R-:W-:Y:S01]  /*08e0*/  PLOP3.LUT P0, PT, PT, PT, UP0, 0x80, 0x0 ;  /* 0x000000000000781c */ /* 0x000fe20003f0f008 */
[----:B------:R-:W-:Y:S01]  /*08f0*/  UMOV UR38, 0x1 ;  /* 0x0000000100267882 */ /* 0x000fe20000000000 */
[----:B------:R-:W-:Y:S01]  /*0900*/  NOP ;  /* 0x0000000000007918 */ /* 0x000fe20000000000 */
[----:B------:R-:W-:Y:S01]  /*0910*/  USEL UR38, UR38, 0x2, !UP0 ;  /* 0x0000000226267887 */ /* 0x000fe2000c000000 */
[----:B------:R-:W-:Y:S01]  /*0920*/  ULDC.64 UR48, c[0x0][0x208] ;  /* 0x0000820000307ab9 */ /* 0x000fe20000000a00 */
[----:B-123--:R-:W-:Y:S08]  /*0930*/  BAR.SYNC.DEFER_BLOCKING 0x0 ;  /* 0x0000000000007b1d */ /* 0x00eff00000010000 */
[----:B------:R-:W-:Y:S05]  /*0940*/  @!P0 BRA `(.L_x_7) ;  /* 0x0000006c00088947 */ /* 0x000fea0003800000 */
.L_x_8:
[----:B------:R-:W-:-:S08]  /*0950*/  NOP ;  /* 0x0000000000007918 */ /* 0x000fd00000000000 */
[----:B------:R-:W1:Y:S02]  /*0960*/  USETMAXREG.TRY_ALLOC.CTAPOOL UP0, 0xf0 ;  /* 0x000000f0000079c8 */ /* 0x000e640008000600 */
[----:B-1----:R-:W-:-:S13]  /*0970*/  PLOP3.LUT P0, PT, PT, PT, UP0, 0x80, 0x0 ;  /* 0x000000000000781c */ /* 0x002fda0003f0f008 */
[----:B------:R-:W-:Y:S05]  /*0980*/  @!P0 BRA `(.L_x_8) ;  /* 0xfffffffc00f08947 */ /* 0x000fea000383ffff */
[----:B------:R-:W-:Y:S01]  /*0990*/  LOP3.LUT R0, R4, 0xffffff80, RZ, 0xc0, !PT ;  /* 0xffffff8004007812 */ /* 0x000fe200078ec0ff */
[----:B------:R-:W1:Y:S03]  /*09a0*/  S2UR UR45, SR_CTAID.X ;  /* 0x00000000002d79c3 */ /* 0x000e660000002500 */
[----:B------:R-:W-:-:S05]  /*09b0*/  ISETP.NE.AND P0, PT, R0, 0x80, PT ;  /* 0x000000800000780c */ /* 0x000fca0003f05270 */
[----:B------:R-:W1:Y:S08]  /*09c0*/  LDC R0, c[0x0][0xda4] ;  /* 0x00036900ff007b82 */ /* 0x000e700000000800 */
[----:B------:R-:W-:Y:S06]  /*09d0*/  @!P0 BAR.ARV 0x8, 0xa0 ;  /* 0x0202800000008b1d */ /* 0x000fec0000002000 */
[----:B------:R-:W-:-:S13]  /*09e0*/  ISETP.GE.U32.AND P0, PT, R4, 0x100, PT ;  /* 0x000001000400780c */ /* 0x000fda0003f06070 */
[----:B------:R-:W-:Y:S06]  /*09f0*/  @P0 BAR.ARV 0xf, 0x100 ;  /* 0x03c4000000000b1d */ /* 0x000fec0000002000 */
[----:B-1----:R-:W-:-:S13]  /*0a00*/  ISETP.LE.AND P0, PT, R0, UR45, PT ;  /* 0x0000002d00007c0c */ /* 0x002fda000bf03270 */
[----:B------:R-:W-:Y:S05]  /*0a10*/  @P0 EXIT ;  /* 0x000000000000094d */ /* 0x000fea0003800000 */
[----:B------:R-:W-:Y:S01]  /*0a20*/  VIADD R0, R4, 0xffffff80 ;  /* 0xffffff8004007836 */ /* 0x000fe20000000000 */
[----:B------:R-:W1:Y:S01]  /*0a30*/  S2UR UR4, SR_CgaCtaId ;  /* 0x00000000000479c3 */ /* 0x000e620000008800 */
[----:B------:R-:W-:Y:S01]  /*0a40*/  UMOV UR46, 0x400 ;  /* 0x00000400002e7882 */ /* 0x000fe20000000000 */
[----:B------:R-:W-:Y:S01]  /*0a50*/  MOV R22, 0x40 ;  /* 0x0000004000167802 */ /* 0x000fe20000000f00 */
[----:B------:R-:W-:Y:S01]  /*0a60*/  ULOP3.LUT UR44, UR38, 0x1, URZ, 0xfc, !UPT ;  /* 0x00000001262c7892 */ /* 0x000fe2000f8efc3f */
[----:B------:R-:W-:Y:S01]  /*0a70*/  SHF.R.S32.HI R3, RZ, 0x1f, R0 ;  /* 0x0000001fff037819 */ /* 0x000fe20000011400 */
[----:B------:R-:W-:Y:S01]  /*0a80*/  ULDC.64 UR52, c[0x0][0x198] ;  /* 0x0000660000347ab9 */ /* 0x000fe20000000a00 */
[----:B------:R-:W-:Y:S01]  /*0a90*/  UMOV UR41, URZ ;  /* 0x0000003f00297c82 */ /* 0x000fe20008000000 */
[----:B------:R-:W-:Y:S01]  /*0aa0*/  UMOV UR40, URZ ;  /* 0x0000003f00287c82 */ /* 0x000fe20008000000 */
[CC--:B------:R-:W-:Y:S01]  /*0ab0*/  LEA.HI R2, R3.reuse, R0.reuse, RZ, 0x4 ;  /* 0x0000000003027211 */ /* 0x0c0fe200078f20ff */
[----:B------:R-:W-:Y:S01]  /*0ac0*/  UMOV UR39, URZ ;  /* 0x0000003f00277c82 */ /* 0x000fe20008000000 */
[----:B------:R-:W-:-:S02]  /*0ad0*/  LEA.HI R4, R3, R0, RZ, 0x5 ;  /* 0x0000000003047211 */ /* 0x000fc400078f28ff */
[----:B------:R-:W-:Y:S02]  /*0ae0*/  LEA.HI R5, R3, R0, RZ, 0x7 ;  /* 0x0000000003057211 */ /* 0x000fe400078f38ff */
[----:B------:R-:W-:Y:S02]  /*0af0*/  LOP3.LUT R7, R2, 0xfffffff0, RZ, 0xc0, !PT ;  /* 0xfffffff002077812 */ /* 0x000fe400078ec0ff */
[--C-:B------:R-:W-:Y:S02]  /*0b00*/  SHF.R.S32.HI R185, RZ, 0x5, R4.reuse ;  /* 0x00000005ffb97819 */ /* 0x100fe40000011404 */
[----:B------:R-:W-:Y:S02]  /*0b10*/  LOP3.LUT R3, R5, 0xffffff80, RZ, 0xc0, !PT ;  /* 0xffffff8005037812 */ /* 0x000fe400078ec0ff */
[----:B------:R-:W-:Y:S02]  /*0b20*/  SHF.R.S32.HI R4, RZ, 0x1f, R4 ;  /* 0x0000001fff047819 */ /* 0x000fe40000011404 */
[C---:B------:R-:W-:Y:S01]  /*0b30*/  IADD3 R7, R0.reuse, -R7, RZ ;  /* 0x8000000700077210 */ /* 0x040fe20007ffe0ff */
[----:B------:R-:W-:Y:S01]  /*0b40*/  IMAD.IADD R3, R0, 0x1, -R3 ;  /* 0x0000000100037824 */ /* 0x000fe200078e0a03 */
[----:B------:R-:W-:Y:S01]  /*0b50*/  LEA.HI R4, R4, R185, RZ, 0x2 ;  /* 0x000000b904047211 */ /* 0x000fe200078f10ff */
[----:B-1----:R-:W-:Y:S01]  /*0b60*/  ULEA UR46, UR4, UR46, 0x18 ;  /* 0x0000002e042e7291 */ /* 0x002fe2000f8ec03f */
[----:B------:R-:W-:-:S02]  /*0b70*/  SHF.R.S32.HI R0, RZ, 0x1f, R7 ;  /* 0x0000001fff007819 */ /* 0x000fc40000011407 */
[----:B------:R-:W-:Y:S02]  /*0b80*/  SHF.R.S32.HI R184, RZ, 0x7, R5 ;  /* 0x00000007ffb87819 */ /* 0x000fe40000011405 */
[----:B------:R-:W-:Y:S02]  /*0b90*/  LOP3.LUT R4, R4, 0x3ffffc, RZ, 0xc0, !PT ;  /* 0x003ffffc04047812 */ /* 0x000fe400078ec0ff */
[----:B------:R-:W-:Y:S01]  /*0ba0*/  LEA.HI R6, R0, R7, RZ, 0x3 ;  /* 0x0000000700067211 */ /* 0x000fe200078f18ff */
[----:B------:R-:W-:Y:S01]  /*0bb0*/  IMAD R11, R184, 0x100, R7 ;  /* 0x00000100b80b7824 */ /* 0x000fe200078e0207 */
[----:B------:R-:W-:Y:S02]  /*0bc0*/  SHF.R.S32.HI R9, RZ, 0x4, R2 ;  /* 0x00000004ff097819 */ /* 0x000fe40000011402 */
[----:B------:R-:W-:Y:S02]  /*0bd0*/  IADD3 R8, R185, -R4, RZ ;  /* 0x80000004b9087210 */ /* 0x000fe40007ffe0ff */
[C---:B------:R-:W-:Y:S01]  /*0be0*/  LOP3.LUT R4, R6.reuse, 0xfffffff8, RZ, 0xc0, !PT ;  /* 0xfffffff806047812 */ /* 0x040fe200078ec0ff */
[----:B------:R-:W-:Y:S01]  /*0bf0*/  IMAD.SHL.U32 R6, R6, 0x40, RZ ;  /* 0x0000004006067824 */ /* 0x000fe200078e00ff */
[----:B------:R-:W-:Y:S01]  /*0c00*/  LEA.HI R2, R2, R9, RZ, 0x1 ;  /* 0x0000000902027211 */ /* 0x000fe200078f08ff */
[----:B------:R-:W-:Y:S01]  /*0c10*/  IMAD R186, R8, 0x10, R11 ;  /* 0x0000001008ba7824 */ /* 0x000fe200078e020b */
[----:B------:R-:W-:-:S02]  /*0c20*/  IADD3 R8, R7, -R4, RZ ;  /* 0x8000000407087210 */ /* 0x000fc40007ffe0ff */
[----:B------:R-:W-:Y:S02]  /*0c30*/  LOP3.LUT R2, R2, 0x1ffffffe, RZ, 0xc0, !PT ;  /* 0x1ffffffe02027812 */ /* 0x000fe400078ec0ff */
[----:B------:R-:W-:Y:S01]  /*0c40*/  LOP3.LUT R6, R6, 0x7ffffe00, RZ, 0xc0, !PT ;  /* 0x7ffffe0006067812 */ /* 0x000fe200078ec0ff */
[----:B------:R-:W-:Y:S01]  /*0c50*/  IMAD.SHL.U32 R10, R8, 0x40, RZ ;  /* 0x00000040080a7824 */ /* 0x000fe200078e00ff */
[----:B------:R-:W-:Y:S02]  /*0c60*/  IADD3 R9, R9, -R2, RZ ;  /* 0x8000000209097210 */ /* 0x000fe40007ffe0ff */
[----:B------:R-:W-:Y:S01]  /*0c70*/  SHF.R.S32.HI R0, RZ, 0x1f, R3 ;  /* 0x0000001fff007819 */ /* 0x000fe20000011403 */
[----:B------:R-:W-:Y:S01]  /*0c80*/  IMAD R6, R185, 0x400, R6 ;  /* 0x00000400b9067824 */ /* 0x000fe200078e0206 */
[----:B------:R-:W-:Y:S02]  /*0c90*/  SHF.L.U32 R9, R9, 0x3, RZ ;  /* 0x0000000309097819 */ /* 0x000fe400000006ff */
[----:B------:R-:W-:-:S02]  /*0ca0*/  LOP3.LUT R10, R10, 0x1c0, RZ, 0xc0, !PT ;  /* 0x000001c00a0a7812 */ /* 0x000fc400078ec0ff */
[----:B------:R-:W-:Y:S02]  /*0cb0*/  LEA R186, R186, R9, 0x6 ;  /* 0x00000009baba7211 */ /* 0x000fe400078e30ff */
[----:B------:R-:W-:Y:S02]  /*0cc0*/  LOP3.LUT R9, R10, 0x8, R9, 0xf8, !PT ;  /* 0x000000080a097812 */ /* 0x000fe400078ef809 */
[----:B------:R-:W-:Y:S02]  /*0cd0*/  SHF.R.U32.HI R10, RZ, 0x3, R10 ;  /* 0x00000003ff0a7819 */ /* 0x000fe4000001160a */
[CC--:B------:R-:W-:Y:S02]  /*0ce0*/  LEA.HI R2, R0.reuse, R3.reuse, RZ, 0x2 ;  /* 0x0000000300027211 */ /* 0x0c0fe400078f10ff */
[----:B------:R-:W-:Y:S02]  /*0cf0*/  LOP3.LUT R9, R9, R10, RZ, 0x3c, !PT ;  /* 0x0000000a09097212 */ /* 0x000fe400078e3cff */
[----:B------:R-:W-:-:S02]  /*0d00*/  LEA.HI R4, R0, R3, RZ, 0x5 ;  /* 0x0000000300047211 */ /* 0x000fc400078f28ff */
[----:B------:R-:W-:Y:S01]  /*0d10*/  R2P PR, R8, 0x6 ;  /* 0x0000000608007804 */ /* 0x000fe20000000000 */
[----:B------:R-:W-:Y:S01]  /*0d20*/  IMAD.IADD R6, R6, 0x1, R9 ;  /* 0x0000000106067824 */ /* 0x000fe200078e0209 */
[--C-:B------:R-:W-:Y:S02]  /*0d30*/  SHF.R.S32.HI R0, RZ, 0x2, R2.reuse ;  /* 0x00000002ff007819 */ /* 0x100fe40000011402 */
[----:B------:R-:W-:Y:S02]  /*0d40*/  SHF.R.S32.HI R7, RZ, 0x1f, R2 ;  /* 0x0000001fff077819 */ /* 0x000fe40000011402 */
[----:B------:R-:W-:Y:S02]  /*0d50*/  LEA.HI R5, R5, R184, RZ, 0x1 ;  /* 0x000000b805057211 */ /* 0x000fe400078f08ff */
[----:B------:R-:W-:Y:S02]  /*0d60*/  LEA R19, R6, UR46, 0x1 ;  /* 0x0000002e06137c11 */ /* 0x000fe4000f8e08ff */
[----:B------:R-:W-:-:S02]  /*0d70*/  LEA.HI R7, R7, R0, RZ, 0x3 ;  /* 0x0000000007077211 */ /* 0x000fc400078f18ff */
[----:B------:R-:W-:Y:S01]  /*0d80*/  LOP3.LUT R2, R2, 0x7ffffffc, RZ, 0xc0, !PT ;  /* 0x7ffffffc02027812 */ /* 0x000fe200078ec0ff */
[----:B------:R-:W-:Y:S01]  /*0d90*/  VIADD R23, R19, 0x26800 ;  /* 0x0002680013177836 */ /* 0x000fe20000000000 */
[----:B------:R-:W-:Y:S02]  /*0da0*/  LOP3.LUT R5, R5, 0xfffffe, RZ, 0xc0, !PT ;  /* 0x00fffffe05057812 */ /* 0x000fe400078ec0ff */
[----:B------:R-:W-:Y:S01]  /*0db0*/  LOP3.LUT R7, R7, 0xfffffff8, RZ, 0xc0, !PT ;  /* 0xfffffff807077812 */ /* 0x000fe200078ec0ff */
[----:B------:R-:W-:Y:S01]  /*0dc0*/  IMAD.IADD R16, R3, 0x1, -R2 ;  /* 0x0000000103107824 */ /* 0x000fe200078e0a02 */
[----:B------:R-:W-:Y:S01]  /*0dd0*/  IADD3 R18, R19, 0x26820, RZ ;  /* 0x0002682013127810 */ /* 0x000fe20007ffe0ff */
[----:B------:R-:W-:Y:S01]  /*0de0*/  IMAD.IADD R5, R184, 0x1, -R5 ;  /* 0x00000001b8057824 */ /* 0x000fe200078e0a05 */
[----:B------:R-:W-:Y:S01]  /*0df0*/  SEL R22, R22, 0xffffffc0, !P2 ;  /* 0xffffffc016167807 */ /* 0x000fe20005000000 */
[----:B------:R-:W-:Y:S01]  /*0e00*/  IMAD.SHL.U32 R16, R16, 0x2, RZ ;  /* 0x0000000210107824 */ /* 0x000fe200078e00ff */
[----:B------:R-:W-:-:S02]  /*0e10*/  IADD3 R7, R0, -R7, RZ ;  /* 0x8000000700077210 */ /* 0x000fc40007ffe0ff */
[----:B------:R-:W-:Y:S02]  /*0e20*/  SHF.R.S32.HI R2, RZ, 0x5, R4 ;  /* 0x00000005ff027819 */ /* 0x000fe40000011404 */
[C---:B------:R-:W-:Y:S02]  /*0e30*/  @P1 IADD3 R18, R23.reuse, -0x20, RZ ;  /* 0xffffffe017121810 */ /* 0x040fe40007ffe0ff */
[----:B------:R-:W-:Y:S02]  /*0e40*/  IADD3 R23, R23, R22, RZ ;  /* 0x0000001617177210 */ /* 0x000fe40007ffe0ff */
[----:B------:R-:W-:Y:S02]  /*0e50*/  LEA R2, R2, R7, 0x4 ;  /* 0x0000000702027211 */ /* 0x000fe400078e20ff */
[----:B------:R-:W-:Y:S02]  /*0e60*/  SHF.L.U32 R17, R5, 0x8, RZ ;  /* 0x0000000805117819 */ /* 0x000fe400000006ff */
[----:B------:R-:W-:-:S07]  /*0e70*/  IADD3 R22, R22, R18, RZ ;  /* 0x0000001216167210 */ /* 0x000fce0007ffe0ff */
.L_x_42:
[----:B------:R-:W-:Y:S01]  /*0e80*/  ULDC UR4, c[0x0][0xda8] ;  /* 0x00036a0000047ab9 */ /* 0x000fe20000000800 */
[----:B------:R-:W-:Y:S01]  /*0e90*/  ULDC UR50, c[0x0][0x404] ;  /* 0x0001010000327ab9 */ /* 0x000fe20000000800 */
[----:B------:R-:W-:Y:S01]  /*0ea0*/  UISETP.NE.AND UP1, UPT, UR4, 0x1, UPT ;  /* 0x000000010400788c */ /* 0x000fe2000bf25270 */
[----:B------:R-:W-:Y:S02]  /*0eb0*/  ULDC UR6, c[0x0][0x2e0] ;  /* 0x0000b80000067ab9 */ /* 0x000fe40000000800 */
[----:B------:R-:W-:Y:S01]  /*0ec0*/  ULDC.64 UR4, c[0x0][0x3f8] ;  /* 0x0000fe0000047ab9 */ /* 0x000fe20000000a00 */
[----:B------:R-:W-:Y:S01]  /*0ed0*/  UMOV UR43, UR45 ;  /* 0x0000002d002b7c82 */ /* 0x000fe20008000000 */
[----:B------:R-:W-:Y:S01]  /*0ee0*/  UISETP.NE.U32.AND UP0, UPT, UR4, URZ, UPT ;  /* 0x0000003f0400728c */ /* 0x000fe2000bf05070 */
[----:B------:R-:W-:Y:S02]  /*0ef0*/  UMOV UR42, UR45 ;  /* 0x0000002d002a7c82 */ /* 0x000fe40008000000 */
[----:B------:R-:W-:Y:S01]  /*0f00*/  ULDC UR4, c[0x0][0xdb4] ;  /* 0x00036d0000047ab9 */ /* 0x000fe20000000800 */
[----:B------:R-:W-:-:S02]  /*0f10*/  UISETP.NE.AND.EX UP0, UPT, UR5, URZ, UPT, UP0 ;  /* 0x0000003f0500728c */ /* 0x000fc4000bf05300 */
[----:B------:R-:W-:Y:S02]  /*0f20*/  UISETP.NE.AND UP2, UPT, UR4, 0x1, UPT ;  /* 0x000000010400788c */ /* 0x000fe4000bf45270 */
[----:B------:R-:W-:Y:S01]  /*0f30*/  USEL UR50, UR50, 0x1, UP0 ;  /* 0x0000000132327887 */ /* 0x000fe20008000000 */
[----:B------:R-:W-:Y:S01]  /*0f40*/  @UP1 ULDC UR4, c[0x0][0xdac] ;  /* 0x00036b0000041ab9 */ /* 0x000fe20000000800 */
[----:B------:R-:W-:Y:S02]  /*0f50*/  UISETP.NE.AND UP0, UPT, UR47, 0x1, UPT ;  /* 0x000000012f00788c */ /* 0x000fe4000bf05270 */
[----:B------:R-:W-:Y:S02]  /*0f60*/  UIMAD.WIDE.U32 UR4, UR45, UR4, URZ ;  /* 0x000000042d0472a5 */ /* 0x000fe4000f8e003f */
[----:B------:R-:W-:Y:S02]  /*0f70*/  UIMAD UR50, UR50, UR6, URZ ;  /* 0x00000006323272a4 */ /* 0x000fe4000f8e023f */
[----:B------:R-:W-:Y:S01]  /*0f80*/  PLOP3.LUT P0, PT, PT, PT, UP0, 0x80, 0x0 ;  /* 0x000000000000781c */ /* 0x000fe20003f0f008 */
[----:B------:R-:W-:Y:S01]  /*0f90*/  @UP1 ULDC UR6, c[0x0][0xdb0] ;  /* 0x00036c0000061ab9 */ /* 0x000fe20000000800 */
[----:B------:R-:W-:Y:S01]  /*0fa0*/  @UP2 ULDC.64 UR8, c[0x0][0xdb8] ;  /* 0x00036e0000082ab9 */ /* 0x000fe20000000a00 */
[----:B------:R-:W-:-:S02]  /*0fb0*/  @UP1 USHF.R.U32.HI UR43, URZ, UR6, UR5 ;  /* 0x000000063f2b1299 */ /* 0x000fc40008011605 */
[----:B------:R-:W-:Y:S02]  /*0fc0*/  UIADD3 UR6, UR50, 0x3f, URZ ;  /* 0x0000003f32067890 */ /* 0x000fe4000fffe03f */
[----:B------:R-:W-:Y:S02]  /*0fd0*/  UIMAD.WIDE.U32 UR4, UR43, UR8, URZ ;  /* 0x000000082b0472a5 */ /* 0x000fe4000f8e003f */
[----:B------:R-:W-:Y:S01]  /*0fe0*/  USHF.R.S32.HI UR7, URZ, 0x1f, UR6 ;  /* 0x0000001f3f077899 */ /* 0x000fe20008011406 */
[----:B------:R-:W-:Y:S01]  /*0ff0*/  UMOV UR36, UR43 ;  /* 0x0000002b00247c82 */ /* 0x000fe20008000000 */
[----:B------:R-:W-:Y:S02]  /*1000*/  @UP2 USHF.R.U32.HI UR36, URZ, UR9, UR5 ;  /* 0x000000093f242299 */ /* 0x000fe40008011605 */
[----:B------:R-:W-:-:S04]  /*1010*/  ULEA.HI UR7, UR7, UR6, URZ, 0x6 ;  /* 0x0000000607077291 */ /* 0x000fc8000f8f303f */
[----:B------:R-:W-:Y:S01]  /*1020*/  USHF.R.S32.HI UR37, URZ, 0x6, UR7 ;  /* 0x000000063f257899 */ /* 0x000fe20008011407 */
[----:B-1----:R-:W-:Y:S11]  /*1030*/  @!P0 BRA `(.L_x_9) ;  /* 0x0000001800448947 */ /* 0x002ff60003800000 */
[----:B------:R-:W1:Y:S01]  /*1040*/  SHFL.IDX PT, R0, R184, RZ, 0x1f ;  /* 0x00001fffb8007589 */ /* 0x000e6200000e0000 */
[----:B------:R-:W-:-:S06]  /*1050*/  UISETP.NE.AND UP0, UPT, UR44, 0x3, UPT ;  /* 0x000000032c00788c */ /* 0x000fcc000bf05270 */
[----:B------:R-:W-:Y:S02]  /*1060*/  PLOP3.LUT P0, PT, PT, PT, UP0, 0x80, 0x0 ;  /* 0x000000000000781c */ /* 0x000fe40003f0f008 */
[----:B-1----:R-:W-:-:S13]  /*1070*/  R2UR UR4, R0 ;  /* 0x00000000000472ca */ /* 0x002fda00000e0000 */
[----:B------:R-:W-:-:S04]  /*1080*/  ULEA.HI UR5, UR4, UR4, URZ, 0x1 ;  /* 0x0000000404057291 */ /* 0x000fc8000f8f083f */
[----:B------:R-:W-:-:S04]  /*1090*/  ULOP3.LUT UR5, UR5, 0x1fffe, URZ, 0xc0, !UPT ;  /* 0x0001fffe05057892 */ /* 0x000fc8000f8ec03f */
[----:B------:R-:W-:-:S04]  /*10a0*/  UIADD3 UR5, UR4, -UR5, URZ ;  /* 0x8000000504057290 */ /* 0x000fc8000fffe03f */
[----:B------:R-:W-:-:S04]  /*10b0*/  ULEA UR5, UR5, UR46, 0xf ;  /* 0x0000002e05057291 */ /* 0x000fc8000f8e783f */
[----:B------:R-:W-:-:S04]  /*10c0*/  UIADD3 UR5, UR5, 0x400, URZ ;  /* 0x0000040005057890 */ /* 0x000fc8000fffe03f */
[----:B------:R-:W-:-:S04]  /*10d0*/  USHF.R.U32.HI UR5, URZ, 0x4, UR5 ;  /* 0x000000043f057899 */ /* 0x000fc80008011605 */
[----:B------:R-:W-:-:S04]  /*10e0*/  ULOP3.LUT UR5, UR5, 0x3fff, URZ, 0xc0, !UPT ;  /* 0x00003fff05057892 */ /* 0x000fc8000f8ec03f */
[----:B------:R-:W-:Y:S01]  /*10f0*/  ULOP3.LUT UR20, UR5, 0x2000000, URZ, 0xfc, !UPT ;  /* 0x0200000005147892 */ /* 0x000fe2000f8efc3f */
[----:B------:R-:W-:Y:S11]  /*1100*/  @!P0 BRA `(.L_x_10) ;  /* 0x0000000000048947 */ /* 0x000ff60003800000 */
[----:B------:R-:W-:Y:S01]  /*1110*/  BPT.TRAP 0x1 ;  /* 0x000000040000795c */ /* 0x000fe20000300000 */
.L_x_10:
[----:B------:R-:W-:Y:S01]  /*1120*/  ULEA UR16, UR39, UR46, 0x3 ;  /* 0x0000002e27107291 */ /* 0x000fe2000f8e183f */
[----:B------:R-:W-:-:S05]  /*1130*/  IMAD.U32 R0, RZ, RZ, UR40 ;  /* 0x00000028ff007e24 */ /* 0x000fca000f8e00ff */
[----:B------:R-:W-:-:S04]  /*1140*/  SHF.L.U32 R0, R0, 0x1f, RZ ;  /* 0x0000001f00007819 */ /* 0x000fc800000006ff */
[----:B------:R-:W1:Y:S02]  /*1150*/  SYNCS.PHASECHK.TRANS64.TRYWAIT P0, [UR16+0x28c50], R0 ;  /* 0x028c5000ff0075a7 */ /* 0x000e640008000150 */
[----:B-1----:R-:W-:Y:S05]  /*1160*/  @!P0 BRA `(.L_x_11) ;  /* 0x0000009400648947 */ /* 0x002fea0003800000 */
.L_x_98:
[----:B------:R-:W-:Y:S01]  /*1170*/  BAR.SYNC.DEFER_BLOCKING 0xe, 0x100 ;  /* 0x0384000000007b1d */ /* 0x000fe20000010000 */
[----:B------:R-:W-:Y:S01]  /*1180*/  UIADD3 UR4, UR46, 0x26800, URZ ;  /* 0x000268002e047890 */ /* 0x000fe2000fffe03f */
[----:B-1----:R-:W-:Y:S01]  /*1190*/  MOV R0, UR16 ;  /* 0x0000001000007c02 */ /* 0x002fe20008000f00 */
[----:B------:R-:W-:Y:S02]  /*11a0*/  ULEA UR12, UR39, UR20, 0xc ;  /* 0x00000014270c7291 */ /* 0x000fe4000f8e603f */
[----:B------:R-:W-:Y:S01]  /*11b0*/  USHF.R.U32.HI UR4, URZ, 0x4, UR4 ;  /* 0x000000043f047899 */ /* 0x000fe20008011604 */
[----:B------:R-:W-:Y:S01]  /*11c0*/  UMOV UR7, 0x40000040 ;  /* 0x4000004000077882 */ /* 0x000fe20000000000 */
[----:B------:R-:W-:Y:S02]  /*11d0*/  UMOV UR5, 0x40000040 ;  /* 0x4000004000057882 */ /* 0x000fe40000000000 */
[----:B------:R-:W-:Y:S01]  /*11e0*/  ULOP3.LUT UR4, UR4, 0x3fff, URZ, 0xc0, !UPT ;  /* 0x00003fff04047892 */ /* 0x000fe2000f8ec03f */
[----:B------:R-:W1:Y:S01]  /*11f0*/  S2R R3, SR_TID.X ;  /* 0x0000000000037919 */ /* 0x000e620000002100 */
[----:B------:R-:W-:Y:S01]  /*1200*/  UMOV UR6, UR12 ;  /* 0x0000000c00067c82 */ /* 0x000fe20008000000 */
[----:B------:R-:W-:-:S02]  /*1210*/  UIADD3 UR10, UR12, 0x100, URZ ;  /* 0x000001000c0a7890 */ /* 0x000fc4000fffe03f */
[----:B------:R-:W-:Y:S01]  /*1220*/  ULOP3.LUT UR13, UR4, 0x10000, URZ, 0xfc, !UPT ;  /* 0x00010000040d7892 */ /* 0x000fe2000f8efc3f */
[----:B------:R-:W-:Y:S01]  /*1230*/  UMOV UR11, 0x40000040 ;  /* 0x40000040000b7882 */ /* 0x000fe20000000000 */
[----:B------:R-:W-:Y:S02]  /*1240*/  UMOV UR9, 0x40000040 ;  /* 0x4000004000097882 */ /* 0x000fe40000000000 */
[----:B------:R-:W-:Y:S02]  /*1250*/  UIADD3 UR8, UR13, 0x4, URZ ;  /* 0x000000040d087890 */ /* 0x000fe4000fffe03f */
[----:B------:R-:W-:Y:S01]  /*1260*/  UIADD3 UR14, UR12, 0x180, URZ ;  /* 0x000001800c0e7890 */ /* 0x000fe2000fffe03f */
[----:B------:R-:W-:Y:S01]  /*1270*/  UMOV UR4, UR13 ;  /* 0x0000000d00047c82 */ /* 0x000fe20008000000 */
[----:B------:R-:W-:Y:S01]  /*1280*/  UMOV UR15, 0x40000040 ;  /* 0x40000040000f7882 */ /* 0x000fe20000000000 */
[----:B------:R-:W-:Y:S01]  /*1290*/  WARPGROUP.ARRIVE ;  /* 0x00000000000079c5 */ /* 0x000fe20000000000 */
[----:B------:R-:W-:-:S05]  /*12a0*/  UISETP.GE.AND UP0, UPT, UR50, 0x41, UPT ;  /* 0x000000413200788c */ /* 0x000fca000bf06270 */
[----:B------:R-:W-:Y:S01]  /*12b0*/  HGMMA.64x256x16.F32.BF16 R24, gdesc[UR4].tnspB, RZ, !UPT, gsb0 ;  /* 0x43e00000041879f0 */ /* 0x000fe2000c0018ff */
[----:B------:R-:W-:Y:S02]  /*12c0*/  UIADD3 UR6, UR12, 0x80, URZ ;  /* 0x000000800c067890 */ /* 0x000fe4000fffe03f */
[----:B------:R-:W-:Y:S01]  /*12d0*/  UIADD3 UR4, UR13, 0x2, URZ ;  /* 0x000000020d047890 */ /* 0x000fe2000fffe03f */
[----:B------:R-:W-:Y:S01]  /*12e0*/  UMOV UR7, 0x40000040 ;  /* 0x4000004000077882 */ /* 0x000fe20000000000 */
[----:B------:R-:W-:Y:S01]  /*12f0*/  UMOV UR5, 0x40000040 ;  /* 0x4000004000057882 */ /* 0x000fe20000000000 */
[----:B------:R-:W-:-:S03]  /*1300*/  UIADD3 UR12, UR13, 0x6, URZ ;  /* 0x000000060d0c7890 */ /* 0x000fc6000fffe03f */
[----:B------:R-:W-:Y:S01]  /*1310*/  UMOV UR13, 0x40000040 ;  /* 0x40000040000d7882 */ /* 0x000fe20000000000 */
[----:B-1----:R-:W-:-:S04]  /*1320*/  LOP3.LUT R3, R3, 0x7f, RZ, 0xc0, !PT ;  /* 0x0000007f03037812 */ /* 0x002fc800078ec0ff */
[----:B------:R-:W-:-:S13]  /*1330*/  ISETP.NE.AND P0, PT, R3, RZ, PT ;  /* 0x000000ff0300720c */ /* 0x000fda0003f05270 */
[----:B------:R-:W-:-:S04]  /*1340*/  @!P0 IADD3 R0, R0, 0x28c60, RZ ;  /* 0x00028c6000008810 */ /* 0x000fc80007ffe0ff */
[----:B------:R-:W-:Y:S01]  /*1350*/  @!P0 PRMT R0, RZ, 0x654, R0 ;  /* 0x00000654ff008816 */ /* 0x000fe20000000000 */
[----:B------:R-:W-:Y:S02]  /*1360*/  WARPGROUP.DEPBAR.LE gsb0, 0x0 ;  /* 0x00008000000079c5 */ /* 0x000fe40000010000 */
[----:B------:R-:W-:-:S06]  /*1370*/  WARPGROUP.ARRIVE ;  /* 0x00000000000079c5 */ /* 0x000fcc0000000000 */
[----:B------:R-:W-:Y:S03]  /*1380*/  HGMMA.64x256x16.F32.BF16 R24, gdesc[UR4].tnspB, R24, gsb0 ;  /* 0x43e00000041879f0 */ /* 0x000fe60008001818 */
[----:B------:R-:W-:Y:S02]  /*1390*/  WARPGROUP.DEPBAR.LE gsb0, 0x0 ;  /* 0x00008000000079c5 */ /* 0x000fe40000010000 */
[----:B------:R-:W-:-:S15]  /*13a0*/  WARPGROUP.ARRIVE ;  /* 0x00000000000079c5 */ /* 0x000fde0000000000 */
[----:B------:R-:W-:-:S08]  /*13b0*/  NOP ;  /* 0x0000000000007918 */ /* 0x000fd00000000000 */
[----:B------:R-:W-:Y:S03]  /*13c0*/  HGMMA.64x256x16.F32.BF16 R24, gdesc[UR8].tnspB, R24, gsb0 ;  /* 0x43e00000081879f0 */ /* 0x000fe60008001818 */
[----:B------:R-:W-:Y:S02]  /*13d0*/  WARPGROUP.DEPBAR.LE gsb0, 0x0 ;  /* 0x00008000000079c5 */ /* 0x000fe40000010000 */
[----:B------:R-:W-:-:S15]  /*13e0*/  WARPGROUP.ARRIVE ;  /* 0x00000000000079c5 */ /* 0x000fde0000000000 */
[----:B------:R-:W-:-:S08]  /*13f0*/  NOP ;  /* 0x0000000000007918 */ /* 0x000fd00000000000 */
[----:B------:R-:W-:Y:S03]  /*1400*/  HGMMA.64x256x16.F32.BF16 R24, gdesc[UR12].tnspB, R24, gsb0 ;  /* 0x43e000000c1879f0 */ /* 0x000fe60008001818 */
[----:B------:R-:W-:Y:S02]  /*1410*/  WARPGROUP.DEPBAR.LE gsb0, 0x0 ;  /* 0x00008000000079c5 */ /* 0x000fe40000010000 */
[----:B------:R-:W-:Y:S06]  /*1420*/  BAR.ARV 0xf, 0x100 ;  /* 0x03c4000000007b1d */ /* 0x000fec0000002000 */
[----:B------:R1:W-:Y:S01]  /*1430*/  @!P0 SYNCS.ARRIVE.TRANS64.RED.A1T0 RZ, [R0+URZ], RZ ;  /* 0x000000ff00ff89a7 */ /* 0x0003e2000810043f */
[----:B------:R-:W-:-:S13]  /*1440*/  PLOP3.LUT P0, PT, PT, PT, UP0, 0x80, 0x0 ;  /* 0x000000000000781c */ /* 0x000fda0003f0f008 */
[----:B-1----:R-:W-:Y:S05]  /*1450*/  @!P0 BRA `(.L_x_12) ;  /* 0x0000000c00048947 */ /* 0x002fea0003800000 */
[----:B------:R-:W-:-:S06]  /*1460*/  UIADD3 UR37, UR37, -0x2, URZ ;  /* 0xfffffffe25257890 */ /* 0x000fcc000fffe03f */
[----:B------:R-:W-:-:S07]  /*1470*/  IMAD.U32 R0, RZ, RZ, UR37 ;  /* 0x00000025ff007e24 */ /* 0x000fce000f8e00ff */
.L_x_17:
[----:B------:R-:W-:Y:S01]  /*1480*/  BAR.SYNC.DEFER_BLOCKING 0xe, 0x100 ;  /* 0x0384000000007b1d */ /* 0x000fe20000010000 */
[----:B-1----:R-:W-:Y:S01]  /*1490*/  MOV R3, UR39 ;  /* 0x0000002700037c02 */ /* 0x002fe20008000f00 */
[----:B------:R-:W-:Y:S01]  /*14a0*/  UISETP.NE.AND UP1, UPT, UR44, 0x3, UPT ;  /* 0x000000032c00788c */ /* 0x000fe2000bf25270 */
[C---:B------:R-:W-:Y:S01]  /*14b0*/  ISETP.GT.AND P1, PT, R0.reuse, RZ, PT ;  /* 0x000000ff0000720c */ /* 0x040fe20003f24270 */
[----:B------:R-:W-:Y:S01]  /*14c0*/  UIADD3 UR39, UR39, 0x1, URZ ;  /* 0x0000000127277890 */ /* 0x000fe2000fffe03f */
[----:B------:R-:W-:Y:S01]  /*14d0*/  LEA R3, R3, R2, 0x6 ;  /* 0x0000000203037211 */ /* 0x000fe200078e30ff */
[----:B------:R-:W-:Y:S02]  /*14e0*/  VIADD R0, R0, 0xffffffff ;  /* 0xffffffff00007836 */ /* 0x000fe40000000000 */
[----:B------:R-:W-:Y:S01]  /*14f0*/  PLOP3.LUT P2, PT, PT, PT, UP1, 0x80, 0x0 ;  /* 0x000000000000781c */ /* 0x000fe20003f4f018 */
[----:B------:R-:W-:Y:S01]  /*1500*/  UISETP.NE.AND UP0, UPT, UR39, 0x2, UPT ;  /* 0x000000022700788c */ /* 0x000fe2000bf05270 */
[----:B------:R-:W-:-:S03]  /*1510*/  LEA R3, R3, UR46, 0x2 ;  /* 0x0000002e03037c11 */ /* 0x000fc6000f8e10ff */
[----:B------:R-:W-:Y:S02]  /*1520*/  USEL UR6, URZ, 0x1, UP0 ;  /* 0x000000013f067887 */ /* 0x000fe40008000000 */
[----:B------:R-:W-:Y:S02]  /*1530*/  USEL UR39, UR39, URZ, UP0 ;  /* 0x0000003f27277287 */ /* 0x000fe40008000000 */
[----:B------:R-:W-:Y:S01]  /*1540*/  ULOP3.LUT UR40, UR40, UR6, URZ, 0x3c, !UPT ;  /* 0x0000000628287292 */ /* 0x000fe2000f8e3c3f */
[----:B------:R-:W1:Y:S04]  /*1550*/  LDS R4, [R3+0x28800] ;  /* 0x0288000003047984 */ /* 0x000e680000000800 */
[----:B------:R-:W2:Y:S01]  /*1560*/  LDS R5, [R3+0x28820] ;  /* 0x0288200003057984 */ /* 0x000ea20000000800 */
[-C--:B-1----:R-:W-:Y:S01]  /*1570*/  FMUL.FTZ R24, R24, R4.reuse ;  /* 0x0000000418187220 */ /* 0x082fe20000410000 */
[-C--:B------:R-:W-:Y:S01]  /*1580*/  FMUL.FTZ R25, R25, R4.reuse ;  /* 0x0000000419197220 */ /* 0x080fe20000410000 */
        /* <DEDUP_REMOVED lines=61> */
[----:B------:R-:W-:Y:S01]  /*1960*/  FMUL.FTZ R149, R149, R4 ;  /* 0x0000000495957220 */ /* 0x000fe20000410000 */
[-C--:B--2---:R-:W-:Y:S01]  /*1970*/  FMUL.FTZ R26, R26, R5.reuse ;  /* 0x000000051a1a7220 */ /* 0x084fe20000410000 */
        /* <DEDUP_REMOVED lines=63> */
[----:B------:R-:W-:Y:S06]  /*1d70*/  @!P2 BRA `(.L_x_13) ;  /* 0x000000000004a947 */ /* 0x000fec0003800000 */
[----:B------:R-:W-:Y:S01]  /*1d80*/  BPT.TRAP 0x1 ;  /* 0x000000040000795c */ /* 0x000fe20000300000 */
.L_x_13:
[----:B------:R-:W-:Y:S01]  /*1d90*/  ULEA UR6, UR39, UR46, 0x3 ;  /* 0x0000002e27067291 */ /* 0x000fe2000f8e183f */
[----:B------:R-:W-:-:S04]  /*1da0*/  MOV R3, UR40 ;  /* 0x0000002800037c02 */ /* 0x000fc80008000f00 */
[----:B------:R-:W-:-:S04]  /*1db0*/  SHF.L.U32 R3, R3, 0x1f, RZ ;  /* 0x0000001f03037819 */ /* 0x000fc800000006ff */
[----:B------:R1:W2:Y:S01]  /*1dc0*/  SYNCS.PHASECHK.TRANS64.TRYWAIT P0, [UR6+0x28c50], R3 ;  /* 0x028c5003ff0075a7 */ /* 0x0002a20008000146 */
[----:B------:R-:W-:Y:S05]  /*1dd0*/  @!P2 BRA `(.L_x_14) ;  /* 0x000000000004a947 */ /* 0x000fea0003800000 */
[----:B------:R-:W-:Y:S01]  /*1de0*/  BPT.TRAP 0x1 ;  /* 0x000000040000795c */ /* 0x000fe20000300000 */
.L_x_14:
[----:B--2---:R-:W-:Y:S05]  /*1df0*/  @P0 BRA `(.L_x_15) ;  /* 0x0000000000080947 */ /* 0x004fea0003800000 */
[----:B------:R-:W2:Y:S02]  /*1e00*/  SYNCS.PHASECHK.TRANS64.TRYWAIT P0, [UR6+0x28c50], R3 ;  /* 0x028c5003ff0075a7 */ /* 0x000ea40008000146 */
[----:B--2---:R-:W-:Y:S05]  /*1e10*/  @!P0 BRA `(.L_x_16) ;  /* 0x0000008800508947 */ /* 0x004fea0003800000 */
.L_x_15:
[----:B------:R-:W-:Y:S01]  /*1e20*/  UIADD3 UR6, UR46, 0x26800, URZ ;  /* 0x000268002e067890 */ /* 0x000fe2000fffe03f */
[----:B------:R-:W-:Y:S01]  /*1e30*/  WARPGROUP.ARRIVE ;  /* 0x00000000000079c5 */ /* 0x000fe20000000000 */
[----:B------:R-:W-:-:S05]  /*1e40*/  ULEA UR18, UR39, UR20, 0xc ;  /* 0x0000001427127291 */ /* 0x000fca000f8e603f */
[----:B--2---:R-:W2:Y:S01]  /*1e50*/  S2R R4, SR_TID.X ;  /* 0x0000000000047919 */ /* 0x004ea20000002100 */
[----:B------:R-:W-:Y:S01]  /*1e60*/  USHF.R.U32.HI UR6, URZ, 0x4, UR6 ;  /* 0x000000043f067899 */ /* 0x000fe20008011606 */
[----:B-1----:R-:W-:Y:S01]  /*1e70*/  MOV R3, UR39 ;  /* 0x0000002700037c02 */ /* 0x002fe20008000f00 */
[----:B------:R-:W-:Y:S01]  /*1e80*/  UMOV UR19, 0x40000040 ;  /* 0x4000004000137882 */ /* 0x000fe20000000000 */
[----:B------:R-:W-:Y:S01]  /*1e90*/  UMOV UR17, 0x40000040 ;  /* 0x4000004000117882 */ /* 0x000fe20000000000 */
[----:B------:R-:W-:Y:S01]  /*1ea0*/  ULOP3.LUT UR6, UR6, 0x3fff, URZ, 0xc0, !UPT ;  /* 0x00003fff06067892 */ /* 0x000fe2000f8ec03f */
[----:B------:R-:W-:Y:S01]  /*1eb0*/  UMOV UR7, 0x40000040 ;  /* 0x4000004000077882 */ /* 0x000fe20000000000 */
[----:B------:R-:W-:Y:S02]  /*1ec0*/  UIADD3 UR10, UR18, 0x100, URZ ;  /* 0x00000100120a7890 */ /* 0x000fe4000fffe03f */
[----:B------:R-:W-:Y:S02]  /*1ed0*/  ULOP3.LUT UR16, UR6, 0x10000, URZ, 0xfc, !UPT ;  /* 0x0001000006107892 */ /* 0x000fe4000f8efc3f */
[----:B------:R-:W-:Y:S01]  /*1ee0*/  UIADD3 UR6, UR18, 0x80, URZ ;  /* 0x0000008012067890 */ /* 0x000fe2000fffe03f */
[----:B------:R-:W-:Y:S01]  /*1ef0*/  UMOV UR11, 0x40000040 ;  /* 0x40000040000b7882 */ /* 0x000fe20000000000 */
[----:B------:R-:W-:Y:S01]  /*1f00*/  UIADD3 UR14, UR18, 0x180, URZ ;  /* 0x00000180120e7890 */ /* 0x000fe2000fffe03f */
[----:B------:R-:W-:-:S04]  /*1f10*/  UMOV UR15, 0x40000040 ;  /* 0x40000040000f7882 */ /* 0x000fc80000000000 */
[----:B------:R-:W-:Y:S01]  /*1f20*/  HGMMA.64x256x16.F32.BF16 R24, gdesc[UR16].tnspB, R24, gsb0 ;  /* 0x43e00000101879f0 */ /* 0x000fe20008001818 */
[----:B--2---:R-:W-:-:S04]  /*1f30*/  LOP3.LUT R4, R4, 0x7f, RZ, 0xc0, !PT ;  /* 0x0000007f04047812 */ /* 0x004fc800078ec0ff */
[----:B------:R-:W-:-:S13]  /*1f40*/  ISETP.NE.AND P0, PT, R4, RZ, PT ;  /* 0x000000ff0400720c */ /* 0x000fda0003f05270 */
[----:B------:R-:W-:-:S05]  /*1f50*/  @!P0 LEA R3, R3, UR46, 0x3 ;  /* 0x0000002e03038c11 */ /* 0x000fca000f8e18ff */
[----:B------:R-:W-:-:S05]  /*1f60*/  @!P0 VIADD R3, R3, 0x28c60 ;  /* 0x00028c6003038836 */ /* 0x000fca0000000000 */
        /* <DEDUP_REMOVED lines=15> */
[----:B------:R-:W-:Y:S05]  /*2060*/  @P1 BRA `(.L_x_17) ;  /* 0xfffffff400041947 */ /* 0x000fea000383ffff */
.L_x_12:
[----:B------:R-:W-:Y:S01]  /*2070*/  BAR.SYNC.DEFER_BLOCKING 0xe, 0x100 ;  /* 0x0384000000007b1d */ /* 0x000fe20000010000 */
[----:B-1----:R-:W-:Y:S01]  /*2080*/  MOV R3, UR39 ;  /* 0x0000002700037c02 */ /* 0x002fe20008000f00 */
[----:B------:R-:W-:Y:S01]  /*2090*/  UIADD3 UR39, UR39, 0x1, URZ ;  /* 0x0000000127277890 */ /* 0x000fe2000fffe03f */
[----:B------:R-:W-:Y:S02]  /*20a0*/  CS2R R156, SRZ ;  /* 0x00000000009c7805 */ /* 0x000fe4000001ff00 */
[----:B------:R-:W-:Y:S01]  /*20b0*/  LEA R0, R3, R2, 0x6 ;  /* 0x0000000203007211 */ /* 0x000fe200078e30ff */
[----:B------:R-:W-:-:S03]  /*20c0*/  UISETP.NE.AND UP0, UPT, UR39, 0x2, UPT ;  /* 0x000000022700788c */ /* 0x000fc6000bf05270 */
[----:B------:R-:W-:Y:S01]  /*20d0*/  LEA R3, R0, UR46, 0x2 ;  /* 0x0000002e00037c11 */ /* 0x000fe2000f8e10ff */
        /* <DEDUP_REMOVED lines=133> */
[----:B------:R-:W-:Y:S06]  /*2930*/  BAR.ARV 0xf, 0x100 ;  /* 0x03c4000000007b1d */ /* 0x000fec0000002000 */
[----:B------:R-:W-:Y:S05]  /*2940*/  BRA `(.L_x_18) ;  /* 0x0000003800747947 */ /* 0x000fea0003800000 */
.L_x_9:
[----:B------:R-:W1:Y:S02]  /*2950*/  SHFL.IDX PT, R0, R184, RZ, 0x1f ;  /* 0x00001fffb8007589 */ /* 0x000e6400000e0000 */
[----:B-1----:R-:W-:-:S13]  /*2960*/  R2UR UR4, R0 ;  /* 0x00000000000472ca */ /* 0x002fda00000e0000 */
[----:B------:R-:W-:-:S04]  /*2970*/  ULEA.HI UR5, UR4, UR4, URZ, 0x1 ;  /* 0x0000000404057291 */ /* 0x000fc8000f8f083f */
[----:B------:R-:W-:-:S04]  /*2980*/  ULOP3.LUT UR5, UR5, 0x1fffe, URZ, 0xc0, !UPT ;  /* 0x0001fffe05057892 */ /* 0x000fc8000f8ec03f */
[----:B------:R-:W-:Y:S02]  /*2990*/  UIADD3 UR5, UR4, -UR5, URZ ;  /* 0x8000000504057290 */ /* 0x000fe4000fffe03f */
[----:B------:R-:W-:Y:S02]  /*29a0*/  UIADD3 UR4, UR46, 0x26800, URZ ;  /* 0x000268002e047890 */ /* 0x000fe4000fffe03f */
[----:B------:R-:W-:Y:S02]  /*29b0*/  ULEA UR5, UR5, UR46, 0xf ;  /* 0x0000002e05057291 */ /* 0x000fe4000f8e783f */
[----:B------:R-:W-:Y:S02]  /*29c0*/  ULOP3.LUT UP0, URZ, UR4, 0x3ff, URZ, 0xc0, !UPT ;  /* 0x000003ff043f7892 */ /* 0x000fe4000f80c03f */
[----:B------:R-:W-:-:S04]  /*29d0*/  UIADD3 UR5, UR5, 0x400, URZ ;  /* 0x0000040005057890 */ /* 0x000fc8000fffe03f */
[----:B------:R-:W-:Y:S01]  /*29e0*/  PLOP3.LUT P0, PT, PT, PT, UP0, 0x80, 0x0 ;  /* 0x000000000000781c */ /* 0x000fe20003f0f008 */
[----:B------:R-:W-:-:S04]  /*29f0*/  USHF.R.U32.HI UR5, URZ, 0x4, UR5 ;  /* 0x000000043f057899 */ /* 0x000fc80008011605 */
[----:B------:R-:W-:-:S08]  /*2a00*/  ULOP3.LUT UR51, UR5, 0x3fff, URZ, 0xc0, !UPT ;  /* 0x00003fff05337892 */ /* 0x000fd0000f8ec03f */
[----:B------:R-:W-:Y:S05]  /*2a10*/  @!P0 BRA `(.L_x_19) ;  /* 0x0000000000408947 */ /* 0x000fea0003800000 */
[----:B------:R-:W-:Y:S01]  /*2a20*/  MOV R0, 0x0 ;  /* 0x0000000000007802 */ /* 0x000fe20000000f00 */
[----:B------:R-:W-:Y:S01]  /*2a30*/  ULDC.64 UR4, c[0x4][0x88] ;  /* 0x0100220000047ab9 */ /* 0x000fe20000000a00 */
[----:B------:R-:W-:Y:S01]  /*2a40*/  ULDC.64 UR6, c[0x4][0x28] ;  /* 0x01000a0000067ab9 */ /* 0x000fe20000000a00 */
[----:B------:R-:W-:Y:S01]  /*2a50*/  IMAD.U32 R4, RZ, RZ, UR4 ;  /* 0x00000004ff047e24 */ /* 0x000fe2000f8e00ff */
[----:B------:R1:W2:Y:S01]  /*2a60*/  LDC.64 R14, c[0x4][R0] ;  /* 0x01000000000e7b82 */ /* 0x0002a20000000a00 */
[----:B------:R-:W-:Y:S01]  /*2a70*/  MOV R5, UR5 ;  /* 0x0000000500057c02 */ /* 0x000fe20008000f00 */
[----:B------:R-:W-:Y:S01]  /*2a80*/  ULDC.64 UR4, c[0x4][0x90] ;  /* 0x0100240000047ab9 */ /* 0x000fe20000000a00 */
[----:B------:R-:W-:Y:S01]  /*2a90*/  MOV R10, UR6 ;  /* 0x00000006000a7c02 */ /* 0x000fe20008000f00 */
[----:B------:R-:W-:Y:S01]  /*2aa0*/  IMAD.U32 R7, RZ, RZ, UR5 ;  /* 0x00000005ff077e24 */ /* 0x000fe2000f8e00ff */
[----:B------:R-:W-:Y:S01]  /*2ab0*/  MOV R6, UR4 ;  /* 0x0000000400067c02 */ /* 0x000fe20008000f00 */
[----:B------:R-:W-:Y:S01]  /*2ac0*/  IMAD.MOV.U32 R8, RZ, RZ, 0x70 ;  /* 0x00000070ff087424 */ /* 0x000fe200078e00ff */
[----:B------:R-:W-:-:S02]  /*2ad0*/  MOV R11, UR7 ;  /* 0x00000007000b7c02 */ /* 0x000fc40008000f00 */
[----:B------:R-:W-:Y:S02]  /*2ae0*/  MOV R12, 0x1 ;  /* 0x00000001000c7802 */ /* 0x000fe40000000f00 */
[----:B-1----:R-:W-:-:S07]  /*2af0*/  MOV R13, RZ ;  /* 0x000000ff000d7202 */ /* 0x002fce0000000f00 */
[----:B------:R-:W-:-:S07]  /*2b00*/  LEPC R20, `(.L_x_19) ;  /* 0x000000001014794e */ /* 0x000fce0000000000 */
[----:B--2---:R-:W-:Y:S05]  /*2b10*/  CALL.ABS.NOINC R14 ;  /* 0x000000000e007343 */ /* 0x004fea0003c00000 */
.L_x_19:
[----:B------:R-:W-:Y:S01]  /*2b20*/  ULEA.HI UR4, UR41, UR41, URZ, 0x1 ;  /* 0x0000002929047291 */ /* 0x000fe2000f8f083f */
[----:B------:R-:W-:-:S03]  /*2b30*/  MOV R3, UR44 ;  /* 0x0000002c00037c02 */ /* 0x000fc60008000f00 */
[----:B------:R-:W-:Y:S01]  /*2b40*/  ULOP3.LUT UR4, UR4, 0xfffffffe, URZ, 0xc0, !UPT ;  /* 0xfffffffe04047892 */ /* 0x000fe2000f8ec03f */
[----:B------:R-:W-:-:S03]  /*2b50*/  ISETP.NE.AND P0, PT, R3, 0x3, PT ;  /* 0x000000030300780c */ /* 0x000fc60003f05270 */
[----:B------:R-:W-:-:S06]  /*2b60*/  UIADD3 UR4, UR41, -UR4, URZ ;  /* 0x8000000429047290 */ /* 0x000fcc000fffe03f */
[----:B------:R-:W-:-:S05]  /*2b70*/  IMAD.U32 R0, RZ, RZ, UR4 ;  /* 0x00000004ff007e24 */ /* 0x000fca000f8e00ff */
[----:B------:R-:W-:-:S04]  /*2b80*/  SHF.L.U32 R0, R0, 0x1f, RZ ;  /* 0x0000001f00007819 */ /* 0x000fc800000006ff */
[----:B------:R-:W1:Y:S02]  /*2b90*/  SYNCS.PHASECHK.TRANS64.TRYWAIT P1, [UR46+0x28c00], R0 ;  /* 0x028c0000ff0075a7 */ /* 0x000e64000802016e */
[----:B-1----:R-:W-:Y:S05]  /*2ba0*/  @!P1 BRA `(.L_x_20) ;  /* 0x0000007c00049947 */ /* 0x002fea0003800000 */
.L_x_99:
[----:B------:R-:W-:Y:S05]  /*2bb0*/  @!P0 BRA `(.L_x_21) ;  /* 0x0000000000048947 */ /* 0x000fea0003800000 */
[----:B------:R-:W-:Y:S01]  /*2bc0*/  BPT.TRAP 0x1 ;  /* 0x000000040000795c */ /* 0x000fe20000300000 */
.L_x_21:
[----:B------:R-:W-:Y:S01]  /*2bd0*/  IMAD.U32 R12, RZ, RZ, UR40 ;  /* 0x00000028ff0c7e24 */ /* 0x000fe2000f8e00ff */
[----:B------:R-:W-:-:S04]  /*2be0*/  MOV R7, UR39 ;  /* 0x0000002700077c02 */ /* 0x000fc80008000f00 */
[----:B------:R-:W-:Y:S02]  /*2bf0*/  LEA R7, R7, UR46, 0x3 ;  /* 0x0000002e07077c11 */ /* 0x000fe4000f8e18ff */
[----:B------:R-:W-:-:S04]  /*2c00*/  SHF.L.U32 R12, R12, 0x1f, RZ ;  /* 0x0000001f0c0c7819 */ /* 0x000fc800000006ff */
[----:B------:R2:W3:Y:S01]  /*2c10*/  SYNCS.PHASECHK.TRANS64.TRYWAIT P1, [R7+URZ+0x28c30], R12 ;  /* 0x028c300c070075a7 */ /* 0x0004e2000802017f */
[----:B------:R-:W-:Y:S05]  /*2c20*/  @!P0 BRA `(.L_x_22) ;  /* 0x0000000000048947 */ /* 0x000fea0003800000 */
[----:B------:R-:W-:Y:S01]  /*2c30*/  BPT.TRAP 0x1 ;  /* 0x000000040000795c */ /* 0x000fe20000300000 */
.L_x_22:
[----:B---3--:R-:W-:Y:S05]  /*2c40*/  @P1 BRA `(.L_x_23) ;  /* 0x0000000000081947 */ /* 0x008fea0003800000 */
[----:B------:R-:W3:Y:S02]  /*2c50*/  SYNCS.PHASECHK.TRANS64.TRYWAIT P1, [R7+URZ+0x28c30], R12 ;  /* 0x028c300c070075a7 */ /* 0x000ee4000802017f */
[----:B---3--:R-:W-:Y:S05]  /*2c60*/  @!P1 BRA `(.L_x_24) ;  /* 0x0000007800ec9947 */ /* 0x008fea0003800000 */
.L_x_23:
[----:B-1----:R-:W1:Y:S01]  /*2c70*/  S2R R0, SR_TID.X ;  /* 0x0000000000007919 */ /* 0x002e620000002100 */
[----:B------:R-:W-:-:S04]  /*2c80*/  UIADD3 UR4, UR46, 0x22400, URZ ;  /* 0x000224002e047890 */ /* 0x000fc8000fffe03f */
[----:B------:R-:W-:-:S04]  /*2c90*/  USHF.R.U32.HI UR4, URZ, 0x4, UR4 ;  /* 0x000000043f047899 */ /* 0x000fc80008011604 */
[----:B------:R-:W-:-:S06]  /*2ca0*/  ULOP3.LUT UR4, UR4, 0x3fff, URZ, 0xc0, !UPT ;  /* 0x00003fff04047892 */ /* 0x000fcc000f8ec03f */
[----:B------:R-:W-:Y:S01]  /*2cb0*/  MOV R4, UR4 ;  /* 0x0000000400047c02 */ /* 0x000fe20008000f00 */
[----:B------:R-:W-:Y:S05]  /*2cc0*/  WARPSYNC.ALL ;  /* 0x0000000000007948 */ /* 0x000fea0003800000 */
[----:B------:R-:W-:Y:S02]  /*2cd0*/  LOP3.LUT R4, R4, 0x10000, RZ, 0xfc, !PT ;  /* 0x0001000004047812 */ /* 0x000fe400078efcff */
[----:B-1----:R-:W-:-:S04]  /*2ce0*/  LOP3.LUT R0, R0, 0x7f, RZ, 0xc0, !PT ;  /* 0x0000007f00007812 */ /* 0x002fc800078ec0ff */
[----:B------:R-:W-:Y:S02]  /*2cf0*/  ISETP.NE.AND P1, PT, R0, RZ, PT ;  /* 0x000000ff0000720c */ /* 0x000fe40003f25270 */
[----:B------:R-:W-:Y:S01]  /*2d00*/  R2UR UR12, R4 ;  /* 0x00000000040c72ca */ /* 0x000fe200000e0000 */
[----:B------:R-:W-:Y:S01]  /*2d10*/  UIADD3 UR4, UR46, 0x20400, URZ ;  /* 0x000204002e047890 */ /* 0x000fe2000fffe03f */
[----:B------:R-:W-:Y:S01]  /*2d20*/  WARPGROUP.ARRIVE ;  /* 0x00000000000079c5 */ /* 0x000fe20000000000 */
[----:B------:R-:W-:Y:S01]  /*2d30*/  UMOV UR7, 0x40000040 ;  /* 0x4000004000077882 */ /* 0x000fe20000000000 */
[----:B------:R-:W-:Y:S01]  /*2d40*/  UMOV UR5, 0x40000040 ;  /* 0x4000004000057882 */ /* 0x000fe20000000000 */
[----:B------:R-:W-:Y:S01]  /*2d50*/  USHF.R.U32.HI UR4, URZ, 0x4, UR4 ;  /* 0x000000043f047899 */ /* 0x000fe20008011604 */
[----:B------:R-:W-:Y:S01]  /*2d60*/  UMOV UR11, 0x40000040 ;  /* 0x40000040000b7882 */ /* 0x000fe20000000000 */
[----:B------:R-:W-:Y:S02]  /*2d70*/  UMOV UR9, 0x40000040 ;  /* 0x4000004000097882 */ /* 0x000fe40000000000 */
[----:B------:R-:W-:Y:S01]  /*2d80*/  ULOP3.LUT UR4, UR4, 0x3fff, URZ, 0xc0, !UPT ;  /* 0x00003fff04047892 */ /* 0x000fe2000f8ec03f */
[----:B------:R-:W-:Y:S01]  /*2d90*/  UMOV UR15, 0x40000040 ;  /* 0x40000040000f7882 */ /* 0x000fe20000000000 */
[----:B------:R-:W-:-:S02]  /*2da0*/  ULDC UR20, c[0x0][0x988] ;  /* 0x0002620000147ab9 */ /* 0x000fc40000000800 */
[----:B------:R-:W-:Y:S02]  /*2db0*/  ULEA UR12, UR39, UR12, 0x9 ;  /* 0x0000000c270c7291 */ /* 0x000fe4000f8e483f */
[----:B------:R-:W-:Y:S02]  /*2dc0*/  ULOP3.LUT UR13, UR4, 0x10000, URZ, 0xfc, !UPT ;  /* 0x00010000040d7892 */ /* 0x000fe4000f8efc3f */
[----:B------:R-:W-:Y:S02]  /*2dd0*/  UIADD3 UR10, UR12, 0x4, URZ ;  /* 0x000000040c0a7890 */ /* 0x000fe4000fffe03f */
[----:B------:R-:W-:Y:S01]  /*2de0*/  UIADD3 UR8, UR13, 0x4, URZ ;  /* 0x000000040d087890 */ /* 0x000fe2000fffe03f */
[----:B------:R-:W-:Y:S02]  /*2df0*/  UMOV UR6, UR12 ;  /* 0x0000000c00067c82 */ /* 0x000fe40008000000 */
[----:B------:R-:W-:Y:S01]  /*2e00*/  UMOV UR4, UR13 ;  /* 0x0000000d00047c82 */ /* 0x000fe20008000000 */
[----:B------:R-:W-:Y:S01]  /*2e10*/  UIADD3 UR14, UR12, 0x6, URZ ;  /* 0x000000060c0e7890 */ /* 0x000fe2000fffe03f */
[----:B------:R-:W-:Y:S01]  /*2e20*/  HGMMA.64x64x16.F32.BF16 R24, gdesc[UR4], RZ, !UPT, gsb0 ;  /* 0x00e00000041879f0 */ /* 0x000fe2000c0018ff */
[----:B------:R-:W-:-:S02]  /*2e30*/  UIADD3 UR6, UR12, 0x2, URZ ;  /* 0x000000020c067890 */ /* 0x000fc4000fffe03f */
[----:B------:R-:W-:Y:S01]  /*2e40*/  UIADD3 UR4, UR13, 0x2, URZ ;  /* 0x000000020d047890 */ /* 0x000fe2000fffe03f */
[----:B------:R-:W-:Y:S01]  /*2e50*/  UMOV UR7, 0x40000040 ;  /* 0x4000004000077882 */ /* 0x000fe20000000000 */
[----:B------:R-:W-:Y:S01]  /*2e60*/  UMOV UR5, 0x40000040 ;  /* 0x4000004000057882 */ /* 0x000fe20000000000 */
[----:B------:R-:W-:-:S03]  /*2e70*/  UIADD3 UR12, UR13, 0x6, URZ ;  /* 0x000000060d0c7890 */ /* 0x000fc6000fffe03f */
[----:B------:R-:W-:Y:S01]  /*2e80*/  UMOV UR13, 0x40000040 ;  /* 0x40000040000d7882 */ /* 0x000fe20000000000 */
[----:B------:R-:W-:Y:S02]  /*2e90*/  WARPGROUP.DEPBAR.LE gsb0, 0x0 ;  /* 0x00008000000079c5 */ /* 0x000fe40000010000 */
[----:B------:R-:W-:-:S06]  /*2ea0*/  WARPGROUP.ARRIVE ;  /* 0x00000000000079c5 */ /* 0x000fcc0000000000 */
[----:B------:R-:W-:Y:S01]  /*2eb0*/  HGMMA.64x64x16.F32.BF16 R24, gdesc[UR4], R24, gsb0 ;  /* 0x00e00000041879f0 */ /* 0x000fe20008001818 */
[----:B------:R-:W-:-:S06]  /*2ec0*/  UIMAD UR6, UR37, -0x40, UR50 ;  /* 0xffffffc0250678a4 */ /* 0x000fcc000f8e0232 */
[----:B------:R-:W-:-:S04]  /*2ed0*/  MOV R3, UR6 ;  /* 0x0000000600037c02 */ /* 0x000fc80008000f00 */
[----:B------:R-:W-:-:S04]  /*2ee0*/  IADD3 R0, -R16, 0x40, R3 ;  /* 0x0000004010007810 */ /* 0x000fc80007ffe103 */
[C---:B------:R-:W-:Y:S02]  /*2ef0*/  ISETP.GT.AND P6, PT, R0.reuse, RZ, PT ;  /* 0x000000ff0000720c */ /* 0x040fe40003fc4270 */
[C---:B------:R-:W-:Y:S02]  /*2f00*/  ISETP.GT.AND P2, PT, R0.reuse, 0x1, PT ;  /* 0x000000010000780c */ /* 0x040fe40003f44270 */
[C---:B------:R-:W-:Y:S02]  /*2f10*/  ISETP.GT.AND P3, PT, R0.reuse, 0x8, PT ;  /* 0x000000080000780c */ /* 0x040fe40003f64270 */
[C---:B------:R-:W-:Y:S02]  /*2f20*/  ISETP.GT.AND P4, PT, R0.reuse, 0x9, PT ;  /* 0x000000090000780c */ /* 0x040fe40003f84270 */
[----:B------:R-:W-:Y:S01]  /*2f30*/  ISETP.GT.AND P5, PT, R0, 0x10, PT ;  /* 0x000000100000780c */ /* 0x000fe20003fa4270 */
[----:B------:R-:W-:Y:S02]  /*2f40*/  WARPGROUP.DEPBAR.LE gsb0, 0x0 ;  /* 0x00008000000079c5 */ /* 0x000fe40000010000 */
[----:B------:R-:W-:-:S06]  /*2f50*/  WARPGROUP.ARRIVE ;  /* 0x00000000000079c5 */ /* 0x000fcc0000000000 */
[----:B------:R-:W-:Y:S03]  /*2f60*/  HGMMA.64x64x16.F32.BF16 R24, gdesc[UR8], R24, gsb0 ;  /* 0x00e00000081879f0 */ /* 0x000fe60008001818 */
[----:B------:R-:W-:Y:S02]  /*2f70*/  WARPGROUP.DEPBAR.LE gsb0, 0x0 ;  /* 0x00008000000079c5 */ /* 0x000fe40000010000 */
[----:B------:R-:W-:-:S06]  /*2f80*/  WARPGROUP.ARRIVE ;  /* 0x00000000000079c5 */ /* 0x000fcc0000000000 */
[----:B------:R-:W-:Y:S03]  /*2f90*/  HGMMA.64x64x16.F32.BF16 R24, gdesc[UR12], R24, gsb0 ;  /* 0x00e000000c1879f0 */ /* 0x000fe60008001818 */
[----:B------:R-:W-:Y:S02]  /*2fa0*/  WARPGROUP.DEPBAR.LE gsb0, 0x0 ;  /* 0x00008000000079c5 */ /* 0x000fe40000010000 */
[----:B------:R-:W-:Y:S02]  /*2fb0*/  FSEL R24, R24, -INF , P6 ;  /* 0xff80000018187808 */ /* 0x000fe40003000000 */
[----:B------:R-:W-:Y:S02]  /*2fc0*/  FSEL R25, R25, -INF , P2 ;  /* 0xff80000019197808 */ /* 0x000fe40001000000 */
[----:B------:R-:W-:Y:S02]  /*2fd0*/  FSEL R28, R28, -INF , P3 ;  /* 0xff8000001c1c7808 */ /* 0x000fe40001800000 */
[----:B------:R-:W-:-:S02]  /*2fe0*/  FMNMX.FTZ R3, R24, R25, !PT ;  /* 0x0000001918037209 */ /* 0x000fc40007810000 */
[----:B------:R-:W-:Y:S02]  /*2ff0*/  FSEL R29, R29, -INF , P4 ;  /* 0xff8000001d1d7808 */ /* 0x000fe40002000000 */
[----:B------:R-:W-:Y:S02]  /*3000*/  FMNMX.FTZ R6, R28, R3, !PT ;  /* 0x000000031c067209 */ /* 0x000fe40007810000 */
[----:B------:R-:W-:Y:S02]  /*3010*/  FSEL R26, R26, -INF , P6 ;  /* 0xff8000001a1a7808 */ /* 0x000fe40003000000 */
[----:B------:R-:W-:Y:S02]  /*3020*/  ISETP.GT.AND P6, PT, R0, 0x11, PT ;  /* 0x000000110000780c */ /* 0x000fe40003fc4270 */
[----:B------:R-:W-:Y:S02]  /*3030*/  FSEL R32, R32, -INF , P5 ;  /* 0xff80000020207808 */ /* 0x000fe40002800000 */
[----:B------:R-:W-:-:S02]  /*3040*/  FMNMX.FTZ R3, R29, R6, !PT ;  /* 0x000000061d037209 */ /* 0x000fc40007810000 */
[----:B------:R-:W-:Y:S02]  /*3050*/  FSEL R27, R27, -INF , P2 ;  /* 0xff8000001b1b7808 */ /* 0x000fe40001000000 */
[----:B------:R-:W-:Y:S02]  /*3060*/  ISETP.GT.AND P2, PT, R0, 0x18, PT ;  /* 0x000000180000780c */ /* 0x000fe40003f44270 */
[----:B------:R-:W-:Y:S02]  /*3070*/  FSEL R33, R33, -INF , P6 ;  /* 0xff80000021217808 */ /* 0x000fe40003000000 */
[----:B------:R-:W-:Y:S02]  /*3080*/  FMNMX.FTZ R6, R32, R3, !PT ;  /* 0x0000000320067209 */ /* 0x000fe40007810000 */
[----:B------:R-:W-:Y:S02]  /*3090*/  FSEL R30, R30, -INF , P3 ;  /* 0xff8000001e1e7808 */ /* 0x000fe40001800000 */
[----:B------:R-:W-:-:S02]  /*30a0*/  ISETP.GT.AND P3, PT, R0, 0x19, PT ;  /* 0x000000190000780c */ /* 0x000fc40003f64270 */
        /* <DEDUP_REMOVED lines=35> */
[----:B------:R-:W-:-:S02]  /*32e0*/  FMNMX.FTZ R0, R52, R3, !PT ;  /* 0x0000000334007209 */ /* 0x000fc40007810000 */
[----:B------:R-:W-:Y:S02]  /*32f0*/  FMNMX.FTZ R3, R26, R27, !PT ;  /* 0x0000001b1a037209 */ /* 0x000fe40007810000 */
[----:B------:R-:W-:Y:S02]  /*3300*/  FMNMX.FTZ R5, R53, R0, !PT ;  /* 0x0000000035057209 */ /* 0x000fe40007810000 */
[----:B------:R-:W-:Y:S02]  /*3310*/  FSEL R47, R47, -INF , P2 ;  /* 0xff8000002f2f7808 */ /* 0x000fe40001000000 */
[----:B------:R-:W-:Y:S01]  /*3320*/  FSEL R50, R50, -INF , P3 ;  /* 0xff80000032327808 */ /* 0x000fe20001800000 */
[----:B------:R-:W1:Y:S01]  /*3330*/  SHFL.BFLY PT, R0, R5, 0x2, 0x1f ;  /* 0x0c401f0005007f89 */ /* 0x000e6200000e0000 */
[----:B------:R-:W-:Y:S02]  /*3340*/  FSEL R51, R51, -INF , P4 ;  /* 0xff80000033337808 */ /* 0x000fe40002000000 */
[----:B------:R-:W-:-:S02]  /*3350*/  FSEL R54, R54, -INF , P5 ;  /* 0xff80000036367808 */ /* 0x000fc40002800000 */
[----:B------:R-:W-:Y:S02]  /*3360*/  FSEL R55, R55, -INF , P6 ;  /* 0xff80000037377808 */ /* 0x000fe40003000000 */
[----:B-1----:R-:W-:Y:S02]  /*3370*/  FMNMX.FTZ R8, R5, R0, !PT ;  /* 0x0000000005087209 */ /* 0x002fe40007810000 */
[----:B------:R-:W-:-:S03]  /*3380*/  FMNMX.FTZ R0, R30, R3, !PT ;  /* 0x000000031e007209 */ /* 0x000fc60007810000 */
[----:B------:R-:W1:Y:S01]  /*3390*/  SHFL.BFLY PT, R9, R8, 0x1, 0x1f ;  /* 0x0c201f0008097f89 */ /* 0x000e6200000e0000 */
[----:B------:R-:W-:-:S04]  /*33a0*/  FMNMX.FTZ R3, R31, R0, !PT ;  /* 0x000000001f037209 */ /* 0x000fc80007810000 */
[----:B------:R-:W-:-:S04]  /*33b0*/  FMNMX.FTZ R0, R34, R3, !PT ;  /* 0x0000000322007209 */ /* 0x000fc80007810000 */
[----:B------:R-:W-:-:S04]  /*33c0*/  FMNMX.FTZ R3, R35, R0, !PT ;  /* 0x0000000023037209 */ /* 0x000fc80007810000 */
[----:B------:R-:W-:-:S04]  /*33d0*/  FMNMX.FTZ R6, R38, R3, !PT ;  /* 0x0000000326067209 */ /* 0x000fc80007810000 */
[----:B------:R-:W-:-:S04]  /*33e0*/  FMNMX.FTZ R3, R39, R6, !PT ;  /* 0x0000000627037209 */ /* 0x000fc80007810000 */
[----:B------:R-:W-:Y:S02]  /*33f0*/  FMNMX.FTZ R6, R42, R3, !PT ;  /* 0x000000032a067209 */ /* 0x000fe40007810000 */
[----:B-1----:R-:W-:Y:S02]  /*3400*/  FMNMX.FTZ R0, R8, R9, !PT ;  /* 0x0000000908007209 */ /* 0x002fe40007810000 */
[----:B------:R-:W-:Y:S02]  /*3410*/  FMNMX.FTZ R3, R43, R6, !PT ;  /* 0x000000062b037209 */ /* 0x000fe40007810000 */
[C---:B------:R-:W-:Y:S01]  /*3420*/  FSETP.NEU.FTZ.AND P2, PT, R0.reuse, -INF , PT ;  /* 0xff8000000000780b */ /* 0x040fe20003f5d000 */
[----:B------:R-:W-:Y:S01]  /*3430*/  FMUL.FTZ R5, R0, UR20 ;  /* 0x0000001400057c20 */ /* 0x000fe20008410000 */
[----:B------:R-:W-:-:S04]  /*3440*/  FMNMX.FTZ R6, R46, R3, !PT ;  /* 0x000000032e067209 */ /* 0x000fc80007810000 */
[----:B------:R-:W-:Y:S02]  /*3450*/  FMNMX.FTZ R3, R47, R6, !PT ;  /* 0x000000062f037209 */ /* 0x000fe40007810000 */
[----:B------:R-:W-:Y:S02]  /*3460*/  FSEL R8, R5, RZ, P2 ;  /* 0x000000ff05087208 */ /* 0x000fe40001000000 */
[----:B------:R-:W-:-:S03]  /*3470*/  FMNMX.FTZ R6, R50, R3, !PT ;  /* 0x0000000332067209 */ /* 0x000fc60007810000 */
[--C-:B------:R-:W-:Y:S01]  /*3480*/  FFMA.FTZ R24, R24, UR20, -R8.reuse ;  /* 0x0000001418187c23 */ /* 0x100fe20008010808 */
[----:B------:R-:W-:Y:S01]  /*3490*/  FMNMX.FTZ R3, R51, R6, !PT ;  /* 0x0000000633037209 */ /* 0x000fe20007810000 */
[--C-:B------:R-:W-:Y:S01]  /*34a0*/  FFMA.FTZ R25, R25, UR20, -R8.reuse ;  /* 0x0000001419197c23 */ /* 0x100fe20008010808 */
[--C-:B------:R-:W-:Y:S01]  /*34b0*/  FFMA.FTZ R28, R28, UR20, -R8.reuse ;  /* 0x000000141c1c7c23 */ /* 0x100fe20008010808 */
[--C-:B------:R-:W-:Y:S01]  /*34c0*/  FFMA.FTZ R29, R29, UR20, -R8.reuse ;  /* 0x000000141d1d7c23 */ /* 0x100fe20008010808 */
[----:B------:R-:W-:Y:S01]  /*34d0*/  FMNMX.FTZ R6, R54, R3, !PT ;  /* 0x0000000336067209 */ /* 0x000fe20007810000 */
[----:B------:R-:W-:Y:S01]  /*34e0*/  MUFU.EX2 R24, R24 ;  /* 0x0000001800187308 */ /* 0x000fe20000000800 */
[--C-:B------:R-:W-:Y:S01]  /*34f0*/  FFMA.FTZ R32, R32, UR20, -R8.reuse ;  /* 0x0000001420207c23 */ /* 0x100fe20008010808 */
[--C-:B------:R-:W-:Y:S01]  /*3500*/  FFMA.FTZ R33, R33, UR20, -R8.reuse ;  /* 0x0000001421217c23 */ /* 0x100fe20008010808 */
[----:B------:R-:W-:Y:S01]  /*3510*/  FMNMX.FTZ R6, R55, R6, !PT ;  /* 0x0000000637067209 */ /* 0x000fe20007810000 */
[--C-:B------:R-:W-:Y:S01]  /*3520*/  FFMA.FTZ R36, R36, UR20, -R8.reuse ;  /* 0x0000001424247c23 */ /* 0x100fe20008010808 */
[--C-:B------:R-:W-:Y:S01]  /*3530*/  FFMA.FTZ R37, R37, UR20, -R8.reuse ;  /* 0x0000001425257c23 */ /* 0x100fe20008010808 */
[--C-:B------:R-:W-:Y:S01]  /*3540*/  FFMA.FTZ R40, R40, UR20, -R8.reuse ;  /* 0x0000001428287c23 */ /* 0x100fe20008010808 */
[--C-:B------:R-:W-:Y:S01]  /*3550*/  FFMA.FTZ R41, R41, UR20, -R8.reuse ;  /* 0x0000001429297c23 */ /* 0x100fe20008010808 */
[----:B------:R-:W1:Y:S01]  /*3560*/  SHFL.BFLY PT, R3, R6, 0x2, 0x1f ;  /* 0x0c401f0006037f89 */ /* 0x000e6200000e0000 */
[----:B------:R-:W4:Y:S01]  /*3570*/  MUFU.EX2 R25, R25 ;  /* 0x0000001900197308 */ /* 0x000f220000000800 */
[--C-:B------:R-:W-:Y:S01]  /*3580*/  FFMA.FTZ R44, R44, UR20, -R8.reuse ;  /* 0x000000142c2c7c23 */ /* 0x100fe20008010808 */
[--C-:B------:R-:W-:Y:S01]  /*3590*/  FFMA.FTZ R45, R45, UR20, -R8.reuse ;  /* 0x000000142d2d7c23 */ /* 0x100fe20008010808 */
[--C-:B------:R-:W-:Y:S01]  /*35a0*/  FFMA.FTZ R48, R48, UR20, -R8.reuse ;  /* 0x0000001430307c23 */ /* 0x100fe20008010808 */
[--C-:B------:R-:W-:Y:S01]  /*35b0*/  FFMA.FTZ R49, R49, UR20, -R8.reuse ;  /* 0x0000001431317c23 */ /* 0x100fe20008010808 */
[--C-:B------:R-:W-:Y:S01]  /*35c0*/  FFMA.FTZ R52, R52, UR20, -R8.reuse ;  /* 0x0000001434347c23 */ /* 0x100fe20008010808 */
[----:B------:R-:W-:-:S02]  /*35d0*/  FFMA.FTZ R8, R53, UR20, -R8 ;  /* 0x0000001435087c23 */ /* 0x000fc40008010808 */
[----:B------:R-:W-:Y:S08]  /*35e0*/  MUFU.EX2 R28, R28 ;  /* 0x0000001c001c7308 */ /* 0x000ff00000000800 */
[----:B------:R-:W5:Y:S01]  /*35f0*/  MUFU.EX2 R29, R29 ;  /* 0x0000001d001d7308 */ /* 0x000f620000000800 */
[----:B----4-:R-:W-:Y:S02]  /*3600*/  F2FP.BF16.F32.PACK_AB R152, R25, R24 ;  /* 0x000000181998723e */ /* 0x010fe400000010ff */
[----:B-1----:R-:W-:-:S05]  /*3610*/  FMNMX.FTZ R5, R6, R3, !PT ;  /* 0x0000000306057209 */ /* 0x002fca0007810000 */
[----:B------:R-:W-:Y:S01]  /*3620*/  MUFU.EX2 R32, R32 ;  /* 0x0000002000207308 */ /* 0x000fe20000000800 */
[----:B------:R-:W1:Y:S07]  /*3630*/  SHFL.BFLY PT, R6, R5, 0x1, 0x1f ;  /* 0x0c201f0005067f89 */ /* 0x000e6e00000e0000 */
[----:B------:R-:W-:Y:S01]  /*3640*/  MUFU.EX2 R9, R8 ;  /* 0x0000000800097308 */ /* 0x000fe20000000800 */
[----:B-----5:R-:W-:-:S07]  /*3650*/  F2FP.BF16.F32.PACK_AB R154, R29, R28 ;  /* 0x0000001c1d9a723e */ /* 0x020fce00000010ff */
[----:B------:R-:W4:Y:S08]  /*3660*/  MUFU.EX2 R33, R33 ;  /* 0x0000002100217308 */ /* 0x000f300000000800 */
[----:B------:R-:W-:Y:S01]  /*3670*/  MUFU.EX2 R36, R36 ;  /* 0x0000002400247308 */ /* 0x000fe20000000800 */
[----:B-1----:R-:W-:-:S04]  /*3680*/  FMNMX.FTZ R3, R5, R6, !PT ;  /* 0x0000000605037209 */ /* 0x002fc80007810000 */
[C---:B------:R-:W-:Y:S01]  /*3690*/  FSETP.NEU.FTZ.AND P2, PT, R3.reuse, -INF , PT ;  /* 0xff8000000300780b */ /* 0x040fe20003f5d000 */
[----:B------:R-:W-:Y:S02]  /*36a0*/  FMUL.FTZ R5, R3, UR20 ;  /* 0x0000001403057c20 */ /* 0x000fe40008410000 */
[----:B------:R-:W1:Y:S01]  /*36b0*/  MUFU.EX2 R37, R37 ;  /* 0x0000002500257308 */ /* 0x000e620000000800 */
[----:B----4-:R-:W-:Y:S02]  /*36c0*/  F2FP.BF16.F32.PACK_AB R156, R33, R32 ;  /* 0x00000020219c723e */ /* 0x010fe400000010ff */
[----:B------:R-:W-:Y:S01]  /*36d0*/  FSEL R6, R5, RZ, P2 ;  /* 0x000000ff05067208 */ /* 0x000fe20001000000 */
[----:B------:R-:W-:-:S04]  /*36e0*/  FADD.FTZ R5, R24, R25 ;  /* 0x0000001918057221 */ /* 0x000fc80000010000 */
[----:B------:R-:W-:Y:S01]  /*36f0*/  MUFU.EX2 R40, R40 ;  /* 0x0000002800287308 */ /* 0x000fe20000000800 */
[--C-:B------:R-:W-:Y:S01]  /*3700*/  FFMA.FTZ R26, R26, UR20, -R6.reuse ;  /* 0x000000141a1a7c23 */ /* 0x100fe20008010806 */
[--C-:B------:R-:W-:Y:S01]  /*3710*/  FFMA.FTZ R27, R27, UR20, -R6.reuse ;  /* 0x000000141b1b7c23 */ /* 0x100fe20008010806 */
[--C-:B------:R-:W-:Y:S01]  /*3720*/  FFMA.FTZ R30, R30, UR20, -R6.reuse ;  /* 0x000000141e1e7c23 */ /* 0x100fe20008010806 */
[--C-:B------:R-:W-:Y:S01]  /*3730*/  FFMA.FTZ R31, R31, UR20, -R6.reuse ;  /* 0x000000141f1f7c23 */ /* 0x100fe20008010806 */
[--C-:B------:R-:W-:Y:S01]  /*3740*/  FFMA.FTZ R34, R34, UR20, -R6.reuse ;  /* 0x0000001422227c23 */ /* 0x100fe20008010806 */
[--C-:B------:R-:W-:Y:S01]  /*3750*/  FFMA.FTZ R35, R35, UR20, -R6.reuse ;  /* 0x0000001423237c23 */ /* 0x100fe20008010806 */
[----:B------:R-:W-:Y:S01]  /*3760*/  FFMA.FTZ R38, R38, UR20, -R6 ;  /* 0x0000001426267c23 */ /* 0x000fe20008010806 */
[----:B------:R-:W-:Y:S01]  /*3770*/  MUFU.EX2 R26, R26 ;  /* 0x0000001a001a7308 */ /* 0x000fe20000000800 */
[----:B------:R-:W-:Y:S01]  /*3780*/  FADD.FTZ R8, R28, R5 ;  /* 0x000000051c087221 */ /* 0x000fe20000010000 */
[----:B------:R-:W-:-:S02]  /*3790*/  @!P1 VIADD R5, R7, 0x28c40 ;  /* 0x00028c4007059836 */ /* 0x000fc40000000000 */
[--C-:B------:R-:W-:Y:S01]  /*37a0*/  FFMA.FTZ R39, R39, UR20, -R6.reuse ;  /* 0x0000001427277c23 */ /* 0x100fe20008010806 */
[----:B------:R-:W-:Y:S01]  /*37b0*/  FFMA.FTZ R42, R42, UR20, -R6 ;  /* 0x000000142a2a7c23 */ /* 0x000fe20008010806 */
[----:B------:R-:W-:Y:S01]  /*37c0*/  FADD.FTZ R13, R29, R8 ;  /* 0x000000081d0d7221 */ /* 0x000fe20000010000 */
[--C-:B------:R-:W-:Y:S01]  /*37d0*/  FFMA.FTZ R43, R43, UR20, -R6.reuse ;  /* 0x000000142b2b7c23 */ /* 0x100fe20008010806 */
[----:B------:R-:W-:Y:S01]  /*37e0*/  @!P1 PRMT R5, RZ, 0x654, R5 ;  /* 0x00000654ff059816 */ /* 0x000fe20000000005 */
[----:B------:R-:W4:Y:S01]  /*37f0*/  MUFU.EX2 R27, R27 ;  /* 0x0000001b001b7308 */ /* 0x000f220000000800 */
[----:B------:R-:W-:Y:S01]  /*3800*/  FADD.FTZ R10, R32, R13 ;  /* 0x0000000d200a7221 */ /* 0x000fe20000010000 */
[--C-:B------:R-:W-:Y:S01]  /*3810*/  FFMA.FTZ R46, R46, UR20, -R6.reuse ;  /* 0x000000142e2e7c23 */ /* 0x100fe20008010806 */
[----:B------:R5:W-:Y:S01]  /*3820*/  @!P1 SYNCS.ARRIVE.TRANS64.RED.A1T0 RZ, [R5+URZ], RZ ;  /* 0x000000ff05ff99a7 */ /* 0x000be2000810043f */
[--C-:B------:R-:W-:Y:S01]  /*3830*/  FFMA.FTZ R47, R47, UR20, -R6.reuse ;  /* 0x000000142f2f7c23 */ /* 0x100fe20008010806 */
[--C-:B------:R-:W-:Y:S01]  /*3840*/  FFMA.FTZ R50, R50, UR20, -R6.reuse ;  /* 0x0000001432327c23 */ /* 0x100fe20008010806 */
[--C-:B------:R-:W-:Y:S01]  /*3850*/  FFMA.FTZ R51, R51, UR20, -R6.reuse ;  /* 0x0000001433337c23 */ /* 0x100fe20008010806 */
[--C-:B------:R-:W-:Y:S01]  /*3860*/  FFMA.FTZ R54, R54, UR20, -R6.reuse ;  /* 0x0000001436367c23 */ /* 0x100fe20008010806 */
[----:B------:R-:W2:Y:S01]  /*3870*/  MUFU.EX2 R30, R30 ;  /* 0x0000001e001e7308 */ /* 0x000ea20000000800 */
[----:B------:R-:W-:Y:S01]  /*3880*/  FFMA.FTZ R6, R55, UR20, -R6 ;  /* 0x0000001437067c23 */ /* 0x000fe20008010806 */
[----:B-1----:R-:W-:-:S06]  /*3890*/  F2FP.BF16.F32.PACK_AB R158, R37, R36 ;  /* 0x00000024259e723e */ /* 0x002fcc00000010ff */
[----:B------:R-:W5:Y:S01]  /*38a0*/  MUFU.EX2 R31, R31 ;  /* 0x0000001f001f7308 */ /* 0x000f620000000800 */
[----:B----4-:R-:W-:Y:S01]  /*38b0*/  FADD.FTZ R11, R26, R27 ;  /* 0x0000001b1a0b7221 */ /* 0x010fe20000010000 */
[----:B------:R-:W-:-:S06]  /*38c0*/  F2FP.BF16.F32.PACK_AB R153, R27, R26 ;  /* 0x0000001a1b99723e */ /* 0x000fcc00000010ff */
[----:B------:R-:W1:Y:S01]  /*38d0*/  MUFU.EX2 R34, R34 ;  /* 0x0000002200227308 */ /* 0x000e620000000800 */
[----:B--2---:R-:W-:Y:S01]  /*38e0*/  FADD.FTZ R8, R30, R11 ;  /* 0x0000000b1e087221 */ /* 0x004fe20000010000 */
[----:B------:R-:W-:-:S04]  /*38f0*/  FADD.FTZ R11, R33, R10 ;  /* 0x0000000a210b7221 */ /* 0x000fc80000010000 */
[----:B------:R-:W-:Y:S02]  /*3900*/  FADD.FTZ R10, R36, R11 ;  /* 0x0000000b240a7221 */ /* 0x000fe40000010000 */
[----:B------:R-:W2:Y:S01]  /*3910*/  MUFU.EX2 R35, R35 ;  /* 0x0000002300237308 */ /* 0x000ea20000000800 */
[----:B-----5:R-:W-:Y:S01]  /*3920*/  FADD.FTZ R5, R31, R8 ;  /* 0x000000081f057221 */ /* 0x020fe20000010000 */
[----:B------:R-:W-:Y:S01]  /*3930*/  FADD.FTZ R11, R37, R10 ;  /* 0x0000000a250b7221 */ /* 0x000fe20000010000 */
[----:B------:R-:W-:Y:S01]  /*3940*/  F2FP.BF16.F32.PACK_AB R155, R31, R30 ;  /* 0x0000001e1f9b723e */ /* 0x000fe200000010ff */
[----:B------:R-:W-:Y:S02]  /*3950*/  BAR.SYNC.DEFER_BLOCKING 0xf, 0x100 ;  /* 0x03c4000000007b1d */ /* 0x000fe40000010000 */
[----:B------:R-:W-:Y:S01]  /*3960*/  FADD.FTZ R10, R40, R11 ;  /* 0x0000000b280a7221 */ /* 0x000fe20000010000 */
[----:B-1----:R-:W-:-:S03]  /*3970*/  FADD.FTZ R8, R34, R5 ;  /* 0x0000000522087221 */ /* 0x002fc60000010000 */
[----:B------:R-:W1:Y:S01]  /*3980*/  MUFU.EX2 R38, R38 ;  /* 0x0000002600267308 */ /* 0x000e620000000800 */
[----:B--2---:R-:W-:-:S07]  /*3990*/  FADD.FTZ R5, R35, R8 ;  /* 0x0000000823057221 */ /* 0x004fce0000010000 */
[----:B------:R-:W2:Y:S01]  /*39a0*/  MUFU.EX2 R39, R39 ;  /* 0x0000002700277308 */ /* 0x000ea20000000800 */
[----:B------:R-:W-:-:S07]  /*39b0*/  F2FP.BF16.F32.PACK_AB R157, R35, R34 ;  /* 0x00000022239d723e */ /* 0x000fce00000010ff */
[----:B------:R-:W4:Y:S01]  /*39c0*/  MUFU.EX2 R42, R42 ;  /* 0x0000002a002a7308 */ /* 0x000f220000000800 */
[----:B-1----:R-:W-:Y:S01]  /*39d0*/  FADD.FTZ R8, R38, R5 ;  /* 0x0000000526087221 */ /* 0x002fe20000010000 */
[----:B------:R1:W-:Y:S06]  /*39e0*/  STSM.16.M88.4 [R19+0x26800], R152 ;  /* 0x0268009813007844 */ /* 0x0003ec0000000200 */
[----:B------:R-:W5:Y:S01]  /*39f0*/  MUFU.EX2 R41, R41 ;  /* 0x0000002900297308 */ /* 0x000f620000000800 */
[C---:B--2---:R-:W-:Y:S01]  /*3a00*/  FADD.FTZ R5, R39.reuse, R8 ;  /* 0x0000000827057221 */ /* 0x044fe20000010000 */
[----:B------:R-:W-:-:S05]  /*3a10*/  F2FP.BF16.F32.PACK_AB R159, R39, R38 ;  /* 0x00000026279f723e */ /* 0x000fca00000010ff */
[----:B------:R1:W-:Y:S01]  /*3a20*/  STSM.16.M88.4 [R18], R156 ;  /* 0x0000009c12007844 */ /* 0x0003e20000000200 */
[----:B------:R-:W2:Y:S01]  /*3a30*/  MUFU.EX2 R43, R43 ;  /* 0x0000002b002b7308 */ /* 0x000ea20000000800 */
[----:B----4-:R-:W-:-:S07]  /*3a40*/  FADD.FTZ R8, R42, R5 ;  /* 0x000000052a087221 */ /* 0x010fce0000010000 */
[----:B------:R-:W-:Y:S01]  /*3a50*/  MUFU.EX2 R44, R44 ;  /* 0x0000002c002c7308 */ /* 0x000fe20000000800 */
[C---:B-----5:R-:W-:Y:S01]  /*3a60*/  FADD.FTZ R13, R41.reuse, R10 ;  /* 0x0000000a290d7221 */ /* 0x060fe20000010000 */
[----:B------:R-:W-:-:S06]  /*3a70*/  F2FP.BF16.F32.PACK_AB R160, R41, R40 ;  /* 0x0000002829a0723e */ /* 0x000fcc00000010ff */
[----:B------:R-:W4:Y:S01]  /*3a80*/  MUFU.EX2 R46, R46 ;  /* 0x0000002e002e7308 */ /* 0x000f220000000800 */
[C---:B--2---:R-:W-:Y:S01]  /*3a90*/  FADD.FTZ R5, R43.reuse, R8 ;  /* 0x000000082b057221 */ /* 0x044fe20000010000 */
[----:B------:R-:W-:-:S06]  /*3aa0*/  F2FP.BF16.F32.PACK_AB R161, R43, R42 ;  /* 0x0000002a2ba1723e */ /* 0x000fcc00000010ff */
[----:B------:R-:W2:Y:S08]  /*3ab0*/  MUFU.EX2 R45, R45 ;  /* 0x0000002d002d7308 */ /* 0x000eb00000000800 */
[----:B------:R-:W5:Y:S01]  /*3ac0*/  MUFU.EX2 R47, R47 ;  /* 0x0000002f002f7308 */ /* 0x000f620000000800 */
[----:B----4-:R-:W-:-:S07]  /*3ad0*/  FADD.FTZ R8, R46, R5 ;  /* 0x000000052e087221 */ /* 0x010fce0000010000 */
[----:B------:R-:W-:Y:S01]  /*3ae0*/  MUFU.EX2 R48, R48 ;  /* 0x0000003000307308 */ /* 0x000fe20000000800 */
[----:B--2---:R-:W-:-:S07]  /*3af0*/  F2FP.BF16.F32.PACK_AB R162, R45, R44 ;  /* 0x0000002c2da2723e */ /* 0x004fce00000010ff */
[----:B------:R-:W2:Y:S01]  /*3b00*/  MUFU.EX2 R49, R49 ;  /* 0x0000003100317308 */ /* 0x000ea20000000800 */
[C---:B-----5:R-:W-:Y:S01]  /*3b10*/  F2FP.BF16.F32.PACK_AB R163, R47.reuse, R46 ;  /* 0x0000002e2fa3723e */ /* 0x060fe200000010ff */
[----:B------:R-:W-:-:S04]  /*3b20*/  FADD.FTZ R47, R47, R8 ;  /* 0x000000082f2f7221 */ /* 0x000fc80000010000 */
[----:B------:R1:W-:Y:S02]  /*3b30*/  STSM.16.M88.4 [R23], R160 ;  /* 0x000000a017007844 */ /* 0x0003e40000000200 */
[----:B------:R-:W-:Y:S08]  /*3b40*/  MUFU.EX2 R50, R50 ;  /* 0x0000003200327308 */ /* 0x000ff00000000800 */
[----:B------:R-:W4:Y:S01]  /*3b50*/  MUFU.EX2 R51, R51 ;  /* 0x0000003300337308 */ /* 0x000f220000000800 */
[----:B--2---:R-:W-:-:S07]  /*3b60*/  F2FP.BF16.F32.PACK_AB R164, R49, R48 ;  /* 0x0000003031a4723e */ /* 0x004fce00000010ff */
[----:B------:R-:W2:Y:S08]  /*3b70*/  MUFU.EX2 R52, R52 ;  /* 0x0000003400347308 */ /* 0x000eb00000000800 */
[----:B------:R-:W5:Y:S01]  /*3b80*/  MUFU.EX2 R54, R54 ;  /* 0x0000003600367308 */ /* 0x000f620000000800 */
[----:B----4-:R-:W-:Y:S01]  /*3b90*/  F2FP.BF16.F32.PACK_AB R165, R51, R50 ;  /* 0x0000003233a5723e */ /* 0x010fe200000010ff */
[----:B------:R-:W-:-:S04]  /*3ba0*/  FADD.FTZ R50, R50, R47 ;  /* 0x0000002f32327221 */ /* 0x000fc80000010000 */
[----:B------:R-:W-:Y:S02]  /*3bb0*/  FADD.FTZ R51, R51, R50 ;  /* 0x0000003233337221 */ /* 0x000fe40000010000 */
[----:B------:R4:W3:Y:S01]  /*3bc0*/  MUFU.EX2 R11, R6 ;  /* 0x00000006000b7308 */ /* 0x0008e20000000800 */
[----:B--2---:R-:W-:Y:S01]  /*3bd0*/  F2FP.BF16.F32.PACK_AB R166, R9, R52 ;  /* 0x0000003409a6723e */ /* 0x004fe200000010ff */
[----:B----4-:R-:W-:-:S04]  /*3be0*/  FADD.FTZ R6, R44, R13 ;  /* 0x0000000d2c067221 */ /* 0x010fc80000010000 */
[----:B------:R-:W-:Y:S01]  /*3bf0*/  FADD.FTZ R45, R45, R6 ;  /* 0x000000062d2d7221 */ /* 0x000fe20000010000 */
[----:B-----5:R-:W-:-:S03]  /*3c00*/  FADD.FTZ R6, R54, R51 ;  /* 0x0000003336067221 */ /* 0x020fc60000010000 */
[----:B------:R-:W-:Y:S01]  /*3c10*/  FADD.FTZ R48, R48, R45 ;  /* 0x0000002d30307221 */ /* 0x000fe20000010000 */
[C---:B---3--:R-:W-:Y:S01]  /*3c20*/  F2FP.BF16.F32.PACK_AB R167, R11.reuse, R54 ;  /* 0x000000360ba7723e */ /* 0x048fe200000010ff */
[----:B------:R-:W-:Y:S02]  /*3c30*/  FADD.FTZ R6, R11, R6 ;  /* 0x000000060b067221 */ /* 0x000fe40000010000 */
[----:B------:R-:W-:Y:S02]  /*3c40*/  FADD.FTZ R49, R49, R48 ;  /* 0x0000003031317221 */ /* 0x000fe40000010000 */
[----:B------:R1:W-:Y:S02]  /*3c50*/  STSM.16.M88.4 [R22], R164 ;  /* 0x000000a416007844 */ /* 0x0003e40000000200 */
[----:B------:R-:W-:-:S04]  /*3c60*/  FADD.FTZ R52, R52, R49 ;  /* 0x0000003134347221 */ /* 0x000fc80000010000 */
[----:B------:R-:W-:Y:S01]  /*3c70*/  FADD.FTZ R5, R9, R52 ;  /* 0x0000003409057221 */ /* 0x000fe20000010000 */
[----:B------:R-:W-:Y:S06]  /*3c80*/  @!P0 BRA `(.L_x_25) ;  /* 0x0000000000048947 */ /* 0x000fec0003800000 */
[----:B------:R-:W-:Y:S01]  /*3c90*/  BPT.TRAP 0x1 ;  /* 0x000000040000795c */ /* 0x000fe20000300000 */
.L_x_25:
[----:B------:R2:W3:Y:S01]  /*3ca0*/  SYNCS.PHASECHK.TRANS64.TRYWAIT P2, [R7+URZ+0x28c50], R12 ;  /* 0x028c500c070075a7 */ /* 0x0004e2000804017f */
[----:B------:R-:W-:Y:S05]  /*3cb0*/  @!P0 BRA `(.L_x_26) ;  /* 0x0000000000048947 */ /* 0x000fea0003800000 */
[----:B------:R-:W-:Y:S01]  /*3cc0*/  BPT.TRAP 0x1 ;  /* 0x000000040000795c */ /* 0x000fe20000300000 */
.L_x_26:
[----:B------:R-:W-:Y:S01]  /*3cd0*/  ULOP3.LUT UR51, UR51, 0x2000000, URZ, 0xfc, !UPT ;  /* 0x0200000033337892 */ /* 0x000fe2000f8efc3f */
[----:B---3--:R-:W-:Y:S11]  /*3ce0*/  @P2 BRA `(.L_x_27) ;  /* 0x0000000000082947 */ /* 0x008ff60003800000 */
[----:B------:R-:W3:Y:S02]  /*3cf0*/  SYNCS.PHASECHK.TRANS64.TRYWAIT P2, [R7+URZ+0x28c50], R12 ;  /* 0x028c500c070075a7 */ /* 0x000ee4000804017f */
[----:B---3--:R-:W-:Y:S05]  /*3d00*/  @!P2 BRA `(.L_x_28) ;  /* 0x0000006800d8a947 */ /* 0x008fea0003800000 */
.L_x_27:
[----:B------:R-:W-:Y:S01]  /*3d10*/  ULEA UR10, UR39, UR51, 0xc ;  /* 0x00000033270a7291 */ /* 0x000fe2000f8e603f */
[----:B------:R-:W-:Y:S01]  /*3d20*/  WARPGROUP.ARRIVE ;  /* 0x00000000000079c5 */ /* 0x000fe20000000000 */
[----:B------:R-:W-:Y:S01]  /*3d30*/  UMOV UR7, 0x40000040 ;  /* 0x4000004000077882 */ /* 0x000fe20000000000 */
[----:B------:R-:W-:Y:S01]  /*3d40*/  UISETP.GE.AND UP0, UPT, UR50, 0x41, UPT ;  /* 0x000000413200788c */ /* 0x000fe2000bf06270 */
[----:B--23--:R-:W-:-:S03]  /*3d50*/  @!P1 IADD3 R7, R7, 0x28c60, RZ ;  /* 0x00028c6007079810 */ /* 0x00cfc60007ffe0ff */
[----:B------:R-:W-:Y:S01]  /*3d60*/  UMOV UR6, UR10 ;  /* 0x0000000a00067c82 */ /* 0x000fe20008000000 */
[----:B------:R-:W-:Y:S01]  /*3d70*/  @!P1 PRMT R7, RZ, 0x654, R7 ;  /* 0x00000654ff079816 */ /* 0x000fe20000000007 */
[----:B------:R-:W-:Y:S01]  /*3d80*/  HGMMA.64x256x16.F32.BF16 R24, R152, gdesc[UR4].tnspB, RZ, !UPT, gsb0 ;  /* 0x43e0000498187df0 */ /* 0x000fe2000c0018ff */
[----:B------:R-:W-:Y:S01]  /*3d90*/  UIADD3 UR6, UR10, 0x80, URZ ;  /* 0x000000800a067890 */ /* 0x000fe2000fffe03f */
[----:B------:R-:W-:Y:S01]  /*3da0*/  PLOP3.LUT P2, PT, PT, PT, UP0, 0x80, 0x0 ;  /* 0x000000000000781c */ /* 0x000fe20003f4f008 */
[----:B------:R-:W-:Y:S01]  /*3db0*/  UMOV UR7, 0x40000040 ;  /* 0x4000004000077882 */ /* 0x000fe20000000000 */
[----:B------:R-:W-:Y:S02]  /*3dc0*/  WARPGROUP.DEPBAR.LE gsb0, 0x0 ;  /* 0x00008000000079c5 */ /* 0x000fe40000010000 */
[----:B------:R-:W-:-:S15]  /*3dd0*/  WARPGROUP.ARRIVE ;  /* 0x00000000000079c5 */ /* 0x000fde0000000000 */
[----:B------:R-:W-:-:S07]  /*3de0*/  NOP ;  /* 0x0000000000007918 */ /* 0x000fce0000000000 */
[----:B------:R-:W-:Y:S01]  /*3df0*/  HGMMA.64x256x16.F32.BF16 R24, R156, gdesc[UR4].tnspB, R24, gsb0 ;  /* 0x43e000049c187df0 */ /* 0x000fe20008001818 */
[----:B------:R-:W-:Y:S01]  /*3e00*/  UIADD3 UR6, UR10, 0x100, URZ ;  /* 0x000001000a067890 */ /* 0x000fe2000fffe03f */
[----:B------:R-:W-:Y:S01]  /*3e10*/  UMOV UR7, 0x40000040 ;  /* 0x4000004000077882 */ /* 0x000fe20000000000 */
[----:B------:R-:W-:Y:S02]  /*3e20*/  WARPGROUP.DEPBAR.LE gsb0, 0x0 ;  /* 0x00008000000079c5 */ /* 0x000fe40000010000 */
[----:B------:R-:W-:-:S15]  /*3e30*/  WARPGROUP.ARRIVE ;  /* 0x00000000000079c5 */ /* 0x000fde0000000000 */
[----:B------:R-:W-:-:S08]  /*3e40*/  NOP ;  /* 0x0000000000007918 */ /* 0x000fd00000000000 */
[----:B------:R-:W-:Y:S01]  /*3e50*/  HGMMA.64x256x16.F32.BF16 R24, R160, gdesc[UR4].tnspB, R24, gsb0 ;  /* 0x43e00004a0187df0 */ /* 0x000fe20008001818 */
[----:B------:R-:W-:Y:S01]  /*3e60*/  UIADD3 UR6, UR10, 0x180, URZ ;  /* 0x000001800a067890 */ /* 0x000fe2000fffe03f */
[----:B------:R-:W-:Y:S01]  /*3e70*/  UMOV UR7, 0x40000040 ;  /* 0x4000004000077882 */ /* 0x000fe20000000000 */
[----:B------:R-:W-:Y:S02]  /*3e80*/  WARPGROUP.DEPBAR.LE gsb0, 0x0 ;  /* 0x00008000000079c5 */ /* 0x000fe40000010000 */
[----:B------:R-:W-:-:S15]  /*3e90*/  WARPGROUP.ARRIVE ;  /* 0x00000000000079c5 */ /* 0x000fde0000000000 */
[----:B------:R-:W-:-:S08]  /*3ea0*/  NOP ;  /* 0x0000000000007918 */ /* 0x000fd00000000000 */
[----:B------:R-:W-:Y:S03]  /*3eb0*/  HGMMA.64x256x16.F32.BF16 R24, R164, gdesc[UR4].tnspB, R24, gsb0 ;  /* 0x43e00004a4187df0 */ /* 0x000fe60008001818 */
[----:B------:R-:W-:Y:S02]  /*3ec0*/  WARPGROUP.DEPBAR.LE gsb0, 0x0 ;  /* 0x00008000000079c5 */ /* 0x000fe40000010000 */
[----:B------:R-:W-:Y:S01]  /*3ed0*/  @!PT LDS RZ, [RZ] ;  /* 0x00000000fffff984 */ /* 0x000fe20000000800 */
[----:B------:R-:W-:Y:S01]  /*3ee0*/  @!PT LDS RZ, [RZ] ;  /* 0x00000000fffff984 */ /* 0x000fe20000000800 */
[----:B------:R-:W-:Y:S01]  /*3ef0*/  @!PT LDS RZ, [RZ] ;  /* 0x00000000fffff984 */ /* 0x000fe20000000800 */
[----:B------:R-:W-:Y:S01]  /*3f00*/  @!PT LDS RZ, [RZ] ;  /* 0x00000000fffff984 */ /* 0x000fe20000000800 */
[----:B------:R2:W-:Y:S06]  /*3f10*/  MEMBAR.ALL.CTA ;  /* 0x0000000000007992 */ /* 0x0005ec0000008000 */
[----:B--2---:R-:W2:Y:S02]  /*3f20*/  FENCE.VIEW.ASYNC.S ;  /* 0x00000000000073c6 */ /* 0x004ea40000000000 */
[----:B--2---:R-:W-:Y:S01]  /*3f30*/  NOP ;  /* 0x0000000000007918 */ /* 0x004fe20000000000 */
[----:B------:R-:W-:Y:S06]  /*3f40*/  BAR.ARV 0xe, 0x100 ;  /* 0x0384000000007b1d */ /* 0x000fec0000002000 */
[----:B------:R2:W-:Y:S01]  /*3f50*/  @!P1 SYNCS.ARRIVE.TRANS64.RED.A1T0 RZ, [R7+URZ], RZ ;  /* 0x000000ff07ff99a7 */ /* 0x0005e2000810043f */
[----:B------:R-:W-:Y:S05]  /*3f60*/  @!P2 BRA `(.L_x_29) ;  /* 0x000000180044a947 */ /* 0x000fea0003800000 */
[----:B------:R-:W-:Y:S01]  /*3f70*/  MOV R8, R3 ;  /* 0x0000000300087202 */ /* 0x000fe20000000f00 */
[----:B------:R-:W-:Y:S01]  /*3f80*/  IMAD.MOV.U32 R9, RZ, RZ, R0 ;  /* 0x000000ffff097224 */ /* 0x000fe200078e0000 */
[----:B------:R-:W-:Y:S01]  /*3f90*/  UIADD3 UR37, UR37, -0x2, URZ ;  /* 0xfffffffe25257890 */ /* 0x000fe2000fffe03f */
[----:B------:R-:W-:Y:S01]  /*3fa0*/  UMOV UR21, UR39 ;  /* 0x0000002700157c82 */ /* 0x000fe20008000000 */
[----:B------:R-:W-:-:S10]  /*3fb0*/  ULDC UR20, c[0x0][0x988] ;  /* 0x0002620000147ab9 */ /* 0x000fd40000000800 */
.L_x_38:
[----:B------:R-:W-:Y:S01]  /*3fc0*/  UIADD3 UR39, UR21, 0x1, URZ ;  /* 0x0000000115277890 */ /* 0x000fe2000fffe03f */
[----:B------:R-:W-:Y:S01]  /*3fd0*/  MOV R0, UR37 ;  /* 0x0000002500007c02 */ /* 0x000fe20008000f00 */
[----:B------:R-:W-:Y:S02]  /*3fe0*/  UIADD3 UR37, UR37, -0x1, URZ ;  /* 0xffffffff25257890 */ /* 0x000fe4000fffe03f */
[----:B------:R-:W-:Y:S01]  /*3ff0*/  UISETP.NE.AND UP0, UPT, UR39, 0x2, UPT ;  /* 0x000000022700788c */ /* 0x000fe2000bf05270 */
[----:B------:R-:W-:-:S03]  /*4000*/  ISETP.GT.AND P2, PT, R0, RZ, PT ;  /* 0x000000ff0000720c */ /* 0x000fc60003f44270 */
[----:B------:R-:W-:Y:S02]  /*4010*/  USEL UR6, URZ, 0x1, UP0 ;  /* 0x000000013f067887 */ /* 0x000fe40008000000 */
[----:B------:R-:W-:Y:S02]  /*4020*/  USEL UR39, UR39, URZ, UP0 ;  /* 0x0000003f27277287 */ /* 0x000fe40008000000 */
[----:B------:R-:W-:Y:S01]  /*4030*/  ULOP3.LUT UR40, UR40, UR6, URZ, 0x3c, !UPT ;  /* 0x0000000628287292 */ /* 0x000fe2000f8e3c3f */
[----:B-1-34-:R-:W-:Y:S11]  /*4040*/  @!P0 BRA `(.L_x_30) ;  /* 0x0000000000048947 */ /* 0x01aff60003800000 */
[----:B------:R-:W-:Y:S01]  /*4050*/  BPT.TRAP 0x1 ;  /* 0x000000040000795c */ /* 0x000fe20000300000 */
.L_x_30:
[----:B------:R-:W-:Y:S01]  /*4060*/  ULEA UR22, UR39, UR46, 0x3 ;  /* 0x0000002e27167291 */ /* 0x000fe2000f8e183f */
[----:B--2---:R-:W-:-:S04]  /*4070*/  MOV R7, UR40 ;  /* 0x0000002800077c02 */ /* 0x004fc80008000f00 */
[----:B------:R-:W-:-:S04]  /*4080*/  SHF.L.U32 R7, R7, 0x1f, RZ ;  /* 0x0000001f07077819 */ /* 0x000fc800000006ff */
[----:B------:R2:W3:Y:S01]  /*4090*/  SYNCS.PHASECHK.TRANS64.TRYWAIT P3, [UR22+0x28c30], R7 ;  /* 0x028c3007ff0075a7 */ /* 0x0004e20008060156 */
[----:B------:R-:W-:Y:S05]  /*40a0*/  @!P0 BRA `(.L_x_31) ;  /* 0x0000000000048947 */ /* 0x000fea0003800000 */
[----:B------:R-:W-:Y:S01]  /*40b0*/  BPT.TRAP 0x1 ;  /* 0x000000040000795c */ /* 0x000fe20000300000 */
.L_x_31:
[----:B---3--:R-:W-:Y:S05]  /*40c0*/  @P3 BRA `(.L_x_32) ;  /* 0x0000000000083947 */ /* 0x008fea0003800000 */
[----:B------:R-:W3:Y:S02]  /*40d0*/  SYNCS.PHASECHK.TRANS64.TRYWAIT P3, [UR22+0x28c30], R7 ;  /* 0x028c3007ff0075a7 */ /* 0x000ee40008060156 */
[----:B---3--:R-:W-:Y:S05]  /*40e0*/  @!P3 BRA `(.L_x_33) ;  /* 0x0000006400f4b947 */ /* 0x008fea0003800000 */
.L_x_32:
[----:B------:R-:W-:Y:S01]  /*40f0*/  R2UR UR18, R4 ;  /* 0x00000000041272ca */ /* 0x000fe200000e0000 */
[----:B------:R-:W-:Y:S01]  /*4100*/  UIADD3 UR6, UR46, 0x20400, URZ ;  /* 0x000204002e067890 */ /* 0x000fe2000fffe03f */
[----:B-1----:R-:W-:Y:S01]  /*4110*/  WARPGROUP.ARRIVE ;  /* 0x00000000000079c5 */ /* 0x002fe20000000000 */
[----:B------:R-:W-:Y:S01]  /*4120*/  UMOV UR19, 0x40000040 ;  /* 0x4000004000137882 */ /* 0x000fe20000000000 */
[----:B------:R-:W-:Y:S01]  /*4130*/  UMOV UR17, 0x40000040 ;  /* 0x4000004000117882 */ /* 0x000fe20000000000 */
[----:B------:R-:W-:Y:S01]  /*4140*/  USHF.R.U32.HI UR6, URZ, 0x4, UR6 ;  /* 0x000000043f067899 */ /* 0x000fe20008011606 */
[----:B------:R-:W-:Y:S01]  /*4150*/  UMOV UR7, 0x40000040 ;  /* 0x4000004000077882 */ /* 0x000fe20000000000 */
[----:B------:R-:W-:Y:S02]  /*4160*/  UMOV UR11, 0x40000040 ;  /* 0x40000040000b7882 */ /* 0x000fe40000000000 */
[----:B------:R-:W-:Y:S01]  /*4170*/  ULOP3.LUT UR6, UR6, 0x3fff, URZ, 0xc0, !UPT ;  /* 0x00003fff06067892 */ /* 0x000fe2000f8ec03f */
[----:B------:R-:W-:-:S03]  /*4180*/  UMOV UR15, 0x40000040 ;  /* 0x40000040000f7882 */ /* 0x000fc60000000000 */
[----:B------:R-:W-:Y:S02]  /*4190*/  ULEA UR18, UR39, UR18, 0x9 ;  /* 0x0000001227127291 */ /* 0x000fe4000f8e483f */
[----:B------:R-:W-:Y:S02]  /*41a0*/  ULOP3.LUT UR16, UR6, 0x10000, URZ, 0xfc, !UPT ;  /* 0x0001000006107892 */ /* 0x000fe4000f8efc3f */
[----:B------:R-:W-:Y:S02]  /*41b0*/  UIADD3 UR6, UR18, 0x2, URZ ;  /* 0x0000000212067890 */ /* 0x000fe4000fffe03f */
[----:B------:R-:W-:Y:S02]  /*41c0*/  UIADD3 UR10, UR18, 0x4, URZ ;  /* 0x00000004120a7890 */ /* 0x000fe4000fffe03f */
[----:B------:R-:W-:-:S03]  /*41d0*/  UIADD3 UR14, UR18, 0x6, URZ ;  /* 0x00000006120e7890 */ /* 0x000fc6000fffe03f */
[----:B------:R-:W-:Y:S03]  /*41e0*/  HGMMA.64x64x16.F32.BF16 R152, gdesc[UR16], RZ, !UPT, gsb0 ;  /* 0x00e00000109879f0 */ /* 0x000fe6000c0018ff */
[----:B------:R-:W-:Y:S02]  /*41f0*/  WARPGROUP.DEPBAR.LE gsb0, 0x0 ;  /* 0x00008000000079c5 */ /* 0x000fe40000010000 */
[----:B------:R-:W-:-:S06]  /*4200*/  WARPGROUP.ARRIVE ;  /* 0x00000000000079c5 */ /* 0x000fcc0000000000 */
[----:B------:R-:W-:Y:S03]  /*4210*/  HGMMA.64x64x16.F32.BF16 R152, gdesc[UR4], R152, gsb0 ;  /* 0x00e00000049879f0 */ /* 0x000fe60008001898 */
[----:B------:R-:W-:Y:S02]  /*4220*/  WARPGROUP.DEPBAR.LE gsb0, 0x0 ;  /* 0x00008000000079c5 */ /* 0x000fe40000010000 */
[----:B------:R-:W-:-:S06]  /*4230*/  WARPGROUP.ARRIVE ;  /* 0x00000000000079c5 */ /* 0x000fcc0000000000 */
[----:B------:R-:W-:Y:S03]  /*4240*/  HGMMA.64x64x16.F32.BF16 R152, gdesc[UR8], R152, gsb0 ;  /* 0x00e00000089879f0 */ /* 0x000fe60008001898 */
[----:B------:R-:W-:Y:S02]  /*4250*/  WARPGROUP.DEPBAR.LE gsb0, 0x0 ;  /* 0x00008000000079c5 */ /* 0x000fe40000010000 */
[----:B------:R-:W-:-:S06]  /*4260*/  WARPGROUP.ARRIVE ;  /* 0x00000000000079c5 */ /* 0x000fcc0000000000 */
[----:B------:R-:W-:Y:S03]  /*4270*/  HGMMA.64x64x16.F32.BF16 R152, gdesc[UR12], R152, gsb0 ;  /* 0x00e000000c9879f0 */ /* 0x000fe60008001898 */
[----:B------:R-:W-:Y:S02]  /*4280*/  WARPGROUP.DEPBAR.LE gsb0, 0x0 ;  /* 0x00008000000079c5 */ /* 0x000fe40000010000 */
[----:B---3--:R-:W-:-:S04]  /*4290*/  FMNMX.FTZ R0, R152, R9, !PT ;  /* 0x0000000998007209 */ /* 0x008fc80007810000 */
[----:B------:R-:W-:-:S04]  /*42a0*/  FMNMX.FTZ R3, R153, R0, !PT ;  /* 0x0000000099037209 */ /* 0x000fc80007810000 */
        /* <DEDUP_REMOVED lines=13> */
[----:B------:R-:W-:-:S05]  /*4380*/  FMNMX.FTZ R11, R181, R0, !PT ;  /* 0x00000000b50b7209 */ /* 0x000fca0007810000 */
[----:B------:R-:W1:Y:S02]  /*4390*/  SHFL.BFLY PT, R0, R11, 0x2, 0x1f ;  /* 0x0c401f000b007f89 */ /* 0x000e6400000e0000 */
        /* <DEDUP_REMOVED lines=10> */
[----:B------:R-:W-:-:S03]  /*4440*/  FMNMX.FTZ R3, R167, R10, !PT ;  /* 0x0000000aa7037209 */ /* 0x000fc60007810000 */
[----:B------:R-:W-:Y:S01]  /*4450*/  FMUL.FTZ R187, R0, UR20 ;  /* 0x0000001400bb7c20 */ /* 0x000fe20008410000 */
[----:B------:R-:W-:Y:S01]  /*4460*/  FMNMX.FTZ R12, R170, R3, !PT ;  /* 0x00000003aa0c7209 */ /* 0x000fe20007810000 */
[----:B------:R-:W-:Y:S02]  /*4470*/  FADD.FTZ R9, -R0, R9 ;  /* 0x0000000900097221 */ /* 0x000fe40000010100 */
[--C-:B------:R-:W-:Y:S01]  /*4480*/  FFMA.FTZ R13, R161, UR20, -R187.reuse ;  /* 0x00000014a10d7c23 */ /* 0x100fe200080108bb */
[----:B------:R-:W-:Y:S01]  /*4490*/  FMNMX.FTZ R3, R171, R12, !PT ;  /* 0x0000000cab037209 */ /* 0x000fe20007810000 */
[--C-:B------:R-:W-:Y:S01]  /*44a0*/  FFMA.FTZ R14, R156, UR20, -R187.reuse ;  /* 0x000000149c0e7c23 */ /* 0x100fe200080108bb */
[--C-:B------:R-:W-:Y:S01]  /*44b0*/  FFMA.FTZ R156, R160, UR20, -R187.reuse ;  /* 0x00000014a09c7c23 */ /* 0x100fe200080108bb */
[--C-:B------:R-:W-:Y:S01]  /*44c0*/  FFMA.FTZ R160, R168, UR20, -R187.reuse ;  /* 0x00000014a8a07c23 */ /* 0x100fe200080108bb */
[----:B------:R-:W-:Y:S01]  /*44d0*/  FMNMX.FTZ R12, R174, R3, !PT ;  /* 0x00000003ae0c7209 */ /* 0x000fe20007810000 */
[----:B------:R-:W-:Y:S01]  /*44e0*/  FMUL.FTZ R11, R9, UR20 ;  /* 0x00000014090b7c20 */ /* 0x000fe20008410000 */
[--C-:B------:R-:W-:Y:S01]  /*44f0*/  FFMA.FTZ R9, R152, UR20, -R187.reuse ;  /* 0x0000001498097c23 */ /* 0x100fe200080108bb */
[--C-:B------:R-:W-:Y:S01]  /*4500*/  FFMA.FTZ R152, R153, UR20, -R187.reuse ;  /* 0x0000001499987c23 */ /* 0x100fe200080108bb */
[----:B------:R-:W-:Y:S01]  /*4510*/  FMNMX.FTZ R3, R175, R12, !PT ;  /* 0x0000000caf037209 */ /* 0x000fe20007810000 */
[--C-:B------:R-:W-:Y:S01]  /*4520*/  FFMA.FTZ R15, R165, UR20, -R187.reuse ;  /* 0x00000014a50f7c23 */ /* 0x100fe200080108bb */
[--C-:B------:R-:W-:Y:S01]  /*4530*/  FFMA.FTZ R153, R173, UR20, -R187.reuse ;  /* 0x00000014ad997c23 */ /* 0x100fe200080108bb */
[--C-:B------:R-:W-:Y:S01]  /*4540*/  FFMA.FTZ R180, R180, UR20, -R187.reuse ;  /* 0x00000014b4b47c23 */ /* 0x100fe200080108bb */
[----:B------:R-:W-:Y:S01]  /*4550*/  FMNMX.FTZ R12, R178, R3, !PT ;  /* 0x00000003b20c7209 */ /* 0x000fe20007810000 */
[----:B------:R-:W1:Y:S01]  /*4560*/  MUFU.EX2 R10, R11 ;  /* 0x0000000b000a7308 */ /* 0x000e620000000800 */
[--C-:B------:R-:W-:Y:S01]  /*4570*/  FFMA.FTZ R21, R169, UR20, -R187.reuse ;  /* 0x00000014a9157c23 */ /* 0x100fe200080108bb */
[--C-:B------:R-:W-:Y:S01]  /*4580*/  FFMA.FTZ R157, R157, UR20, -R187.reuse ;  /* 0x000000149d9d7c23 */ /* 0x100fe200080108bb */
[----:B------:R-:W-:Y:S01]  /*4590*/  FMNMX.FTZ R3, R179, R12, !PT ;  /* 0x0000000cb3037209 */ /* 0x000fe20007810000 */
[--C-:B------:R-:W-:Y:S01]  /*45a0*/  FFMA.FTZ R164, R164, UR20, -R187.reuse ;  /* 0x00000014a4a47c23 */ /* 0x100fe200080108bb */
[----:B------:R-:W-:-:S02]  /*45b0*/  FFMA.FTZ R181, R181, UR20, -R187 ;  /* 0x00000014b5b57c23 */ /* 0x000fc400080108bb */
[----:B------:R-:W-:Y:S01]  /*45c0*/  FMNMX.FTZ R12, R182, R3, !PT ;  /* 0x00000003b60c7209 */ /* 0x000fe20007810000 */
[----:B------:R-:W3:Y:S03]  /*45d0*/  MUFU.EX2 R9, R9 ;  /* 0x0000000900097308 */ /* 0x000ee60000000800 */
[----:B------:R-:W-:-:S05]  /*45e0*/  FMNMX.FTZ R3, R183, R12, !PT ;  /* 0x0000000cb7037209 */ /* 0x000fca0007810000 */
[----:B------:R-:W4:Y:S01]  /*45f0*/  SHFL.BFLY PT, R20, R3, 0x2, 0x1f ;  /* 0x0c401f0003147f89 */ /* 0x000f2200000e0000 */
[----:B------:R-:W-:Y:S01]  /*4600*/  MUFU.EX2 R152, R152 ;  /* 0x0000009800987308 */ /* 0x000fe20000000800 */
[-C--:B-1----:R-:W-:Y:S01]  /*4610*/  FMUL.FTZ R24, R24, R10.reuse ;  /* 0x0000000a18187220 */ /* 0x082fe20000410000 */
[-C--:B------:R-:W-:Y:S01]  /*4620*/  FMUL.FTZ R25, R25, R10.reuse ;  /* 0x0000000a19197220 */ /* 0x080fe20000410000 */
[-C--:B------:R-:W-:Y:S01]  /*4630*/  FMUL.FTZ R28, R28, R10.reuse ;  /* 0x0000000a1c1c7220 */ /* 0x080fe20000410000 */
[-C--:B------:R-:W-:Y:S01]  /*4640*/  FMUL.FTZ R29, R29, R10.reuse ;  /* 0x0000000a1d1d7220 */ /* 0x080fe20000410000 */
[-C--:B------:R-:W-:Y:S01]  /*4650*/  FMUL.FTZ R32, R32, R10.reuse ;  /* 0x0000000a20207220 */ /* 0x080fe20000410000 */
[-C--:B------:R-:W-:Y:S01]  /*4660*/  FMUL.FTZ R33, R33, R10.reuse ;  /* 0x0000000a21217220 */ /* 0x080fe20000410000 */
[-C--:B------:R-:W-:Y:S01]  /*4670*/  FMUL.FTZ R36, R36, R10.reuse ;  /* 0x0000000a24247220 */ /* 0x080fe20000410000 */
[----:B------:R-:W-:Y:S01]  /*4680*/  MUFU.EX2 R11, R14 ;  /* 0x0000000e000b7308 */ /* 0x000fe20000000800 */
[----:B---3--:R-:W-:Y:S01]  /*4690*/  FFMA.FTZ R5, R10, R5, R9 ;  /* 0x000000050a057223 */ /* 0x008fe20000010009 */
[-C--:B------:R-:W-:Y:S01]  /*46a0*/  FMUL.FTZ R37, R37, R10.reuse ;  /* 0x0000000a25257220 */ /* 0x080fe20000410000 */
[-C--:B------:R-:W-:Y:S01]  /*46b0*/  FMUL.FTZ R40, R40, R10.reuse ;  /* 0x0000000a28287220 */ /* 0x080fe20000410000 */
[-C--:B------:R-:W-:Y:S01]  /*46c0*/  FMUL.FTZ R41, R41, R10.reuse ;  /* 0x0000000a29297220 */ /* 0x080fe20000410000 */
[-C--:B------:R-:W-:Y:S01]  /*46d0*/  FMUL.FTZ R44, R44, R10.reuse ;  /* 0x0000000a2c2c7220 */ /* 0x080fe20000410000 */
[-C--:B------:R-:W-:Y:S01]  /*46e0*/  FMUL.FTZ R45, R45, R10.reuse ;  /* 0x0000000a2d2d7220 */ /* 0x080fe20000410000 */
[-C--:B------:R-:W-:Y:S01]  /*46f0*/  FMUL.FTZ R48, R48, R10.reuse ;  /* 0x0000000a30307220 */ /* 0x080fe20000410000 */
[----:B------:R1:W-:Y:S01]  /*4700*/  MUFU.EX2 R12, R157 ;  /* 0x0000009d000c7308 */ /* 0x0003e20000000800 */
[-C--:B------:R-:W-:Y:S01]  /*4710*/  FMUL.FTZ R49, R49, R10.reuse ;  /* 0x0000000a31317220 */ /* 0x080fe20000410000 */
[-C--:B------:R-:W-:Y:S01]  /*4720*/  FMUL.FTZ R52, R52, R10.reuse ;  /* 0x0000000a34347220 */ /* 0x080fe20000410000 */
[-C--:B------:R-:W-:Y:S01]  /*4730*/  FMUL.FTZ R53, R53, R10.reuse ;  /* 0x0000000a35357220 */ /* 0x080fe20000410000 */
[-C--:B------:R-:W-:Y:S01]  /*4740*/  FMUL.FTZ R56, R56, R10.reuse ;  /* 0x0000000a38387220 */ /* 0x080fe20000410000 */
[-C--:B------:R-:W-:Y:S01]  /*4750*/  FMUL.FTZ R57, R57, R10.reuse ;  /* 0x0000000a39397220 */ /* 0x080fe20000410000 */
[----:B------:R-:W-:Y:S01]  /*4760*/  FMUL.FTZ R60, R60, R10 ;  /* 0x0000000a3c3c7220 */ /* 0x000fe20000410000 */
[----:B----4-:R-:W-:Y:S01]  /*4770*/  FMNMX.FTZ R161, R3, R20, !PT ;  /* 0x0000001403a17209 */ /* 0x010fe20007810000 */
[--C-:B------:R-:W-:Y:S01]  /*4780*/  FFMA.FTZ R20, R172, UR20, -R187.reuse ;  /* 0x00000014ac147c23 */ /* 0x100fe200080108bb */
[----:B------:R-:W-:Y:S01]  /*4790*/  MUFU.EX2 R156, R156 ;  /* 0x0000009c009c7308 */ /* 0x000fe20000000800 */
[----:B-1----:R-:W-:Y:S01]  /*47a0*/  FFMA.FTZ R157, R177, UR20, -R187 ;  /* 0x00000014b19d7c23 */ /* 0x002fe200080108bb */
[----:B------:R-:W-:Y:S01]  /*47b0*/  IMAD.MOV R177, RZ, RZ, -R17 ;  /* 0x000000ffffb17224 */ /* 0x000fe200078e0a11 */
[----:B------:R-:W1:Y:S01]  /*47c0*/  SHFL.BFLY PT, R168, R161, 0x1, 0x1f ;  /* 0x0c201f00a1a87f89 */ /* 0x000e6200000e0000 */
[-C--:B------:R-:W-:Y:S01]  /*47d0*/  FMUL.FTZ R61, R61, R10.reuse ;  /* 0x0000000a3d3d7220 */ /* 0x080fe20000410000 */
[-C--:B------:R-:W-:Y:S01]  /*47e0*/  FMUL.FTZ R64, R64, R10.reuse ;  /* 0x0000000a40407220 */ /* 0x080fe20000410000 */
[-C--:B------:R-:W-:Y:S01]  /*47f0*/  FMUL.FTZ R65, R65, R10.reuse ;  /* 0x0000000a41417220 */ /* 0x080fe20000410000 */
[----:B------:R-:W-:Y:S01]  /*4800*/  ISETP.NE.AND P3, PT, R16, R177, PT ;  /* 0x000000b11000720c */ /* 0x000fe20003f65270 */
[----:B------:R-:W-:Y:S01]  /*4810*/  MUFU.EX2 R13, R13 ;  /* 0x0000000d000d7308 */ /* 0x000fe20000000800 */
[----:B------:R-:W-:Y:S01]  /*4820*/  MOV R177, UR21 ;  /* 0x0000001500b17c02 */ /* 0x000fe20008000f00 */
        /* <DEDUP_REMOVED lines=12> */
[-C--:B------:R-:W-:Y:S01]  /*48f0*/  FMUL.FTZ R89, R89, R10.reuse ;  /* 0x0000000a59597220 */ /* 0x080fe20000410000 */
[-C--:B------:R-:W-:Y:S01]  /*4900*/  FMUL.FTZ R92, R92, R10.reuse ;  /* 0x0000000a5c5c7220 */ /* 0x080fe20000410000 */
[----:B------:R-:W-:Y:S01]  /*4910*/  MUFU.EX2 R15, R15 ;  /* 0x0000000f000f7308 */ /* 0x000fe20000000800 */
[----:B---3--:R-:W-:Y:S01]  /*4920*/  FFMA.FTZ R164, R176, UR20, -R187 ;  /* 0x00000014b0a47c23 */ /* 0x008fe200080108bb */
[----:B------:R-:W-:Y:S01]  /*4930*/  FMUL.FTZ R93, R93, R10 ;  /* 0x0000000a5d5d7220 */ /* 0x000fe20000410000 */
[----:B-1----:R-:W-:Y:S01]  /*4940*/  FMNMX.FTZ R3, R161, R168, !PT ;  /* 0x000000a8a1037209 */ /* 0x002fe20007810000 */
[-C--:B------:R-:W-:Y:S01]  /*4950*/  FMUL.FTZ R96, R96, R10.reuse ;  /* 0x0000000a60607220 */ /* 0x080fe20000410000 */
[-C--:B------:R-:W-:Y:S01]  /*4960*/  FMUL.FTZ R97, R97, R10.reuse ;  /* 0x0000000a61617220 */ /* 0x080fe20000410000 */
[-C--:B------:R-:W-:Y:S01]  /*4970*/  FMUL.FTZ R100, R100, R10.reuse ;  /* 0x0000000a64647220 */ /* 0x080fe20000410000 */
[-C--:B------:R-:W-:Y:S01]  /*4980*/  FMUL.FTZ R101, R101, R10.reuse ;  /* 0x0000000a65657220 */ /* 0x080fe20000410000 */
[C---:B------:R-:W-:Y:S01]  /*4990*/  FADD.FTZ R165, -R3.reuse, R8 ;  /* 0x0000000803a57221 */ /* 0x040fe20000010100 */
[----:B------:R-:W-:Y:S01]  /*49a0*/  FMUL.FTZ R173, R3, UR20 ;  /* 0x0000001403ad7c20 */ /* 0x000fe20008410000 */
[----:B------:R1:W-:Y:S01]  /*49b0*/  MUFU.EX2 R161, R180 ;  /* 0x000000b400a17308 */ /* 0x0003e20000000800 */
[----:B------:R-:W-:Y:S01]  /*49c0*/  FMUL.FTZ R104, R104, R10 ;  /* 0x0000000a68687220 */ /* 0x000fe20000410000 */
[----:B------:R-:W-:Y:S01]  /*49d0*/  FMUL.FTZ R169, R165, UR20 ;  /* 0x00000014a5a97c20 */ /* 0x000fe20008410000 */
[--C-:B------:R-:W-:Y:S01]  /*49e0*/  FFMA.FTZ R168, R154, UR20, -R173.reuse ;  /* 0x000000149aa87c23 */ /* 0x100fe200080108ad */
[--C-:B------:R-:W-:Y:S01]  /*49f0*/  FFMA.FTZ R155, R155, UR20, -R173.reuse ;  /* 0x000000149b9b7c23 */ /* 0x100fe200080108ad */
[--C-:B------:R-:W-:Y:S01]  /*4a00*/  FFMA.FTZ R165, R158, UR20, -R173.reuse ;  /* 0x000000149ea57c23 */ /* 0x100fe200080108ad */
[--C-:B------:R-:W-:Y:S01]  /*4a10*/  FFMA.FTZ R172, R159, UR20, -R173.reuse ;  /* 0x000000149fac7c23 */ /* 0x100fe200080108ad */
[--C-:B------:R-:W-:Y:S01]  /*4a20*/  FFMA.FTZ R159, R162, UR20, -R173.reuse ;  /* 0x00000014a29f7c23 */ /* 0x100fe200080108ad */
[----:B------:R-:W-:Y:S01]  /*4a30*/  MUFU.EX2 R169, R169 ;  /* 0x000000a900a97308 */ /* 0x000fe20000000800 */
[--C-:B-1----:R-:W-:Y:S01]  /*4a40*/  FFMA.FTZ R180, R167, UR20, -R173.reuse ;  /* 0x00000014a7b47c23 */ /* 0x102fe200080108ad */
[--C-:B------:R-:W-:Y:S01]  /*4a50*/  FFMA.FTZ R167, R170, UR20, -R173.reuse ;  /* 0x00000014aaa77c23 */ /* 0x100fe200080108ad */
[----:B------:R-:W-:Y:S01]  /*4a60*/  MOV R170, UR22 ;  /* 0x0000001600aa7c02 */ /* 0x000fe20008000f00 */
[--C-:B------:R-:W-:Y:S01]  /*4a70*/  FFMA.FTZ R176, R163, UR20, -R173.reuse ;  /* 0x00000014a3b07c23 */ /* 0x100fe200080108ad */
[--C-:B------:R-:W-:Y:S01]  /*4a80*/  FFMA.FTZ R163, R166, UR20, -R173.reuse ;  /* 0x00000014a6a37c23 */ /* 0x100fe200080108ad */
[--C-:B------:R-:W-:Y:S01]  /*4a90*/  FFMA.FTZ R175, R175, UR20, -R173.reuse ;  /* 0x00000014afaf7c23 */ /* 0x100fe200080108ad */
[----:B------:R-:W-:Y:S01]  /*4aa0*/  FFMA.FTZ R188, R171, UR20, -R173 ;  /* 0x00000014abbc7c23 */ /* 0x000fe200080108ad */
[----:B------:R-:W1:Y:S01]  /*4ab0*/  MUFU.EX2 R168, R168 ;  /* 0x000000a800a87308 */ /* 0x000e620000000800 */
[----:B------:R-:W-:-:S02]  /*4ac0*/  @!P1 VIADD R154, R170, 0x28c40 ;  /* 0x00028c40aa9a9836 */ /* 0x000fc40000000000 */
[--C-:B------:R-:W-:Y:S01]  /*4ad0*/  FFMA.FTZ R171, R174, UR20, -R173.reuse ;  /* 0x00000014aeab7c23 */ /* 0x100fe200080108ad */
[----:B------:R-:W-:Y:S01]  /*4ae0*/  @!P3 LEA R158, R177, R2, 0x6 ;  /* 0x00000002b19eb211 */ /* 0x000fe200078e30ff */
[--C-:B------:R-:W-:Y:S01]  /*4af0*/  FFMA.FTZ R178, R178, UR20, -R173.reuse ;  /* 0x00000014b2b27c23 */ /* 0x100fe200080108ad */
[--C-:B------:R-:W-:Y:S01]  /*4b00*/  FFMA.FTZ R179, R179, UR20, -R173.reuse ;  /* 0x00000014b3b37c23 */ /* 0x100fe200080108ad */
[----:B------:R-:W-:Y:S01]  /*4b10*/  @!P1 PRMT R154, RZ, 0x654, R154 ;  /* 0x00000654ff9a9816 */ /* 0x000fe2000000009a */
[--C-:B------:R-:W-:Y:S01]  /*4b20*/  FFMA.FTZ R182, R182, UR20, -R173.reuse ;  /* 0x00000014b6b67c23 */ /* 0x100fe200080108ad */
[----:B------:R-:W3:Y:S01]  /*4b30*/  MUFU.EX2 R155, R155 ;  /* 0x0000009b009b7308 */ /* 0x000ee20000000800 */
[----:B------:R-:W-:Y:S01]  /*4b40*/  @!P3 LEA R158, R158, UR46, 0x2 ;  /* 0x0000002e9e9ebc11 */ /* 0x000fe2000f8e10ff */
[----:B------:R4:W-:Y:S01]  /*4b50*/  @!P1 SYNCS.ARRIVE.TRANS64.RED.A1T0 RZ, [R154+URZ], RZ ;  /* 0x000000ff9aff99a7 */ /* 0x0009e2000810043f */
[----:B------:R-:W-:Y:S01]  /*4b60*/  FFMA.FTZ R173, R183, UR20, -R173 ;  /* 0x00000014b7ad7c23 */ /* 0x000fe200080108ad */
[-C--:B------:R-:W-:Y:S01]  /*4b70*/  FMUL.FTZ R105, R105, R10.reuse ;  /* 0x0000000a69697220 */ /* 0x080fe20000410000 */
[-C--:B------:R-:W-:Y:S01]  /*4b80*/  FMUL.FTZ R108, R108, R10.reuse ;  /* 0x0000000a6c6c7220 */ /* 0x080fe20000410000 */
[----:B------:R-:W-:Y:S01]  /*4b90*/  @!P3 STS [R158+0x28800], R10 ;  /* 0x0288000a9e00b388 */ /* 0x000fe20000000800 */
[----:B------:R-:W-:Y:S01]  /*4ba0*/  FMUL.FTZ R109, R109, R10 ;  /* 0x0000000a6d6d7220 */ /* 0x000fe20000410000 */
[----:B------:R-:W5:Y:S01]  /*4bb0*/  MUFU.EX2 R165, R165 ;  /* 0x000000a500a57308 */ /* 0x000f620000000800 */
[----:B-1----:R-:W-:Y:S01]  /*4bc0*/  FFMA.FTZ R6, R169, R6, R168 ;  /* 0x00000006a9067223 */ /* 0x002fe200000100a8 */
[C---:B----4-:R-:W-:Y:S01]  /*4bd0*/  FADD.FTZ R154, R152.reuse, R5 ;  /* 0x00000005989a7221 */ /* 0x050fe20000010000 */
[----:B------:R1:W-:Y:S01]  /*4be0*/  @!P3 STS [R158+0x28820], R169 ;  /* 0x028820a99e00b388 */ /* 0x0003e20000000800 */
[----:B------:R-:W-:Y:S01]  /*4bf0*/  F2FP.BF16.F32.PACK_AB R152, R152, R9 ;  /* 0x000000099898723e */ /* 0x000fe200000010ff */
[-C--:B------:R-:W-:Y:S01]  /*4c00*/  FMUL.FTZ R112, R112, R10.reuse ;  /* 0x0000000a70707220 */ /* 0x080fe20000410000 */
[----:B------:R-:W-:Y:S01]  /*4c10*/  FADD.FTZ R5, R11, R154 ;  /* 0x0000009a0b057221 */ /* 0x000fe20000010000 */
[-C--:B------:R-:W-:Y:S01]  /*4c20*/  FMUL.FTZ R113, R113, R10.reuse ;  /* 0x0000000a71717220 */ /* 0x080fe20000410000 */
[----:B------:R-:W4:Y:S01]  /*4c30*/  MUFU.EX2 R172, R172 ;  /* 0x000000ac00ac7308 */ /* 0x000f220000000800 */
[----:B---3--:R-:W-:Y:S01]  /*4c40*/  FADD.FTZ R6, R155, R6 ;  /* 0x000000069b067221 */ /* 0x008fe20000010000 */
[----:B------:R-:W-:Y:S01]  /*4c50*/  FADD.FTZ R5, R12, R5 ;  /* 0x000000050c057221 */ /* 0x000fe20000010000 */
[-C--:B------:R-:W-:Y:S01]  /*4c60*/  FMUL.FTZ R116, R116, R10.reuse ;  /* 0x0000000a74747220 */ /* 0x080fe20000410000 */
[-C--:B------:R-:W-:Y:S01]  /*4c70*/  FMUL.FTZ R117, R117, R10.reuse ;  /* 0x0000000a75757220 */ /* 0x080fe20000410000 */
[-C--:B------:R-:W-:Y:S01]  /*4c80*/  FMUL.FTZ R120, R120, R10.reuse ;  /* 0x0000000a78787220 */ /* 0x080fe20000410000 */
[----:B------:R-:W-:Y:S01]  /*4c90*/  FADD.FTZ R154, R156, R5 ;  /* 0x000000059c9a7221 */ /* 0x000fe20000010000 */
[-C--:B------:R-:W-:Y:S01]  /*4ca0*/  FMUL.FTZ R121, R121, R10.reuse ;  /* 0x0000000a79797220 */ /* 0x080fe20000410000 */
[----:B------:R-:W3:Y:S01]  /*4cb0*/  MUFU.EX2 R159, R159 ;  /* 0x0000009f009f7308 */ /* 0x000ee20000000800 */
[----:B-----5:R-:W-:Y:S01]  /*4cc0*/  FADD.FTZ R5, R165, R6 ;  /* 0x00000006a5057221 */ /* 0x020fe20000010000 */
[-C--:B------:R-:W-:Y:S01]  /*4cd0*/  FMUL.FTZ R124, R124, R10.reuse ;  /* 0x0000000a7c7c7220 */ /* 0x080fe20000410000 */
[-C--:B------:R-:W-:Y:S01]  /*4ce0*/  FMUL.FTZ R125, R125, R10.reuse ;  /* 0x0000000a7d7d7220 */ /* 0x080fe20000410000 */
[-C--:B------:R-:W-:Y:S01]  /*4cf0*/  FMUL.FTZ R128, R128, R10.reuse ;  /* 0x0000000a80807220 */ /* 0x080fe20000410000 */
[-C--:B------:R-:W-:Y:S01]  /*4d00*/  FMUL.FTZ R129, R129, R10.reuse ;  /* 0x0000000a81817220 */ /* 0x080fe20000410000 */
[-C--:B------:R-:W-:Y:S01]  /*4d10*/  FMUL.FTZ R132, R132, R10.reuse ;  /* 0x0000000a84847220 */ /* 0x080fe20000410000 */
[-C--:B------:R-:W-:Y:S01]  /*4d20*/  FMUL.FTZ R133, R133, R10.reuse ;  /* 0x0000000a85857220 */ /* 0x080fe20000410000 */
[----:B------:R-:W5:Y:S01]  /*4d30*/  MUFU.EX2 R176, R176 ;  /* 0x000000b000b07308 */ /* 0x000f620000000800 */
[----:B----4-:R-:W-:Y:S01]  /*4d40*/  FADD.FTZ R6, R172, R5 ;  /* 0x00000005ac067221 */ /* 0x010fe20000010000 */
[-C--:B------:R-:W-:Y:S01]  /*4d50*/  FMUL.FTZ R136, R136, R10.reuse ;  /* 0x0000000a88887220 */ /* 0x080fe20000410000 */
[-C--:B------:R-:W-:Y:S01]  /*4d60*/  FMUL.FTZ R137, R137, R10.reuse ;  /* 0x0000000a89897220 */ /* 0x080fe20000410000 */
[-C--:B------:R-:W-:Y:S01]  /*4d70*/  FMUL.FTZ R140, R140, R10.reuse ;  /* 0x0000000a8c8c7220 */ /* 0x080fe20000410000 */
[-C--:B------:R-:W-:Y:S01]  /*4d80*/  FMUL.FTZ R141, R141, R10.reuse ;  /* 0x0000000a8d8d7220 */ /* 0x080fe20000410000 */
[-C--:B------:R-:W-:Y:S01]  /*4d90*/  FMUL.FTZ R144, R144, R10.reuse ;  /* 0x0000000a90907220 */ /* 0x080fe20000410000 */
[-C--:B------:R-:W-:Y:S01]  /*4da0*/  FMUL.FTZ R145, R145, R10.reuse ;  /* 0x0000000a91917220 */ /* 0x080fe20000410000 */
[----:B------:R-:W-:Y:S01]  /*4db0*/  MUFU.EX2 R160, R160 ;  /* 0x000000a000a07308 */ /* 0x000fe20000000800 */
[----:B---3--:R-:W-:Y:S01]  /*4dc0*/  FADD.FTZ R5, R159, R6 ;  /* 0x000000069f057221 */ /* 0x008fe20000010000 */
[-C--:B------:R-:W-:Y:S01]  /*4dd0*/  FMUL.FTZ R148, R148, R10.reuse ;  /* 0x0000000a94947220 */ /* 0x080fe20000410000 */
[----:B------:R-:W-:Y:S01]  /*4de0*/  FMUL.FTZ R149, R149, R10 ;  /* 0x0000000a95957220 */ /* 0x000fe20000410000 */
[----:B------:R-:W-:Y:S01]  /*4df0*/  F2FP.BF16.F32.PACK_AB R156, R13, R156 ;  /* 0x0000009c0d9c723e */ /* 0x000fe200000010ff */
[-C--:B------:R-:W-:Y:S01]  /*4e00*/  FMUL.FTZ R26, R26, R169.reuse ;  /* 0x000000a91a1a7220 */ /* 0x080fe20000410000 */
[----:B-1----:R-:W-:Y:S01]  /*4e10*/  F2FP.BF16.F32.PACK_AB R158, R15, R14 ;  /* 0x0000000e0f9e723e */ /* 0x002fe200000010ff */
[-C--:B------:R-:W-:Y:S01]  /*4e20*/  FMUL.FTZ R27, R27, R169.reuse ;  /* 0x000000a91b1b7220 */ /* 0x080fe20000410000 */
[----:B------:R-:W1:Y:S01]  /*4e30*/  MUFU.EX2 R163, R163 ;  /* 0x000000a300a37308 */ /* 0x000e620000000800 */
[----:B-----5:R-:W-:Y:S01]  /*4e40*/  FADD.FTZ R6, R176, R5 ;  /* 0x00000005b0067221 */ /* 0x020fe20000010000 */
[-C--:B------:R-:W-:Y:S01]  /*4e50*/  FMUL.FTZ R30, R30, R169.reuse ;  /* 0x000000a91e1e7220 */ /* 0x080fe20000410000 */
[-C--:B------:R-:W-:Y:S01]  /*4e60*/  FMUL.FTZ R31, R31, R169.reuse ;  /* 0x000000a91f1f7220 */ /* 0x080fe20000410000 */
[-C--:B------:R-:W-:Y:S01]  /*4e70*/  FMUL.FTZ R34, R34, R169.reuse ;  /* 0x000000a922227220 */ /* 0x080fe20000410000 */
[-C--:B------:R-:W-:Y:S01]  /*4e80*/  FMUL.FTZ R35, R35, R169.reuse ;  /* 0x000000a923237220 */ /* 0x080fe20000410000 */
[-C--:B------:R-:W-:Y:S01]  /*4e90*/  FMUL.FTZ R38, R38, R169.reuse ;  /* 0x000000a926267220 */ /* 0x080fe20000410000 */
[-C--:B------:R-:W-:Y:S01]  /*4ea0*/  FMUL.FTZ R39, R39, R169.reuse ;  /* 0x000000a927277220 */ /* 0x080fe20000410000 */
[----:B------:R-:W3:Y:S01]  /*4eb0*/  MUFU.EX2 R21, R21 ;  /* 0x0000001500157308 */ /* 0x000ee20000000800 */
[-C--:B------:R-:W-:Y:S01]  /*4ec0*/  FMUL.FTZ R42, R42, R169.reuse ;  /* 0x000000a92a2a7220 */ /* 0x080fe20000410000 */
[-C--:B------:R-:W-:Y:S01]  /*4ed0*/  FMUL.FTZ R43, R43, R169.reuse ;  /* 0x000000a92b2b7220 */ /* 0x080fe20000410000 */
[-C--:B------:R-:W-:Y:S01]  /*4ee0*/  FMUL.FTZ R46, R46, R169.reuse ;  /* 0x000000a92e2e7220 */ /* 0x080fe20000410000 */
[-C--:B------:R-:W-:Y:S01]  /*4ef0*/  FMUL.FTZ R47, R47, R169.reuse ;  /* 0x000000a92f2f7220 */ /* 0x080fe20000410000 */
[-C--:B------:R-:W-:Y:S01]  /*4f00*/  FMUL.FTZ R50, R50, R169.reuse ;  /* 0x000000a932327220 */ /* 0x080fe20000410000 */
[-C--:B------:R-:W-:Y:S01]  /*4f10*/  FMUL.FTZ R51, R51, R169.reuse ;  /* 0x000000a933337220 */ /* 0x080fe20000410000 */
[-C--:B------:R-:W-:Y:S01]  /*4f20*/  FMUL.FTZ R54, R54, R169.reuse ;  /* 0x000000a936367220 */ /* 0x080fe20000410000 */
[----:B------:R4:W-:Y:S01]  /*4f30*/  MUFU.EX2 R174, R175 ;  /* 0x000000af00ae7308 */ /* 0x0009e20000000800 */
[----:B-1----:R-:W-:Y:S01]  /*4f40*/  FADD.FTZ R5, R163, R6 ;  /* 0x00000006a3057221 */ /* 0x002fe20000010000 */
[-C--:B------:R-:W-:Y:S01]  /*4f50*/  FMUL.FTZ R55, R55, R169.reuse ;  /* 0x000000a937377220 */ /* 0x080fe20000410000 */
[-C--:B------:R-:W-:Y:S01]  /*4f60*/  FMUL.FTZ R58, R58, R169.reuse ;  /* 0x000000a93a3a7220 */ /* 0x080fe20000410000 */
[-C--:B------:R-:W-:Y:S01]  /*4f70*/  FMUL.FTZ R59, R59, R169.reuse ;  /* 0x000000a93b3b7220 */ /* 0x080fe20000410000 */
[-C--:B------:R-:W-:Y:S01]  /*4f80*/  FMUL.FTZ R62, R62, R169.reuse ;  /* 0x000000a93e3e7220 */ /* 0x080fe20000410000 */
[-C--:B------:R-:W-:Y:S01]  /*4f90*/  FMUL.FTZ R63, R63, R169.reuse ;  /* 0x000000a93f3f7220 */ /* 0x080fe20000410000 */
[-C--:B------:R-:W-:Y:S01]  /*4fa0*/  FMUL.FTZ R66, R66, R169.reuse ;  /* 0x000000a942427220 */ /* 0x080fe20000410000 */
[----:B------:R-:W1:Y:S01]  /*4fb0*/  MUFU.EX2 R180, R180 ;  /* 0x000000b400b47308 */ /* 0x000e620000000800 */
[----:B----4-:R-:W-:Y:S01]  /*4fc0*/  FADD.FTZ R175, R13, R154 ;  /* 0x0000009a0daf7221 */ /* 0x010fe20000010000 */
[-C--:B------:R-:W-:Y:S01]  /*4fd0*/  FMUL.FTZ R67, R67, R169.reuse ;  /* 0x000000a943437220 */ /* 0x080fe20000410000 */
[-C--:B------:R-:W-:Y:S01]  /*4fe0*/  FMUL.FTZ R70, R70, R169.reuse ;  /* 0x000000a946467220 */ /* 0x080fe20000410000 */
[-C--:B------:R-:W-:Y:S01]  /*4ff0*/  FMUL.FTZ R71, R71, R169.reuse ;  /* 0x000000a947477220 */ /* 0x080fe20000410000 */
[----:B------:R-:W-:Y:S01]  /*5000*/  FADD.FTZ R154, R14, R175 ;  /* 0x000000af0e9a7221 */ /* 0x000fe20000010000 */
[-C--:B------:R-:W-:Y:S01]  /*5010*/  FMUL.FTZ R74, R74, R169.reuse ;  /* 0x000000a94a4a7220 */ /* 0x080fe20000410000 */
[-C--:B------:R-:W-:Y:S01]  /*5020*/  FMUL.FTZ R75, R75, R169.reuse ;  /* 0x000000a94b4b7220 */ /* 0x080fe20000410000 */
[----:B------:R-:W4:Y:S01]  /*5030*/  MUFU.EX2 R20, R20 ;  /* 0x0000001400147308 */ /* 0x000f220000000800 */
[----:B------:R-:W-:Y:S01]  /*5040*/  FADD.FTZ R175, R15, R154 ;  /* 0x0000009a0faf7221 */ /* 0x000fe20000010000 */
[-C--:B------:R-:W-:Y:S01]  /*5050*/  FMUL.FTZ R78, R78, R169.reuse ;  /* 0x000000a94e4e7220 */ /* 0x080fe20000410000 */
[-C--:B------:R-:W-:Y:S01]  /*5060*/  FMUL.FTZ R79, R79, R169.reuse ;  /* 0x000000a94f4f7220 */ /* 0x080fe20000410000 */
[-C--:B------:R-:W-:Y:S01]  /*5070*/  FMUL.FTZ R82, R82, R169.reuse ;  /* 0x000000a952527220 */ /* 0x080fe20000410000 */
[----:B------:R-:W-:Y:S01]  /*5080*/  FADD.FTZ R154, R160, R175 ;  /* 0x000000afa09a7221 */ /* 0x000fe20000010000 */
[----:B---3--:R-:W-:Y:S01]  /*5090*/  F2FP.BF16.F32.PACK_AB R160, R21, R160 ;  /* 0x000000a015a0723e */ /* 0x008fe200000010ff */
[-C--:B------:R-:W-:Y:S01]  /*50a0*/  FMUL.FTZ R83, R83, R169.reuse ;  /* 0x000000a953537220 */ /* 0x080fe20000410000 */
[----:B------:R-:W3:Y:S01]  /*50b0*/  MUFU.EX2 R167, R167 ;  /* 0x000000a700a77308 */ /* 0x000ee20000000800 */
[----:B------:R-:W-:Y:S01]  /*50c0*/  FADD.FTZ R175, R21, R154 ;  /* 0x0000009a15af7221 */ /* 0x000fe20000010000 */
[----:B-1----:R-:W-:Y:S01]  /*50d0*/  FADD.FTZ R6, R180, R5 ;  /* 0x00000005b4067221 */ /* 0x002fe20000010000 */
        /* <DEDUP_REMOVED lines=10> */
[-C--:B------:R-:W-:Y:S01]  /*5180*/  FMUL.FTZ R102, R102, R169.reuse ;  /* 0x000000a966667220 */ /* 0x080fe20000410000 */
[-C--:B------:R-:W-:Y:S01]  /*5190*/  FMUL.FTZ R103, R103, R169.reuse ;  /* 0x000000a967677220 */ /* 0x080fe20000410000 */
[-C--:B------:R-:W-:Y:S01]  /*51a0*/  FMUL.FTZ R106, R106, R169.reuse ;  /* 0x000000a96a6a7220 */ /* 0x080fe20000410000 */
[----:B------:R-:W4:Y:S01]  /*51b0*/  MUFU.EX2 R188, R188 ;  /* 0x000000bc00bc7308 */ /* 0x000f220000000800 */
[----:B---3--:R-:W-:Y:S01]  /*51c0*/  FADD.FTZ R5, R167, R6 ;  /* 0x00000006a7057221 */ /* 0x008fe20000010000 */
[-C--:B------:R-:W-:Y:S01]  /*51d0*/  FMUL.FTZ R107, R107, R169.reuse ;  /* 0x000000a96b6b7220 */ /* 0x080fe20000410000 */
[-C--:B------:R-:W-:Y:S01]  /*51e0*/  FMUL.FTZ R110, R110, R169.reuse ;  /* 0x000000a96e6e7220 */ /* 0x080fe20000410000 */
[-C--:B------:R-:W-:Y:S01]  /*51f0*/  FMUL.FTZ R111, R111, R169.reuse ;  /* 0x000000a96f6f7220 */ /* 0x080fe20000410000 */
[-C--:B------:R-:W-:Y:S01]  /*5200*/  FMUL.FTZ R114, R114, R169.reuse ;  /* 0x000000a972727220 */ /* 0x080fe20000410000 */
[-C--:B------:R-:W-:Y:S01]  /*5210*/  FMUL.FTZ R115, R115, R169.reuse ;  /* 0x000000a973737220 */ /* 0x080fe20000410000 */
[-C--:B------:R-:W-:Y:S01]  /*5220*/  FMUL.FTZ R118, R118, R169.reuse ;  /* 0x000000a976767220 */ /* 0x080fe20000410000 */
[----:B------:R-:W3:Y:S01]  /*5230*/  MUFU.EX2 R164, R164 ;  /* 0x000000a400a47308 */ /* 0x000ee20000000800 */
[C---:B-1----:R-:W-:Y:S01]  /*5240*/  FADD.FTZ R9, R153.reuse, R154 ;  /* 0x0000009a99097221 */ /* 0x042fe20000010000 */
[----:B------:R-:W-:Y:S01]  /*5250*/  F2FP.BF16.F32.PACK_AB R162, R153, R20 ;  /* 0x0000001499a2723e */ /* 0x000fe200000010ff */
[-C--:B------:R-:W-:Y:S01]  /*5260*/  FMUL.FTZ R119, R119, R169.reuse ;  /* 0x000000a977777220 */ /* 0x080fe20000410000 */
[----:B------:R-:W-:Y:S01]  /*5270*/  F2FP.BF16.F32.PACK_AB R153, R155, R168 ;  /* 0x000000a89b99723e */ /* 0x000fe200000010ff */
[----:B------:R-:W-:Y:S01]  /*5280*/  FMUL.FTZ R122, R122, R169 ;  /* 0x000000a97a7a7220 */ /* 0x000fe20000410000 */
[----:B------:R-:W-:Y:S01]  /*5290*/  F2FP.BF16.F32.PACK_AB R154, R12, R11 ;  /* 0x0000000b0c9a723e */ /* 0x000fe200000010ff */
[----:B------:R-:W-:Y:S01]  /*52a0*/  FMUL.FTZ R123, R123, R169 ;  /* 0x000000a97b7b7220 */ /* 0x000fe20000410000 */
[----:B------:R-:W1:Y:S01]  /*52b0*/  MUFU.EX2 R171, R171 ;  /* 0x000000ab00ab7308 */ /* 0x000e620000000800 */
[----:B----4-:R-:W-:Y:S01]  /*52c0*/  FADD.FTZ R6, R188, R5 ;  /* 0x00000005bc067221 */ /* 0x010fe20000010000 */
[----:B------:R-:W-:Y:S01]  /*52d0*/  F2FP.BF16.F32.PACK_AB R155, R172, R165 ;  /* 0x000000a5ac9b723e */ /* 0x000fe200000010ff */
[----:B------:R-:W-:Y:S01]  /*52e0*/  BAR.SYNC.DEFER_BLOCKING 0xf, 0x100 ;  /* 0x03c4000000007b1d */ /* 0x000fe20000010000 */
        /* <DEDUP_REMOVED lines=14> */
[----:B-1----:R-:W-:Y:S01]  /*53d0*/  FADD.FTZ R5, R171, R6 ;  /* 0x00000006ab057221 */ /* 0x002fe20000010000 */
[-C--:B------:R-:W-:Y:S01]  /*53e0*/  FMUL.FTZ R147, R147, R169.reuse ;  /* 0x000000a993937220 */ /* 0x080fe20000410000 */
[-C--:B------:R-:W-:Y:S01]  /*53f0*/  FMUL.FTZ R150, R150, R169.reuse ;  /* 0x000000a996967220 */ /* 0x080fe20000410000 */
[----:B------:R-:W-:Y:S01]  /*5400*/  FMUL.FTZ R151, R151, R169 ;  /* 0x000000a997977220 */ /* 0x000fe20000410000 */
[----:B------:R-:W-:-:S03]  /*5410*/  FADD.FTZ R5, R174, R5 ;  /* 0x00000005ae057221 */ /* 0x000fc60000010000 */
[----:B------:R-:W1:Y:S01]  /*5420*/  MUFU.EX2 R8, R181 ;  /* 0x000000b500087308 */ /* 0x000e620000000800 */
[C---:B----4-:R-:W-:Y:S01]  /*5430*/  FADD.FTZ R10, R157.reuse, R10 ;  /* 0x0000000a9d0a7221 */ /* 0x050fe20000010000 */
[----:B------:R-:W-:Y:S01]  /*5440*/  F2FP.BF16.F32.PACK_AB R164, R157, R164 ;  /* 0x000000a49da4723e */ /* 0x000fe200000010ff */
[----:B------:R4:W-:Y:S01]  /*5450*/  STSM.16.M88.4 [R19+0x26800], R152 ;  /* 0x0268009813007844 */ /* 0x0009e20000000200 */
[----:B------:R-:W-:Y:S01]  /*5460*/  F2FP.BF16.F32.PACK_AB R157, R176, R159 ;  /* 0x0000009fb09d723e */ /* 0x000fe200000010ff */
[----:B------:R-:W-:Y:S01]  /*5470*/  FADD.FTZ R9, R161, R10 ;  /* 0x0000000aa1097221 */ /* 0x000fe20000010000 */
[----:B------:R-:W-:Y:S02]  /*5480*/  F2FP.BF16.F32.PACK_AB R159, R180, R163 ;  /* 0x000000a3b49f723e */ /* 0x000fe400000010ff */
[----:B------:R-:W5:Y:S01]  /*5490*/  MUFU.EX2 R179, R179 ;  /* 0x000000b300b37308 */ /* 0x000f620000000800 */
[----:B---3--:R-:W-:Y:S01]  /*54a0*/  FADD.FTZ R6, R178, R5 ;  /* 0x00000005b2067221 */ /* 0x008fe20000010000 */
[----:B------:R-:W-:Y:S01]  /*54b0*/  F2FP.BF16.F32.PACK_AB R163, R174, R171 ;  /* 0x000000abaea3723e */ /* 0x000fe200000010ff */
[----:B------:R4:W-:Y:S05]  /*54c0*/  STSM.16.M88.4 [R18], R156 ;  /* 0x0000009c12007844 */ /* 0x0009ea0000000200 */
[----:B------:R-:W3:Y:S01]  /*54d0*/  MUFU.EX2 R182, R182 ;  /* 0x000000b600b67308 */ /* 0x000ee20000000800 */
[C---:B-1----:R-:W-:Y:S01]  /*54e0*/  F2FP.BF16.F32.PACK_AB R166, R8.reuse, R161 ;  /* 0x000000a108a6723e */ /* 0x042fe200000010ff */
[----:B------:R-:W-:Y:S01]  /*54f0*/  FADD.FTZ R5, R8, R9 ;  /* 0x0000000908057221 */ /* 0x000fe20000010000 */
[----:B------:R-:W-:-:S05]  /*5500*/  F2FP.BF16.F32.PACK_AB R161, R188, R167 ;  /* 0x000000a7bca1723e */ /* 0x000fca00000010ff */
[----:B------:R-:W1:Y:S01]  /*5510*/  MUFU.EX2 R173, R173 ;  /* 0x000000ad00ad7308 */ /* 0x000e620000000800 */
[C---:B-----5:R-:W-:Y:S01]  /*5520*/  FADD.FTZ R9, R179.reuse, R6 ;  /* 0x00000006b3097221 */ /* 0x060fe20000010000 */
[----:B------:R-:W-:Y:S01]  /*5530*/  F2FP.BF16.F32.PACK_AB R165, R179, R178 ;  /* 0x000000b2b3a5723e */ /* 0x000fe200000010ff */
[----:B------:R4:W-:Y:S02]  /*5540*/  STSM.16.M88.4 [R23], R160 ;  /* 0x000000a017007844 */ /* 0x0009e40000000200 */
[----:B---3--:R-:W-:Y:S01]  /*5550*/  FADD.FTZ R6, R182, R9 ;  /* 0x00000009b6067221 */ /* 0x008fe20000010000 */
[----:B-1----:R-:W-:-:S03]  /*5560*/  F2FP.BF16.F32.PACK_AB R167, R173, R182 ;  /* 0x000000b6ada7723e */ /* 0x002fc600000010ff */
[----:B------:R-:W-:Y:S02]  /*5570*/  FADD.FTZ R6, R173, R6 ;  /* 0x00000006ad067221 */ /* 0x000fe40000010000 */
[----:B------:R4:W-:Y:S01]  /*5580*/  STSM.16.M88.4 [R22], R164 ;  /* 0x000000a416007844 */ /* 0x0009e20000000200 */
[----:B------:R-:W-:Y:S05]  /*5590*/  @!P0 BRA `(.L_x_34) ;  /* 0x0000000000048947 */ /* 0x000fea0003800000 */
[----:B------:R-:W-:Y:S01]  /*55a0*/  BPT.TRAP 0x1 ;  /* 0x000000040000795c */ /* 0x000fe20000300000 */
.L_x_34:
[----:B------:R1:W3:Y:S01]  /*55b0*/  SYNCS.PHASECHK.TRANS64.TRYWAIT P3, [UR22+0x28c50], R7 ;  /* 0x028c5007ff0075a7 */ /* 0x0002e20008060156 */
[----:B------:R-:W-:Y:S05]  /*55c0*/  @!P0 BRA `(.L_x_35) ;  /* 0x0000000000048947 */ /* 0x000fea0003800000 */
[----:B------:R-:W-:Y:S01]  /*55d0*/  BPT.TRAP 0x1 ;  /* 0x000000040000795c */ /* 0x000fe20000300000 */
.L_x_35:
[----:B---3--:R-:W-:Y:S05]  /*55e0*/  @P3 BRA `(.L_x_36) ;  /* 0x0000000000083947 */ /* 0x008fea0003800000 */
[----:B------:R-:W3:Y:S02]  /*55f0*/  SYNCS.PHASECHK.TRANS64.TRYWAIT P3, [UR22+0x28c50], R7 ;  /* 0x028c5007ff0075a7 */ /* 0x000ee40008060156 */
[----:B---3--:R-:W-:Y:S05]  /*5600*/  @!P3 BRA `(.L_x_37) ;  /* 0x0000005000c4b947 */ /* 0x008fea0003800000 */
.L_x_36:
[----:B------:R-:W-:Y:S01]  /*5610*/  ULEA UR10, UR39, UR51, 0xc ;  /* 0x00000033270a7291 */ /* 0x000fe2000f8e603f */
[----:B------:R-:W-:Y:S01]  /*5620*/  WARPGROUP.ARRIVE ;  /* 0x00000000000079c5 */ /* 0x000fe20000000000 */
[----:B------:R-:W-:Y:S01]  /*5630*/  UMOV UR7, 0x40000040 ;  /* 0x4000004000077882 */ /* 0x000fe20000000000 */
[----:B---3--:R-:W-:Y:S01]  /*5640*/  @!P1 IADD3 R170, R170, 0x28c60, RZ ;  /* 0x00028c60aaaa9810 */ /* 0x008fe20007ffe0ff */
[----:B------:R-:W-:Y:S01]  /*5650*/  UMOV UR21, UR39 ;  /* 0x0000002700157c82 */ /* 0x000fe20008000000 */
[----:B------:R-:W-:Y:S01]  /*5660*/  IMAD.MOV.U32 R8, RZ, RZ, R3 ;  /* 0x000000ffff087224 */ /* 0x000fe200078e0003 */
[----:B------:R-:W-:Y:S01]  /*5670*/  MOV R9, R0 ;  /* 0x0000000000097202 */ /* 0x000fe20000000f00 */
[----:B------:R-:W-:Y:S01]  /*5680*/  UMOV UR6, UR10 ;  /* 0x0000000a00067c82 */ /* 0x000fe20008000000 */
[----:B------:R-:W-:Y:S01]  /*5690*/  @!P1 PRMT R170, RZ, 0x654, R170 ;  /* 0x00000654ffaa9816 */ /* 0x000fe200000000aa */
[----:B------:R-:W-:Y:S01]  /*56a0*/  HGMMA.64x256x16.F32.BF16 R24, R152, gdesc[UR4].tnspB, R24, gsb0 ;  /* 0x43e0000498187df0 */ /* 0x000fe20008001818 */
[----:B------:R-:W-:Y:S01]  /*56b0*/  UIADD3 UR6, UR10, 0x80, URZ ;  /* 0x000000800a067890 */ /* 0x000fe2000fffe03f */
[----:B------:R-:W-:Y:S01]  /*56c0*/  UMOV UR7, 0x40000040 ;  /* 0x4000004000077882 */ /* 0x000fe20000000000 */
[----:B------:R-:W-:-:S02]  /*56d0*/  WARPGROUP.DEPBAR.LE gsb0, 0x0 ;  /* 0x00008000000079c5 */ /* 0x000fc40000010000 */
        /* <DEDUP_REMOVED lines=21> */
[----:B---3--:R-:W3:Y:S02]  /*5830*/  FENCE.VIEW.ASYNC.S ;  /* 0x00000000000073c6 */ /* 0x008ee40000000000 */
[----:B---3--:R-:W-:Y:S01]  /*5840*/  NOP ;  /* 0x0000000000007918 */ /* 0x008fe20000000000 */
[----:B------:R-:W-:Y:S06]  /*5850*/  BAR.ARV 0xe, 0x100 ;  /* 0x0384000000007b1d */ /* 0x000fec0000002000 */
[----:B------:R3:W-:Y:S01]  /*5860*/  @!P1 SYNCS.ARRIVE.TRANS64.RED.A1T0 RZ, [R170+URZ], RZ ;  /* 0x000000ffaaff99a7 */ /* 0x0007e2000810043f */
[----:B------:R-:W-:Y:S05]  /*5870*/  @P2 BRA `(.L_x_38) ;  /* 0xffffffe400d02947 */ /* 0x000fea000383ffff */
.L_x_29:
[----:B------:R-:W5:Y:S01]  /*5880*/  SHFL.BFLY PT, R4, R5, 0x2, 0x1f ;  /* 0x0c401f0005047f89 */ /* 0x000f6200000e0000 */
[----:B------:R-:W-:Y:S01]  /*5890*/  IADD3 R11, -R17, RZ, RZ ;  /* 0x000000ff110b7210 */ /* 0x000fe20007ffe1ff */
[----:B------:R-:W-:Y:S01]  /*58a0*/  UIADD3 UR41, UR41, 0x1, URZ ;  /* 0x0000000129297890 */ /* 0x000fe2000fffe03f */
[----:B-1--4-:R-:W-:Y:S01]  /*58b0*/  MOV R157, 0xff800000 ;  /* 0xff800000009d7802 */ /* 0x012fe20000000f00 */
[----:B------:R-:W1:Y:S01]  /*58c0*/  SHFL.BFLY PT, R9, R6, 0x2, 0x1f ;  /* 0x0c401f0006097f89 */ /* 0x000e6200000e0000 */
[----:B------:R-:W-:Y:S08]  /*58d0*/  BAR.ARV 0x8, 0xa0 ;  /* 0x0202800000007b1d */ /* 0x000ff00000002000 */
[----:B------:R-:W-:Y:S01]  /*58e0*/  BAR.SYNC.DEFER_BLOCKING 0xf, 0x100 ;  /* 0x03c4000000007b1d */ /* 0x000fe20000010000 */
[----:B------:R-:W-:-:S02]  /*58f0*/  ISETP.NE.AND P2, PT, R16, R11, PT ;  /* 0x0000000b1000720c */ /* 0x000fc40003f45270 */
[----:B------:R-:W-:Y:S01]  /*5900*/  MOV R156, 0xff800000 ;  /* 0xff800000009c7802 */ /* 0x000fe20000000f00 */
[----:B-----5:R-:W-:Y:S01]  /*5910*/  FADD.FTZ R4, R4, R5 ;  /* 0x0000000504047221 */ /* 0x020fe20000010000 */
[----:B------:R-:W-:Y:S01]  /*5920*/  MOV R5, UR39 ;  /* 0x0000002700057c02 */ /* 0x000fe20008000f00 */
[----:B------:R-:W-:Y:S01]  /*5930*/  UIADD3 UR39, UR39, 0x1, URZ ;  /* 0x0000000127277890 */ /* 0x000fe2000fffe03f */
[----:B-1----:R-:W-:Y:S02]  /*5940*/  FADD.FTZ R9, R9, R6 ;  /* 0x0000000609097221 */ /* 0x002fe40000010000 */
[----:B--2---:R-:W1:Y:S05]  /*5950*/  SHFL.BFLY PT, R7, R4, 0x1, 0x1f ;  /* 0x0c201f0004077f89 */ /* 0x004e6a00000e0000 */
[----:B------:R-:W-:Y:S01]  /*5960*/  @!P2 LEA R5, R5, R2, 0x6 ;  /* 0x000000020505a211 */ /* 0x000fe200078e30ff */
[----:B------:R-:W-:Y:S01]  /*5970*/  UISETP.NE.AND UP0, UPT, UR39, 0x2, UPT ;  /* 0x000000022700788c */ /* 0x000fe2000bf05270 */
[----:B------:R-:W2:Y:S03]  /*5980*/  SHFL.BFLY PT, R8, R9, 0x1, 0x1f ;  /* 0x0c201f0009087f89 */ /* 0x000ea600000e0000 */
[----:B------:R-:W-:-:S02]  /*5990*/  USEL UR4, URZ, 0x1, UP0 ;  /* 0x000000013f047887 */ /* 0x000fc40008000000 */
[----:B------:R-:W-:Y:S02]  /*59a0*/  USEL UR39, UR39, URZ, UP0 ;  /* 0x0000003f27277287 */ /* 0x000fe40008000000 */
[----:B------:R-:W-:Y:S01]  /*59b0*/  ULOP3.LUT UR40, UR40, UR4, URZ, 0x3c, !UPT ;  /* 0x0000000428287292 */ /* 0x000fe2000f8e3c3f */
[----:B-1----:R-:W-:Y:S01]  /*59c0*/  FADD.FTZ R10, R4, R7 ;  /* 0x00000007040a7221 */ /* 0x002fe20000010000 */
[----:B------:R-:W-:Y:S02]  /*59d0*/  IMAD.MOV.U32 R7, RZ, RZ, RZ ;  /* 0x000000ffff077224 */ /* 0x000fe400078e00ff */
[----:B------:R-:W-:Y:S02]  /*59e0*/  IMAD.MOV.U32 R4, RZ, RZ, RZ ;  /* 0x000000ffff047224 */ /* 0x000fe400078e00ff */
[----:B--2---:R-:W-:Y:S01]  /*59f0*/  FADD.FTZ R11, R9, R8 ;  /* 0x00000008090b7221 */ /* 0x004fe20000010000 */
[----:B------:R-:W-:Y:S01]  /*5a00*/  FSETP.NE.FTZ.AND P0, PT, R10, RZ, PT ;  /* 0x000000ff0a00720b */ /* 0x000fe20003f15000 */
[----:B------:R-:W-:Y:S01]  /*5a10*/  IMAD.U32 R9, RZ, RZ, UR20 ;  /* 0x00000014ff097e24 */ /* 0x000fe2000f8e00ff */
[----:B------:R-:W-:-:S02]  /*5a20*/  @!P2 LEA R8, R5, UR46, 0x2 ;  /* 0x0000002e0508ac11 */ /* 0x000fc4000f8e10ff */
[----:B------:R-:W-:Y:S02]  /*5a30*/  FSETP.NE.FTZ.AND P1, PT, R11, RZ, PT ;  /* 0x000000ff0b00720b */ /* 0x000fe40003f35000 */
[----:B------:R-:W-:-:S07]  /*5a40*/  MOV R5, UR20 ;  /* 0x0000001400057c02 */ /* 0x000fce0008000f00 */
[----:B------:R-:W1:Y:S01]  /*5a50*/  @P0 MUFU.RCP R7, R10 ;  /* 0x0000000a00070308 */ /* 0x000e620000001000 */
[----:B------:R-:W-:-:S03]  /*5a60*/  @P0 FMUL.FTZ R5, R5, 0.69314718246459960938 ;  /* 0x3f31721805050820 */ /* 0x000fc60000410000 */
[----:B------:R-:W-:-:S04]  /*5a70*/  @P1 FMUL.FTZ R9, R9, 0.69314718246459960938 ;  /* 0x3f31721809091820 */ /* 0x000fc80000410000 */
[----:B------:R-:W-:Y:S08]  /*5a80*/  @P1 MUFU.RCP R4, R11 ;  /* 0x0000000b00041308 */ /* 0x000ff00000001000 */
[----:B------:R-:W2:Y:S01]  /*5a90*/  @P0 MUFU.LG2 R6, R10 ;  /* 0x0000000a00060308 */ /* 0x000ea20000000c00 */
        /* <DEDUP_REMOVED lines=64> */
[----:B------:R1:W-:Y:S01]  /*5ea0*/  @!P2 STS [R8+0x28800], R7 ;  /* 0x028800070800a388 */ /* 0x0003e20000000800 */
[----:B--2---:R-:W-:Y:S01]  /*5eb0*/  @P0 FMUL.FTZ R6, R6, 0.69314718246459960938 ;  /* 0x3f31721806060820 */ /* 0x004fe20000410000 */
[-C--:B------:R-:W-:Y:S01]  /*5ec0*/  FMUL.FTZ R26, R26, R4.reuse ;  /* 0x000000041a1a7220 */ /* 0x080fe20000410000 */
[-C--:B------:R-:W-:Y:S01]  /*5ed0*/  FMUL.FTZ R27, R27, R4.reuse ;  /* 0x000000041b1b7220 */ /* 0x080fe20000410000 */
[----:B------:R2:W-:Y:S01]  /*5ee0*/  @!P2 STS [R8+0x28820], R4 ;  /* 0x028820040800a388 */ /* 0x0005e20000000800 */
[-C--:B------:R-:W-:Y:S01]  /*5ef0*/  FMUL.FTZ R30, R30, R4.reuse ;  /* 0x000000041e1e7220 */ /* 0x080fe20000410000 */
[-C--:B------:R-:W-:Y:S01]  /*5f00*/  FMUL.FTZ R31, R31, R4.reuse ;  /* 0x000000041f1f7220 */ /* 0x080fe20000410000 */
[-C--:B------:R-:W-:Y:S01]  /*5f10*/  FMUL.FTZ R34, R34, R4.reuse ;  /* 0x0000000422227220 */ /* 0x080fe20000410000 */
[-C--:B------:R-:W-:Y:S01]  /*5f20*/  FMUL.FTZ R35, R35, R4.reuse ;  /* 0x0000000423237220 */ /* 0x080fe20000410000 */
[-C--:B------:R-:W-:Y:S01]  /*5f30*/  FMUL.FTZ R38, R38, R4.reuse ;  /* 0x0000000426267220 */ /* 0x080fe20000410000 */
[----:B-1----:R-:W2:Y:S01]  /*5f40*/  @P1 MUFU.LG2 R7, R11 ;  /* 0x0000000b00071308 */ /* 0x002ea20000000c00 */
        /* <DEDUP_REMOVED lines=16> */
[----:B--2---:R-:W-:Y:S01]  /*6050*/  @P1 FMUL.FTZ R8, R7, 0.69314718246459960938 ;  /* 0x3f31721807081820 */ /* 0x004fe20000410000 */
        /* <DEDUP_REMOVED lines=21> */
[-C--:B---3--:R-:W-:Y:S01]  /*61b0*/  FMUL.FTZ R170, R114, R4.reuse ;  /* 0x0000000472aa7220 */ /* 0x088fe20000410000 */
        /* <DEDUP_REMOVED lines=19> */
[----:B------:R-:W-:Y:S01]  /*62f0*/  @P0 FFMA.FTZ R157, R5, R0, R6 ;  /* 0x00000000059d0223 */ /* 0x000fe20000010006 */
[----:B------:R-:W-:Y:S01]  /*6300*/  @P1 FFMA.FTZ R156, R9, R3, R8 ;  /* 0x00000003099c1223 */ /* 0x000fe20000010008 */
[----:B------:R-:W-:Y:S06]  /*6310*/  BAR.ARV 0xe, 0x100 ;  /* 0x0384000000007b1d */ /* 0x000fec0000002000 */
.L_x_18:
[----:B------:R-:W1:Y:S01]  /*6320*/  S2UR UR6, SR_SWINHI ;  /* 0x00000000000679c3 */ /* 0x000e620000002f00 */
[----:B------:R-:W2:Y:S01]  /*6330*/  SHFL.IDX PT, R0, R184, RZ, 0x1f ;  /* 0x00001fffb8007589 */ /* 0x000ea200000e0000 */
[----:B------:R-:W-:Y:S02]  /*6340*/  F2FP.BF16.F32.PACK_AB R24, R25, R24 ;  /* 0x000000181918723e */ /* 0x000fe400000010ff */
[----:B------:R-:W-:-:S04]  /*6350*/  F2FP.BF16.F32.PACK_AB R25, R27, R26 ;  /* 0x0000001a1b19723e */ /* 0x000fc800000010ff */
[----:B------:R-:W-:Y:S01]  /*6360*/  BAR.SYNC.DEFER_BLOCKING 0x1, 0x100 ;  /* 0x0044000000007b1d */ /* 0x000fe20000010000 */
[----:B------:R-:W-:Y:S02]  /*6370*/  F2FP.BF16.F32.PACK_AB R26, R29, R28 ;  /* 0x0000001c1d1a723e */ /* 0x000fe400000010ff */
[----:B------:R-:W-:Y:S02]  /*6380*/  F2FP.BF16.F32.PACK_AB R32, R33, R32 ;  /* 0x000000202120723e */ /* 0x000fe400000010ff */
[----:B------:R-:W-:Y:S02]  /*6390*/  F2FP.BF16.F32.PACK_AB R33, R35, R34 ;  /* 0x000000222321723e */ /* 0x000fe400000010ff */
[----:B------:R-:W-:Y:S02]  /*63a0*/  F2FP.BF16.F32.PACK_AB R40, R41, R40 ;  /* 0x000000282928723e */ /* 0x000fe400000010ff */
[----:B------:R-:W-:Y:S02]  /*63b0*/  F2FP.BF16.F32.PACK_AB R34, R37, R36 ;  /* 0x000000242522723e */ /* 0x000fe400000010ff */
[----:B------:R-:W-:-:S02]  /*63c0*/  F2FP.BF16.F32.PACK_AB R35, R39, R38 ;  /* 0x000000262723723e */ /* 0x000fc400000010ff */
[----:B------:R-:W-:Y:S02]  /*63d0*/  F2FP.BF16.F32.PACK_AB R41, R43, R42 ;  /* 0x0000002a2b29723e */ /* 0x000fe400000010ff */
[----:B------:R-:W-:Y:S02]  /*63e0*/  F2FP.BF16.F32.PACK_AB R48, R49, R48 ;  /* 0x000000303130723e */ /* 0x000fe400000010ff */
[----:B------:R-:W-:Y:S01]  /*63f0*/  F2FP.BF16.F32.PACK_AB R42, R45, R44 ;  /* 0x0000002c2d2a723e */ /* 0x000fe200000010ff */
[----:B------:R-:W-:Y:S01]  /*6400*/  UMOV UR4, UR46 ;  /* 0x0000002e00047c82 */ /* 0x000fe20008000000 */
[----:B-1----:R-:W-:Y:S01]  /*6410*/  UMOV UR5, UR6 ;  /* 0x0000000600057c82 */ /* 0x002fe20008000000 */
[----:B--2---:R-:W-:Y:S01]  /*6420*/  ISETP.NE.AND P0, PT, R0, RZ, PT ;  /* 0x000000ff0000720c */ /* 0x004fe20003f05270 */
[----:B------:R-:W-:Y:S01]  /*6430*/  IMAD.U32 R115, RZ, RZ, UR5 ;  /* 0x00000005ff737e24 */ /* 0x000fe2000f8e00ff */
[----:B------:R-:W-:Y:S02]  /*6440*/  MOV R114, UR4 ;  /* 0x0000000400727c02 */ /* 0x000fe40008000f00 */
[----:B------:R-:W-:-:S02]  /*6450*/  F2FP.BF16.F32.PACK_AB R43, R47, R46 ;  /* 0x0000002e2f2b723e */ /* 0x000fc400000010ff */
[----:B------:R-:W-:Y:S01]  /*6460*/  F2FP.BF16.F32.PACK_AB R49, R51, R50 ;  /* 0x000000323331723e */ /* 0x000fe200000010ff */
[----:B------:R-:W-:Y:S01]  /*6470*/  IMAD.WIDE R114, R186, 0x2, R114 ;  /* 0x00000002ba727825 */ /* 0x000fe200078e0272 */
[----:B------:R-:W-:Y:S02]  /*6480*/  F2FP.BF16.F32.PACK_AB R56, R57, R56 ;  /* 0x000000383938723e */ /* 0x000fe400000010ff */
[----:B------:R-:W-:Y:S02]  /*6490*/  F2FP.BF16.F32.PACK_AB R50, R53, R52 ;  /* 0x000000343532723e */ /* 0x000fe400000010ff */
[C---:B------:R-:W-:Y:S02]  /*64a0*/  IADD3 R175, P4, R114.reuse, 0x60, RZ ;  /* 0x0000006072af7810 */ /* 0x040fe40007f9e0ff */
[C---:B------:R-:W-:Y:S02]  /*64b0*/  IADD3 R173, P2, R114.reuse, 0x20, RZ ;  /* 0x0000002072ad7810 */ /* 0x040fe40007f5e0ff */
[C---:B------:R-:W-:Y:S01]  /*64c0*/  IADD3 R6, P3, R114.reuse, 0x40, RZ ;  /* 0x0000004072067810 */ /* 0x040fe20007f7e0ff */
[----:B------:R-:W-:Y:S01]  /*64d0*/  IMAD.X R9, RZ, RZ, R115, P4 ;  /* 0x000000ffff097224 */ /* 0x000fe200020e0673 */
[----:B------:R-:W-:-:S02]  /*64e0*/  LOP3.LUT R3, R114, 0x380, RZ, 0xc0, !PT ;  /* 0x0000038072037812 */ /* 0x000fc400078ec0ff */
[C---:B------:R-:W-:Y:S02]  /*64f0*/  IADD3 R14, P1, R114.reuse, 0x2040, RZ ;  /* 0x00002040720e7810 */ /* 0x040fe40007f3e0ff */
[-C--:B------:R-:W-:Y:S02]  /*6500*/  IADD3.X R5, RZ, R115.reuse, RZ, P2, !PT ;  /* 0x00000073ff057210 */ /* 0x080fe400017fe4ff */
[----:B------:R-:W-:Y:S01]  /*6510*/  IADD3.X R7, RZ, R115, RZ, P3, !PT ;  /* 0x00000073ff077210 */ /* 0x000fe20001ffe4ff */
[--C-:B------:R-:W-:Y:S01]  /*6520*/  IMAD.X R15, RZ, RZ, R115.reuse, P1 ;  /* 0x000000ffff0f7224 */ /* 0x100fe200008e0673 */
[C---:B------:R-:W-:Y:S02]  /*6530*/  IADD3 R187, P4, R114.reuse, 0x4020, RZ ;  /* 0x0000402072bb7810 */ /* 0x040fe40007f9e0ff */
[C---:B------:R-:W-:Y:S02]  /*6540*/  IADD3 R177, P5, R114.reuse, 0x2000, RZ ;  /* 0x0000200072b17810 */ /* 0x040fe40007fbe0ff */
[C---:B------:R-:W-:Y:S01]  /*6550*/  IADD3 R179, P6, R114.reuse, 0x2020, RZ ;  /* 0x0000202072b37810 */ /* 0x040fe20007fde0ff */
[----:B------:R-:W-:Y:S01]  /*6560*/  IMAD.X R87, RZ, RZ, R115, P4 ;  /* 0x000000ffff577224 */ /* 0x000fe200020e0673 */
[----:B------:R-:W-:-:S02]  /*6570*/  IADD3 R181, P2, R114, 0x2060, RZ ;  /* 0x0000206072b57810 */ /* 0x000fc40007f5e0ff */
[----:B------:R-:W-:Y:S02]  /*6580*/  IADD3 R183, P3, R114, 0x4000, RZ ;  /* 0x0000400072b77810 */ /* 0x000fe40007f7e0ff */
[----:B------:R-:W-:Y:S02]  /*6590*/  SHF.R.U64 R3, R3, 0x3, RZ ;  /* 0x0000000303037819 */ /* 0x000fe400000012ff */
[-C--:B------:R-:W-:Y:S02]  /*65a0*/  IADD3.X R11, RZ, R115.reuse, RZ, P5, !PT ;  /* 0x00000073ff0b7210 */ /* 0x080fe40002ffe4ff */
[-C--:B------:R-:W-:Y:S02]  /*65b0*/  IADD3.X R13, RZ, R115.reuse, RZ, P6, !PT ;  /* 0x00000073ff0d7210 */ /* 0x080fe400037fe4ff */
[-C--:B------:R-:W-:Y:S02]  /*65c0*/  IADD3.X R21, RZ, R115.reuse, RZ, P2, !PT ;  /* 0x00000073ff157210 */ /* 0x080fe400017fe4ff */
[----:B------:R-:W-:-:S02]  /*65d0*/  IADD3.X R83, RZ, R115, RZ, P3, !PT ;  /* 0x00000073ff537210 */ /* 0x000fc40001ffe4ff */
[C---:B------:R-:W-:Y:S02]  /*65e0*/  IADD3 R90, P5, R114.reuse, 0x4040, RZ ;  /* 0x00004040725a7810 */ /* 0x040fe40007fbe0ff */
[C---:B------:R-:W-:Y:S02]  /*65f0*/  IADD3 R189, P6, R114.reuse, 0x4060, RZ ;  /* 0x0000406072bd7810 */ /* 0x040fe40007fde0ff */
[C---:B------:R-:W-:Y:S02]  /*6600*/  IADD3 R191, P1, R114.reuse, 0x6000, RZ ;  /* 0x0000600072bf7810 */ /* 0x040fe40007f3e0ff */
[C---:B------:R-:W-:Y:S02]  /*6610*/  IADD3 R193, P2, R114.reuse, 0x6020, RZ ;  /* 0x0000602072c17810 */ /* 0x040fe40007f5e0ff */
[C---:B------:R-:W-:Y:S01]  /*6620*/  IADD3 R106, P3, R114.reuse, 0x6040, RZ ;  /* 0x00006040726a7810 */ /* 0x040fe20007f7e0ff */
[----:B------:R-:W-:Y:S01]  /*6630*/  IMAD.X R99, RZ, RZ, R115, P1 ;  /* 0x000000ffff637224 */ /* 0x000fe200008e0673 */
[----:B------:R-:W-:-:S02]  /*6640*/  IADD3 R195, P4, R114, 0x6060, RZ ;  /* 0x0000606072c37810 */ /* 0x000fc40007f9e0ff */
[----:B------:R-:W-:Y:S02]  /*6650*/  LOP3.LUT R114, R3, R114, RZ, 0x3c, !PT ;  /* 0x0000007203727212 */ /* 0x000fe400078e3cff */
[----:B------:R-:W-:Y:S01]  /*6660*/  LOP3.LUT R3, R6, 0x380, RZ, 0xc0, !PT ;  /* 0x0000038006037812 */ /* 0x000fe200078ec0ff */
[----:B------:R-:W-:Y:S01]  /*6670*/  IMAD.X R111, RZ, RZ, R115, P4 ;  /* 0x000000ffff6f7224 */ /* 0x000fe200020e0673 */
[----:B------:R-:W-:Y:S02]  /*6680*/  LOP3.LUT R0, R173, 0x380, RZ, 0xc0, !PT ;  /* 0x00000380ad007812 */ /* 0x000fe400078ec0ff */
[----:B------:R-:W-:Y:S02]  /*6690*/  SHF.R.U64 R3, R3, 0x3, RZ ;  /* 0x0000000303037819 */ /* 0x000fe400000012ff */
[----:B------:R-:W-:Y:S02]  /*66a0*/  SHF.R.U64 R0, R0, 0x3, RZ ;  /* 0x0000000300007819 */ /* 0x000fe400000012ff */
[----:B------:R-:W-:-:S02]  /*66b0*/  LOP3.LUT R6, R3, R6, RZ, 0x3c, !PT ;  /* 0x0000000603067212 */ /* 0x000fc400078e3cff */
[----:B------:R-:W-:Y:S02]  /*66c0*/  LOP3.LUT R3, R14, 0x380, RZ, 0xc0, !PT ;  /* 0x000003800e037812 */ /* 0x000fe400078ec0ff */
[----:B------:R-:W-:Y:S02]  /*66d0*/  LOP3.LUT R4, R0, R173, RZ, 0x3c, !PT ;  /* 0x000000ad00047212 */ /* 0x000fe400078e3cff */
[----:B------:R-:W-:Y:S02]  /*66e0*/  LOP3.LUT R0, R179, 0x380, RZ, 0xc0, !PT ;  /* 0x00000380b3007812 */ /* 0x000fe400078ec0ff */
[----:B------:R-:W-:Y:S02]  /*66f0*/  SHF.R.U64 R3, R3, 0x3, RZ ;  /* 0x0000000303037819 */ /* 0x000fe400000012ff */
[----:B------:R-:W-:Y:S02]  /*6700*/  SHF.R.U64 R0, R0, 0x3, RZ ;  /* 0x0000000300007819 */ /* 0x000fe400000012ff */
[----:B------:R-:W-:-:S02]  /*6710*/  LOP3.LUT R14, R3, R14, RZ, 0x3c, !PT ;  /* 0x0000000e030e7212 */ /* 0x000fc400078e3cff */
[----:B------:R-:W-:Y:S02]  /*6720*/  LOP3.LUT R3, R90, 0x380, RZ, 0xc0, !PT ;  /* 0x000003805a037812 */ /* 0x000fe400078ec0ff */
[----:B------:R-:W-:Y:S02]  /*6730*/  LOP3.LUT R12, R0, R179, RZ, 0x3c, !PT ;  /* 0x000000b3000c7212 */ /* 0x000fe400078e3cff */
[----:B------:R-:W-:Y:S02]  /*6740*/  LOP3.LUT R8, R175, 0x380, RZ, 0xc0, !PT ;  /* 0x00000380af087812 */ /* 0x000fe400078ec0ff */
[----:B------:R-:W-:Y:S02]  /*6750*/  LOP3.LUT R0, R187, 0x380, RZ, 0xc0, !PT ;  /* 0x00000380bb007812 */ /* 0x000fe400078ec0ff */
[----:B------:R-:W-:Y:S02]  /*6760*/  LOP3.LUT R10, R177, 0x380, RZ, 0xc0, !PT ;  /* 0x00000380b10a7812 */ /* 0x000fe400078ec0ff */
[----:B------:R-:W-:-:S02]  /*6770*/  SHF.R.U64 R3, R3, 0x3, RZ ;  /* 0x0000000303037819 */ /* 0x000fc400000012ff */
[----:B------:R-:W-:Y:S02]  /*6780*/  LOP3.LUT R27, R195, 0x380, RZ, 0xc0, !PT ;  /* 0x00000380c31b7812 */ /* 0x000fe400078ec0ff */
[----:B------:R-:W-:Y:S02]  /*6790*/  LOP3.LUT R82, R183, 0x380, RZ, 0xc0, !PT ;  /* 0x00000380b7527812 */ /* 0x000fe400078ec0ff */
[----:B------:R-:W-:Y:S02]  /*67a0*/  SHF.R.U64 R8, R8, 0x3, RZ ;  /* 0x0000000308087819 */ /* 0x000fe400000012ff */
[----:B------:R-:W-:Y:S02]  /*67b0*/  LOP3.LUT R20, R181, 0x380, RZ, 0xc0, !PT ;  /* 0x00000380b5147812 */ /* 0x000fe400078ec0ff */
[----:B------:R-:W-:Y:S02]  /*67c0*/  SHF.R.U64 R0, R0, 0x3, RZ ;  /* 0x0000000300007819 */ /* 0x000fe400000012ff */
[----:B------:R-:W-:-:S02]  /*67d0*/  SHF.R.U64 R10, R10, 0x3, RZ ;  /* 0x000000030a0a7819 */ /* 0x000fc400000012ff */
[----:B------:R-:W-:Y:S02]  /*67e0*/  LOP3.LUT R98, R191, 0x380, RZ, 0xc0, !PT ;  /* 0x00000380bf627812 */ /* 0x000fe400078ec0ff */
[----:B------:R-:W-:Y:S02]  /*67f0*/  LOP3.LUT R90, R3, R90, RZ, 0x3c, !PT ;  /* 0x0000005a035a7212 */ /* 0x000fe400078e3cff */
[----:B------:R-:W-:Y:S02]  /*6800*/  SHF.R.U64 R28, R27, 0x3, RZ ;  /* 0x000000031b1c7819 */ /* 0x000fe400000012ff */
[----:B------:R-:W-:Y:S02]  /*6810*/  LOP3.LUT R3, R106, 0x380, RZ, 0xc0, !PT ;  /* 0x000003806a037812 */ /* 0x000fe400078ec0ff */
[----:B------:R-:W-:Y:S02]  /*6820*/  SHF.R.U64 R82, R82, 0x3, RZ ;  /* 0x0000000352527819 */ /* 0x000fe400000012ff */
[----:B------:R-:W-:-:S02]  /*6830*/  LOP3.LUT R8, R8, R175, RZ, 0x3c, !PT ;  /* 0x000000af08087212 */ /* 0x000fc400078e3cff */
[----:B------:R-:W-:Y:S02]  /*6840*/  SHF.R.U64 R20, R20, 0x3, RZ ;  /* 0x0000000314147819 */ /* 0x000fe400000012ff */
[----:B------:R-:W-:Y:S02]  /*6850*/  LOP3.LUT R94, R189, 0x380, RZ, 0xc0, !PT ;  /* 0x00000380bd5e7812 */ /* 0x000fe400078ec0ff */
[----:B------:R-:W-:Y:S02]  /*6860*/  LOP3.LUT R86, R0, R187, RZ, 0x3c, !PT ;  /* 0x000000bb00567212 */ /* 0x000fe400078e3cff */
[----:B------:R-:W-:Y:S02]  /*6870*/  LOP3.LUT R10, R10, R177, RZ, 0x3c, !PT ;  /* 0x000000b10a0a7212 */ /* 0x000fe400078e3cff */
[----:B------:R-:W-:Y:S02]  /*6880*/  SHF.R.U64 R98, R98, 0x3, RZ ;  /* 0x0000000362627819 */ /* 0x000fe400000012ff */
[----:B------:R-:W-:-:S02]  /*6890*/  MOV R114, R114 ;  /* 0x0000007200727202 */ /* 0x000fc40000000f00 */
[----:B------:R-:W-:Y:S02]  /*68a0*/  LOP3.LUT R0, R193, 0x380, RZ, 0xc0, !PT ;  /* 0x00000380c1007812 */ /* 0x000fe400078ec0ff */
[----:B------:R-:W-:Y:S02]  /*68b0*/  F2FP.BF16.F32.PACK_AB R27, R31, R30 ;  /* 0x0000001e1f1b723e */ /* 0x000fe400000010ff */
[----:B------:R-:W-:Y:S02]  /*68c0*/  LOP3.LUT R110, R28, R195, RZ, 0x3c, !PT ;  /* 0x000000c31c6e7212 */ /* 0x000fe400078e3cff */
[----:B------:R-:W-:Y:S01]  /*68d0*/  SHF.R.U64 R3, R3, 0x3, RZ ;  /* 0x0000000303037819 */ /* 0x000fe200000012ff */
[----:B------:R1:W-:Y:S01]  /*68e0*/  STSM.16.M88.4 [R114], R24 ;  /* 0x0000001872007844 */ /* 0x0003e20000000200 */
[----:B------:R-:W-:Y:S02]  /*68f0*/  MOV R28, R4 ;  /* 0x00000004001c7202 */ /* 0x000fe40000000f00 */
[----:B------:R-:W-:-:S02]  /*6900*/  LOP3.LUT R82, R82, R183, RZ, 0x3c, !PT ;  /* 0x000000b752527212 */ /* 0x000fc400078e3cff */
[----:B------:R-:W-:Y:S01]  /*6910*/  MOV R6, R6 ;  /* 0x0000000600067202 */ /* 0x000fe20000000f00 */
[----:B------:R2:W-:Y:S01]  /*6920*/  STSM.16.M88.4 [R28], R32 ;  /* 0x000000201c007844 */ /* 0x0005e20000000200 */
[----:B------:R-:W-:Y:S02]  /*6930*/  IADD3.X R91, RZ, R115, RZ, P5, !PT ;  /* 0x00000073ff5b7210 */ /* 0x000fe40002ffe4ff */
[----:B------:R-:W-:Y:S01]  /*6940*/  LOP3.LUT R20, R20, R181, RZ, 0x3c, !PT ;  /* 0x000000b514147212 */ /* 0x000fe200078e3cff */
[----:B------:R2:W-:Y:S01]  /*6950*/  STSM.16.M88.4 [R6], R40 ;  /* 0x0000002806007844 */ /* 0x0005e20000000200 */
[----:B------:R-:W-:Y:S02]  /*6960*/  SHF.R.U64 R94, R94, 0x3, RZ ;  /* 0x000000035e5e7819 */ /* 0x000fe400000012ff */
[----:B------:R-:W-:Y:S02]  /*6970*/  MOV R8, R8 ;  /* 0x0000000800087202 */ /* 0x000fe40000000f00 */
[----:B------:R-:W-:-:S02]  /*6980*/  F2FP.BF16.F32.PACK_AB R51, R55, R54 ;  /* 0x000000363733723e */ /* 0x000fc400000010ff */
[----:B------:R-:W-:Y:S02]  /*6990*/  F2FP.BF16.F32.PACK_AB R57, R59, R58 ;  /* 0x0000003a3b39723e */ /* 0x000fe400000010ff */
[----:B------:R-:W-:Y:S01]  /*69a0*/  F2FP.BF16.F32.PACK_AB R64, R65, R64 ;  /* 0x000000404140723e */ /* 0x000fe200000010ff */
[----:B------:R2:W-:Y:S01]  /*69b0*/  STSM.16.M88.4 [R8], R48 ;  /* 0x0000003008007844 */ /* 0x0005e20000000200 */
[----:B------:R-:W-:Y:S02]  /*69c0*/  LOP3.LUT R98, R98, R191, RZ, 0x3c, !PT ;  /* 0x000000bf62627212 */ /* 0x000fe400078e3cff */
[----:B------:R-:W-:Y:S02]  /*69d0*/  SHF.R.U64 R0, R0, 0x3, RZ ;  /* 0x0000000300007819 */ /* 0x000fe400000012ff */
[----:B------:R-:W-:Y:S02]  /*69e0*/  MOV R10, R10 ;  /* 0x0000000a000a7202 */ /* 0x000fe40000000f00 */
[----:B------:R-:W-:-:S02]  /*69f0*/  F2FP.BF16.F32.PACK_AB R58, R61, R60 ;  /* 0x0000003c3d3a723e */ /* 0x000fc400000010ff */
[----:B------:R-:W-:Y:S02]  /*6a00*/  F2FP.BF16.F32.PACK_AB R59, R63, R62 ;  /* 0x0000003e3f3b723e */ /* 0x000fe400000010ff */
[----:B------:R-:W-:Y:S02]  /*6a10*/  F2FP.BF16.F32.PACK_AB R65, R67, R66 ;  /* 0x000000424341723e */ /* 0x000fe400000010ff */
[----:B------:R-:W-:Y:S01]  /*6a20*/  F2FP.BF16.F32.PACK_AB R72, R73, R72 ;  /* 0x000000484948723e */ /* 0x000fe200000010ff */
[----:B------:R2:W-:Y:S01]  /*6a30*/  STSM.16.M88.4 [R10], R56 ;  /* 0x000000380a007844 */ /* 0x0005e20000000200 */
[----:B------:R-:W-:Y:S02]  /*6a40*/  IADD3.X R107, RZ, R115, RZ, P3, !PT ;  /* 0x00000073ff6b7210 */ /* 0x000fe40001ffe4ff */
[----:B------:R-:W-:Y:S02]  /*6a50*/  LOP3.LUT R106, R3, R106, RZ, 0x3c, !PT ;  /* 0x0000006a036a7212 */ /* 0x000fe400078e3cff */
[----:B------:R-:W-:-:S02]  /*6a60*/  MOV R12, R12 ;  /* 0x0000000c000c7202 */ /* 0x000fc40000000f00 */
[----:B------:R-:W-:Y:S02]  /*6a70*/  F2FP.BF16.F32.PACK_AB R66, R69, R68 ;  /* 0x000000444542723e */ /* 0x000fe400000010ff */
[----:B------:R-:W-:Y:S02]  /*6a80*/  F2FP.BF16.F32.PACK_AB R67, R71, R70 ;  /* 0x000000464743723e */ /* 0x000fe400000010ff */
[----:B------:R-:W-:Y:S02]  /*6a90*/  F2FP.BF16.F32.PACK_AB R73, R75, R74 ;  /* 0x0000004a4b49723e */ /* 0x000fe400000010ff */
[----:B------:R-:W-:Y:S01]  /*6aa0*/  MOV R14, R14 ;  /* 0x0000000e000e7202 */ /* 0x000fe20000000f00 */
[----:B------:R2:W-:Y:S01]  /*6ab0*/  STSM.16.M88.4 [R12], R64 ;  /* 0x000000400c007844 */ /* 0x0005e20000000200 */
[----:B------:R-:W-:Y:S02]  /*6ac0*/  MOV R5, R82 ;  /* 0x0000005200057202 */ /* 0x000fe40000000f00 */
[----:B------:R-:W-:-:S02]  /*6ad0*/  F2FP.BF16.F32.PACK_AB R74, R77, R76 ;  /* 0x0000004c4d4a723e */ /* 0x000fc400000010ff */
[----:B------:R-:W-:Y:S02]  /*6ae0*/  F2FP.BF16.F32.PACK_AB R75, R79, R78 ;  /* 0x0000004e4f4b723e */ /* 0x000fe400000010ff */
[----:B------:R-:W-:Y:S02]  /*6af0*/  F2FP.BF16.F32.PACK_AB R80, R81, R80 ;  /* 0x000000505150723e */ /* 0x000fe400000010ff */
[----:B------:R-:W-:Y:S01]  /*6b00*/  IADD3.X R95, RZ, R115, RZ, P6, !PT ;  /* 0x00000073ff5f7210 */ /* 0x000fe200037fe4ff */
[----:B------:R2:W-:Y:S01]  /*6b10*/  STSM.16.M88.4 [R14], R72 ;  /* 0x000000480e007844 */ /* 0x0005e20000000200 */
[----:B------:R-:W-:Y:S02]  /*6b20*/  LOP3.LUT R94, R94, R189, RZ, 0x3c, !PT ;  /* 0x000000bd5e5e7212 */ /* 0x000fe400078e3cff */
[----:B------:R-:W-:Y:S02]  /*6b30*/  MOV R20, R20 ;  /* 0x0000001400147202 */ /* 0x000fe40000000f00 */
[----:B------:R-:W-:-:S02]  /*6b40*/  MOV R4, R90 ;  /* 0x0000005a00047202 */ /* 0x000fc40000000f00 */
[----:B------:R-:W-:Y:S02]  /*6b50*/  F2FP.BF16.F32.PACK_AB R81, R153, R152 ;  /* 0x000000989951723e */ /* 0x000fe400000010ff */
[----:B------:R-:W-:Y:S02]  /*6b60*/  F2FP.BF16.F32.PACK_AB R82, R85, R84 ;  /* 0x000000545552723e */ /* 0x000fe400000010ff */
[----:B------:R-:W-:Y:S02]  /*6b70*/  F2FP.BF16.F32.PACK_AB R83, R155, R154 ;  /* 0x0000009a9b53723e */ /* 0x000fe400000010ff */
[----:B------:R-:W-:Y:S02]  /*6b80*/  F2FP.BF16.F32.PACK_AB R88, R89, R88 ;  /* 0x000000585958723e */ /* 0x000fe400000010ff */
[----:B------:R-:W-:Y:S01]  /*6b90*/  LOP3.LUT R102, R0, R193, RZ, 0x3c, !PT ;  /* 0x000000c100667212 */ /* 0x000fe200078e3cff */
[----:B------:R2:W-:Y:S01]  /*6ba0*/  STSM.16.M88.4 [R20], R80 ;  /* 0x0000005014007844 */ /* 0x0005e20000000200 */
[----:B------:R-:W-:-:S02]  /*6bb0*/  MOV R3, R98 ;  /* 0x0000006200037202 */ /* 0x000fc40000000f00 */
[----:B------:R-:W-:Y:S02]  /*6bc0*/  F2FP.BF16.F32.PACK_AB R89, R159, R158 ;  /* 0x0000009e9f59723e */ /* 0x000fe400000010ff */
[----:B------:R-:W-:Y:S02]  /*6bd0*/  F2FP.BF16.F32.PACK_AB R90, R93, R92 ;  /* 0x0000005c5d5a723e */ /* 0x000fe400000010ff */
[----:B------:R-:W-:Y:S02]  /*6be0*/  F2FP.BF16.F32.PACK_AB R91, R161, R160 ;  /* 0x000000a0a15b723e */ /* 0x000fe400000010ff */
[----:B------:R-:W-:Y:S02]  /*6bf0*/  F2FP.BF16.F32.PACK_AB R96, R97, R96 ;  /* 0x000000606160723e */ /* 0x000fe400000010ff */
[----:B------:R-:W-:Y:S01]  /*6c00*/  IADD3.X R103, RZ, R115, RZ, P2, !PT ;  /* 0x00000073ff677210 */ /* 0x000fe200017fe4ff */
[----:B------:R2:W-:Y:S01]  /*6c10*/  STSM.16.M88.4 [R5], R88 ;  /* 0x0000005805007844 */ /* 0x0005e20000000200 */
[----:B------:R-:W-:-:S02]  /*6c20*/  MOV R86, R86 ;  /* 0x0000005600567202 */ /* 0x000fc40000000f00 */
[----:B------:R-:W-:Y:S02]  /*6c30*/  MOV R0, R106 ;  /* 0x0000006a00007202 */ /* 0x000fe40000000f00 */
[----:B------:R-:W-:Y:S02]  /*6c40*/  F2FP.BF16.F32.PACK_AB R97, R163, R162 ;  /* 0x000000a2a361723e */ /* 0x000fe400000010ff */
[----:B------:R-:W-:Y:S02]  /*6c50*/  F2FP.BF16.F32.PACK_AB R98, R101, R100 ;  /* 0x000000646562723e */ /* 0x000fe400000010ff */
[----:B------:R-:W-:Y:S02]  /*6c60*/  F2FP.BF16.F32.PACK_AB R99, R165, R164 ;  /* 0x000000a4a563723e */ /* 0x000fe400000010ff */
[----:B------:R-:W-:Y:S02]  /*6c70*/  F2FP.BF16.F32.PACK_AB R104, R105, R104 ;  /* 0x000000686968723e */ /* 0x000fe400000010ff */
[----:B------:R-:W-:Y:S01]  /*6c80*/  F2FP.BF16.F32.PACK_AB R105, R167, R166 ;  /* 0x000000a6a769723e */ /* 0x000fe200000010ff */
[----:B------:R2:W-:Y:S01]  /*6c90*/  STSM.16.M88.4 [R86], R96 ;  /* 0x0000006056007844 */ /* 0x0005e20000000200 */
[----:B------:R-:W-:-:S02]  /*6ca0*/  F2FP.BF16.F32.PACK_AB R106, R109, R108 ;  /* 0x0000006c6d6a723e */ /* 0x000fc400000010ff */
[----:B------:R-:W-:Y:S02]  /*6cb0*/  F2FP.BF16.F32.PACK_AB R107, R169, R168 ;  /* 0x000000a8a96b723e */ /* 0x000fe400000010ff */
[----:B------:R-:W-:Y:S02]  /*6cc0*/  F2FP.BF16.F32.PACK_AB R112, R113, R112 ;  /* 0x000000707170723e */ /* 0x000fe400000010ff */
[----:B------:R-:W-:Y:S01]  /*6cd0*/  F2FP.BF16.F32.PACK_AB R120, R121, R120 ;  /* 0x000000787978723e */ /* 0x000fe200000010ff */
[----:B------:R2:W-:Y:S01]  /*6ce0*/  STSM.16.M88.4 [R4], R104 ;  /* 0x0000006804007844 */ /* 0x0005e20000000200 */
[----:B------:R-:W-:Y:S02]  /*6cf0*/  MOV R94, R94 ;  /* 0x0000005e005e7202 */ /* 0x000fe40000000f00 */
[----:B------:R-:W-:Y:S02]  /*6d00*/  F2FP.BF16.F32.PACK_AB R113, R171, R170 ;  /* 0x000000aaab71723e */ /* 0x000fe400000010ff */
[----:B-1----:R-:W-:-:S02]  /*6d10*/  F2FP.BF16.F32.PACK_AB R114, R117, R116 ;  /* 0x000000747572723e */ /* 0x002fc400000010ff */
[----:B------:R-:W-:Y:S02]  /*6d20*/  F2FP.BF16.F32.PACK_AB R115, R119, R118 ;  /* 0x000000767773723e */ /* 0x000fe400000010ff */
[----:B------:R-:W-:Y:S02]  /*6d30*/  F2FP.BF16.F32.PACK_AB R121, R123, R122 ;  /* 0x0000007a7b79723e */ /* 0x000fe400000010ff */
[----:B------:R-:W-:Y:S01]  /*6d40*/  F2FP.BF16.F32.PACK_AB R128, R129, R128 ;  /* 0x000000808180723e */ /* 0x000fe200000010ff */
[----:B------:R2:W-:Y:S01]  /*6d50*/  STSM.16.M88.4 [R94], R112 ;  /* 0x000000705e007844 */ /* 0x0005e20000000200 */
[----:B------:R-:W-:Y:S02]  /*6d60*/  F2FP.BF16.F32.PACK_AB R122, R125, R124 ;  /* 0x0000007c7d7a723e */ /* 0x000fe400000010ff */
[----:B------:R-:W-:Y:S02]  /*6d70*/  F2FP.BF16.F32.PACK_AB R123, R127, R126 ;  /* 0x0000007e7f7b723e */ /* 0x000fe400000010ff */
[----:B------:R-:W-:-:S02]  /*6d80*/  F2FP.BF16.F32.PACK_AB R129, R131, R130 ;  /* 0x000000828381723e */ /* 0x000fc400000010ff */
[----:B------:R-:W-:Y:S01]  /*6d90*/  F2FP.BF16.F32.PACK_AB R136, R137, R136 ;  /* 0x000000888988723e */ /* 0x000fe200000010ff */
[----:B------:R2:W-:Y:S01]  /*6da0*/  STSM.16.M88.4 [R3], R120 ;  /* 0x0000007803007844 */ /* 0x0005e20000000200 */
[----:B------:R-:W-:Y:S02]  /*6db0*/  MOV R102, R102 ;  /* 0x0000006600667202 */ /* 0x000fe40000000f00 */
        /* <DEDUP_REMOVED lines=8> */
[----:B------:R-:W-:Y:S01]  /*6e40*/  MOV R110, R110 ;  /* 0x0000006e006e7202 */ /* 0x000fe20000000f00 */
[----:B------:R2:W-:Y:S01]  /*6e50*/  STSM.16.M88.4 [R0], R136 ;  /* 0x0000008800007844 */ /* 0x0005e20000000200 */
[----:B------:R-:W-:Y:S02]  /*6e60*/  F2FP.BF16.F32.PACK_AB R146, R149, R148 ;  /* 0x000000949592723e */ /* 0x000fe400000010ff */
[----:B------:R-:W-:-:S05]  /*6e70*/  F2FP.BF16.F32.PACK_AB R147, R151, R150 ;  /* 0x000000969793723e */ /* 0x000fca00000010ff */
[----:B------:R2:W-:Y:S01]  /*6e80*/  STSM.16.M88.4 [R110], R144 ;  /* 0x000000906e007844 */ /* 0x0005e20000000200 */
[----:B------:R-:W-:Y:S01]  /*6e90*/  @!PT LDS RZ, [RZ] ;  /* 0x00000000fffff984 */ /* 0x000fe20000000800 */
[----:B------:R-:W-:Y:S01]  /*6ea0*/  @!PT LDS RZ, [RZ] ;  /* 0x00000000fffff984 */ /* 0x000fe20000000800 */
[----:B------:R-:W-:Y:S01]  /*6eb0*/  @!PT LDS RZ, [RZ] ;  /* 0x00000000fffff984 */ /* 0x000fe20000000800 */
[----:B------:R-:W-:Y:S01]  /*6ec0*/  @!PT LDS RZ, [RZ] ;  /* 0x00000000fffff984 */ /* 0x000fe20000000800 */
[----:B------:R1:W-:Y:S06]  /*6ed0*/  MEMBAR.ALL.CTA ;  /* 0x0000000000007992 */ /* 0x0003ec0000008000 */
[----:B-1----:R-:W1:Y:S02]  /*6ee0*/  FENCE.VIEW.ASYNC.S ;  /* 0x00000000000073c6 */ /* 0x002e640000000000 */
[----:B-1----:R-:W-:Y:S06]  /*6ef0*/  BAR.ARV 0x1, 0x120 ;  /* 0x0044800000007b1d */ /* 0x002fec0000002000 */
[----:B------:R-:W-:Y:S05]  /*6f00*/  @P0 BRA `(.L_x_39) ;  /* 0x00000000008c0947 */ /* 0x000fea0003800000 */
[----:B------:R-:W-:Y:S01]  /*6f10*/  UIADD3 UR6, -UR36, URZ, URZ ;  /* 0x0000003f24067290 */ /* 0x000fe2000fffe13f */
[----:B--2---:R-:W1:Y:S01]  /*6f20*/  LDC R0, c[0x0][0xda8] ;  /* 0x00036a00ff007b82 */ /* 0x004e620000000800 */
[----:B------:R-:W-:Y:S01]  /*6f30*/  ULDC UR4, c[0x0][0xdb4] ;  /* 0x00036d0000047ab9 */ /* 0x000fe20000000800 */
[----:B------:R-:W-:Y:S01]  /*6f40*/  ULDC.64 UR8, c[0x0][0xb70] ;  /* 0x0002dc0000087ab9 */ /* 0x000fe20000000a00 */
[----:B------:R-:W-:Y:S02]  /*6f50*/  UIMAD UR6, UR4, UR6, UR43 ;  /* 0x00000006040672a4 */ /* 0x000fe4000f8e022b */
[----:B------:R-:W-:Y:S02]  /*6f60*/  IADD3 R3, RZ, -UR43, RZ ;  /* 0x8000002bff037c10 */ /* 0x000fe4000fffe0ff */
[----:B------:R-:W-:Y:S01]  /*6f70*/  IADD3 R9, -R17, RZ, RZ ;  /* 0x000000ff11097210 */ /* 0x000fe20007ffe1ff */
[----:B------:R-:W-:Y:S01]  /*6f80*/  USHF.R.S32.HI UR4, URZ, 0x1f, UR6 ;  /* 0x0000001f3f047899 */ /* 0x000fe20008011406 */
[----:B------:R-:W2:Y:S02]  /*6f90*/  LDC.64 R6, c[0x0][0xb78] ;  /* 0x0002de00ff067b82 */ /* 0x000ea40000000a00 */
[----:B------:R-:W-:Y:S01]  /*6fa0*/  ISETP.NE.AND P0, PT, R16, R9, PT ;  /* 0x000000091000720c */ /* 0x000fe20003f05270 */
[----:B------:R-:W-:-:S02]  /*6fb0*/  UIMAD UR7, UR4, UR8, URZ ;  /* 0x00000008040772a4 */ /* 0x000fc4000f8e023f */
[----:B------:R-:W-:Y:S02]  /*6fc0*/  UIMAD.WIDE.U32 UR4, UR6, UR8, URZ ;  /* 0x00000008060472a5 */ /* 0x000fe4000f8e003f */
[----:B------:R-:W-:Y:S02]  /*6fd0*/  UIMAD UR6, UR6, UR9, UR7 ;  /* 0x00000009060672a4 */ /* 0x000fe4000f8e0207 */
[----:B------:R-:W-:Y:S02]  /*6fe0*/  USHF.R.S32.HI UR7, URZ, 0x1f, UR36 ;  /* 0x0000001f3f077899 */ /* 0x000fe40008011424 */
[----:B------:R-:W-:Y:S02]  /*6ff0*/  UIADD3 UR6, UR5, UR6, URZ ;  /* 0x0000000605067290 */ /* 0x000fe4000fffe03f */
[----:B------:R-:W-:Y:S01]  /*7000*/  MOV R5, UR5 ;  /* 0x0000000500057c02 */ /* 0x000fe20008000f00 */
[----:B------:R-:W-:Y:S01]  /*7010*/  IMAD.U32 R4, RZ, RZ, UR4 ;  /* 0x00000004ff047e24 */ /* 0x000fe2000f8e00ff */
[----:B------:R-:W-:Y:S01]  /*7020*/  ULDC UR4, c[0x0][0xa88] ;  /* 0x0002a20000047ab9 */ /* 0x000fe20000000800 */
[----:B-1----:R-:W-:Y:S01]  /*7030*/  IMAD R3, R0, R3, UR42 ;  /* 0x0000002a00037e24 */ /* 0x002fe2000f8e0203 */
[----:B------:R-:W-:-:S03]  /*7040*/  MOV R5, UR6 ;  /* 0x0000000600057c02 */ /* 0x000fc60008000f00 */
[----:B------:R-:W-:Y:S02]  /*7050*/  IMAD R9, R3, 0x40, R2 ;  /* 0x0000004003097824 */ /* 0x000fe400078e0202 */
[----:B--2---:R-:W-:-:S03]  /*7060*/  IMAD R0, R6, UR7, RZ ;  /* 0x0000000706007c24 */ /* 0x004fc6000f8e02ff */
[----:B------:R-:W-:Y:S01]  /*7070*/  SHF.R.S32.HI R3, RZ, 0x1f, R9 ;  /* 0x0000001fff037819 */ /* 0x000fe20000011409 */
[----:B------:R-:W-:Y:S01]  /*7080*/  IMAD.WIDE.U32 R4, R6, UR36, R4 ;  /* 0x0000002406047c25 */ /* 0x000fe2000f8e0004 */
[----:B------:R-:W-:-:S03]  /*7090*/  ISETP.GE.OR P1, PT, R9, UR4, P0 ;  /* 0x0000000409007c0c */ /* 0x000fc60008726670 */
[----:B------:R-:W-:Y:S01]  /*70a0*/  IMAD R6, R7, UR36, R0 ;  /* 0x0000002407067c24 */ /* 0x000fe2000f8e0200 */
[C---:B------:R-:W-:Y:S02]  /*70b0*/  IADD3 R7, R9.reuse, 0x8, RZ ;  /* 0x0000000809077810 */ /* 0x040fe40007ffe0ff */
[----:B------:R-:W-:Y:S02]  /*70c0*/  IADD3 R0, P2, R9, R4, RZ ;  /* 0x0000000409007210 */ /* 0x000fe40007f5e0ff */
[----:B------:R-:W-:Y:S01]  /*70d0*/  ISETP.GE.OR P0, PT, R7, UR4, P0 ;  /* 0x0000000407007c0c */ /* 0x000fe20008706670 */
[----:B------:R-:W-:Y:S01]  /*70e0*/  ULDC.64 UR4, c[0x0][0xb40] ;  /* 0x0002d00000047ab9 */ /* 0x000fe20000000a00 */
[----:B------:R-:W-:Y:S02]  /*70f0*/  IADD3.X R3, R3, R5, R6, P2, !PT ;  /* 0x0000000503037210 */ /* 0x000fe400017fe406 */
[----:B------:R-:W-:-:S04]  /*7100*/  LEA R4, P2, R0, UR4, 0x2 ;  /* 0x0000000400047c11 */ /* 0x000fc8000f8410ff */
[----:B------:R-:W-:-:S05]  /*7110*/  LEA.HI.X R5, R0, UR5, R3, 0x2, P2 ;  /* 0x0000000500057c11 */ /* 0x000fca00090f1403 */
[----:B------:R1:W-:Y:S04]  /*7120*/  @!P1 STG.E desc[UR48][R4.64], R157 ;  /* 0x0000009d04009986 */ /* 0x0003e8000c101930 */
[----:B------:R1:W-:Y:S02]  /*7130*/  @!P0 STG.E desc[UR48][R4.64+0x20], R156 ;  /* 0x0000209c04008986 */ /* 0x0003e4000c101930 */
.L_x_39:
[----:B--2---:R-:W2:Y:S01]  /*7140*/  SHFL.IDX PT, R0, R185, RZ, 0x1f ;  /* 0x00001fffb9007589 */ /* 0x004ea200000e0000 */
[----:B------:R-:W-:Y:S02]  /*7150*/  ULDC UR4, c[0x0][0xc] ;  /* 0x0000030000047ab9 */ /* 0x000fe40000000800 */
[----:B------:R-:W-:Y:S01]  /*7160*/  UIADD3 UR45, UR4, UR45, URZ ;  /* 0x0000002d042d7290 */ /* 0x000fe2000fffe03f */
[----:B--2---:R-:W-:-:S13]  /*7170*/  ISETP.NE.AND P0, PT, R0, 0x7, PT ;  /* 0x000000070000780c */ /* 0x004fda0003f05270 */
[----:B------:R-:W-:Y:S05]  /*7180*/  @P0 BRA `(.L_x_40) ;  /* 0x0000000000e80947 */ /* 0x000fea0003800000 */
[----:B------:R-:W-:Y:S01]  /*7190*/  BAR.SYNC.DEFER_BLOCKING 0x1, 0x120 ;  /* 0x0044800000007b1d */ /* 0x000fe20000010000 */
[----:B------:R-:W-:-:S05]  /*71a0*/  ELECT P0, URZ, PT ;  /* 0x00000000003f782f */ /* 0x000fca0003800000 */
[----:B------:R-:W-:Y:S08]  /*71b0*/  BSSY B0, `(.L_x_40) ;  /* 0x0000037000007945 */ /* 0x000ff00003800000 */
[----:B------:R-:W-:Y:S05]  /*71c0*/  @!P0 BRA `(.L_x_41) ;  /* 0x0000000000d48947 */ /* 0x000fea0003800000 */
[----:B------:R-:W-:Y:S01]  /*71d0*/  UIADD3 UR5, -UR43, URZ, URZ ;  /* 0x0000003f2b057290 */ /* 0x000fe2000fffe13f */
[----:B------:R-:W-:Y:S01]  /*71e0*/  ULDC UR10, c[0x0][0xda8] ;  /* 0x00036a00000a7ab9 */ /* 0x000fe20000000800 */
[----:B------:R-:W-:Y:S02]  /*71f0*/  UIADD3 UR35, -UR36, URZ, URZ ;  /* 0x0000003f24237290 */ /* 0x000fe4000fffe13f */
[----:B------:R-:W-:Y:S02]  /*7200*/  UIMAD UR5, UR10, UR5, UR42 ;  /* 0x000000050a0572a4 */ /* 0x000fe4000f8e022a */
[----:B------:R-:W-:Y:S01]  /*7210*/  UIADD3 UR4, UP0, UR52, 0x9f0, URZ ;  /* 0x000009f034047890 */ /* 0x000fe2000ff1e03f */
[----:B------:R-:W-:Y:S01]  /*7220*/  ULDC UR12, c[0x0][0xdb4] ;  /* 0x00036d00000c7ab9 */ /* 0x000fe20000000800 */
[----:B------:R-:W-:Y:S02]  /*7230*/  USHF.L.U32 UR34, UR5, 0x6, URZ ;  /* 0x0000000605227899 */ /* 0x000fe4000800063f */
[----:B------:R-:W-:-:S02]  /*7240*/  UIMAD UR35, UR12, UR35, UR43 ;  /* 0x000000230c2372a4 */ /* 0x000fc4000f8e022b */
[----:B------:R-:W-:Y:S02]  /*7250*/  UIADD3.X UR5, URZ, UR53, URZ, UP0, !UPT ;  /* 0x000000353f057290 */ /* 0x000fe400087fe43f */
[----:B------:R-:W-:Y:S02]  /*7260*/  UIADD3 UR6, UR46, 0x2000, URZ ;  /* 0x000020002e067890 */ /* 0x000fe4000fffe03f */
[----:B------:R-:W-:Y:S01]  /*7270*/  UIADD3 UR8, UR46, 0x4000, URZ ;  /* 0x000040002e087890 */ /* 0x000fe2000fffe03f */
[----:B------:R-:W-:Y:S01]  /*7280*/  UMOV UR33, URZ ;  /* 0x0000003f00217c82 */ /* 0x000fe20008000000 */
[----:B------:R-:W-:Y:S01]  /*7290*/  UMOV UR37, URZ ;  /* 0x0000003f00257c82 */ /* 0x000fe20008000000 */
[----:B------:R-:W-:Y:S01]  /*72a0*/  UMOV UR32, UR46 ;  /* 0x0000002e00207c82 */ /* 0x000fe20008000000 */
[----:B------:R-:W-:Y:S01]  /*72b0*/  UMOV UR7, 0x40 ;  /* 0x0000004000077882 */ /* 0x000fe20000000000 */
[----:B------:R-:W-:Y:S01]  /*72c0*/  UIADD3 UR10, UR46, 0x6000, URZ ;  /* 0x000060002e0a7890 */ /* 0x000fe2000fffe03f */
[----:B------:R2:W-:Y:S01]  /*72d0*/  UTMASTG.5D [UR32], [UR4] ;  /* 0x00000020040073b5 */ /* 0x0005e20008020000 */
[----:B------:R-:W-:Y:S01]  /*72e0*/  UMOV UR9, 0x80 ;  /* 0x0000008000097882 */ /* 0x000fe20000000000 */
[----:B------:R-:W-:Y:S01]  /*72f0*/  UIADD3 UR12, UR46, 0x8000, URZ ;  /* 0x000080002e0c7890 */ /* 0x000fe2000fffe03f */
[----:B------:R-:W-:Y:S01]  /*7300*/  UMOV UR11, 0xc0 ;  /* 0x000000c0000b7882 */ /* 0x000fe20000000000 */
[----:B------:R-:W-:Y:S01]  /*7310*/  UMOV UR13, 0x100 ;  /* 0x00000100000d7882 */ /* 0x000fe20000000000 */
[----:B--2---:R-:W-:Y:S01]  /*7320*/  UMOV UR32, UR6 ;  /* 0x0000000600207c82 */ /* 0x004fe20008000000 */
[----:B------:R-:W-:Y:S01]  /*7330*/  UMOV UR33, UR7 ;  /* 0x0000000700217c82 */ /* 0x000fe20008000000 */
[----:B------:R-:W-:Y:S01]  /*7340*/  UIADD3 UR6, UR46, 0xa000, URZ ;  /* 0x0000a0002e067890 */ /* 0x000fe2000fffe03f */
[----:B------:R2:W-:Y:S01]  /*7350*/  UTMASTG.5D [UR32], [UR4] ;  /* 0x00000020040073b5 */ /* 0x0005e20008020000 */
[----:B------:R-:W-:Y:S01]  /*7360*/  UMOV UR7, 0x140 ;  /* 0x0000014000077882 */ /* 0x000fe20000000000 */
[----:B--2---:R-:W-:Y:S01]  /*7370*/  UMOV UR32, UR8 ;  /* 0x0000000800207c82 */ /* 0x004fe20008000000 */
[----:B------:R-:W-:Y:S01]  /*7380*/  UMOV UR33, UR9 ;  /* 0x0000000900217c82 */ /* 0x000fe20008000000 */
[----:B------:R-:W-:Y:S01]  /*7390*/  UIADD3 UR8, UR46, 0xc000, URZ ;  /* 0x0000c0002e087890 */ /* 0x000fe2000fffe03f */
[----:B------:R2:W-:Y:S01]  /*73a0*/  UTMASTG.5D [UR32], [UR4] ;  /* 0x00000020040073b5 */ /* 0x0005e20008020000 */
[----:B------:R-:W-:Y:S01]  /*73b0*/  UIADD3 UR9, UR46, 0xe000, URZ ;  /* 0x0000e0002e097890 */ /* 0x000fe2000fffe03f */
[----:B--2---:R-:W-:Y:S01]  /*73c0*/  UMOV UR32, UR10 ;  /* 0x0000000a00207c82 */ /* 0x004fe20008000000 */
[----:B------:R-:W-:-:S02]  /*73d0*/  UMOV UR33, UR11 ;  /* 0x0000000b00217c82 */ /* 0x000fc40008000000 */
[----:B------:R2:W-:Y:S02]  /*73e0*/  UTMASTG.5D [UR32], [UR4] ;  /* 0x00000020040073b5 */ /* 0x0005e40008020000 */
[----:B--2---:R-:W-:Y:S01]  /*73f0*/  UMOV UR32, UR12 ;  /* 0x0000000c00207c82 */ /* 0x004fe20008000000 */
[----:B------:R-:W-:Y:S02]  /*7400*/  UMOV UR33, UR13 ;  /* 0x0000000d00217c82 */ /* 0x000fe40008000000 */
[----:B------:R2:W-:Y:S02]  /*7410*/  UTMASTG.5D [UR32], [UR4] ;  /* 0x00000020040073b5 */ /* 0x0005e40008020000 */
[----:B--2---:R-:W-:Y:S01]  /*7420*/  UMOV UR32, UR6 ;  /* 0x0000000600207c82 */ /* 0x004fe20008000000 */
[----:B------:R-:W-:Y:S01]  /*7430*/  UMOV UR33, UR7 ;  /* 0x0000000700217c82 */ /* 0x000fe20008000000 */
[----:B------:R-:W-:Y:S01]  /*7440*/  UMOV UR6, 0x180 ;  /* 0x0000018000067882 */ /* 0x000fe20000000000 */
[----:B------:R2:W-:Y:S02]  /*7450*/  UTMASTG.5D [UR32], [UR4] ;  /* 0x00000020040073b5 */ /* 0x0005e40008020000 */
[----:B--2---:R-:W-:Y:S01]  /*7460*/  UMOV UR32, UR8 ;  /* 0x0000000800207c82 */ /* 0x004fe20008000000 */
[----:B------:R-:W-:Y:S01]  /*7470*/  UMOV UR33, UR6 ;  /* 0x0000000600217c82 */ /* 0x000fe20008000000 */
[----:B------:R-:W-:Y:S01]  /*7480*/  UMOV UR6, 0x1c0 ;  /* 0x000001c000067882 */ /* 0x000fe20000000000 */
[----:B------:R2:W-:Y:S02]  /*7490*/  UTMASTG.5D [UR32], [UR4] ;  /* 0x00000020040073b5 */ /* 0x0005e40008020000 */
[----:B--2---:R-:W-:Y:S01]  /*74a0*/  UMOV UR32, UR9 ;  /* 0x0000000900207c82 */ /* 0x004fe20008000000 */
[----:B------:R-:W-:Y:S01]  /*74b0*/  UMOV UR33, UR6 ;  /* 0x0000000600217c82 */ /* 0x000fe20008000000 */
[----:B------:R-:W-:Y:S01]  /*74c0*/  UIADD3 UR6, UR46, 0x28c20, URZ ;  /* 0x00028c202e067890 */ /* 0x000fe2000fffe03f */
[----:B------:R2:W-:Y:S03]  /*74d0*/  UTMASTG.5D [UR32], [UR4] ;  /* 0x00000020040073b5 */ /* 0x0005e60008020000 */
[----:B------:R-:W-:Y:S01]  /*74e0*/  UPRMT UR6, URZ, 0x654, UR6 ;  /* 0x000006543f067896 */ /* 0x000fe20008000006 */
[----:B------:R0:W-:Y:S01]  /*74f0*/  UTMACMDFLUSH ;  /* 0x00000000000079b7 */ /* 0x0001e20000000000 */
[----:B------:R-:W-:-:S07]  /*7500*/  DEPBAR.LE SB0, 0x0 ;  /* 0x000080000000791a */ /* 0x000fce0000000000 */
[----:B--2---:R-:W-:Y:S03]  /*7510*/  SYNCS.ARRIVE.TRANS64.RED.A1T0 RZ, [UR6], RZ ;  /* 0x000000ffffff79a7 */ /* 0x004fe60008100406 */
.L_x_41:
[----:B------:R-:W-:Y:S05]  /*7520*/  BSYNC B0 ;  /* 0x0000000000007941 */ /* 0x000fea0003800000 */
.L_x_40:
[----:B------:R-:W2:Y:S02]  /*7530*/  LDC R0, c[0x0][0xda4] ;  /* 0x00036900ff007b82 */ /* 0x000ea40000000800 */
[----:B--2---:R-:W-:-:S13]  /*7540*/  ISETP.LE.AND P0, PT, R0, UR45, PT ;  /* 0x0000002d00007c0c */ /* 0x004fda000bf03270 */
[----:B------:R-:W-:Y:S05]  /*7550*/  @!P0 BRA `(.L_x_42) ;  /* 0xffffff9800488947 */ /* 0x000fea000383ffff */
[----:B------:R-:W-:Y:S05]  /*7560*/  EXIT ;  /* 0x000000000000794d */ /* 0x000fea0003800000 */
.L_x_7:
[----:B------:R-:W-:-:S08]  /*7570*/  NOP ;  /* 0x0000000000007918 */ /* 0x000fd00000000000 */
[----:B------:R-:W1:-:S00]  /*7580*/  USETMAXREG.DEALLOC.CTAPOOL 0x18 ;  /* 0x00000018000079c8 */ /* 0x000e4000080e0500 */
[----:B-1----:R-:W-:-:S06]  /*7590*/  LOP3.LUT R0, R0, 0x3, RZ, 0xc0, !PT ;  /* 0x0000000300007812 */ /* 0x002fcc00078ec0ff */
[----:B------:R-:W1:Y:S02]  /*75a0*/  SHFL.IDX PT, R0, R0, RZ, 0x1f ;  /* 0x00001fff00007589 */ /* 0x000e6400000e0000 */
[----:B-1----:R-:W-:-:S13]  /*75b0*/  ISETP.NE.AND P0, PT, R0, RZ, PT ;  /* 0x000000ff0000720c */ /* 0x002fda0003f05270 */
[----:B------:R-:W-:Y:S05]  /*75c0*/  @P0 EXIT ;  /* 0x000000000000094d */ /* 0x000fea0003800000 */
[----:B------:R-:W1:Y:S01]  /*75d0*/  S2UR UR4, SR_CTAID.X ;  /* 0x00000000000479c3 */ /* 0x000e620000002500 */
[----:B------:R-:W-:Y:S01]  /*75e0*/  MOV R16, RZ ;  /* 0x000000ff00107202 */ /* 0x000fe20000000f00 */
[----:B------:R-:W-:Y:S01]  /*75f0*/  IMAD.MOV.U32 R2, RZ, RZ, 0x1 ;  /* 0x00000001ff027424 */ /* 0x000fe200078e00ff */
[----:B------:R-:W-:-:S05]  /*7600*/  MOV R17, 0x1 ;  /* 0x0000000100117802 */ /* 0x000fca0000000f00 */
[----:B------:R-:W1:Y:S02]  /*7610*/  LDC R0, c[0x0][0xda4] ;  /* 0x00036900ff007b82 */ /* 0x000e640000000800 */
[----:B-1----:R-:W-:-:S13]  /*7620*/  ISETP.LE.AND P0, PT, R0, UR4, PT ;  /* 0x0000000400007c0c */ /* 0x002fda000bf03270 */
[----:B------:R-:W-:Y:S05]  /*7630*/  @P0 BRA `(.L_x_43) ;  /* 0x0000002c005c0947 */ /* 0x000fea0003800000 */
[----:B------:R-:W-:Y:S01]  /*7640*/  MOV R0, UR4 ;  /* 0x0000000400007c02 */ /* 0x000fe20008000f00 */
[----:B------:R-:W-:Y:S01]  /*7650*/  IMAD.MOV.U32 R16, RZ, RZ, RZ ;  /* 0x000000ffff107224 */ /* 0x000fe200078e00ff */
[----:B------:R-:W-:Y:S01]  /*7660*/  MOV R17, 0x1 ;  /* 0x0000000100117802 */ /* 0x000fe20000000f00 */
[----:B------:R-:W-:Y:S01]  /*7670*/  ULDC.64 UR40, c[0x0][0x198] ;  /* 0x0000660000287ab9 */ /* 0x000fe20000000a00 */
[----:B------:R-:W-:Y:S01]  /*7680*/  ULDC UR36, c[0x0][0xc] ;  /* 0x0000030000247ab9 */ /* 0x000fe20000000800 */
[----:B------:R1:W-:Y:S04]  /*7690*/  STL [R1+0xc], R0 ;  /* 0x00000c0001007387 */ /* 0x0003e80000100800 */
[----:B------:R1:W-:Y:S02]  /*76a0*/  STL [R1+0x18], RZ ;  /* 0x000018ff01007387 */ /* 0x0003e40000100800 */
.L_x_85:
[----:B------:R-:W2:Y:S01]  /*76b0*/  LDL R4, [R1+0xc] ;  /* 0x00000c0001047983 */ /* 0x000ea20000100800 */
[----:B-1----:R-:W1:Y:S01]  /*76c0*/  LDC R0, c[0x0][0xda8] ;  /* 0x00036a00ff007b82 */ /* 0x002e620000000800 */
[----:B------:R-:W-:Y:S05]  /*76d0*/  YIELD ;  /* 0x0000000000007946 */ /* 0x000fea0003800000 */
[----:B------:R-:W-:Y:S02]  /*76e0*/  ULDC.64 UR4, c[0x0][0x3f8] ;  /* 0x0000fe0000047ab9 */ /* 0x000fe40000000a00 */
[----:B------:R-:W3:Y:S01]  /*76f0*/  LDC R19, c[0x0][0xdb4] ;  /* 0x00036d00ff137b82 */ /* 0x000ee20000000800 */
[----:B------:R-:W-:-:S03]  /*7700*/  UISETP.NE.U32.AND UP0, UPT, UR4, URZ, UPT ;  /* 0x0000003f0400728c */ /* 0x000fc6000bf05070 */
[----:B------:R-:W-:Y:S01]  /*7710*/  ULDC UR4, c[0x0][0x404] ;  /* 0x0001010000047ab9 */ /* 0x000fe20000000800 */
[----:B------:R-:W-:-:S04]  /*7720*/  UISETP.NE.AND.EX UP0, UPT, UR5, URZ, UPT, UP0 ;  /* 0x0000003f0500728c */ /* 0x000fc8000bf05300 */
[----:B------:R-:W-:Y:S01]  /*7730*/  USEL UR4, UR4, 0x1, UP0 ;  /* 0x0000000104047887 */ /* 0x000fe20008000000 */
[----:B-1----:R-:W-:Y:S02]  /*7740*/  ISETP.NE.AND P0, PT, R0, 0x1, PT ;  /* 0x000000010000780c */ /* 0x002fe40003f05270 */
[----:B---3--:R-:W-:-:S11]  /*7750*/  ISETP.NE.AND P1, PT, R19, 0x1, PT ;  /* 0x000000011300780c */ /* 0x008fd60003f25270 */
[----:B------:R-:W2:Y:S08]  /*7760*/  @P0 LDC R0, c[0x0][0xdac] ;  /* 0x00036b00ff000b82 */ /* 0x000eb00000000800 */
[----:B------:R-:W1:Y:S08]  /*7770*/  @P0 LDC R5, c[0x0][0xdb0] ;  /* 0x00036c00ff050b82 */ /* 0x000e700000000800 */
[----:B------:R-:W3:Y:S01]  /*7780*/  @P1 LDC.64 R2, c[0x0][0xdb8] ;  /* 0x00036e00ff021b82 */ /* 0x000ee20000000a00 */
[----:B--2---:R-:W-:-:S05]  /*7790*/  @P0 IMAD.HI.U32 R0, R4, R0, RZ ;  /* 0x0000000004000227 */ /* 0x004fca00078e00ff */
[----:B-1----:R-:W-:Y:S02]  /*77a0*/  @P0 SHF.R.U32.HI R4, RZ, R5, R0 ;  /* 0x00000005ff040219 */ /* 0x002fe40000011600 */
[----:B------:R-:W1:Y:S01]  /*77b0*/  S2R R5, SR_CgaCtaId ;  /* 0x0000000000057919 */ /* 0x000e620000008800 */
[----:B------:R-:W2:Y:S01]  /*77c0*/  LDC R0, c[0x0][0x2e0] ;  /* 0x0000b800ff007b82 */ /* 0x000ea20000000800 */
[----:B------:R-:W-:Y:S01]  /*77d0*/  MOV R18, R4 ;  /* 0x0000000400127202 */ /* 0x000fe20000000f00 */
[----:B---3--:R-:W-:Y:S01]  /*77e0*/  @P1 IMAD.HI.U32 R2, R4, R2, RZ ;  /* 0x0000000204021227 */ /* 0x008fe200078e00ff */
[----:B------:R3:W-:Y:S04]  /*77f0*/  STL [R1+0x4], R4 ;  /* 0x0000040401007387 */ /* 0x0007e80000100800 */
[----:B------:R-:W-:-:S02]  /*7800*/  @P1 SHF.R.U32.HI R18, RZ, R3, R2 ;  /* 0x00000003ff121219 */ /* 0x000fc40000011602 */
[----:B------:R-:W-:Y:S01]  /*7810*/  MOV R2, 0x400 ;  /* 0x0000040000027802 */ /* 0x000fe20000000f00 */
[----:B--2---:R-:W-:-:S03]  /*7820*/  IMAD R6, R0, UR4, RZ ;  /* 0x0000000400067c24 */ /* 0x004fc6000f8e02ff */
[----:B-1----:R-:W-:-:S05]  /*7830*/  LEA R7, R5, R2, 0x18 ;  /* 0x0000000205077211 */ /* 0x002fca00078ec0ff */
[----:B------:R-:W-:Y:S01]  /*7840*/  VIADD R0, R7, 0x22400 ;  /* 0x0002240007007836 */ /* 0x000fe20000000000 */
[----:B------:R3:W-:Y:S04]  /*7850*/  STL [R1], R7 ;  /* 0x0000000701007387 */ /* 0x0007e80000100800 */
[----:B------:R-:W-:Y:S01]  /*7860*/  LOP3.LUT P0, RZ, R0, 0x3ff, RZ, 0xc0, !PT ;  /* 0x000003ff00ff7812 */ /* 0x000fe2000780c0ff */
[----:B------:R3:W-:Y:S01]  /*7870*/  STL [R1+0x14], R6 ;  /* 0x0000140601007387 */ /* 0x0007e20000100800 */
[----:B------:R-:W-:-:S04]  /*7880*/  IADD3 R0, R6, 0x3f, RZ ;  /* 0x0000003f06007810 */ /* 0x000fc80007ffe0ff */
[----:B------:R-:W-:-:S04]  /*7890*/  SHF.R.S32.HI R3, RZ, 0x1f, R0 ;  /* 0x0000001fff037819 */ /* 0x000fc80000011400 */
[----:B------:R-:W-:Y:S02]  /*78a0*/  LEA.HI R3, R3, R0, RZ, 0x6 ;  /* 0x0000000003037211 */ /* 0x000fe400078f30ff */
[----:B------:R-:W-:-:S05]  /*78b0*/  IADD3 R0, -R18, RZ, RZ ;  /* 0x000000ff12007210 */ /* 0x000fca0007ffe1ff */
[----:B------:R-:W-:Y:S01]  /*78c0*/  IMAD R19, R19, R0, R4 ;  /* 0x0000000013137224 */ /* 0x000fe200078e0204 */
[----:B------:R-:W-:-:S05]  /*78d0*/  SHF.R.S32.HI R0, RZ, 0x6, R3 ;  /* 0x00000006ff007819 */ /* 0x000fca0000011403 */
[----:B------:R3:W-:Y:S01]  /*78e0*/  STL [R1+0x8], R0 ;  /* 0x0000080001007387 */ /* 0x0007e20000100800 */
[----:B------:R-:W-:Y:S05]  /*78f0*/  @!P0 BRA `(.L_x_44) ;  /* 0x0000000000408947 */ /* 0x000fea0003800000 */
[----:B------:R-:W-:Y:S01]  /*7900*/  MOV R2, 0x0 ;  /* 0x0000000000027802 */ /* 0x000fe20000000f00 */
[----:B------:R-:W-:Y:S01]  /*7910*/  ULDC.64 UR6, c[0x4][0x88] ;  /* 0x0100220000067ab9 */ /* 0x000fe20000000a00 */
[----:B------:R-:W-:Y:S01]  /*7920*/  ULDC.64 UR8, c[0x4][0x90] ;  /* 0x0100240000087ab9 */ /* 0x000fe20000000a00 */
[----:B------:R-:W-:Y:S01]  /*7930*/  ULDC.64 UR4, c[0x4][0x8] ;  /* 0x0100020000047ab9 */ /* 0x000fe20000000a00 */
[----:B---3--:R-:W-:Y:S01]  /*7940*/  IMAD.U32 R4, RZ, RZ, UR6 ;  /* 0x00000006ff047e24 */ /* 0x008fe2000f8e00ff */
[----:B------:R-:W-:Y:S01]  /*7950*/  MOV R5, UR7 ;  /* 0x0000000700057c02 */ /* 0x000fe20008000f00 */
[----:B------:R-:W1:Y:S01]  /*7960*/  LDC.64 R2, c[0x4][R2] ;  /* 0x0100000002027b82 */ /* 0x000e620000000a00 */
[----:B------:R-:W-:Y:S01]  /*7970*/  MOV R6, UR8 ;  /* 0x0000000800067c02 */ /* 0x000fe20008000f00 */
[----:B------:R-:W-:Y:S01]  /*7980*/  IMAD.U32 R7, RZ, RZ, UR9 ;  /* 0x00000009ff077e24 */ /* 0x000fe2000f8e00ff */
[----:B------:R-:W-:Y:S01]  /*7990*/  MOV R10, UR4 ;  /* 0x00000004000a7c02 */ /* 0x000fe20008000f00 */
[----:B------:R-:W-:Y:S01]  /*79a0*/  IMAD.MOV.U32 R8, RZ, RZ, 0x70 ;  /* 0x00000070ff087424 */ /* 0x000fe200078e00ff */
[----:B------:R-:W-:-:S02]  /*79b0*/  MOV R11, UR5 ;  /* 0x00000005000b7c02 */ /* 0x000fc40008000f00 */
[----:B------:R-:W-:Y:S02]  /*79c0*/  MOV R12, 0x1 ;  /* 0x00000001000c7802 */ /* 0x000fe40000000f00 */
[----:B------:R-:W-:-:S07]  /*79d0*/  MOV R13, RZ ;  /* 0x000000ff000d7202 */ /* 0x000fce0000000f00 */
[----:B------:R-:W-:-:S07]  /*79e0*/  LEPC R20, `(.L_x_44) ;  /* 0x000000001014794e */ /* 0x000fce0000000000 */
[----:B-1----:R-:W-:Y:S05]  /*79f0*/  CALL.ABS.NOINC R2 ;  /* 0x0000000002007343 */ /* 0x002fea0003c00000 */
.L_x_44:
[----:B------:R-:W3:Y:S02]  /*7a00*/  LDL R2, [R1] ;  /* 0x0000000001027983 */ /* 0x000ee40000100800 */
[----:B---3--:R-:W-:-:S05]  /*7a10*/  VIADD R0, R2, 0x400 ;  /* 0x0000040002007836 */ /* 0x008fca0000000000 */
[----:B------:R-:W-:-:S13]  /*7a20*/  LOP3.LUT P0, RZ, R0, 0x3ff, RZ, 0xc0, !PT ;  /* 0x000003ff00ff7812 */ /* 0x000fda000780c0ff */
[----:B------:R-:W-:Y:S05]  /*7a30*/  @!P0 BRA `(.L_x_45) ;  /* 0x0000000000808947 */ /* 0x000fea0003800000 */
[----:B------:R-:W-:Y:S01]  /*7a40*/  MOV R0, 0x0 ;  /* 0x0000000000007802 */ /* 0x000fe20000000f00 */
[----:B------:R-:W-:Y:S01]  /*7a50*/  ULDC.64 UR6, c[0x4][0x88] ;  /* 0x0100220000067ab9 */ /* 0x000fe20000000a00 */
[----:B------:R-:W-:Y:S01]  /*7a60*/  ULDC.64 UR8, c[0x4][0x90] ;  /* 0x0100240000087ab9 */ /* 0x000fe20000000a00 */
[----:B------:R-:W-:Y:S01]  /*7a70*/  ULDC.64 UR4, c[0x4][0x10] ;  /* 0x0100040000047ab9 */ /* 0x000fe20000000a00 */
[----:B------:R1:W2:Y:S01]  /*7a80*/  LDC.64 R2, c[0x4][R0] ;  /* 0x0100000000027b82 */ /* 0x0002a20000000a00 */
[----:B------:R-:W-:Y:S01]  /*7a90*/  MOV R4, UR6 ;  /* 0x0000000600047c02 */ /* 0x000fe20008000f00 */
[----:B------:R-:W-:Y:S01]  /*7aa0*/  IMAD.U32 R6, RZ, RZ, UR8 ;  /* 0x00000008ff067e24 */ /* 0x000fe2000f8e00ff */
[----:B------:R-:W-:Y:S01]  /*7ab0*/  MOV R5, UR7 ;  /* 0x0000000700057c02 */ /* 0x000fe20008000f00 */
[----:B------:R-:W-:Y:S01]  /*7ac0*/  IMAD.U32 R11, RZ, RZ, UR5 ;  /* 0x00000005ff0b7e24 */ /* 0x000fe2000f8e00ff */
[----:B------:R-:W-:Y:S01]  /*7ad0*/  MOV R7, UR9 ;  /* 0x0000000900077c02 */ /* 0x000fe20008000f00 */
[----:B------:R-:W-:Y:S01]  /*7ae0*/  IMAD.MOV.U32 R13, RZ, RZ, RZ ;  /* 0x000000ffff0d7224 */ /* 0x000fe200078e00ff */
[----:B------:R-:W-:-:S02]  /*7af0*/  MOV R10, UR4 ;  /* 0x00000004000a7c02 */ /* 0x000fc40008000f00 */
[----:B------:R-:W-:Y:S02]  /*7b00*/  MOV R8, 0x70 ;  /* 0x0000007000087802 */ /* 0x000fe40000000f00 */
[----:B-1----:R-:W-:-:S07]  /*7b10*/  MOV R12, 0x1 ;  /* 0x00000001000c7802 */ /* 0x002fce0000000f00 */
[----:B------:R-:W-:-:S07]  /*7b20*/  LEPC R20, `(.L_x_46) ;  /* 0x000000001014794e */ /* 0x000fce0000000000 */
[----:B--2---:R-:W-:Y:S05]  /*7b30*/  CALL.ABS.NOINC R2 ;  /* 0x0000000002007343 */ /* 0x004fea0003c00000 */
.L_x_46:
[----:B------:R-:W-:Y:S01]  /*7b40*/  MOV R2, 0x0 ;  /* 0x0000000000027802 */ /* 0x000fe20000000f00 */
[----:B------:R-:W-:Y:S01]  /*7b50*/  ULDC.64 UR6, c[0x4][0x88] ;  /* 0x0100220000067ab9 */ /* 0x000fe20000000a00 */
[----:B------:R-:W-:Y:S01]  /*7b60*/  ULDC.64 UR8, c[0x4][0x90] ;  /* 0x0100240000087ab9 */ /* 0x000fe20000000a00 */
[----:B------:R-:W-:Y:S01]  /*7b70*/  ULDC.64 UR4, c[0x4][0x18] ;  /* 0x0100060000047ab9 */ /* 0x000fe20000000a00 */
[----:B------:R-:W-:Y:S01]  /*7b80*/  MOV R4, UR6 ;  /* 0x0000000600047c02 */ /* 0x000fe20008000f00 */
[----:B------:R-:W-:Y:S01]  /*7b90*/  IMAD.U32 R6, RZ, RZ, UR8 ;  /* 0x00000008ff067e24 */ /* 0x000fe2000f8e00ff */
[----:B------:R-:W1:Y:S01]  /*7ba0*/  LDC.64 R2, c[0x4][R2] ;  /* 0x0100000002027b82 */ /* 0x000e620000000a00 */
[----:B------:R-:W-:Y:S01]  /*7bb0*/  MOV R5, UR7 ;  /* 0x0000000700057c02 */ /* 0x000fe20008000f00 */
[----:B------:R-:W-:Y:S01]  /*7bc0*/  IMAD.U32 R11, RZ, RZ, UR5 ;  /* 0x00000005ff0b7e24 */ /* 0x000fe2000f8e00ff */
[----:B------:R-:W-:Y:S01]  /*7bd0*/  MOV R7, UR9 ;  /* 0x0000000900077c02 */ /* 0x000fe20008000f00 */
[----:B------:R-:W-:Y:S01]  /*7be0*/  IMAD.MOV.U32 R13, RZ, RZ, RZ ;  /* 0x000000ffff0d7224 */ /* 0x000fe200078e00ff */
[----:B------:R-:W-:-:S02]  /*7bf0*/  MOV R10, UR4 ;  /* 0x00000004000a7c02 */ /* 0x000fc40008000f00 */
[----:B------:R-:W-:Y:S02]  /*7c00*/  MOV R8, 0x70 ;  /* 0x0000007000087802 */ /* 0x000fe40000000f00 */
[----:B------:R-:W-:-:S07]  /*7c10*/  MOV R12, 0x1 ;  /* 0x00000001000c7802 */ /* 0x000fce0000000f00 */
[----:B------:R-:W-:-:S07]  /*7c20*/  LEPC R20, `(.L_x_45) ;  /* 0x000000001014794e */ /* 0x000fce0000000000 */
[----:B-1----:R-:W-:Y:S05]  /*7c30*/  CALL.ABS.NOINC R2 ;  /* 0x0000000002007343 */ /* 0x002fea0003c00000 */
.L_x_45:
[----:B------:R-:W2:Y:S01]  /*7c40*/  LDL.LU R5, [R1+0x4] ;  /* 0x0000040001057983 */ /* 0x000ea20000300800 */
[----:B------:R-:W1:Y:S01]  /*7c50*/  LDC R0, c[0x0][0x428] ;  /* 0x00010a00ff007b82 */ /* 0x000e620000000800 */
[----:B------:R-:W-:Y:S02]  /*7c60*/  ULDC.64 UR4, c[0x0][0x9f8] ;  /* 0x00027e0000047ab9 */ /* 0x000fe40000000a00 */
[----:B------:R-:W3:Y:S01]  /*7c70*/  LDL R4, [R1+0xc] ;  /* 0x00000c0001047983 */ /* 0x000ee20000100800 */
[----:B------:R-:W-:Y:S01]  /*7c80*/  ISETP.NE.U32.AND P0, PT, RZ, UR4, PT ;  /* 0x00000004ff007c0c */ /* 0x000fe2000bf05070 */
[----:B------:R-:W-:Y:S01]  /*7c90*/  ULDC UR4, c[0x0][0xda8] ;  /* 0x00036a0000047ab9 */ /* 0x000fe20000000800 */
[----:B------:R-:W-:Y:S01]  /*7ca0*/  MOV R6, R18 ;  /* 0x0000001200067202 */ /* 0x000fe20000000f00 */
[----:B------:R-:W4:Y:S01]  /*7cb0*/  S2R R7, SR_TID.X ;  /* 0x0000000000077919 */ /* 0x000f220000002100 */
[----:B------:R-:W-:Y:S02]  /*7cc0*/  ISETP.NE.AND.EX P0, PT, RZ, UR5, PT, P0 ;  /* 0x00000005ff007c0c */ /* 0x000fe4000bf05300 */
[----:B-1----:R-:W-:-:S02]  /*7cd0*/  ISETP.NE.AND P1, PT, R0, 0x1, PT ;  /* 0x000000010000780c */ /* 0x002fc40003f25270 */
[----:B------:R-:W-:-:S11]  /*7ce0*/  MOV R0, R19 ;  /* 0x0000001300007202 */ /* 0x000fd60000000f00 */
[----:B------:R-:W1:Y:S01]  /*7cf0*/  @P1 LDC R2, c[0x0][0x42c] ;  /* 0x00010b00ff021b82 */ /* 0x000e620000000800 */
[----:B----4-:R-:W-:-:S07]  /*7d00*/  LOP3.LUT R7, R7, 0x1f, RZ, 0xc0, !PT ;  /* 0x0000001f07077812 */ /* 0x010fce00078ec0ff */
[----:B------:R-:W4:Y:S01]  /*7d10*/  @P1 LDC R3, c[0x0][0x430] ;  /* 0x00010c00ff031b82 */ /* 0x000f220000000800 */
[----:B-1----:R-:W-:-:S05]  /*7d20*/  @P1 IMAD.HI.U32 R2, R19, R2, RZ ;  /* 0x0000000213021227 */ /* 0x002fca00078e00ff */
[----:B----4-:R-:W-:Y:S02]  /*7d30*/  @P1 SHF.R.U32.HI R0, RZ, R3, R2 ;  /* 0x00000003ff001219 */ /* 0x010fe40000011602 */
[----:B------:R-:W1:Y:S01]  /*7d40*/  @P0 LDC.64 R2, c[0x0][0x9f8] ;  /* 0x00027e00ff020b82 */ /* 0x000e620000000a00 */
[----:B------:R-:W-:-:S04]  /*7d50*/  ISETP.NE.AND P1, PT, R7, RZ, PT ;  /* 0x000000ff0700720c */ /* 0x000fc80003f25270 */
[----:B------:R-:W-:-:S09]  /*7d60*/  PLOP3.LUT P2, PT, P1, PT, PT, 0x8, 0x0 ;  /* 0x000000000000781c */ /* 0x000fd20000f4e170 */
[----:B------:R-:W-:-:S05]  /*7d70*/  VOTEU.ALL UP1, P1 ;  /* 0x00000000003f7886 */ /* 0x000fca0000820000 */
[----:B------:R-:W-:Y:S01]  /*7d80*/  @!UP1 UIADD3 UR8, UP0, UR40, 0x270, URZ ;  /* 0x0000027028089890 */ /* 0x000fe2000ff1e03f */
[----:B-1----:R-:W-:-:S03]  /*7d90*/  @P0 IMAD.WIDE R2, R18, 0x4, R2 ;  /* 0x0000000412020825 */ /* 0x002fc600078e0202 */
[----:B------:R-:W-:Y:S02]  /*7da0*/  @!UP1 UIADD3.X UR9, URZ, UR41, URZ, UP0, !UPT ;  /* 0x000000293f099290 */ /* 0x000fe400087fe43f */
[----:B------:R1:W5:Y:S01]  /*7db0*/  @P0 LDG.E R6, desc[UR48][R2.64] ;  /* 0x0000003002060981 */ /* 0x000362000c1e1900 */
[----:B------:R-:W-:Y:S01]  /*7dc0*/  PLOP3.LUT P0, PT, PT, PT, PT, 0x80, 0x0 ;  /* 0x000000000000781c */ /* 0x000fe20003f0f070 */
[----:B------:R-:W-:Y:S01]  /*7dd0*/  VOTEU.ALL UP0, P1 ;  /* 0x00000000003f7886 */ /* 0x000fe20000800000 */
[----:B--2---:R-:W-:-:S04]  /*7de0*/  IMAD.MOV R8, RZ, RZ, -R5 ;  /* 0x000000ffff087224 */ /* 0x004fc800078e0a05 */
[----:B---3--:R-:W-:-:S05]  /*7df0*/  IMAD R8, R8, UR4, R4 ;  /* 0x0000000408087c24 */ /* 0x008fca000f8e0204 */
[----:B-1----:R-:W-:-:S07]  /*7e00*/  SHF.L.U32 R8, R8, 0x6, RZ ;  /* 0x0000000608087819 */ /* 0x002fce00000006ff */
.L_x_47:
[----:B------:R-:W-:Y:S02]  /*7e10*/  PLOP3.LUT P0, PT, P0, P2, PT, 0xa2, 0x0 ;  /* 0x000000000000781c */ /* 0x000fe40000705472 */
[----:B------:R-:W-:Y:S01]  /*7e20*/  @P2 R2UR P0, UR7, R18 ;  /* 0x00000000120722ca */ /* 0x000fe20000000000 */
[----:B------:R-:W-:-:S07]  /*7e30*/  UMOV UR4, URZ ;  /* 0x0000003f00047c82 */ /* 0x000fce0008000000 */
[----:B------:R-:W-:Y:S02]  /*7e40*/  PLOP3.LUT P0, PT, P0, P2, PT, 0xa2, 0x0 ;  /* 0x000000000000781c */ /* 0x000fe40000705472 */
[----:B------:R-:W-:-:S08]  /*7e50*/  @P2 R2UR.OR P0, UR6, R19 ;  /* 0x00000000130622ca */ /* 0x000fd00000100000 */
[----:B------:R-:W-:Y:S02]  /*7e60*/  PLOP3.LUT P0, PT, P0, P2, PT, 0xa2, 0x0 ;  /* 0x000000000000781c */ /* 0x000fe40000705472 */
[----:B------:R-:W-:-:S08]  /*7e70*/  @P2 R2UR.OR P0, UR5, R8 ;  /* 0x00000000080522ca */ /* 0x000fd00000100000 */
[----:B------:R-:W-:Y:S02]  /*7e80*/  @P2 PLOP3.LUT P2, PT, P0, PT, PT, 0x80, 0x0 ;  /* 0x000000000000281c */ /* 0x000fe4000074f070 */
[----:B------:R-:W-:-:S03]  /*7e90*/  PLOP3.LUT P0, PT, PT, PT, PT, 0x80, 0x0 ;  /* 0x000000000000781c */ /* 0x000fc60003f0f070 */
[----:B------:R1:W-:Y:S08]  /*7ea0*/  @!UP0 UTMAPF.L2.4D [UR4], [UR8] ;  /* 0x00000004080085b8 */ /* 0x0003f00008018000 */
[----:B-1----:R-:W-:Y:S05]  /*7eb0*/  @P2 BRA.U.ANY `(.L_x_47) ;  /* 0xfffffffd00d42947 */ /* 0x002fea000393ffff */
[----:B------:R-:W1:Y:S01]  /*7ec0*/  LDC.64 R2, c[0x0][0x3f8] ;  /* 0x0000fe00ff027b82 */ /* 0x000e620000000a00 */
[----:B------:R-:W-:Y:S01]  /*7ed0*/  UMOV UR4, 0xffffffff ;  /* 0xffffffff00047882 */ /* 0x000fe20000000000 */
[----:B-1----:R-:W-:-:S04]  /*7ee0*/  ISETP.NE.U32.AND P0, PT, R2, RZ, PT ;  /* 0x000000ff0200720c */ /* 0x002fc80003f05070 */
[----:B------:R-:W-:-:S04]  /*7ef0*/  ISETP.NE.AND.EX P0, PT, R3, RZ, PT, P0 ;  /* 0x000000ff0300720c */ /* 0x000fc80003f05300 */
[----:B-----5:R-:W-:Y:S01]  /*7f00*/  SEL R4, R6, RZ, !P0 ;  /* 0x000000ff06047207 */ /* 0x020fe20004000000 */
[----:B------:R-:W-:Y:S08]  /*7f10*/  BRA.DIV UR4, `(.L_x_48) ;  /* 0x0000002a04947947 */ /* 0x000ff0000b800000 */
.L_x_102:
[----:B------:R-:W2:Y:S01]  /*7f20*/  LDL R5, [R1+0x8] ;  /* 0x0000080001057983 */ /* 0x000ea20000100800 */
[----:B------:R-:W-:Y:S01]  /*7f30*/  UMOV UR4, 0xffffffff ;  /* 0xffffffff00047882 */ /* 0x000fe20000000000 */
[----:B------:R-:W-:Y:S02]  /*7f40*/  SHF.R.S32.HI R7, RZ, 0x1f, R6 ;  /* 0x0000001fff077819 */ /* 0x000fe40000011406 */
[----:B--2---:R-:W-:Y:S01]  /*7f50*/  IADD3 R9, R5, -0x1, RZ ;  /* 0xffffffff05097810 */ /* 0x004fe20007ffe0ff */
[----:B------:R-:W-:Y:S06]  /*7f60*/  BRA.DIV UR4, `(.L_x_49) ;  /* 0x0000002a04b47947 */ /* 0x000fec000b800000 */
[----:B------:R-:W-:-:S13]  /*7f70*/  ELECT P6, URZ, PT ;  /* 0x00000000003f782f */ /* 0x000fda00038c0000 */
.L_x_105:
[----:B------:R-:W-:Y:S05]  /*7f80*/  @!P6 BRA `(.L_x_50) ;  /* 0x0000000000ece947 */ /* 0x000fea0003800000 */
[----:B------:R1:W-:Y:S01]  /*7f90*/  STL [R1+0x10], R9 ;  /* 0x0000100901007387 */ /* 0x0003e20000100800 */
[----:B------:R-:W-:Y:S01]  /*7fa0*/  IMAD.MOV.U32 R4, RZ, RZ, R6 ;  /* 0x000000ffff047224 */ /* 0x000fe200078e0006 */
[----:B------:R-:W-:Y:S06]  /*7fb0*/  @!P0 BRA `(.L_x_51) ;  /* 0x0000000000488947 */ /* 0x000fec0003800000 */
[----:B------:R-:W2:Y:S01]  /*7fc0*/  LDC R11, c[0x0][0x41c] ;  /* 0x00010700ff0b7b82 */ /* 0x000ea20000000800 */
[----:B------:R-:W-:Y:S01]  /*7fd0*/  ULDC.64 UR4, c[0x0][0x408] ;  /* 0x0001020000047ab9 */ /* 0x000fe20000000a00 */
[----:B--2---:R-:W-:-:S13]  /*7fe0*/  ISETP.NE.AND P1, PT, R11, 0x1, PT ;  /* 0x000000010b00780c */ /* 0x004fda0003f25270 */
[----:B------:R-:W2:Y:S02]  /*7ff0*/  @P1 LDC.64 R4, c[0x0][0x420] ;  /* 0x00010800ff041b82 */ /* 0x000ea40000000a00 */
[----:B--2---:R-:W-:Y:S01]  /*8000*/  @P1 IMAD.HI.U32 R10, R9, R4, RZ ;  /* 0x00000004090a1227 */ /* 0x004fe200078e00ff */
[----:B------:R-:W-:-:S04]  /*8010*/  MOV R4, R9 ;  /* 0x0000000900047202 */ /* 0x000fc80000000f00 */
[----:B------:R-:W-:Y:S01]  /*8020*/  @P1 SHF.R.U32.HI R4, RZ, R5, R10 ;  /* 0x00000005ff041219 */ /* 0x000fe2000001160a */
[----:B------:R-:W-:-:S03]  /*8030*/  IMAD R10, R7, UR4, RZ ;  /* 0x00000004070a7c24 */ /* 0x000fc6000f8e02ff */
[----:B------:R-:W-:Y:S01]  /*8040*/  IADD3 R5, -R4, RZ, RZ ;  /* 0x000000ff04057210 */ /* 0x000fe20007ffe1ff */
[----:B------:R-:W-:-:S04]  /*8050*/  IMAD R10, R6, UR5, R10 ;  /* 0x00000005060a7c24 */ /* 0x000fc8000f8e020a */
[----:B------:R-:W-:-:S05]  /*8060*/  IMAD R5, R11, R5, R9 ;  /* 0x000000050b057224 */ /* 0x000fca00078e0209 */
[----:B------:R2:W-:Y:S02]  /*8070*/  STL [R1+0x10], R5 ;  /* 0x0000100501007387 */ /* 0x0005e40000100800 */
[----:B--2---:R-:W-:-:S03]  /*8080*/  SHF.R.S32.HI R5, RZ, 0x1f, R4 ;  /* 0x0000001fff057819 */ /* 0x004fc60000011404 */
[----:B------:R-:W-:-:S04]  /*8090*/  IMAD.WIDE.U32 R4, R6, UR4, R4 ;  /* 0x0000000406047c25 */ /* 0x000fc8000f8e0004 */
[----:B------:R-:W-:Y:S01]  /*80a0*/  IMAD.IADD R5, R5, 0x1, R10 ;  /* 0x0000000105057824 */ /* 0x000fe200078e020a */
[----:B------:R-:W-:-:S04]  /*80b0*/  LEA R10, P1, R4, R2, 0x2 ;  /* 0x00000002040a7211 */ /* 0x000fc800078210ff */
[----:B------:R-:W-:-:S05]  /*80c0*/  LEA.HI.X R11, R4, R3, R5, 0x2, P1 ;  /* 0x00000003040b7211 */ /* 0x000fca00008f1405 */
[----:B------:R2:W5:Y:S04]  /*80d0*/  LDG.E R4, desc[UR48][R10.64] ;  /* 0x000000300a047981 */ /* 0x000568000c1e1900 */
.L_x_51:
[----:B--2---:R-:W2:Y:S01]  /*80e0*/  S2R R10, SR_CgaCtaId ;  /* 0x00000000000a7919 */ /* 0x004ea20000008800 */
[----:B------:R-:W-:-:S04]  /*80f0*/  MOV R5, 0x400 ;  /* 0x0000040000057802 */ /* 0x000fc80000000f00 */
[----:B--2---:R-:W-:Y:S02]  /*8100*/  LEA R5, R10, R5, 0x18 ;  /* 0x000000050a057211 */ /* 0x004fe400078ec0ff */
[----:B------:R-:W-:Y:S02]  /*8110*/  SHF.L.U32 R10, R17, 0x1f, RZ ;  /* 0x0000001f110a7819 */ /* 0x000fe400000006ff */
[----:B------:R-:W-:-:S04]  /*8120*/  LEA R5, R16, R5, 0x3 ;  /* 0x0000000510057211 */ /* 0x000fc800078e18ff */
[----:B------:R-:W2:Y:S02]  /*8130*/  SYNCS.PHASECHK.TRANS64.TRYWAIT P1, [R5+URZ+0x28c40], R10 ;  /* 0x028c400a050075a7 */ /* 0x000ea4000802017f */
[----:B--2---:R-:W-:Y:S05]  /*8140*/  @!P1 BRA `(.L_x_52) ;  /* 0x00000028005c9947 */ /* 0x004fea0003800000 */
.L_x_106:
[----:B------:R-:W3:Y:S02]  /*8150*/  S2R R11, SR_TID.X ;  /* 0x00000000000b7919 */ /* 0x000ee40000002100 */
[----:B---3--:R-:W-:-:S04]  /*8160*/  LOP3.LUT R11, R11, 0x7f, RZ, 0xc0, !PT ;  /* 0x0000007f0b0b7812 */ /* 0x008fc800078ec0ff */
[----:B------:R-:W-:-:S13]  /*8170*/  ISETP.NE.AND P1, PT, R11, RZ, PT ;  /* 0x000000ff0b00720c */ /* 0x000fda0003f25270 */
[----:B------:R-:W-:Y:S05]  /*8180*/  @P1 BRA `(.L_x_53) ;  /* 0x00000000001c1947 */ /* 0x000fea0003800000 */
[----:B------:R-:W3:Y:S01]  /*8190*/  S2R R11, SR_TID.X ;  /* 0x00000000000b7919 */ /* 0x000ee20000002100 */
[----:B--2---:R-:W-:-:S04]  /*81a0*/  MOV R10, 0x2000 ;  /* 0x00002000000a7802 */ /* 0x004fc80000000f00 */
[----:B------:R4:W-:Y:S01]  /*81b0*/  SYNCS.ARRIVE.TRANS64 RZ, [R5+URZ+0x28c30], R10 ;  /* 0x028c300a05ff79a7 */ /* 0x0009e2000800003f */
[----:B---3--:R-:W-:-:S04]  /*81c0*/  LOP3.LUT R11, R11, 0x1f, RZ, 0xc0, !PT ;  /* 0x0000001f0b0b7812 */ /* 0x008fc800078ec0ff */
[----:B------:R-:W-:-:S13]  /*81d0*/  ISETP.NE.AND P1, PT, R11, RZ, PT ;  /* 0x000000ff0b00720c */ /* 0x000fda0003f25270 */
[----:B----4-:R-:W-:Y:S05]  /*81e0*/  @!P1 BRA `(.L_x_53) ;  /* 0x0000000000049947 */ /* 0x010fea0003800000 */
[----:B------:R-:W-:Y:S01]  /*81f0*/  BPT.TRAP 0x1 ;  /* 0x000000040000795c */ /* 0x000fe20000300000 */
.L_x_53:
[----:B--2---:R-:W2:Y:S01]  /*8200*/  LDL R10, [R1+0x10] ;  /* 0x00001000010a7983 */ /* 0x004ea20000100800 */
[----:B------:R-:W-:Y:S01]  /*8210*/  MOV R11, 0x400 ;  /* 0x00000400000b7802 */ /* 0x000fe20000000f00 */
[----:B------:R-:W3:Y:S01]  /*8220*/  S2R R12, SR_CgaCtaId ;  /* 0x00000000000c7919 */ /* 0x000ee20000008800 */
[----:B------:R-:W-:Y:S01]  /*8230*/  R2UR UR9, R5 ;  /* 0x00000000050972ca */ /* 0x000fe200000e0000 */
[----:B------:R-:W-:Y:S01]  /*8240*/  UIADD3 UR4, UP0, UR40, 0x370, URZ ;  /* 0x0000037028047890 */ /* 0x000fe2000ff1e03f */
[----:B------:R-:W-:Y:S02]  /*8250*/  R2UR UR12, R0 ;  /* 0x00000000000c72ca */ /* 0x000fe400000e0000 */
[----:B-----5:R-:W-:Y:S01]  /*8260*/  R2UR UR13, R4 ;  /* 0x00000000040d72ca */ /* 0x020fe200000e0000 */
[----:B------:R-:W-:Y:S01]  /*8270*/  UIADD3.X UR5, URZ, UR41, URZ, UP0, !UPT ;  /* 0x000000293f057290 */ /* 0x000fe200087fe43f */
[----:B---3--:R-:W-:-:S05]  /*8280*/  LEA R11, R12, R11, 0x18 ;  /* 0x0000000b0c0b7211 */ /* 0x008fca00078ec0ff */
[----:B------:R-:W-:-:S05]  /*8290*/  IMAD R5, R16, 0x2000, R11 ;  /* 0x0000200010057824 */ /* 0x000fca00078e020b */
[----:B------:R-:W-:Y:S01]  /*82a0*/  R2UR UR8, R5 ;  /* 0x00000000050872ca */ /* 0x000fe200000e0000 */
[----:B------:R-:W-:Y:S01]  /*82b0*/  UIADD3 UR9, UR9, 0x28c30, URZ ;  /* 0x00028c3009097890 */ /* 0x000fe2000fffe03f */
[----:B------:R-:W-:Y:S01]  /*82c0*/  UMOV UR6, 0x0 ;  /* 0x0000000000067882 */ /* 0x000fe20000000000 */
[----:B------:R-:W-:Y:S01]  /*82d0*/  UMOV UR7, 0x14f00000 ;  /* 0x14f0000000077882 */ /* 0x000fe20000000000 */
[----:B------:R-:W-:-:S09]  /*82e0*/  UMOV UR10, URZ ;  /* 0x0000003f000a7c82 */ /* 0x000fd20008000000 */
[----:B------:R-:W-:Y:S01]  /*82f0*/  UIADD3 UR8, UR8, 0x22400, URZ ;  /* 0x0002240008087890 */ /* 0x000fe2000fffe03f */
[----:B--2---:R-:W-:-:S13]  /*8300*/  R2UR UR11, R10 ;  /* 0x000000000a0b72ca */ /* 0x004fda00000e0000 */
[----:B------:R-:W-:-:S09]  /*8310*/  USHF.L.U32 UR11, UR11, 0x6, URZ ;  /* 0x000000060b0b7899 */ /* 0x000fd2000800063f */
[----:B------:R2:W-:Y:S02]  /*8320*/  UTMALDG.4D [UR8], [UR4], desc[UR6] ;  /* 0x00000608040075b4 */ /* 0x0005e40008019000 */
[----:B--2---:R-:W-:Y:S01]  /*8330*/  NOP ;  /* 0x0000000000007918 */ /* 0x004fe20000000000 */
.L_x_50:
[----:B------:R-:W2:Y:S01]  /*8340*/  LDL R12, [R1+0x18] ;  /* 0x00001800010c7983 */ /* 0x000ea20000100800 */
[----:B------:R-:W-:Y:S05]  /*8350*/  WARPSYNC.ALL ;  /* 0x0000000000007948 */ /* 0x000fea0003800000 */
[----:B------:R-:W3:Y:S01]  /*8360*/  S2R R11, SR_CgaCtaId ;  /* 0x00000000000b7919 */ /* 0x000ee20000008800 */
[----:B------:R-:W-:Y:S01]  /*8370*/  MOV R10, 0x400 ;  /* 0x00000400000a7802 */ /* 0x000fe20000000f00 */
[----:B------:R-:W-:Y:S01]  /*8380*/  BAR.SYNC.DEFER_BLOCKING 0x8, 0xa0 ;  /* 0x0202800000007b1d */ /* 0x000fe20000010000 */
[----:B------:R-:W-:-:S13]  /*8390*/  ELECT P1, URZ, PT ;  /* 0x00000000003f782f */ /* 0x000fda0003820000 */
[----:B------:R-:W-:Y:S01]  /*83a0*/  @P1 R2UR UR13, R18 ;  /* 0x00000000120d12ca */ /* 0x000fe200000e0000 */
[----:B------:R-:W-:Y:S01]  /*83b0*/  UIADD3 UR4, UP0, UR40, 0x270, URZ ;  /* 0x0000027028047890 */ /* 0x000fe2000ff1e03f */
[----:B------:R-:W-:Y:S02]  /*83c0*/  @P1 R2UR UR12, R19 ;  /* 0x00000000130c12ca */ /* 0x000fe400000e0000 */
[----:B------:R-:W-:Y:S01]  /*83d0*/  @P1 R2UR UR11, R8 ;  /* 0x00000000080b12ca */ /* 0x000fe200000e0000 */
[----:B------:R-:W-:Y:S01]  /*83e0*/  UIADD3.X UR5, URZ, UR41, URZ, UP0, !UPT ;  /* 0x000000293f057290 */ /* 0x000fe200087fe43f */
[----:B------:R-:W-:Y:S01]  /*83f0*/  BSSY B0, `(.L_x_54) ;  /* 0x000000f000007945 */ /* 0x000fe20003800000 */
[----:B------:R-:W-:Y:S01]  /*8400*/  UMOV UR6, 0x0 ;  /* 0x0000000000067882 */ /* 0x000fe20000000000 */
[----:B------:R-:W-:Y:S01]  /*8410*/  UMOV UR7, 0x12f00000 ;  /* 0x12f0000000077882 */ /* 0x000fe20000000000 */
[----:B------:R-:W-:Y:S01]  /*8420*/  UMOV UR10, URZ ;  /* 0x0000003f000a7c82 */ /* 0x000fe20008000000 */
[----:B------:R-:W-:-:S02]  /*8430*/  @P1 MOV R5, 0x2000 ;  /* 0x0000200000051802 */ /* 0x000fc40000000f00 */
[----:B---3--:R-:W-:-:S04]  /*8440*/  LEA R10, R11, R10, 0x18 ;  /* 0x0000000a0b0a7211 */ /* 0x008fc800078ec0ff */
[----:B------:R-:W-:Y:S01]  /*8450*/  R2UR UR9, R10 ;  /* 0x000000000a0972ca */ /* 0x000fe200000e0000 */
[----:B------:R2:W-:-:S12]  /*8460*/  @P1 SYNCS.ARRIVE.TRANS64 RZ, [R10+URZ+0x28c00], R5 ;  /* 0x028c00050aff19a7 */ /* 0x0005d8000800003f */
[----:B------:R-:W-:Y:S02]  /*8470*/  UIADD3 UR8, UR9, 0x20400, URZ ;  /* 0x0002040009087890 */ /* 0x000fe4000fffe03f */
[----:B------:R-:W-:-:S09]  /*8480*/  UIADD3 UR9, UR9, 0x28c00, URZ ;  /* 0x00028c0009097890 */ /* 0x000fd2000fffe03f */
[----:B------:R3:W-:Y:S01]  /*8490*/  UTMALDG.4D [UR8], [UR4], desc[UR6] ;  /* 0x00000608040075b4 */ /* 0x0007e20008019000 */
[----:B--2---:R-:W-:-:S04]  /*84a0*/  LOP3.LUT R5, R12, 0x1, RZ, 0xc, !PT ;  /* 0x000000010c057812 */ /* 0x004fc800078e0cff */
[----:B------:R-:W-:-:S04]  /*84b0*/  SHF.L.U32 R5, R5, 0x1f, RZ ;  /* 0x0000001f05057819 */ /* 0x000fc800000006ff */
[----:B------:R-:W2:Y:S02]  /*84c0*/  SYNCS.PHASECHK.TRANS64.TRYWAIT P1, [R10+URZ+0x28c20], R5 ;  /* 0x028c20050a0075a7 */ /* 0x000ea4000802017f */
[----:B--23--:R-:W-:Y:S05]  /*84d0*/  @!P1 BRA `(.L_x_55) ;  /* 0x00000024008c9947 */ /* 0x00cfea0003800000 */
.L_x_107:
[----:B------:R-:W-:Y:S05]  /*84e0*/  BSYNC B0 ;  /* 0x0000000000007941 */ /* 0x000fea0003800000 */
.L_x_54:
[----:B------:R-:W-:Y:S04]  /*84f0*/  BSSY B0, `(.L_x_56) ;  /* 0x000004b000007945 */ /* 0x000fe80003800000 */
[----:B------:R-:W-:Y:S05]  /*8500*/  @!P6 BRA `(.L_x_57) ;  /* 0x000000040024e947 */ /* 0x000fea0003800000 */
[----:B------:R-:W3:Y:S01]  /*8510*/  S2R R11, SR_CgaCtaId ;  /* 0x00000000000b7919 */ /* 0x000ee20000008800 */
[----:B--2---:R-:W-:Y:S02]  /*8520*/  MOV R8, 0x400 ;  /* 0x0000040000087802 */ /* 0x004fe40000000f00 */
[----:B------:R-:W-:Y:S01]  /*8530*/  SHF.L.U32 R5, R17, 0x1f, RZ ;  /* 0x0000001f11057819 */ /* 0x000fe200000006ff */
[----:B------:R-:W2:Y:S01]  /*8540*/  S2R R10, SR_TID.X ;  /* 0x00000000000a7919 */ /* 0x000ea20000002100 */
[----:B---3--:R-:W-:-:S04]  /*8550*/  LEA R8, R11, R8, 0x18 ;  /* 0x000000080b087211 */ /* 0x008fc800078ec0ff */
[----:B------:R-:W-:Y:S02]  /*8560*/  LEA R8, R16, R8, 0x3 ;  /* 0x0000000810087211 */ /* 0x000fe400078e18ff */
[----:B--2---:R-:W-:Y:S02]  /*8570*/  LOP3.LUT R10, R10, 0x7f, RZ, 0xc0, !PT ;  /* 0x0000007f0a0a7812 */ /* 0x004fe400078ec0ff */
[----:B------:R-:W2:Y:S02]  /*8580*/  SYNCS.PHASECHK.TRANS64.TRYWAIT P1, [R8+URZ+0x28c60], R5 ;  /* 0x028c6005080075a7 */ /* 0x000ea4000802017f */
[----:B------:R-:W-:Y:S01]  /*8590*/  ISETP.NE.AND P2, PT, R10, RZ, PT ;  /* 0x000000ff0a00720c */ /* 0x000fe20003f45270 */
[----:B--2---:R-:W-:-:S12]  /*85a0*/  @!P1 BRA `(.L_x_58) ;  /* 0x0000002400789947 */ /* 0x004fd80003800000 */
.L_x_108:
[----:B------:R-:W-:Y:S05]  /*85b0*/  @P2 BRA `(.L_x_59) ;  /* 0x00000000001c2947 */ /* 0x000fea0003800000 */
[----:B------:R-:W3:Y:S01]  /*85c0*/  S2R R10, SR_TID.X ;  /* 0x00000000000a7919 */ /* 0x000ee20000002100 */
[----:B--2---:R-:W-:-:S04]  /*85d0*/  IMAD.MOV.U32 R5, RZ, RZ, 0x10000 ;  /* 0x00010000ff057424 */ /* 0x004fc800078e00ff */
[----:B------:R4:W-:Y:S01]  /*85e0*/  SYNCS.ARRIVE.TRANS64 RZ, [R8+URZ+0x28c50], R5 ;  /* 0x028c500508ff79a7 */ /* 0x0009e2000800003f */
[----:B---3--:R-:W-:-:S04]  /*85f0*/  LOP3.LUT R10, R10, 0x1f, RZ, 0xc0, !PT ;  /* 0x0000001f0a0a7812 */ /* 0x008fc800078ec0ff */
[----:B------:R-:W-:-:S13]  /*8600*/  ISETP.NE.AND P1, PT, R10, RZ, PT ;  /* 0x000000ff0a00720c */ /* 0x000fda0003f25270 */
[----:B----4-:R-:W-:Y:S05]  /*8610*/  @!P1 BRA `(.L_x_59) ;  /* 0x0000000000049947 */ /* 0x010fea0003800000 */
[----:B------:R-:W-:Y:S01]  /*8620*/  BPT.TRAP 0x1 ;  /* 0x000000040000795c */ /* 0x000fe20000300000 */
.L_x_59:
[----:B------:R-:W3:Y:S01]  /*8630*/  LDL R10, [R1+0x10] ;  /* 0x00001000010a7983 */ /* 0x000ee20000100800 */
[----:B--2---:R-:W-:Y:S01]  /*8640*/  MOV R5, 0x400 ;  /* 0x0000040000057802 */ /* 0x004fe20000000f00 */
[----:B------:R-:W2:Y:S01]  /*8650*/  S2R R11, SR_CgaCtaId ;  /* 0x00000000000b7919 */ /* 0x000ea20000008800 */
[----:B------:R-:W-:Y:S01]  /*8660*/  R2UR UR9, R8 ;  /* 0x00000000080972ca */ /* 0x000fe200000e0000 */
[----:B------:R-:W-:Y:S01]  /*8670*/  UIADD3 UR4, UP0, UR40, 0x470, URZ ;  /* 0x0000047028047890 */ /* 0x000fe2000ff1e03f */
[----:B------:R-:W-:Y:S02]  /*8680*/  R2UR UR12, R0 ;  /* 0x00000000000c72ca */ /* 0x000fe400000e0000 */
[----:B------:R-:W-:Y:S01]  /*8690*/  R2UR UR13, R4 ;  /* 0x00000000040d72ca */ /* 0x000fe200000e0000 */
[----:B------:R-:W-:Y:S01]  /*86a0*/  UIADD3.X UR5, URZ, UR41, URZ, UP0, !UPT ;  /* 0x000000293f057290 */ /* 0x000fe200087fe43f */
[----:B--2---:R-:W-:-:S04]  /*86b0*/  LEA R5, R11, R5, 0x18 ;  /* 0x000000050b057211 */ /* 0x004fc800078ec0ff */
[----:B------:R-:W-:-:S04]  /*86c0*/  LEA R5, R16, R5, 0x10 ;  /* 0x0000000510057211 */ /* 0x000fc800078e80ff */
[----:B------:R-:W-:Y:S01]  /*86d0*/  R2UR UR14, R5 ;  /* 0x00000000050e72ca */ /* 0x000fe200000e0000 */
[----:B------:R-:W-:Y:S01]  /*86e0*/  UIADD3 UR9, UR9, 0x28c50, URZ ;  /* 0x00028c5009097890 */ /* 0x000fe2000fffe03f */
[----:B------:R-:W-:Y:S01]  /*86f0*/  UMOV UR10, URZ ;  /* 0x0000003f000a7c82 */ /* 0x000fe20008000000 */
[----:B------:R-:W-:Y:S01]  /*8700*/  UMOV UR6, 0x0 ;  /* 0x0000000000067882 */ /* 0x000fe20000000000 */
[----:B------:R-:W-:-:S09]  /*8710*/  UMOV UR7, 0x14f00000 ;  /* 0x14f0000000077882 */ /* 0x000fd20000000000 */
[----:B------:R-:W-:Y:S02]  /*8720*/  UIADD3 UR8, UR14, 0x400, URZ ;  /* 0x000004000e087890 */ /* 0x000fe4000fffe03f */
[----:B------:R-:W-:Y:S02]  /*8730*/  UIADD3 UR15, UR14, 0x2400, URZ ;  /* 0x000024000e0f7890 */ /* 0x000fe4000fffe03f */
[----:B------:R-:W-:Y:S01]  /*8740*/  UIADD3 UR17, UR14, 0x4400, URZ ;  /* 0x000044000e117890 */ /* 0x000fe2000fffe03f */
[----:B------:R-:W-:Y:S01]  /*8750*/  UMOV UR16, 0x40 ;  /* 0x0000004000107882 */ /* 0x000fe20000000000 */
[----:B------:R-:W-:Y:S01]  /*8760*/  UIADD3 UR19, UR14, 0x6400, URZ ;  /* 0x000064000e137890 */ /* 0x000fe2000fffe03f */
[----:B------:R-:W-:Y:S01]  /*8770*/  UMOV UR18, 0x80 ;  /* 0x0000008000127882 */ /* 0x000fe20000000000 */
[----:B------:R-:W-:Y:S01]  /*8780*/  UMOV UR20, 0xc0 ;  /* 0x000000c000147882 */ /* 0x000fe20000000000 */
[----:B------:R-:W-:Y:S01]  /*8790*/  UMOV UR21, 0x100 ;  /* 0x0000010000157882 */ /* 0x000fe20000000000 */
[----:B------:R-:W-:Y:S01]  /*87a0*/  UMOV UR22, 0x140 ;  /* 0x0000014000167882 */ /* 0x000fe20000000000 */
[----:B---3--:R-:W-:-:S13]  /*87b0*/  R2UR UR11, R10 ;  /* 0x000000000a0b72ca */ /* 0x008fda00000e0000 */
[----:B------:R-:W-:-:S09]  /*87c0*/  USHF.L.U32 UR11, UR11, 0x6, URZ ;  /* 0x000000060b0b7899 */ /* 0x000fd2000800063f */
[----:B------:R2:W-:Y:S02]  /*87d0*/  UTMALDG.4D [UR8], [UR4], desc[UR6] ;  /* 0x00000608040075b4 */ /* 0x0005e40008019000 */
[----:B--2---:R-:W-:Y:S01]  /*87e0*/  UMOV UR8, UR15 ;  /* 0x0000000f00087c82 */ /* 0x004fe20008000000 */
[----:B------:R-:W-:Y:S01]  /*87f0*/  UMOV UR10, UR16 ;  /* 0x00000010000a7c82 */ /* 0x000fe20008000000 */
[----:B------:R-:W-:Y:S01]  /*8800*/  UIADD3 UR15, UR14, 0x8400, URZ ;  /* 0x000084000e0f7890 */ /* 0x000fe2000fffe03f */
[----:B------:R2:W-:Y:S01]  /*8810*/  UTMALDG.4D [UR8], [UR4], desc[UR6] ;  /* 0x00000608040075b4 */ /* 0x0005e20008019000 */
[----:B------:R-:W-:Y:S01]  /*8820*/  UIADD3 UR16, UR14, 0xa400, URZ ;  /* 0x0000a4000e107890 */ /* 0x000fe2000fffe03f */
[----:B--2---:R-:W-:Y:S01]  /*8830*/  UMOV UR8, UR17 ;  /* 0x0000001100087c82 */ /* 0x004fe20008000000 */
[----:B------:R-:W-:Y:S02]  /*8840*/  UMOV UR10, UR18 ;  /* 0x00000012000a7c82 */ /* 0x000fe40008000000 */
[----:B------:R2:W-:Y:S01]  /*8850*/  UTMALDG.4D [UR8], [UR4], desc[UR6] ;  /* 0x00000608040075b4 */ /* 0x0005e20008019000 */
[----:B------:R-:W-:Y:S01]  /*8860*/  UIADD3 UR17, UR14, 0xc400, URZ ;  /* 0x0000c4000e117890 */ /* 0x000fe2000fffe03f */
[----:B--2---:R-:W-:Y:S01]  /*8870*/  UMOV UR8, UR19 ;  /* 0x0000001300087c82 */ /* 0x004fe20008000000 */
[----:B------:R-:W-:-:S02]  /*8880*/  UMOV UR10, UR20 ;  /* 0x00000014000a7c82 */ /* 0x000fc40008000000 */
[----:B------:R2:W-:Y:S02]  /*8890*/  UTMALDG.4D [UR8], [UR4], desc[UR6] ;  /* 0x00000608040075b4 */ /* 0x0005e40008019000 */
[----:B--2---:R-:W-:Y:S01]  /*88a0*/  UMOV UR8, UR15 ;  /* 0x0000000f00087c82 */ /* 0x004fe20008000000 */
[----:B------:R-:W-:Y:S01]  /*88b0*/  UMOV UR10, UR21 ;  /* 0x00000015000a7c82 */ /* 0x000fe20008000000 */
[----:B------:R-:W-:Y:S01]  /*88c0*/  UIADD3 UR15, UR14, 0xe400, URZ ;  /* 0x0000e4000e0f7890 */ /* 0x000fe2000fffe03f */
[----:B------:R2:W-:Y:S02]  /*88d0*/  UTMALDG.4D [UR8], [UR4], desc[UR6] ;  /* 0x00000608040075b4 */ /* 0x0005e40008019000 */
[----:B------:R-:W-:Y:S01]  /*88e0*/  UMOV UR14, 0x180 ;  /* 0x00000180000e7882 */ /* 0x000fe20000000000 */
[----:B--2---:R-:W-:Y:S01]  /*88f0*/  UMOV UR8, UR16 ;  /* 0x0000001000087c82 */ /* 0x004fe20008000000 */
[----:B------:R-:W-:Y:S02]  /*8900*/  UMOV UR10, UR22 ;  /* 0x00000016000a7c82 */ /* 0x000fe40008000000 */
[----:B------:R2:W-:Y:S02]  /*8910*/  UTMALDG.4D [UR8], [UR4], desc[UR6] ;  /* 0x00000608040075b4 */ /* 0x0005e40008019000 */
[----:B--2---:R-:W-:Y:S01]  /*8920*/  UMOV UR8, UR17 ;  /* 0x0000001100087c82 */ /* 0x004fe20008000000 */
[----:B------:R-:W-:Y:S01]  /*8930*/  UMOV UR10, UR14 ;  /* 0x0000000e000a7c82 */ /* 0x000fe20008000000 */
[----:B------:R-:W-:Y:S01]  /*8940*/  UMOV UR14, 0x1c0 ;  /* 0x000001c0000e7882 */ /* 0x000fe20000000000 */
[----:B------:R2:W-:Y:S02]  /*8950*/  UTMALDG.4D [UR8], [UR4], desc[UR6] ;  /* 0x00000608040075b4 */ /* 0x0005e40008019000 */
[----:B--2---:R-:W-:Y:S01]  /*8960*/  UMOV UR8, UR15 ;  /* 0x0000000f00087c82 */ /* 0x004fe20008000000 */
[----:B------:R-:W-:-:S02]  /*8970*/  UMOV UR10, UR14 ;  /* 0x0000000e000a7c82 */ /* 0x000fc40008000000 */
[----:B------:R3:W-:Y:S02]  /*8980*/  UTMALDG.4D [UR8], [UR4], desc[UR6] ;  /* 0x00000608040075b4 */ /* 0x0007e40008019000 */
[----:B---3--:R-:W-:Y:S01]  /*8990*/  NOP ;  /* 0x0000000000007918 */ /* 0x008fe20000000000 */
.L_x_57:
[----:B------:R-:W-:Y:S05]  /*89a0*/  BSYNC B0 ;  /* 0x0000000000007941 */ /* 0x000fea0003800000 */
.L_x_56:
[----:B--2---:R-:W2:Y:S01]  /*89b0*/  LDL.LU R5, [R1+0x14] ;  /* 0x0000140001057983 */ /* 0x004ea20000300800 */
[----:B------:R-:W-:-:S04]  /*89c0*/  IADD3 R16, R16, 0x1, RZ ;  /* 0x0000000110107810 */ /* 0x000fc80007ffe0ff */
[----:B------:R-:W-:-:S04]  /*89d0*/  ISETP.NE.AND P1, PT, R16, 0x2, PT ;  /* 0x000000021000780c */ /* 0x000fc80003f25270 */
[----:B------:R-:W-:Y:S02]  /*89e0*/  SEL R8, RZ, 0x1, P1 ;  /* 0x00000001ff087807 */ /* 0x000fe40000800000 */
[----:B------:R-:W-:Y:S02]  /*89f0*/  SEL R16, R16, RZ, P1 ;  /* 0x000000ff10107207 */ /* 0x000fe40000800000 */
[----:B------:R-:W-:Y:S02]  /*8a00*/  LOP3.LUT R17, R17, R8, RZ, 0x3c, !PT ;  /* 0x0000000811117212 */ /* 0x000fe400078e3cff */
[----:B--2---:R-:W-:-:S13]  /*8a10*/  ISETP.GE.AND P2, PT, R5, 0x41, PT ;  /* 0x000000410500780c */ /* 0x004fda0003f46270 */
[----:B------:R-:W-:Y:S05]  /*8a20*/  @!P2 BRA `(.L_x_60) ;  /* 0x000000180038a947 */ /* 0x000fea0003800000 */
[----:B------:R-:W2:Y:S01]  /*8a30*/  LDL R11, [R1+0x8] ;  /* 0x00000800010b7983 */ /* 0x000ea20000100800 */
[----:B------:R-:W-:Y:S01]  /*8a40*/  MOV R5, 0x1 ;  /* 0x0000000100057802 */ /* 0x000fe20000000f00 */
[----:B--2---:R-:W-:Y:S02]  /*8a50*/  IMAD.MOV R10, RZ, RZ, -R11 ;  /* 0x000000ffff0a7224 */ /* 0x004fe400078e0a0b */
[----:B------:R-:W-:-:S03]  /*8a60*/  VIADD R8, R11, 0xfffffffe ;  /* 0xfffffffe0b087836 */ /* 0x000fc60000000000 */
[----:B------:R-:W-:-:S04]  /*8a70*/  VIADDMNMX R10, R10, R5, 0xffffffff, !PT ;  /* 0xffffffff0a0a7446 */ /* 0x000fc80007800105 */
[----:B------:R-:W-:-:S04]  /*8a80*/  IADD3 R5, R11, R10, RZ ;  /* 0x0000000a0b057210 */ /* 0x000fc80007ffe0ff */
[----:B------:R-:W-:-:S04]  /*8a90*/  LOP3.LUT R5, R5, 0x1, RZ, 0xc0, !PT ;  /* 0x0000000105057812 */ /* 0x000fc800078ec0ff */
[----:B------:R-:W-:-:S13]  /*8aa0*/  ISETP.NE.U32.AND P1, PT, R5, 0x1, PT ;  /* 0x000000010500780c */ /* 0x000fda0003f25070 */
[----:B------:R-:W-:Y:S05]  /*8ab0*/  @P1 BRA `(.L_x_61) ;  /* 0x0000000400fc1947 */ /* 0x000fea0003800000 */
[----:B------:R-:W-:Y:S04]  /*8ac0*/  BSSY B0, `(.L_x_62) ;  /* 0x0000077000007945 */ /* 0x000fe80003800000 */
[----:B------:R-:W-:Y:S05]  /*8ad0*/  @!P6 BRA `(.L_x_63) ;  /* 0x0000000400d4e947 */ /* 0x000fea0003800000 */
[----:B------:R-:W-:Y:S05]  /*8ae0*/  @!P0 BRA `(.L_x_64) ;  /* 0x0000000000448947 */ /* 0x000fea0003800000 */
[----:B------:R-:W2:Y:S01]  /*8af0*/  LDC R11, c[0x0][0x41c] ;  /* 0x00010700ff0b7b82 */ /* 0x000ea20000000800 */
[----:B------:R-:W-:Y:S01]  /*8b00*/  ULDC.64 UR4, c[0x0][0x408] ;  /* 0x0001020000047ab9 */ /* 0x000fe20000000a00 */
[----:B--2---:R-:W-:-:S13]  /*8b10*/  ISETP.NE.AND P1, PT, R11, 0x1, PT ;  /* 0x000000010b00780c */ /* 0x004fda0003f25270 */
[----:B------:R-:W2:Y:S02]  /*8b20*/  @P1 LDC.64 R4, c[0x0][0x420] ;  /* 0x00010800ff041b82 */ /* 0x000ea40000000a00 */
[----:B--2---:R-:W-:Y:S01]  /*8b30*/  @P1 IMAD.HI.U32 R12, R8, R4, RZ ;  /* 0x00000004080c1227 */ /* 0x004fe200078e00ff */
[----:B------:R-:W-:-:S04]  /*8b40*/  MOV R4, R8 ;  /* 0x0000000800047202 */ /* 0x000fc80000000f00 */
[----:B------:R-:W-:-:S04]  /*8b50*/  @P1 SHF.R.U32.HI R4, RZ, R5, R12 ;  /* 0x00000005ff041219 */ /* 0x000fc8000001160c */
[----:B------:R-:W-:-:S05]  /*8b60*/  IADD3 R5, -R4, RZ, RZ ;  /* 0x000000ff04057210 */ /* 0x000fca0007ffe1ff */
[----:B------:R-:W-:Y:S01]  /*8b70*/  IMAD R8, R11, R5, R8 ;  /* 0x000000050b087224 */ /* 0x000fe200078e0208 */
[--C-:B------:R-:W-:Y:S01]  /*8b80*/  SHF.R.S32.HI R5, RZ, 0x1f, R4.reuse ;  /* 0x0000001fff057819 */ /* 0x100fe20000011404 */
[----:B------:R-:W-:Y:S02]  /*8b90*/  IMAD R11, R7, UR4, RZ ;  /* 0x00000004070b7c24 */ /* 0x000fe4000f8e02ff */
[----:B------:R-:W-:-:S04]  /*8ba0*/  IMAD.WIDE.U32 R4, R6, UR4, R4 ;  /* 0x0000000406047c25 */ /* 0x000fc8000f8e0004 */
[----:B------:R-:W-:Y:S01]  /*8bb0*/  IMAD R11, R6, UR5, R11 ;  /* 0x00000005060b7c24 */ /* 0x000fe2000f8e020b */
[----:B------:R-:W-:-:S03]  /*8bc0*/  LEA R2, P1, R4, R2, 0x2 ;  /* 0x0000000204027211 */ /* 0x000fc600078210ff */
[----:B------:R-:W-:-:S05]  /*8bd0*/  IMAD.IADD R11, R11, 0x1, R5 ;  /* 0x000000010b0b7824 */ /* 0x000fca00078e0205 */
[----:B------:R-:W-:-:S05]  /*8be0*/  LEA.HI.X R3, R4, R3, R11, 0x2, P1 ;  /* 0x0000000304037211 */ /* 0x000fca00008f140b */
[----:B------:R2:W5:Y:S02]  /*8bf0*/  LDG.E R4, desc[UR48][R2.64] ;  /* 0x0000003002047981 */ /* 0x000564000c1e1900 */
.L_x_64:
[----:B--2---:R-:W2:Y:S01]  /*8c00*/  S2R R3, SR_CgaCtaId ;  /* 0x0000000000037919 */ /* 0x004ea20000008800 */
[----:B------:R-:W-:Y:S01]  /*8c10*/  MOV R2, 0x400 ;  /* 0x0000040000027802 */ /* 0x000fe20000000f00 */
[----:B------:R-:W3:Y:S03]  /*8c20*/  S2R R5, SR_TID.X ;  /* 0x0000000000057919 */ /* 0x000ee60000002100 */
[----:B--2---:R-:W-:Y:S02]  /*8c30*/  LEA R2, R3, R2, 0x18 ;  /* 0x0000000203027211 */ /* 0x004fe400078ec0ff */
[----:B------:R-:W-:Y:S02]  /*8c40*/  SHF.L.U32 R3, R17, 0x1f, RZ ;  /* 0x0000001f11037819 */ /* 0x000fe400000006ff */
[----:B------:R-:W-:Y:S02]  /*8c50*/  LEA R2, R16, R2, 0x3 ;  /* 0x0000000210027211 */ /* 0x000fe400078e18ff */
[----:B---3--:R-:W-:-:S02]  /*8c60*/  LOP3.LUT R5, R5, 0x7f, RZ, 0xc0, !PT ;  /* 0x0000007f05057812 */ /* 0x008fc400078ec0ff */
[----:B------:R-:W2:Y:S02]  /*8c70*/  SYNCS.PHASECHK.TRANS64.TRYWAIT P2, [R2+URZ+0x28c40], R3 ;  /* 0x028c4003020075a7 */ /* 0x000ea4000804017f */
[----:B------:R-:W-:Y:S01]  /*8c80*/  ISETP.NE.AND P1, PT, R5, RZ, PT ;  /* 0x000000ff0500720c */ /* 0x000fe20003f25270 */
[----:B--2---:R-:W-:-:S12]  /*8c90*/  @!P2 BRA `(.L_x_65) ;  /* 0x0000001c00d0a947 */ /* 0x004fd80003800000 */
.L_x_109:
[----:B------:R-:W-:Y:S05]  /*8ca0*/  @P1 BRA `(.L_x_66) ;  /* 0x00000000001c1947 */ /* 0x000fea0003800000 */
[----:B------:R-:W3:Y:S01]  /*8cb0*/  S2R R11, SR_TID.X ;  /* 0x00000000000b7919 */ /* 0x000ee20000002100 */
[----:B------:R-:W-:-:S04]  /*8cc0*/  MOV R5, 0x2000 ;  /* 0x0000200000057802 */ /* 0x000fc80000000f00 */
[----:B------:R4:W-:Y:S01]  /*8cd0*/  SYNCS.ARRIVE.TRANS64 RZ, [R2+URZ+0x28c30], R5 ;  /* 0x028c300502ff79a7 */ /* 0x0009e2000800003f */
[----:B---3--:R-:W-:-:S04]  /*8ce0*/  LOP3.LUT R11, R11, 0x1f, RZ, 0xc0, !PT ;  /* 0x0000001f0b0b7812 */ /* 0x008fc800078ec0ff */
[----:B------:R-:W-:-:S13]  /*8cf0*/  ISETP.NE.AND P2, PT, R11, RZ, PT ;  /* 0x000000ff0b00720c */ /* 0x000fda0003f45270 */
[----:B----4-:R-:W-:Y:S05]  /*8d00*/  @!P2 BRA `(.L_x_66) ;  /* 0x000000000004a947 */ /* 0x010fea0003800000 */
[----:B------:R-:W-:Y:S01]  /*8d10*/  BPT.TRAP 0x1 ;  /* 0x000000040000795c */ /* 0x000fe20000300000 */
.L_x_66:
[----:B------:R-:W3:Y:S01]  /*8d20*/  S2R R11, SR_CgaCtaId ;  /* 0x00000000000b7919 */ /* 0x000ee20000008800 */
[----:B------:R-:W-:Y:S01]  /*8d30*/  MOV R5, 0x400 ;  /* 0x0000040000057802 */ /* 0x000fe20000000f00 */
[----:B------:R-:W-:Y:S01]  /*8d40*/  UIADD3 UR4, UP0, UR40, 0x370, URZ ;  /* 0x0000037028047890 */ /* 0x000fe2000ff1e03f */
[----:B------:R-:W-:Y:S01]  /*8d50*/  R2UR UR9, R2 ;  /* 0x00000000020972ca */ /* 0x000fe200000e0000 */
[----:B------:R-:W-:Y:S01]  /*8d60*/  UMOV UR6, 0x0 ;  /* 0x0000000000067882 */ /* 0x000fe20000000000 */
[----:B------:R-:W-:Y:S01]  /*8d70*/  SHF.L.U32 R8, R8, 0x6, RZ ;  /* 0x0000000608087819 */ /* 0x000fe200000006ff */
[----:B------:R-:W-:Y:S01]  /*8d80*/  UIADD3.X UR5, URZ, UR41, URZ, UP0, !UPT ;  /* 0x000000293f057290 */ /* 0x000fe200087fe43f */
[----:B------:R-:W-:Y:S01]  /*8d90*/  R2UR UR12, R0 ;  /* 0x00000000000c72ca */ /* 0x000fe200000e0000 */
[----:B------:R-:W-:Y:S01]  /*8da0*/  UMOV UR7, 0x14f00000 ;  /* 0x14f0000000077882 */ /* 0x000fe20000000000 */
[----:B-----5:R-:W-:Y:S01]  /*8db0*/  R2UR UR13, R4 ;  /* 0x00000000040d72ca */ /* 0x020fe200000e0000 */
[----:B------:R-:W-:Y:S01]  /*8dc0*/  UMOV UR10, URZ ;  /* 0x0000003f000a7c82 */ /* 0x000fe20008000000 */
[----:B------:R-:W-:-:S05]  /*8dd0*/  R2UR UR11, R8 ;  /* 0x00000000080b72ca */ /* 0x000fca00000e0000 */
[----:B------:R-:W-:Y:S01]  /*8de0*/  UIADD3 UR9, UR9, 0x28c30, URZ ;  /* 0x00028c3009097890 */ /* 0x000fe2000fffe03f */
[----:B---3--:R-:W-:-:S05]  /*8df0*/  LEA R5, R11, R5, 0x18 ;  /* 0x000000050b057211 */ /* 0x008fca00078ec0ff */
[----:B------:R-:W-:-:S05]  /*8e00*/  IMAD R5, R16, 0x2000, R5 ;  /* 0x0000200010057824 */ /* 0x000fca00078e0205 */
[----:B------:R-:W-:-:S13]  /*8e10*/  R2UR UR8, R5 ;  /* 0x00000000050872ca */ /* 0x000fda00000e0000 */
[----:B------:R-:W-:-:S09]  /*8e20*/  UIADD3 UR8, UR8, 0x22400, URZ ;  /* 0x0002240008087890 */ /* 0x000fd2000fffe03f */
[----:B------:R3:W-:Y:S01]  /*8e30*/  UTMALDG.4D [UR8], [UR4], desc[UR6] ;  /* 0x00000608040075b4 */ /* 0x0007e20008019000 */
[----:B------:R-:W4:Y:S02]  /*8e40*/  SYNCS.PHASECHK.TRANS64.TRYWAIT P2, [R2+URZ+0x28c60], R3 ;  /* 0x028c6003020075a7 */ /* 0x000f24000804017f */
[----:B---34-:R-:W-:Y:S05]  /*8e50*/  @!P2 BRA `(.L_x_67) ;  /* 0x0000001c0074a947 */ /* 0x018fea0003800000 */
.L_x_110:
[----:B------:R-:W-:Y:S05]  /*8e60*/  @P1 BRA `(.L_x_68) ;  /* 0x00000000001c1947 */ /* 0x000fea0003800000 */
[----:B------:R-:W4:Y:S01]  /*8e70*/  S2R R5, SR_TID.X ;  /* 0x0000000000057919 */ /* 0x000f220000002100 */
[----:B--23--:R-:W-:-:S04]  /*8e80*/  MOV R3, 0x10000 ;  /* 0x0001000000037802 */ /* 0x00cfc80000000f00 */
[----:B------:R2:W-:Y:S01]  /*8e90*/  SYNCS.ARRIVE.TRANS64 RZ, [R2+URZ+0x28c50], R3 ;  /* 0x028c500302ff79a7 */ /* 0x0005e2000800003f */
[----:B----4-:R-:W-:-:S04]  /*8ea0*/  LOP3.LUT R5, R5, 0x1f, RZ, 0xc0, !PT ;  /* 0x0000001f05057812 */ /* 0x010fc800078ec0ff */
[----:B------:R-:W-:-:S13]  /*8eb0*/  ISETP.NE.AND P1, PT, R5, RZ, PT ;  /* 0x000000ff0500720c */ /* 0x000fda0003f25270 */
[----:B--2---:R-:W-:Y:S05]  /*8ec0*/  @!P1 BRA `(.L_x_68) ;  /* 0x0000000000049947 */ /* 0x004fea0003800000 */
[----:B------:R-:W-:Y:S01]  /*8ed0*/  BPT.TRAP 0x1 ;  /* 0x000000040000795c */ /* 0x000fe20000300000 */
.L_x_68:
[----:B------:R-:W4:Y:S01]  /*8ee0*/  S2R R5, SR_CgaCtaId ;  /* 0x0000000000057919 */ /* 0x000f220000008800 */
[----:B--23--:R-:W-:Y:S01]  /*8ef0*/  MOV R3, 0x400 ;  /* 0x0000040000037802 */ /* 0x00cfe20000000f00 */
[----:B------:R-:W-:Y:S01]  /*8f00*/  UIADD3 UR4, UP0, UR40, 0x470, URZ ;  /* 0x0000047028047890 */ /* 0x000fe2000ff1e03f */
[----:B------:R-:W-:Y:S01]  /*8f10*/  R2UR UR9, R2 ;  /* 0x00000000020972ca */ /* 0x000fe200000e0000 */
[----:B------:R-:W-:Y:S01]  /*8f20*/  UMOV UR10, URZ ;  /* 0x0000003f000a7c82 */ /* 0x000fe20008000000 */
[----:B------:R-:W-:Y:S01]  /*8f30*/  R2UR UR11, R8 ;  /* 0x00000000080b72ca */ /* 0x000fe200000e0000 */
[----:B------:R-:W-:Y:S01]  /*8f40*/  UIADD3.X UR5, URZ, UR41, URZ, UP0, !UPT ;  /* 0x000000293f057290 */ /* 0x000fe200087fe43f */
[----:B------:R-:W-:Y:S01]  /*8f50*/  R2UR UR12, R0 ;  /* 0x00000000000c72ca */ /* 0x000fe200000e0000 */
[----:B------:R-:W-:Y:S01]  /*8f60*/  UMOV UR6, 0x0 ;  /* 0x0000000000067882 */ /* 0x000fe20000000000 */
[----:B------:R-:W-:Y:S01]  /*8f70*/  R2UR UR13, R4 ;  /* 0x00000000040d72ca */ /* 0x000fe200000e0000 */
[----:B------:R-:W-:Y:S01]  /*8f80*/  UMOV UR7, 0x14f00000 ;  /* 0x14f0000000077882 */ /* 0x000fe20000000000 */
[----:B------:R-:W-:Y:S01]  /*8f90*/  UMOV UR18, 0x40 ;  /* 0x0000004000127882 */ /* 0x000fe20000000000 */
[----:B------:R-:W-:Y:S01]  /*8fa0*/  UMOV UR19, 0x80 ;  /* 0x0000008000137882 */ /* 0x000fe20000000000 */
[----:B------:R-:W-:Y:S01]  /*8fb0*/  UMOV UR20, 0xc0 ;  /* 0x000000c000147882 */ /* 0x000fe20000000000 */
[----:B------:R-:W-:Y:S01]  /*8fc0*/  UMOV UR21, 0x100 ;  /* 0x0000010000157882 */ /* 0x000fe20000000000 */
[----:B------:R-:W-:Y:S01]  /*8fd0*/  UMOV UR22, 0x140 ;  /* 0x0000014000167882 */ /* 0x000fe20000000000 */
[----:B------:R-:W-:Y:S01]  /*8fe0*/  UIADD3 UR9, UR9, 0x28c50, URZ ;  /* 0x00028c5009097890 */ /* 0x000fe2000fffe03f */
[----:B----4-:R-:W-:-:S05]  /*8ff0*/  LEA R3, R5, R3, 0x18 ;  /* 0x0000000305037211 */ /* 0x010fca00078ec0ff */
[----:B------:R-:W-:-:S05]  /*9000*/  IMAD R2, R16, 0x10000, R3 ;  /* 0x0001000010027824 */ /* 0x000fca00078e0203 */
[----:B------:R-:W-:-:S13]  /*9010*/  R2UR UR14, R2 ;  /* 0x00000000020e72ca */ /* 0x000fda00000e0000 */
[----:B------:R-:W-:Y:S02]  /*9020*/  UIADD3 UR8, UR14, 0x400, URZ ;  /* 0x000004000e087890 */ /* 0x000fe4000fffe03f */
[----:B------:R-:W-:Y:S02]  /*9030*/  UIADD3 UR15, UR14, 0x2400, URZ ;  /* 0x000024000e0f7890 */ /* 0x000fe4000fffe03f */
[----:B------:R-:W-:Y:S02]  /*9040*/  UIADD3 UR16, UR14, 0x4400, URZ ;  /* 0x000044000e107890 */ /* 0x000fe4000fffe03f */
[----:B------:R-:W-:-:S03]  /*9050*/  UIADD3 UR17, UR14, 0x6400, URZ ;  /* 0x000064000e117890 */ /* 0x000fc6000fffe03f */
[----:B------:R2:W-:Y:S02]  /*9060*/  UTMALDG.4D [UR8], [UR4], desc[UR6] ;  /* 0x00000608040075b4 */ /* 0x0005e40008019000 */
[----:B--2---:R-:W-:Y:S01]  /*9070*/  UMOV UR8, UR15 ;  /* 0x0000000f00087c82 */ /* 0x004fe20008000000 */
[----:B------:R-:W-:Y:S01]  /*9080*/  UMOV UR10, UR18 ;  /* 0x00000012000a7c82 */ /* 0x000fe20008000000 */
[----:B------:R-:W-:Y:S01]  /*9090*/  UIADD3 UR15, UR14, 0x8400, URZ ;  /* 0x000084000e0f7890 */ /* 0x000fe2000fffe03f */
        /* <DEDUP_REMOVED lines=8> */
[----:B------:R2:W-:Y:S01]  /*9120*/  UTMALDG.4D [UR8], [UR4], desc[UR6] ;  /* 0x00000608040075b4 */ /* 0x0005e20008019000 */
[----:B------:R-:W-:Y:S01]  /*9130*/  UIADD3 UR14, UR14, 0xe400, URZ ;  /* 0x0000e4000e0e7890 */ /* 0x000fe2000fffe03f */
[----:B--2---:R-:W-:Y:S01]  /*9140*/  UMOV UR8, UR15 ;  /* 0x0000000f00087c82 */ /* 0x004fe20008000000 */
[----:B------:R-:W-:Y:S01]  /*9150*/  UMOV UR10, UR21 ;  /* 0x00000015000a7c82 */ /* 0x000fe20008000000 */
[----:B------:R-:W-:Y:S01]  /*9160*/  UMOV UR15, 0x180 ;  /* 0x00000180000f7882 */ /* 0x000fe20000000000 */
[----:B------:R2:W-:Y:S02]  /*9170*/  UTMALDG.4D [UR8], [UR4], desc[UR6] ;  /* 0x00000608040075b4 */ /* 0x0005e40008019000 */
[----:B--2---:R-:W-:Y:S01]  /*9180*/  UMOV UR8, UR16 ;  /* 0x0000001000087c82 */ /* 0x004fe20008000000 */
[----:B------:R-:W-:-:S02]  /*9190*/  UMOV UR10, UR22 ;  /* 0x00000016000a7c82 */ /* 0x000fc40008000000 */
[----:B------:R2:W-:Y:S02]  /*91a0*/  UTMALDG.4D [UR8], [UR4], desc[UR6] ;  /* 0x00000608040075b4 */ /* 0x0005e40008019000 */
[----:B--2---:R-:W-:Y:S01]  /*91b0*/  UMOV UR8, UR17 ;  /* 0x0000001100087c82 */ /* 0x004fe20008000000 */
[----:B------:R-:W-:Y:S01]  /*91c0*/  UMOV UR10, UR15 ;  /* 0x0000000f000a7c82 */ /* 0x000fe20008000000 */
[----:B------:R-:W-:Y:S01]  /*91d0*/  UMOV UR15, 0x1c0 ;  /* 0x000001c0000f7882 */ /* 0x000fe20000000000 */
[----:B------:R2:W-:Y:S02]  /*91e0*/  UTMALDG.4D [UR8], [UR4], desc[UR6] ;  /* 0x00000608040075b4 */ /* 0x0005e40008019000 */
[----:B--2---:R-:W-:Y:S01]  /*91f0*/  UMOV UR8, UR14 ;  /* 0x0000000e00087c82 */ /* 0x004fe20008000000 */
[----:B------:R-:W-:Y:S02]  /*9200*/  UMOV UR10, UR15 ;  /* 0x0000000f000a7c82 */ /* 0x000fe40008000000 */
[----:B------:R2:W-:Y:S02]  /*9210*/  UTMALDG.4D [UR8], [UR4], desc[UR6] ;  /* 0x00000608040075b4 */ /* 0x0005e40008019000 */
[----:B--2---:R-:W-:Y:S01]  /*9220*/  NOP ;  /* 0x0000000000007918 */ /* 0x004fe20000000000 */
.L_x_63:
[----:B------:R-:W-:Y:S05]  /*9230*/  BSYNC B0 ;  /* 0x0000000000007941 */ /* 0x000fea0003800000 */
.L_x_62:
[----:B------:R-:W2:Y:S01]  /*9240*/  LDL.LU R3, [R1+0x8] ;  /* 0x0000080001037983 */ /* 0x000ea20000300800 */
[----:B------:R-:W-:-:S04]  /*9250*/  IADD3 R16, R16, 0x1, RZ ;  /* 0x0000000110107810 */ /* 0x000fc80007ffe0ff */
[----:B------:R-:W-:-:S04]  /*9260*/  ISETP.NE.AND P1, PT, R16, 0x2, PT ;  /* 0x000000021000780c */ /* 0x000fc80003f25270 */
[----:B------:R-:W-:Y:S02]  /*9270*/  SEL R2, RZ, 0x1, P1 ;  /* 0x00000001ff027807 */ /* 0x000fe40000800000 */
[----:B------:R-:W-:Y:S02]  /*9280*/  SEL R16, R16, RZ, P1 ;  /* 0x000000ff10107207 */ /* 0x000fe40000800000 */
[----:B------:R-:W-:Y:S02]  /*9290*/  LOP3.LUT R17, R17, R2, RZ, 0x3c, !PT ;  /* 0x0000000211117212 */ /* 0x000fe400078e3cff */
[----:B--2---:R-:W-:-:S07]  /*92a0*/  IADD3 R8, R3, -0x3, RZ ;  /* 0xfffffffd03087810 */ /* 0x004fce0007ffe0ff */
.L_x_61:
[----:B------:R-:W-:Y:S01]  /*92b0*/  IMAD.MOV R10, RZ, RZ, -R10 ;  /* 0x000000ffff0a7224 */ /* 0x000fe200078e0a0a */
[----:B------:R-:W-:Y:S04]  /*92c0*/  BSSY B0, `(.L_x_60) ;  /* 0x0000104000007945 */ /* 0x000fe80003800000 */
[----:B------:R-:W-:-:S13]  /*92d0*/  ISETP.NE.AND P1, PT, R9, R10, PT ;  /* 0x0000000a0900720c */ /* 0x000fda0003f25270 */
[----:B------:R-:W-:Y:S05]  /*92e0*/  @!P1 BRA `(.L_x_69) ;  /* 0x0000001000049947 */ /* 0x000fea0003800000 */
.L_x_84:
[----:B------:R-:W-:Y:S04]  /*92f0*/  BSSY B1, `(.L_x_70) ;  /* 0x0000079000017945 */ /* 0x000fe80003800000 */
[----:B------:R-:W-:Y:S05]  /*9300*/  @!P6 BRA `(.L_x_71) ;  /* 0x0000000400dce947 */ /* 0x000fea0003800000 */
[----:B-1----:R-:W-:Y:S01]  /*9310*/  MOV R9, R8 ;  /* 0x0000000800097202 */ /* 0x002fe20000000f00 */
[----:B------:R-:W-:Y:S06]  /*9320*/  @!P0 BRA `(.L_x_72) ;  /* 0x0000000000488947 */ /* 0x000fec0003800000 */
[----:B------:R-:W1:Y:S01]  /*9330*/  LDC R10, c[0x0][0x41c] ;  /* 0x00010700ff0a7b82 */ /* 0x000e620000000800 */
[----:B------:R-:W-:Y:S02]  /*9340*/  ULDC.64 UR4, c[0x0][0x408] ;  /* 0x0001020000047ab9 */ /* 0x000fe40000000a00 */
[----:B------:R-:W-:-:S04]  /*9350*/  IMAD R11, R7, UR4, RZ ;  /* 0x00000004070b7c24 */ /* 0x000fc8000f8e02ff */
[----:B------:R-:W-:Y:S01]  /*9360*/  IMAD R11, R6, UR5, R11 ;  /* 0x00000005060b7c24 */ /* 0x000fe2000f8e020b */
[----:B-1----:R-:W-:-:S13]  /*9370*/  ISETP.NE.AND P1, PT, R10, 0x1, PT ;  /* 0x000000010a00780c */ /* 0x002fda0003f25270 */
[----:B------:R-:W1:Y:S02]  /*9380*/  @P1 LDC.64 R2, c[0x0][0x420] ;  /* 0x00010800ff021b82 */ /* 0x000e640000000a00 */
[----:B-1----:R-:W-:Y:S01]  /*9390*/  @P1 IMAD.HI.U32 R4, R8, R2, RZ ;  /* 0x0000000208041227 */ /* 0x002fe200078e00ff */
[----:B------:R-:W-:-:S04]  /*93a0*/  MOV R2, R8 ;  /* 0x0000000800027202 */ /* 0x000fc80000000f00 */
[----:B------:R-:W-:Y:S02]  /*93b0*/  @P1 SHF.R.U32.HI R2, RZ, R3, R4 ;  /* 0x00000003ff021219 */ /* 0x000fe40000011604 */
[----:B------:R-:W1:Y:S02]  /*93c0*/  LDC.64 R4, c[0x0][0x3f8] ;  /* 0x0000fe00ff047b82 */ /* 0x000e640000000a00 */
[--C-:B------:R-:W-:Y:S01]  /*93d0*/  SHF.R.S32.HI R3, RZ, 0x1f, R2.reuse ;  /* 0x0000001fff037819 */ /* 0x100fe20000011402 */
[--C-:B------:R-:W-:Y:S02]  /*93e0*/  IMAD.MOV R9, RZ, RZ, -R2.reuse ;  /* 0x000000ffff097224 */ /* 0x100fe400078e0a02 */
[----:B------:R-:W-:-:S04]  /*93f0*/  IMAD.WIDE.U32 R2, R6, UR4, R2 ;  /* 0x0000000406027c25 */ /* 0x000fc8000f8e0002 */
[----:B------:R-:W-:Y:S01]  /*9400*/  IMAD R9, R10, R9, R8 ;  /* 0x000000090a097224 */ /* 0x000fe200078e0208 */
[----:B------:R-:W-:Y:S02]  /*9410*/  IADD3 R11, R11, R3, RZ ;  /* 0x000000030b0b7210 */ /* 0x000fe40007ffe0ff */
[----:B-1----:R-:W-:-:S04]  /*9420*/  LEA R4, P1, R2, R4, 0x2 ;  /* 0x0000000402047211 */ /* 0x002fc800078210ff */
[----:B------:R-:W-:-:S05]  /*9430*/  LEA.HI.X R5, R2, R5, R11, 0x2, P1 ;  /* 0x0000000502057211 */ /* 0x000fca00008f140b */
[----:B------:R1:W5:Y:S04]  /*9440*/  LDG.E R4, desc[UR48][R4.64] ;  /* 0x0000003004047981 */ /* 0x000368000c1e1900 */
.L_x_72:
[----:B------:R-:W2:Y:S01]  /*9450*/  S2R R3, SR_CgaCtaId ;  /* 0x0000000000037919 */ /* 0x000ea20000008800 */
[----:B------:R-:W-:Y:S01]  /*9460*/  MOV R2, 0x400 ;  /* 0x0000040000027802 */ /* 0x000fe20000000f00 */
[----:B-1----:R-:W1:Y:S03]  /*9470*/  S2R R5, SR_TID.X ;  /* 0x0000000000057919 */ /* 0x002e660000002100 */
[----:B--2---:R-:W-:-:S04]  /*9480*/  LEA R2, R3, R2, 0x18 ;  /* 0x0000000203027211 */ /* 0x004fc800078ec0ff */
[----:B------:R-:W-:Y:S02]  /*9490*/  LEA R3, R16, R2, 0x3 ;  /* 0x0000000210037211 */ /* 0x000fe400078e18ff */
[----:B------:R-:W-:Y:S02]  /*94a0*/  SHF.L.U32 R2, R17, 0x1f, RZ ;  /* 0x0000001f11027819 */ /* 0x000fe400000006ff */
[----:B-1----:R-:W-:Y:S02]  /*94b0*/  LOP3.LUT R5, R5, 0x7f, RZ, 0xc0, !PT ;  /* 0x0000007f05057812 */ /* 0x002fe400078ec0ff */
[----:B------:R-:W1:Y:S02]  /*94c0*/  SYNCS.PHASECHK.TRANS64.TRYWAIT P2, [R3+URZ+0x28c40], R2 ;  /* 0x028c4002030075a7 */ /* 0x000e64000804017f */
[----:B------:R-:W-:Y:S01]  /*94d0*/  ISETP.NE.AND P1, PT, R5, RZ, PT ;  /* 0x000000ff0500720c */ /* 0x000fe20003f25270 */
[----:B-1----:R-:W-:-:S12]  /*94e0*/  @!P2 BRA `(.L_x_73) ;  /* 0x0000001400e4a947 */ /* 0x002fd80003800000 */
.L_x_111:
[----:B------:R-:W-:Y:S05]  /*94f0*/  @P1 BRA `(.L_x_74) ;  /* 0x00000000001c1947 */ /* 0x000fea0003800000 */
[----:B------:R-:W2:Y:S01]  /*9500*/  S2R R5, SR_TID.X ;  /* 0x0000000000057919 */ /* 0x000ea20000002100 */
[----:B------:R-:W-:-:S04]  /*9510*/  IMAD.MOV.U32 R10, RZ, RZ, 0x2000 ;  /* 0x00002000ff0a7424 */ /* 0x000fc800078e00ff */
[----:B------:R3:W-:Y:S01]  /*9520*/  SYNCS.ARRIVE.TRANS64 RZ, [R3+URZ+0x28c30], R10 ;  /* 0x028c300a03ff79a7 */ /* 0x0007e2000800003f */
[----:B--2---:R-:W-:-:S04]  /*9530*/  LOP3.LUT R5, R5, 0x1f, RZ, 0xc0, !PT ;  /* 0x0000001f05057812 */ /* 0x004fc800078ec0ff */
[----:B------:R-:W-:-:S13]  /*9540*/  ISETP.NE.AND P2, PT, R5, RZ, PT ;  /* 0x000000ff0500720c */ /* 0x000fda0003f45270 */
[----:B---3--:R-:W-:Y:S05]  /*9550*/  @!P2 BRA `(.L_x_74) ;  /* 0x000000000004a947 */ /* 0x008fea0003800000 */
[----:B------:R-:W-:Y:S01]  /*9560*/  BPT.TRAP 0x1 ;  /* 0x000000040000795c */ /* 0x000fe20000300000 */
.L_x_74:
[----:B------:R-:W2:Y:S01]  /*9570*/  S2R R10, SR_CgaCtaId ;  /* 0x00000000000a7919 */ /* 0x000ea20000008800 */
[----:B------:R-:W-:Y:S01]  /*9580*/  MOV R5, 0x400 ;  /* 0x0000040000057802 */ /* 0x000fe20000000f00 */
[----:B------:R-:W-:Y:S01]  /*9590*/  UIADD3 UR4, UP0, UR40, 0x370, URZ ;  /* 0x0000037028047890 */ /* 0x000fe2000ff1e03f */
[----:B------:R-:W-:Y:S01]  /*95a0*/  R2UR UR9, R3 ;  /* 0x00000000030972ca */ /* 0x000fe200000e0000 */
[----:B------:R-:W-:Y:S01]  /*95b0*/  UMOV UR6, 0x0 ;  /* 0x0000000000067882 */ /* 0x000fe20000000000 */
[----:B------:R-:W-:Y:S01]  /*95c0*/  R2UR UR12, R0 ;  /* 0x00000000000c72ca */ /* 0x000fe200000e0000 */
[----:B------:R-:W-:Y:S01]  /*95d0*/  UIADD3.X UR5, URZ, UR41, URZ, UP0, !UPT ;  /* 0x000000293f057290 */ /* 0x000fe200087fe43f */
[----:B-----5:R-:W-:Y:S01]  /*95e0*/  R2UR UR13, R4 ;  /* 0x00000000040d72ca */ /* 0x020fe200000e0000 */
[----:B------:R-:W-:Y:S01]  /*95f0*/  UMOV UR7, 0x14f00000 ;  /* 0x14f0000000077882 */ /* 0x000fe20000000000 */
[----:B------:R-:W-:-:S07]  /*9600*/  UMOV UR10, URZ ;  /* 0x0000003f000a7c82 */ /* 0x000fce0008000000 */
[----:B------:R-:W-:Y:S01]  /*9610*/  UIADD3 UR9, UR9, 0x28c30, URZ ;  /* 0x00028c3009097890 */ /* 0x000fe2000fffe03f */
[----:B--2---:R-:W-:-:S04]  /*9620*/  LEA R5, R10, R5, 0x18 ;  /* 0x000000050a057211 */ /* 0x004fc800078ec0ff */
[----:B------:R-:W-:-:S04]  /*9630*/  LEA R5, R16, R5, 0xd ;  /* 0x0000000510057211 */ /* 0x000fc800078e68ff */
[----:B------:R-:W-:Y:S02]  /*9640*/  R2UR UR8, R5 ;  /* 0x00000000050872ca */ /* 0x000fe400000e0000 */
[----:B------:R-:W-:-:S04]  /*9650*/  SHF.L.U32 R5, R9, 0x6, RZ ;  /* 0x0000000609057819 */ /* 0x000fc800000006ff */
[----:B------:R-:W-:-:S07]  /*9660*/  R2UR UR11, R5 ;  /* 0x00000000050b72ca */ /* 0x000fce00000e0000 */
[----:B------:R-:W-:-:S09]  /*9670*/  UIADD3 UR8, UR8, 0x22400, URZ ;  /* 0x0002240008087890 */ /* 0x000fd2000fffe03f */
[----:B------:R2:W-:Y:S01]  /*9680*/  UTMALDG.4D [UR8], [UR4], desc[UR6] ;  /* 0x00000608040075b4 */ /* 0x0005e20008019000 */
[----:B------:R-:W3:Y:S02]  /*9690*/  SYNCS.PHASECHK.TRANS64.TRYWAIT P2, [R3+URZ+0x28c60], R2 ;  /* 0x028c6002030075a7 */ /* 0x000ee4000804017f */
[----:B--23--:R-:W-:Y:S05]  /*96a0*/  @!P2 BRA `(.L_x_75) ;  /* 0x000000140088a947 */ /* 0x00cfea0003800000 */
.L_x_112:
[----:B------:R-:W-:Y:S05]  /*96b0*/  @P1 BRA `(.L_x_76) ;  /* 0x00000000001c1947 */ /* 0x000fea0003800000 */
[----:B------:R-:W3:Y:S01]  /*96c0*/  S2R R9, SR_TID.X ;  /* 0x0000000000097919 */ /* 0x000ee20000002100 */
[----:B-12---:R-:W-:-:S04]  /*96d0*/  IMAD.MOV.U32 R2, RZ, RZ, 0x10000 ;  /* 0x00010000ff027424 */ /* 0x006fc800078e00ff */
[----:B------:R4:W-:Y:S01]  /*96e0*/  SYNCS.ARRIVE.TRANS64 RZ, [R3+URZ+0x28c50], R2 ;  /* 0x028c500203ff79a7 */ /* 0x0009e2000800003f */
[----:B---3--:R-:W-:-:S04]  /*96f0*/  LOP3.LUT R9, R9, 0x1f, RZ, 0xc0, !PT ;  /* 0x0000001f09097812 */ /* 0x008fc800078ec0ff */
[----:B------:R-:W-:-:S13]  /*9700*/  ISETP.NE.AND P1, PT, R9, RZ, PT ;  /* 0x000000ff0900720c */ /* 0x000fda0003f25270 */
[----:B----4-:R-:W-:Y:S05]  /*9710*/  @!P1 BRA `(.L_x_76) ;  /* 0x0000000000049947 */ /* 0x010fea0003800000 */
[----:B------:R-:W-:Y:S01]  /*9720*/  BPT.TRAP 0x1 ;  /* 0x000000040000795c */ /* 0x000fe20000300000 */
.L_x_76:
[----:B------:R-:W3:Y:S01]  /*9730*/  S2R R9, SR_CgaCtaId ;  /* 0x0000000000097919 */ /* 0x000ee20000008800 */
[----:B-12---:R-:W-:Y:S01]  /*9740*/  MOV R2, 0x400 ;  /* 0x0000040000027802 */ /* 0x006fe20000000f00 */
        /* <DEDUP_REMOVED lines=15> */
[----:B---3--:R-:W-:-:S04]  /*9840*/  LEA R2, R9, R2, 0x18 ;  /* 0x0000000209027211 */ /* 0x008fc800078ec0ff */
[----:B------:R-:W-:-:S04]  /*9850*/  LEA R2, R16, R2, 0x10 ;  /* 0x0000000210027211 */ /* 0x000fc800078e80ff */
[----:B------:R-:W-:-:S13]  /*9860*/  R2UR UR14, R2 ;  /* 0x00000000020e72ca */ /* 0x000fda00000e0000 */
[----:B------:R-:W-:Y:S02]  /*9870*/  UIADD3 UR8, UR14, 0x400, URZ ;  /* 0x000004000e087890 */ /* 0x000fe4000fffe03f */
[----:B------:R-:W-:Y:S02]  /*9880*/  UIADD3 UR15, UR14, 0x2400, URZ ;  /* 0x000024000e0f7890 */ /* 0x000fe4000fffe03f */
[----:B------:R-:W-:Y:S02]  /*9890*/  UIADD3 UR16, UR14, 0x4400, URZ ;  /* 0x000044000e107890 */ /* 0x000fe4000fffe03f */
[----:B------:R-:W-:-:S03]  /*98a0*/  UIADD3 UR17, UR14, 0x6400, URZ ;  /* 0x000064000e117890 */ /* 0x000fc6000fffe03f */
[----:B------:R1:W-:Y:S02]  /*98b0*/  UTMALDG.4D [UR8], [UR4], desc[UR6] ;  /* 0x00000608040075b4 */ /* 0x0003e40008019000 */
[----:B-1----:R-:W-:Y:S01]  /*98c0*/  UMOV UR8, UR15 ;  /* 0x0000000f00087c82 */ /* 0x002fe20008000000 */
[----:B------:R-:W-:Y:S01]  /*98d0*/  UMOV UR10, UR18 ;  /* 0x00000012000a7c82 */ /* 0x000fe20008000000 */
[----:B------:R-:W-:Y:S01]  /*98e0*/  UIADD3 UR15, UR14, 0x8400, URZ ;  /* 0x000084000e0f7890 */ /* 0x000fe2000fffe03f */
        /* <DEDUP_REMOVED lines=8> */
[----:B------:R1:W-:Y:S01]  /*9970*/  UTMALDG.4D [UR8], [UR4], desc[UR6] ;  /* 0x00000608040075b4 */ /* 0x0003e20008019000 */
[----:B------:R-:W-:Y:S01]  /*9980*/  UIADD3 UR14, UR14, 0xe400, URZ ;  /* 0x0000e4000e0e7890 */ /* 0x000fe2000fffe03f */
[----:B-1----:R-:W-:Y:S01]  /*9990*/  UMOV UR8, UR15 ;  /* 0x0000000f00087c82 */ /* 0x002fe20008000000 */
[----:B------:R-:W-:Y:S01]  /*99a0*/  UMOV UR10, UR21 ;  /* 0x00000015000a7c82 */ /* 0x000fe20008000000 */
[----:B------:R-:W-:Y:S01]  /*99b0*/  UMOV UR15, 0x180 ;  /* 0x00000180000f7882 */ /* 0x000fe20000000000 */
[----:B------:R1:W-:Y:S02]  /*99c0*/  UTMALDG.4D [UR8], [UR4], desc[UR6] ;  /* 0x00000608040075b4 */ /* 0x0003e40008019000 */
[----:B-1----:R-:W-:Y:S01]  /*99d0*/  UMOV UR8, UR16 ;  /* 0x0000001000087c82 */ /* 0x002fe20008000000 */
[----:B------:R-:W-:-:S02]  /*99e0*/  UMOV UR10, UR22 ;  /* 0x00000016000a7c82 */ /* 0x000fc40008000000 */
[----:B------:R1:W-:Y:S02]  /*99f0*/  UTMALDG.4D [UR8], [UR4], desc[UR6] ;  /* 0x00000608040075b4 */ /* 0x0003e40008019000 */
[----:B-1----:R-:W-:Y:S01]  /*9a00*/  UMOV UR8, UR17 ;  /* 0x0000001100087c82 */ /* 0x002fe20008000000 */
[----:B------:R-:W-:Y:S01]  /*9a10*/  UMOV UR10, UR15 ;  /* 0x0000000f000a7c82 */ /* 0x000fe20008000000 */
[----:B------:R-:W-:Y:S01]  /*9a20*/  UMOV UR15, 0x1c0 ;  /* 0x000001c0000f7882 */ /* 0x000fe20000000000 */
[----:B------:R1:W-:Y:S02]  /*9a30*/  UTMALDG.4D [UR8], [UR4], desc[UR6] ;  /* 0x00000608040075b4 */ /* 0x0003e40008019000 */
[----:B-1----:R-:W-:Y:S01]  /*9a40*/  UMOV UR8, UR14 ;  /* 0x0000000e00087c82 */ /* 0x002fe20008000000 */
[----:B------:R-:W-:Y:S02]  /*9a50*/  UMOV UR10, UR15 ;  /* 0x0000000f000a7c82 */ /* 0x000fe40008000000 */
[----:B------:R2:W-:Y:S02]  /*9a60*/  UTMALDG.4D [UR8], [UR4], desc[UR6] ;  /* 0x00000608040075b4 */ /* 0x0005e40008019000 */
[----:B--2---:R-:W-:Y:S01]  /*9a70*/  NOP ;  /* 0x0000000000007918 */ /* 0x004fe20000000000 */
.L_x_71:
[----:B------:R-:W-:Y:S05]  /*9a80*/  BSYNC B1 ;  /* 0x0000000000017941 */ /* 0x000fea0003800000 */
.L_x_70:
[----:B-1----:R-:W-:Y:S01]  /*9a90*/  IADD3 R9, R16, 0x1, RZ ;  /* 0x0000000110097810 */ /* 0x002fe20007ffe0ff */
[----:B------:R-:W-:Y:S03]  /*9aa0*/  BSSY B1, `(.L_x_77) ;  /* 0x000007d000017945 */ /* 0x000fe60003800000 */
[----:B------:R-:W-:-:S04]  /*9ab0*/  ISETP.NE.AND P1, PT, R9, 0x2, PT ;  /* 0x000000020900780c */ /* 0x000fc80003f25270 */
[----:B------:R-:W-:Y:S02]  /*9ac0*/  SEL R2, RZ, 0x1, P1 ;  /* 0x00000001ff027807 */ /* 0x000fe40000800000 */
[----:B------:R-:W-:Y:S02]  /*9ad0*/  SEL R9, R9, RZ, P1 ;  /* 0x000000ff09097207 */ /* 0x000fe40000800000 */
[----:B------:R-:W-:Y:S01]  /*9ae0*/  LOP3.LUT R17, R17, R2, RZ, 0x3c, !PT ;  /* 0x0000000211117212 */ /* 0x000fe200078e3cff */
[----:B------:R-:W-:Y:S06]  /*9af0*/  @!P6 BRA `(.L_x_78) ;  /* 0x0000000400dce947 */ /* 0x000fec0003800000 */
[----:B------:R-:W-:Y:S01]  /*9b00*/  VIADD R10, R8, 0xffffffff ;  /* 0xffffffff080a7836 */ /* 0x000fe20000000000 */
        /* <DEDUP_REMOVED lines=9> */
[----:B------:R-:W-:-:S04]  /*9ba0*/  @P1 SHF.R.U32.HI R2, RZ, R3, R4 ;  /* 0x00000003ff021219 */ /* 0x000fc80000011604 */
[----:B------:R-:W-:-:S05]  /*9bb0*/  IADD3 R3, -R2, RZ, RZ ;  /* 0x000000ff02037210 */ /* 0x000fca0007ffe1ff */
[----:B------:R-:W-:Y:S01]  /*9bc0*/  IMAD R10, R5, R3, R10 ;  /* 0x00000003050a7224 */ /* 0x000fe200078e020a */
[--C-:B------:R-:W-:Y:S01]  /*9bd0*/  SHF.R.S32.HI R3, RZ, 0x1f, R2.reuse ;  /* 0x0000001fff037819 */ /* 0x100fe20000011402 */
[----:B------:R-:W1:Y:S02]  /*9be0*/  LDC.64 R4, c[0x0][0x3f8] ;  /* 0x0000fe00ff047b82 */ /* 0x000e640000000a00 */
[----:B------:R-:W-:-:S04]  /*9bf0*/  IMAD.WIDE.U32 R2, R6, UR4, R2 ;  /* 0x0000000406027c25 */ /* 0x000fc8000f8e0002 */
[----:B------:R-:W-:Y:S01]  /*9c00*/  IMAD.IADD R11, R11, 0x1, R3 ;  /* 0x000000010b0b7824 */ /* 0x000fe200078e0203 */
[----:B-1----:R-:W-:-:S04]  /*9c10*/  LEA R4, P1, R2, R4, 0x2 ;  /* 0x0000000402047211 */ /* 0x002fc800078210ff */
[----:B------:R-:W-:-:S05]  /*9c20*/  LEA.HI.X R5, R2, R5, R11, 0x2, P1 ;  /* 0x0000000502057211 */ /* 0x000fca00008f140b */
[----:B------:R1:W5:Y:S04]  /*9c30*/  LDG.E R4, desc[UR48][R4.64] ;  /* 0x0000003004047981 */ /* 0x000368000c1e1900 */
.L_x_79:
        /* <DEDUP_REMOVED lines=10> */
.L_x_113:
[----:B------:R-:W-:Y:S05]  /*9ce0*/  @P1 BRA `(.L_x_81) ;  /* 0x00000000001c1947 */ /* 0x000fea0003800000 */
[----:B------:R-:W2:Y:S01]  /*9cf0*/  S2R R5, SR_TID.X ;  /* 0x0000000000057919 */ /* 0x000ea20000002100 */
[----:B------:R-:W-:-:S04]  /*9d00*/  MOV R12, 0x2000 ;  /* 0x00002000000c7802 */ /* 0x000fc80000000f00 */
[----:B------:R3:W-:Y:S01]  /*9d10*/  SYNCS.ARRIVE.TRANS64 RZ, [R3+URZ+0x28c30], R12 ;  /* 0x028c300c03ff79a7 */ /* 0x0007e2000800003f */
[----:B--2---:R-:W-:-:S04]  /*9d20*/  LOP3.LUT R5, R5, 0x1f, RZ, 0xc0, !PT ;  /* 0x0000001f05057812 */ /* 0x004fc800078ec0ff */
[----:B------:R-:W-:-:S13]  /*9d30*/  ISETP.NE.AND P2, PT, R5, RZ, PT ;  /* 0x000000ff0500720c */ /* 0x000fda0003f45270 */
[----:B---3--:R-:W-:Y:S05]  /*9d40*/  @!P2 BRA `(.L_x_81) ;  /* 0x000000000004a947 */ /* 0x008fea0003800000 */
[----:B------:R-:W-:Y:S01]  /*9d50*/  BPT.TRAP 0x1 ;  /* 0x000000040000795c */ /* 0x000fe20000300000 */
.L_x_81:
[----:B------:R-:W2:Y:S01]  /*9d60*/  S2R R11, SR_CgaCtaId ;  /* 0x00000000000b7919 */ /* 0x000ea20000008800 */
        /* <DEDUP_REMOVED lines=12> */
[----:B--2---:R-:W-:-:S05]  /*9e30*/  LEA R5, R11, R5, 0x18 ;  /* 0x000000050b057211 */ /* 0x004fca00078ec0ff */
[----:B------:R-:W-:-:S05]  /*9e40*/  IMAD R5, R9, 0x2000, R5 ;  /* 0x0000200009057824 */ /* 0x000fca00078e0205 */
[----:B------:R-:W-:-:S13]  /*9e50*/  R2UR UR8, R5 ;  /* 0x00000000050872ca */ /* 0x000fda00000e0000 */
[----:B------:R-:W-:-:S09]  /*9e60*/  UIADD3 UR8, UR8, 0x22400, URZ ;  /* 0x0002240008087890 */ /* 0x000fd2000fffe03f */
[----:B------:R2:W-:Y:S01]  /*9e70*/  UTMALDG.4D [UR8], [UR4], desc[UR6] ;  /* 0x00000608040075b4 */ /* 0x0005e20008019000 */
[----:B------:R-:W3:Y:S02]  /*9e80*/  SYNCS.PHASECHK.TRANS64.TRYWAIT P2, [R3+URZ+0x28c60], R2 ;  /* 0x028c6002030075a7 */ /* 0x000ee4000804017f */
[----:B--23--:R-:W-:Y:S05]  /*9e90*/  @!P2 BRA `(.L_x_82) ;  /* 0x0000000c00b4a947 */ /* 0x00cfea0003800000 */
.L_x_114:
[----:B------:R-:W-:Y:S05]  /*9ea0*/  @P1 BRA `(.L_x_83) ;  /* 0x00000000001c1947 */ /* 0x000fea0003800000 */
[----:B------:R-:W3:Y:S01]  /*9eb0*/  S2R R5, SR_TID.X ;  /* 0x0000000000057919 */ /* 0x000ee20000002100 */
[----:B-12---:R-:W-:-:S04]  /*9ec0*/  MOV R2, 0x10000 ;  /* 0x0001000000027802 */ /* 0x006fc80000000f00 */
[----:B------:R4:W-:Y:S01]  /*9ed0*/  SYNCS.ARRIVE.TRANS64 RZ, [R3+URZ+0x28c50], R2 ;  /* 0x028c500203ff79a7 */ /* 0x0009e2000800003f */
[----:B---3--:R-:W-:-:S04]  /*9ee0*/  LOP3.LUT R5, R5, 0x1f, RZ, 0xc0, !PT ;  /* 0x0000001f05057812 */ /* 0x008fc800078ec0ff */
[----:B------:R-:W-:-:S13]  /*9ef0*/  ISETP.NE.AND P1, PT, R5, RZ, PT ;  /* 0x000000ff0500720c */ /* 0x000fda0003f25270 */
[----:B----4-:R-:W-:Y:S05]  /*9f00*/  @!P1 BRA `(.L_x_83) ;  /* 0x0000000000049947 */ /* 0x010fea0003800000 */
[----:B------:R-:W-:Y:S01]  /*9f10*/  BPT.TRAP 0x1 ;  /* 0x000000040000795c */ /* 0x000fe20000300000 */
.L_x_83:
        /* <DEDUP_REMOVED lines=17> */
[----:B---3--:R-:W-:-:S05]  /*a030*/  LEA R2, R5, R2, 0x18 ;  /* 0x0000000205027211 */ /* 0x008fca00078ec0ff */
[----:B------:R-:W-:-:S05]  /*a040*/  IMAD R2, R9, 0x10000, R2 ;  /* 0x0001000009027824 */ /* 0x000fca00078e0202 */
        /* <DEDUP_REMOVED lines=33> */
[----:B-1----:R-:W-:Y:S01]  /*a260*/  NOP ;  /* 0x0000000000007918 */ /* 0x002fe20000000000 */
.L_x_78:
[----:B------:R-:W-:Y:S05]  /*a270*/  BSYNC B1 ;  /* 0x0000000000017941 */ /* 0x000fea0003800000 */
.L_x_77:
[C---:B------:R-:W-:Y:S02]  /*a280*/  ISETP.GT.AND P2, PT, R8.reuse, 0x1, PT ;  /* 0x000000010800780c */ /* 0x040fe40003f44270 */
[----:B------:R-:W-:Y:S02]  /*a290*/  IADD3 R9, R9, 0x1, RZ ;  /* 0x0000000109097810 */ /* 0x000fe40007ffe0ff */
[----:B------:R-:W-:Y:S02]  /*a2a0*/  IADD3 R8, R8, -0x2, RZ ;  /* 0xfffffffe08087810 */ /* 0x000fe40007ffe0ff */
[----:B------:R-:W-:-:S04]  /*a2b0*/  ISETP.NE.AND P1, PT, R9, 0x2, PT ;  /* 0x000000020900780c */ /* 0x000fc80003f25270 */
[----:B------:R-:W-:Y:S02]  /*a2c0*/  SEL R2, RZ, 0x1, P1 ;  /* 0x00000001ff027807 */ /* 0x000fe40000800000 */
[----:B------:R-:W-:Y:S02]  /*a2d0*/  SEL R16, R9, RZ, P1 ;  /* 0x000000ff09107207 */ /* 0x000fe40000800000 */
[----:B------:R-:W-:Y:S01]  /*a2e0*/  LOP3.LUT R17, R17, R2, RZ, 0x3c, !PT ;  /* 0x0000000211117212 */ /* 0x000fe200078e3cff */
[----:B------:R-:W-:Y:S06]  /*a2f0*/  @P2 BRA `(.L_x_84) ;  /* 0xffffffec00fc2947 */ /* 0x000fec000383ffff */
.L_x_69:
[----:B------:R-:W-:Y:S05]  /*a300*/  BSYNC B0 ;  /* 0x0000000000007941 */ /* 0x000fea0003800000 */
.L_x_60:
[----:B------:R-:W2:Y:S01]  /*a310*/  LDL.LU R2, [R1+0xc] ;  /* 0x00000c0001027983 */ /* 0x000ea20000300800 */
[----:B------:R-:W-:-:S03]  /*a320*/  ULDC UR4, c[0x0][0xda4] ;  /* 0x0003690000047ab9 */ /* 0x000fc60000000800 */
[----:B------:R-:W3:Y:S01]  /*a330*/  LDL.LU R0, [R1+0x18] ;  /* 0x0000180001007983 */ /* 0x000ee20000300800 */
[----:B--2---:R-:W-:Y:S01]  /*a340*/  VIADD R2, R2, UR36 ;  /* 0x0000002402027c36 */ /* 0x004fe20008000000 */
[----:B---3--:R-:W-:-:S04]  /*a350*/  IADD3 R0, R0, 0x1, RZ ;  /* 0x0000000100007810 */ /* 0x008fc80007ffe0ff */
[----:B------:R2:W-:Y:S01]  /*a360*/  STL [R1+0xc], R2 ;  /* 0x00000c0201007387 */ /* 0x0005e20000100800 */
[----:B------:R-:W-:-:S03]  /*a370*/  ISETP.GE.AND P0, PT, R2, UR4, PT ;  /* 0x0000000402007c0c */ /* 0x000fc6000bf06270 */
[----:B------:R2:W-:Y:S10]  /*a380*/  STL [R1+0x18], R0 ;  /* 0x0000180001007387 */ /* 0x0005f40000100800 */
[----:B--2---:R-:W-:Y:S05]  /*a390*/  @!P0 BRA `(.L_x_85) ;  /* 0xffffffd000c48947 */ /* 0x004fea000383ffff */
[----:B------:R-:W-:-:S07]  /*a3a0*/  LOP3.LUT R2, R0, 0x1, RZ, 0xc, !PT ;  /* 0x0000000100027812 */ /* 0x000fce00078e0cff */
.L_x_43:
[----:B------:R-:W2:Y:S01]  /*a3b0*/  S2R R3, SR_CgaCtaId ;  /* 0x0000000000037919 */ /* 0x000ea20000008800 */
[----:B------:R-:W-:Y:S01]  /*a3c0*/  MOV R0, 0x400 ;  /* 0x0000040000007802 */ /* 0x000fe20000000f00 */
[----:B------:R-:W-:Y:S03]  /*a3d0*/  BSSY B0, `(.L_x_86) ;  /* 0x0000005000007945 */ /* 0x000fe60003800000 */
[----:B--2---:R-:W-:Y:S02]  /*a3e0*/  LEA R0, R3, R0, 0x18 ;  /* 0x0000000003007211 */ /* 0x004fe400078ec0ff */
[----:B------:R-:W-:-:S04]  /*a3f0*/  SHF.L.U32 R3, R2, 0x1f, RZ ;  /* 0x0000001f02037819 */ /* 0x000fc800000006ff */
[----:B------:R-:W2:Y:S02]  /*a400*/  SYNCS.PHASECHK.TRANS64.TRYWAIT P0, [R0+URZ+0x28c20], R3 ;  /* 0x028c2003000075a7 */ /* 0x000ea4000800017f */
[----:B--2---:R-:W-:Y:S05]  /*a410*/  @!P0 BRA `(.L_x_87) ;  /* 0x0000000800688947 */ /* 0x004fea0003800000 */
.L_x_115:
[----:B------:R-:W-:Y:S05]  /*a420*/  BSYNC B0 ;  /* 0x0000000000007941 */ /* 0x000fea0003800000 */
.L_x_86:
[----:B------:R-:W-:-:S03]  /*a430*/  UMOV UR4, 0xffffffff ;  /* 0xffffffff00047882 */ /* 0x000fc60000000000 */
[----:B------:R-:W-:Y:S05]  /*a440*/  BRA.DIV UR4, `(.L_x_88) ;  /* 0x0000000a04707947 */ /* 0x000fea000b800000 */
[----:B------:R-:W3:Y:S02]  /*a450*/  S2R R2, SR_TID.X ;  /* 0x0000000000027919 */ /* 0x000ee40000002100 */
[----:B---3--:R-:W-:-:S04]  /*a460*/  SHF.R.U32.HI R2, RZ, 0x5, R2 ;  /* 0x00000005ff027819 */ /* 0x008fc80000011602 */
[----:B------:R-:W-:-:S05]  /*a470*/  LOP3.LUT R2, R2, 0x3, RZ, 0xc0, !PT ;  /* 0x0000000302027812 */ /* 0x000fca00078ec0ff */
[----:B------:R3:W4:Y:S02]  /*a480*/  SHFL.IDX PT, R14, R2, RZ, 0x1f ;  /* 0x00001fff020e7589 */ /* 0x00072400000e0000 */
.L_x_118:
[----:B----4-:R-:W-:Y:S01]  /*a490*/  ISETP.NE.AND P0, PT, R14, RZ, PT ;  /* 0x000000ff0e00720c */ /* 0x010fe20003f05270 */
[----:B------:R-:W-:-:S12]  /*a4a0*/  BSSY B0, `(.L_x_89) ;  /* 0x0000024000007945 */ /* 0x000fd80003800000 */
[----:B------:R-:W-:Y:S05]  /*a4b0*/  @P0 BRA `(.L_x_90) ;  /* 0x0000000000880947 */ /* 0x000fea0003800000 */
[----:B------:R-:W-:-:S03]  /*a4c0*/  UMOV UR4, 0xffffffff ;  /* 0xffffffff00047882 */ /* 0x000fc60000000000 */
[----:B------:R-:W-:Y:S05]  /*a4d0*/  BRA.DIV UR4, `(.L_x_91) ;  /* 0x0000000a04807947 */ /* 0x000fea000b800000 */
[----:B------:R-:W-:-:S13]  /*a4e0*/  ELECT P6, URZ, PT ;  /* 0x00000000003f782f */ /* 0x000fda00038c0000 */
.L_x_121:
[----:B------:R-:W-:Y:S05]  /*a4f0*/  @!P6 BRA `(.L_x_90) ;  /* 0x000000000078e947 */ /* 0x000fea0003800000 */
[----:B------:R-:W-:-:S06]  /*a500*/  ULOP3.LUT UR4, UR38, 0x2, URZ, 0xfc, !UPT ;  /* 0x0000000226047892 */ /* 0x000fcc000f8efc3f */
[----:B---3--:R-:W-:-:S04]  /*a510*/  MOV R2, UR4 ;  /* 0x0000000400027c02 */ /* 0x008fc80008000f00 */
[----:B------:R-:W-:-:S13]  /*a520*/  ISETP.NE.AND P2, PT, R2, 0x3, PT ;  /* 0x000000030200780c */ /* 0x000fda0003f45270 */
[----:B------:R-:W-:Y:S05]  /*a530*/  @!P2 BRA `(.L_x_92) ;  /* 0x000000000004a947 */ /* 0x000fea0003800000 */
[----:B------:R-:W-:Y:S01]  /*a540*/  BPT.TRAP 0x1 ;  /* 0x000000040000795c */ /* 0x000fe20000300000 */
.L_x_92:
[----:B--2---:R-:W-:Y:S01]  /*a550*/  VIADD R3, R0, 0x28c40 ;  /* 0x00028c4000037836 */ /* 0x004fe20000000000 */
[----:B------:R-:W-:Y:S02]  /*a560*/  SHF.L.U32 R5, R17, 0x1f, RZ ;  /* 0x0000001f11057819 */ /* 0x000fe400000006ff */
[C---:B------:R-:W-:Y:S02]  /*a570*/  IADD3 R2, R16.reuse, 0x1, RZ ;  /* 0x0000000110027810 */ /* 0x040fe40007ffe0ff */
[----:B------:R-:W-:Y:S02]  /*a580*/  LEA R6, R16, R3, 0x3 ;  /* 0x0000000310067211 */ /* 0x000fe400078e18ff */
[----:B------:R-:W-:Y:S02]  /*a590*/  ISETP.NE.AND P1, PT, R2, 0x2, PT ;  /* 0x000000020200780c */ /* 0x000fe40003f25270 */
[----:B------:R-:W2:Y:S02]  /*a5a0*/  SYNCS.PHASECHK.TRANS64.TRYWAIT P0, [R6+URZ], R5 ;  /* 0x00000005060075a7 */ /* 0x000ea4000800017f */
[----:B------:R-:W-:-:S04]  /*a5b0*/  SEL R4, RZ, 0x1, P1 ;  /* 0x00000001ff047807 */ /* 0x000fc80000800000 */
[----:B------:R-:W-:Y:S02]  /*a5c0*/  LOP3.LUT R17, R17, R4, RZ, 0x3c, !PT ;  /* 0x0000000411117212 */ /* 0x000fe400078e3cff */
[----:B------:R-:W-:Y:S02]  /*a5d0*/  SEL R4, R2, RZ, P1 ;  /* 0x000000ff02047207 */ /* 0x000fe40000800000 */
[----:B------:R-:W-:-:S03]  /*a5e0*/  SHF.L.U32 R2, R17, 0x1f, RZ ;  /* 0x0000001f11027819 */ /* 0x000fc600000006ff */
[----:B------:R-:W-:Y:S01]  /*a5f0*/  IMAD R3, R4, 0x8, R3 ;  /* 0x0000000804037824 */ /* 0x000fe200078e0203 */
[----:B--2---:R-:W-:Y:S06]  /*a600*/  @!P0 BRA `(.L_x_93) ;  /* 0x0000000800548947 */ /* 0x004fec0003800000 */
.L_x_122:
[----:B------:R-:W3:Y:S02]  /*a610*/  SYNCS.PHASECHK.TRANS64.TRYWAIT P0, [R3+URZ], R2 ;  /* 0x00000002030075a7 */ /* 0x000ee4000800017f */
[----:B---3--:R-:W-:Y:S05]  /*a620*/  @!P0 BRA `(.L_x_94) ;  /* 0x0000000800608947 */ /* 0x008fea0003800000 */
.L_x_123:
[----:B------:R-:W-:Y:S05]  /*a630*/  @!P2 BRA `(.L_x_95) ;  /* 0x000000000004a947 */ /* 0x000fea0003800000 */
[----:B------:R-:W-:Y:S01]  /*a640*/  BPT.TRAP 0x1 ;  /* 0x000000040000795c */ /* 0x000fe20000300000 */
.L_x_95:
[----:B---3--:R-:W-:-:S04]  /*a650*/  IADD3 R3, R0, 0x28c60, RZ ;  /* 0x00028c6000037810 */ /* 0x008fc80007ffe0ff */
[----:B------:R-:W-:-:S04]  /*a660*/  LEA R16, R16, R3, 0x3 ;  /* 0x0000000310107211 */ /* 0x000fc800078e18ff */
[----:B------:R-:W3:Y:S02]  /*a670*/  SYNCS.PHASECHK.TRANS64.TRYWAIT P0, [R16+URZ], R5 ;  /* 0x00000005100075a7 */ /* 0x000ee4000800017f */
[----:B---3--:R-:W-:Y:S05]  /*a680*/  @!P0 BRA `(.L_x_96) ;  /* 0x00000008005c8947 */ /* 0x008fea0003800000 */
.L_x_124:
[----:B------:R-:W-:-:S07]  /*a690*/  IMAD R3, R4, 0x8, R3 ;  /* 0x0000000804037824 */ /* 0x000fce00078e0203 */
.L_x_97:
[----:B----4-:R4:W1:Y:S02]  /*a6a0*/  SYNCS.PHASECHK.TRANS64.TRYWAIT P0, [R3+URZ], R2 ;  /* 0x00000002030075a7 */ /* 0x010864000800017f */
[----:B-1----:R-:W-:Y:S05]  /*a6b0*/  @!P0 NANOSLEEP.SYNCS 0x989680 ;  /* 0x009896800000895d */ /* 0x002fea0003900000 */
[----:B------:R-:W1:Y:S02]  /*a6c0*/  @!P0 SYNCS.PHASECHK.TRANS64 P0, [R3+URZ], R2 ;  /* 0x00000002030085a7 */ /* 0x000e64000800007f */
[----:B-1----:R-:W-:Y:S05]  /*a6d0*/  @!P0 BRA `(.L_x_97) ;  /* 0xfffffffc00f08947 */ /* 0x002fea000383ffff */
.L_x_90:
[----:B------:R-:W-:Y:S05]  /*a6e0*/  BSYNC B0 ;  /* 0x0000000000007941 */ /* 0x000fea0003800000 */
.L_x_89:
[----:B------:R-:W-:Y:S05]  /*a6f0*/  EXIT ;  /* 0x000000000000794d */ /* 0x000fea0003800000 */
.L_x_11:
[----:B-1----:R-:W-:-:S04]  /*a700*/  MOV R3, UR16 ;  /* 0x0000001000037c02 */ /* 0x002fc80008000f00 */
[----:B------:R1:W2:Y:S03]  /*a710*/  SYNCS.PHASECHK.TRANS64.TRYWAIT P0, [R3+URZ+0x28c50], R0 ;  /* 0x028c5000030075a7 */ /* 0x0002a6000800017f */
[----:B--2---:R-:W-:Y:S05]  /*a720*/  @!P0 NANOSLEEP.SYNCS 0x989680 ;  /* 0x009896800000895d */ /* 0x004fea0003900000 */
[----:B------:R-:W2:Y:S02]  /*a730*/  @!P0 SYNCS.PHASECHK.TRANS64 P0, [R3+URZ+0x28c50], R0 ;  /* 0x028c5000030085a7 */ /* 0x000ea4000800007f */
[----:B--2---:R-:W-:Y:S05]  /*a740*/  @!P0 BRA `(.L_x_11) ;  /* 0xfffffffc00ec8947 */ /* 0x004fea000383ffff */
[----:B------:R-:W-:Y:S05]  /*a750*/  BRA `(.L_x_98) ;  /* 0xffffff6800847947 */ /* 0x000fea000383ffff */
.L_x_16:
[----:B--2---:R-:W-:-:S04]  /*a760*/  MOV R4, UR6 ;  /* 0x0000000600047c02 */ /* 0x004fc80008000f00 */
[----:B------:R2:W3:Y:S03]  /*a770*/  SYNCS.PHASECHK.TRANS64.TRYWAIT P0, [R4+URZ+0x28c50], R3 ;  /* 0x028c5003040075a7 */ /* 0x0004e6000800017f */
[----:B---3--:R-:W-:Y:S05]  /*a780*/  @!P0 NANOSLEEP.SYNCS 0x989680 ;  /* 0x009896800000895d */ /* 0x008fea0003900000 */
[----:B------:R-:W3:Y:S02]  /*a790*/  @!P0 SYNCS.PHASECHK.TRANS64 P0, [R4+URZ+0x28c50], R3 ;  /* 0x028c5003040085a7 */ /* 0x000ee4000800007f */
[----:B---3--:R-:W-:Y:S05]  /*a7a0*/  @!P0 BRA `(.L_x_16) ;  /* 0xfffffffc00ec8947 */ /* 0x008fea000383ffff */
[----:B------:R-:W-:Y:S05]  /*a7b0*/  BRA `(.L_x_15) ;  /* 0xffffff7400987947 */ /* 0x000fea000383ffff */
.L_x_20:
[----:B-1----:R-:W-:-:S04]  /*a7c0*/  IMAD.U32 R3, RZ, RZ, UR46 ;  /* 0x0000002eff037e24 */ /* 0x002fc8000f8e00ff */
[----:B------:R1:W2:Y:S03]  /*a7d0*/  SYNCS.PHASECHK.TRANS64.TRYWAIT P1, [R3+URZ+0x28c00], R0 ;  /* 0x028c0000030075a7 */ /* 0x0002a6000802017f */
[----:B--2---:R-:W-:Y:S05]  /*a7e0*/  @!P1 NANOSLEEP.SYNCS 0x989680 ;  /* 0x009896800000995d */ /* 0x004fea0003900000 */
[----:B------:R-:W2:Y:S02]  /*a7f0*/  @!P1 SYNCS.PHASECHK.TRANS64 P1, [R3+URZ+0x28c00], R0 ;  /* 0x028c0000030095a7 */ /* 0x000ea4000802007f */
[----:B--2---:R-:W-:Y:S05]  /*a800*/  @!P1 BRA `(.L_x_20) ;  /* 0xfffffffc00ec9947 */ /* 0x004fea000383ffff */
[----:B------:R-:W-:Y:S05]  /*a810*/  BRA `(.L_x_99) ;  /* 0xffffff8000e47947 */ /* 0x000fea000383ffff */
.L_x_24:
[----:B---3--:R3:W4:Y:S02]  /*a820*/  SYNCS.PHASECHK.TRANS64.TRYWAIT P1, [R7+URZ+0x28c30], R12 ;  /* 0x028c300c070075a7 */ /* 0x008724000802017f */
[----:B----4-:R-:W-:Y:S05]  /*a830*/  @!P1 NANOSLEEP.SYNCS 0x989680 ;  /* 0x009896800000995d */ /* 0x010fea0003900000 */
[----:B------:R-:W4:Y:S02]  /*a840*/  @!P1 SYNCS.PHASECHK.TRANS64 P1, [R7+URZ+0x28c30], R12 ;  /* 0x028c300c070095a7 */ /* 0x000f24000802007f */
[----:B----4-:R-:W-:Y:S05]  /*a850*/  @!P1 BRA `(.L_x_24) ;  /* 0xfffffffc00f09947 */ /* 0x010fea000383ffff */
[----:B------:R-:W-:Y:S05]  /*a860*/  BRA `(.L_x_23) ;  /* 0xffffff8400007947 */ /* 0x000fea000383ffff */
.L_x_28:
[----:B---3--:R3:W4:Y:S02]  /*a870*/  SYNCS.PHASECHK.TRANS64.TRYWAIT P2, [R7+URZ+0x28c50], R12 ;  /* 0x028c500c070075a7 */ /* 0x008724000804017f */
[----:B----4-:R-:W-:Y:S05]  /*a880*/  @!P2 NANOSLEEP.SYNCS 0x989680 ;  /* 0x009896800000a95d */ /* 0x010fea0003900000 */
[----:B------:R-:W4:Y:S02]  /*a890*/  @!P2 SYNCS.PHASECHK.TRANS64 P2, [R7+URZ+0x28c50], R12 ;  /* 0x028c500c0700a5a7 */ /* 0x000f24000804007f */
[----:B----4-:R-:W-:Y:S05]  /*a8a0*/  @!P2 BRA `(.L_x_28) ;  /* 0xfffffffc00f0a947 */ /* 0x010fea000383ffff */
[----:B------:R-:W-:Y:S05]  /*a8b0*/  BRA `(.L_x_27) ;  /* 0xffffff9400147947 */ /* 0x000fea000383ffff */
.L_x_33:
[----:B---3--:R-:W-:-:S04]  /*a8c0*/  MOV R0, UR22 ;  /* 0x0000001600007c02 */ /* 0x008fc80008000f00 */
[----:B------:R3:W4:Y:S03]  /*a8d0*/  SYNCS.PHASECHK.TRANS64.TRYWAIT P3, [R0+URZ+0x28c30], R7 ;  /* 0x028c3007000075a7 */ /* 0x000726000806017f */
[----:B----4-:R-:W-:Y:S05]  /*a8e0*/  @!P3 NANOSLEEP.SYNCS 0x989680 ;  /* 0x009896800000b95d */ /* 0x010fea0003900000 */
[----:B------:R-:W4:Y:S02]  /*a8f0*/  @!P3 SYNCS.PHASECHK.TRANS64 P3, [R0+URZ+0x28c30], R7 ;  /* 0x028c30070000b5a7 */ /* 0x000f24000806007f */
[----:B----4-:R-:W-:Y:S05]  /*a900*/  @!P3 BRA `(.L_x_33) ;  /* 0xfffffffc00ecb947 */ /* 0x010fea000383ffff */
[----:B------:R-:W-:Y:S05]  /*a910*/  BRA `(.L_x_32) ;  /* 0xffffff9400f47947 */ /* 0x000fea000383ffff */
.L_x_37:
[----:B---3--:R3:W1:Y:S02]  /*a920*/  SYNCS.PHASECHK.TRANS64.TRYWAIT P3, [R170+URZ+0x28c50], R7 ;  /* 0x028c5007aa0075a7 */ /* 0x008664000806017f */
[----:B-1----:R-:W-:Y:S05]  /*a930*/  @!P3 NANOSLEEP.SYNCS 0x989680 ;  /* 0x009896800000b95d */ /* 0x002fea0003900000 */
[----:B------:R-:W1:Y:S02]  /*a940*/  @!P3 SYNCS.PHASECHK.TRANS64 P3, [R170+URZ+0x28c50], R7 ;  /* 0x028c5007aa00b5a7 */ /* 0x000e64000806007f */
[----:B-1----:R-:W-:Y:S05]  /*a950*/  @!P3 BRA `(.L_x_37) ;  /* 0xfffffffc00f0b947 */ /* 0x002fea000383ffff */
[----:B------:R-:W-:Y:S05]  /*a960*/  BRA `(.L_x_36) ;  /* 0xffffffac00287947 */ /* 0x000fea000383ffff */
.L_x_48:
[----:B------:R-:W1:Y:S01]  /*a970*/  S2R R5, SR_TID.X ;  /* 0x0000000000057919 */ /* 0x000e620000002100 */
[----:B------:R-:W-:Y:S01]  /*a980*/  BSSY B0, `(.L_x_100) ;  /* 0x000000a000007945 */ /* 0x000fe20003800000 */
[----:B------:R-:W-:Y:S01]  /*a990*/  IMAD.MOV.U32 R12, RZ, RZ, RZ ;  /* 0x000000ffff0c7224 */ /* 0x000fe200078e00ff */
[----:B------:R-:W-:Y:S02]  /*a9a0*/  MOV R11, 0x1f ;  /* 0x0000001f000b7802 */ /* 0x000fe40000000f00 */
[----:B------:R-:W-:Y:S02]  /*a9b0*/  MOV R15, 0xffffffff ;  /* 0xffffffff000f7802 */ /* 0x000fe40000000f00 */
[----:B-1----:R-:W-:-:S04]  /*a9c0*/  SHF.R.U32.HI R5, RZ, 0x5, R5 ;  /* 0x00000005ff057819 */ /* 0x002fc80000011605 */
[----:B------:R-:W-:-:S04]  /*a9d0*/  LOP3.LUT R5, R5, 0x3, RZ, 0xc0, !PT ;  /* 0x0000000305057812 */ /* 0x000fc800078ec0ff */
[----:B------:R-:W-:-:S07]  /*a9e0*/  MOV R13, R5 ;  /* 0x00000005000d7202 */ /* 0x000fce0000000f00 */
[----:B------:R-:W-:Y:S05]  /*a9f0*/  WARPSYNC.COLLECTIVE R15, `(.L_x_101) ;  /* 0x000000000f087348 */ /* 0x000fea0003c00000 */
[----:B------:R1:W2:Y:S02]  /*aa00*/  SHFL.IDX P6, R14, R13, R12, R11 ;  /* 0x0000000c0d0e7389 */ /* 0x0002a400000c000b */
[----:B-12---:R-:W-:Y:S01]  /*aa10*/  ENDCOLLECTIVE ;  /* 0x000000000000791b */ /* 0x006fe20003800000 */
.L_x_101:
[----:B------:R-:W-:Y:S05]  /*aa20*/  BSYNC B0 ;  /* 0x0000000000007941 */ /* 0x000fea0003800000 */
.L_x_100:
[----:B------:R-:W-:Y:S05]  /*aa30*/  BRA `(.L_x_102) ;  /* 0xffffffd400387947 */ /* 0x000fea000383ffff */
.L_x_49:
[----:B------:R-:W-:Y:S01]  /*aa40*/  BSSY B0, `(.L_x_103) ;  /* 0x0000006000007945 */ /* 0x000fe20003800000 */
[----:B------:R-:W-:-:S07]  /*aa50*/  IMAD.MOV.U32 R15, RZ, RZ, -0x1 ;  /* 0xffffffffff0f7424 */ /* 0x000fce00078e00ff */
[----:B------:R-:W-:Y:S05]  /*aa60*/  WARPSYNC.COLLECTIVE R15, `(.L_x_104) ;  /* 0x000000000f0c7348 */ /* 0x000fea0003c00000 */
[----:B------:R-:W-:Y:S02]  /*aa70*/  ELECT P6, UR62, PT ;  /* 0x00000000003e782f */ /* 0x000fe400038c0000 */
[----:B------:R-:W-:Y:S01]  /*aa80*/  MOV R14, UR62 ;  /* 0x0000003e000e7c02 */ /* 0x000fe20008000f00 */
[----:B------:R-:W-:Y:S10]  /*aa90*/  ENDCOLLECTIVE ;  /* 0x000000000000791b */ /* 0x000ff40003800000 */
.L_x_104:
[----:B------:R-:W-:Y:S05]  /*aaa0*/  BSYNC B0 ;  /* 0x0000000000007941 */ /* 0x000fea0003800000 */
.L_x_103:
[----:B------:R-:W-:Y:S05]  /*aab0*/  BRA `(.L_x_105) ;  /* 0xffffffd400307947 */ /* 0x000fea000383ffff */
.L_x_52:
[----:B--2---:R2:W3:Y:S02]  /*aac0*/  SYNCS.PHASECHK.TRANS64.TRYWAIT P1, [R5+URZ+0x28c40], R10 ;  /* 0x028c400a050075a7 */ /* 0x0044e4000802017f */
[----:B---3--:R-:W-:Y:S05]  /*aad0*/  @!P1 NANOSLEEP.SYNCS 0x989680 ;  /* 0x009896800000995d */ /* 0x008fea0003900000 */
[----:B------:R-:W3:Y:S02]  /*aae0*/  @!P1 SYNCS.PHASECHK.TRANS64 P1, [R5+URZ+0x28c40], R10 ;  /* 0x028c400a050095a7 */ /* 0x000ee4000802007f */
[----:B---3--:R-:W-:Y:S05]  /*aaf0*/  @!P1 BRA `(.L_x_52) ;  /* 0xfffffffc00f09947 */ /* 0x008fea000383ffff */
[----:B------:R-:W-:Y:S05]  /*ab00*/  BRA `(.L_x_106) ;  /* 0xffffffd400907947 */ /* 0x000fea000383ffff */
.L_x_55:
[----:B--2---:R-:W2:Y:S01]  /*ab10*/  S2R R10, SR_CgaCtaId ;  /* 0x00000000000a7919 */ /* 0x004ea20000008800 */
[----:B------:R-:W-:-:S04]  /*ab20*/  MOV R8, 0x400 ;  /* 0x0000040000087802 */ /* 0x000fc80000000f00 */
[----:B--2---:R-:W-:-:S04]  /*ab30*/  LEA R8, R10, R8, 0x18 ;  /* 0x000000080a087211 */ /* 0x004fc800078ec0ff */
[----:B------:R2:W3:Y:S03]  /*ab40*/  SYNCS.PHASECHK.TRANS64.TRYWAIT P1, [R8+URZ+0x28c20], R5 ;  /* 0x028c2005080075a7 */ /* 0x0004e6000802017f */
[----:B---3--:R-:W-:Y:S05]  /*ab50*/  @!P1 NANOSLEEP.SYNCS 0x989680 ;  /* 0x009896800000995d */ /* 0x008fea0003900000 */
[----:B------:R-:W3:Y:S02]  /*ab60*/  @!P1 SYNCS.PHASECHK.TRANS64 P1, [R8+URZ+0x28c20], R5 ;  /* 0x028c2005080095a7 */ /* 0x000ee4000802007f */
[----:B---3--:R-:W-:Y:S05]  /*ab70*/  @!P1 BRA `(.L_x_55) ;  /* 0xfffffffc00e49947 */ /* 0x008fea000383ffff */
[----:B------:R-:W-:Y:S05]  /*ab80*/  BRA `(.L_x_107) ;  /* 0xffffffd800547947 */ /* 0x000fea000383ffff */
.L_x_58:
[----:B--2---:R2:W3:Y:S02]  /*ab90*/  SYNCS.PHASECHK.TRANS64.TRYWAIT P1, [R8+URZ+0x28c60], R5 ;  /* 0x028c6005080075a7 */ /* 0x0044e4000802017f */
[----:B---3--:R-:W-:Y:S05]  /*aba0*/  @!P1 NANOSLEEP.SYNCS 0x989680 ;  /* 0x009896800000995d */ /* 0x008fea0003900000 */
[----:B------:R-:W3:Y:S02]  /*abb0*/  @!P1 SYNCS.PHASECHK.TRANS64 P1, [R8+URZ+0x28c60], R5 ;  /* 0x028c6005080095a7 */ /* 0x000ee4000802007f */
[----:B---3--:R-:W-:Y:S05]  /*abc0*/  @!P1 BRA `(.L_x_58) ;  /* 0xfffffffc00f09947 */ /* 0x008fea000383ffff */
[----:B------:R-:W-:Y:S05]  /*abd0*/  BRA `(.L_x_108) ;  /* 0xffffffd800747947 */ /* 0x000fea000383ffff */
.L_x_65:
[----:B--2---:R2:W3:Y:S02]  /*abe0*/  SYNCS.PHASECHK.TRANS64.TRYWAIT P2, [R2+URZ+0x28c40], R3 ;  /* 0x028c4003020075a7 */ /* 0x0044e4000804017f */
[----:B---3--:R-:W-:Y:S05]  /*abf0*/  @!P2 NANOSLEEP.SYNCS 0x989680 ;  /* 0x009896800000a95d */ /* 0x008fea0003900000 */
[----:B------:R-:W3:Y:S02]  /*ac00*/  @!P2 SYNCS.PHASECHK.TRANS64 P2, [R2+URZ+0x28c40], R3 ;  /* 0x028c40030200a5a7 */ /* 0x000ee4000804007f */
[----:B---3--:R-:W-:Y:S05]  /*ac10*/  @!P2 BRA `(.L_x_65) ;  /* 0xfffffffc00f0a947 */ /* 0x008fea000383ffff */
[----:B------:R-:W-:Y:S05]  /*ac20*/  BRA `(.L_x_109) ;  /* 0xffffffe0001c7947 */ /* 0x000fea000383ffff */
.L_x_67:
[----:B---3--:R3:W4:Y:S02]  /*ac30*/  SYNCS.PHASECHK.TRANS64.TRYWAIT P2, [R2+URZ+0x28c60], R3 ;  /* 0x028c6003020075a7 */ /* 0x008724000804017f */
[----:B----4-:R-:W-:Y:S05]  /*ac40*/  @!P2 NANOSLEEP.SYNCS 0x989680 ;  /* 0x009896800000a95d */ /* 0x010fea0003900000 */
[----:B------:R-:W4:Y:S02]  /*ac50*/  @!P2 SYNCS.PHASECHK.TRANS64 P2, [R2+URZ+0x28c60], R3 ;  /* 0x028c60030200a5a7 */ /* 0x000f24000804007f */
[----:B----4-:R-:W-:Y:S05]  /*ac60*/  @!P2 BRA `(.L_x_67) ;  /* 0xfffffffc00f0a947 */ /* 0x010fea000383ffff */
[----:B------:R-:W-:Y:S05]  /*ac70*/  BRA `(.L_x_110) ;  /* 0xffffffe000787947 */ /* 0x000fea000383ffff */
.L_x_73:
[----:B-1----:R1:W2:Y:S02]  /*ac80*/  SYNCS.PHASECHK.TRANS64.TRYWAIT P2, [R3+URZ+0x28c40], R2 ;  /* 0x028c4002030075a7 */ /* 0x0022a4000804017f */
[----:B--2---:R-:W-:Y:S05]  /*ac90*/  @!P2 NANOSLEEP.SYNCS 0x989680 ;  /* 0x009896800000a95d */ /* 0x004fea0003900000 */
[----:B------:R-:W2:Y:S02]  /*aca0*/  @!P2 SYNCS.PHASECHK.TRANS64 P2, [R3+URZ+0x28c40], R2 ;  /* 0x028c40020300a5a7 */ /* 0x000ea4000804007f */
[----:B--2---:R-:W-:Y:S05]  /*acb0*/  @!P2 BRA `(.L_x_73) ;  /* 0xfffffffc00f0a947 */ /* 0x004fea000383ffff */
[----:B------:R-:W-:Y:S05]  /*acc0*/  BRA `(.L_x_111) ;  /* 0xffffffe800087947 */ /* 0x000fea000383ffff */
.L_x_75:
[----:B--2---:R2:W3:Y:S02]  /*acd0*/  SYNCS.PHASECHK.TRANS64.TRYWAIT P2, [R3+URZ+0x28c60], R2 ;  /* 0x028c6002030075a7 */ /* 0x0044e4000804017f */
[----:B---3--:R-:W-:Y:S05]  /*ace0*/  @!P2 NANOSLEEP.SYNCS 0x989680 ;  /* 0x009896800000a95d */ /* 0x008fea0003900000 */
[----:B------:R-:W3:Y:S02]  /*acf0*/  @!P2 SYNCS.PHASECHK.TRANS64 P2, [R3+URZ+0x28c60], R2 ;  /* 0x028c60020300a5a7 */ /* 0x000ee4000804007f */
[----:B---3--:R-:W-:Y:S05]  /*ad00*/  @!P2 BRA `(.L_x_75) ;  /* 0xfffffffc00f0a947 */ /* 0x008fea000383ffff */
[----:B------:R-:W-:Y:S05]  /*ad10*/  BRA `(.L_x_112) ;  /* 0xffffffe800647947 */ /* 0x000fea000383ffff */
.L_x_80:
[----:B-1----:R1:W2:Y:S02]  /*ad20*/  SYNCS.PHASECHK.TRANS64.TRYWAIT P2, [R3+URZ+0x28c40], R2 ;  /* 0x028c4002030075a7 */ /* 0x0022a4000804017f */
[----:B--2---:R-:W-:Y:S05]  /*ad30*/  @!P2 NANOSLEEP.SYNCS 0x989680 ;  /* 0x009896800000a95d */ /* 0x004fea0003900000 */
[----:B------:R-:W2:Y:S02]  /*ad40*/  @!P2 SYNCS.PHASECHK.TRANS64 P2, [R3+URZ+0x28c40], R2 ;  /* 0x028c40020300a5a7 */ /* 0x000ea4000804007f */
[----:B--2---:R-:W-:Y:S05]  /*ad50*/  @!P2 BRA `(.L_x_80) ;  /* 0xfffffffc00f0a947 */ /* 0x004fea000383ffff */
[----:B------:R-:W-:Y:S05]  /*ad60*/  BRA `(.L_x_113) ;  /* 0xffffffec00dc7947 */ /* 0x000fea000383ffff */
.L_x_82:
[----:B--2---:R2:W3:Y:S02]  /*ad70*/  SYNCS.PHASECHK.TRANS64.TRYWAIT P2, [R3+URZ+0x28c60], R2 ;  /* 0x028c6002030075a7 */ /* 0x0044e4000804017f */
[----:B---3--:R-:W-:Y:S05]  /*ad80*/  @!P2 NANOSLEEP.SYNCS 0x989680 ;  /* 0x009896800000a95d */ /* 0x008fea0003900000 */
[----:B------:R-:W3:Y:S02]  /*ad90*/  @!P2 SYNCS.PHASECHK.TRANS64 P2, [R3+URZ+0x28c60], R2 ;  /* 0x028c60020300a5a7 */ /* 0x000ee4000804007f */
[----:B---3--:R-:W-:Y:S05]  /*ada0*/  @!P2 BRA `(.L_x_82) ;  /* 0xfffffffc00f0a947 */ /* 0x008fea000383ffff */
[----:B------:R-:W-:Y:S05]  /*adb0*/  BRA `(.L_x_114) ;  /* 0xfffffff000387947 */ /* 0x000fea000383ffff */
.L_x_87:
[----:B--2---:R2:W3:Y:S02]  /*adc0*/  SYNCS.PHASECHK.TRANS64.TRYWAIT P0, [R0+URZ+0x28c20], R3 ;  /* 0x028c2003000075a7 */ /* 0x0044e4000800017f */
[----:B---3--:R-:W-:Y:S05]  /*add0*/  @!P0 NANOSLEEP.SYNCS 0x989680 ;  /* 0x009896800000895d */ /* 0x008fea0003900000 */
[----:B------:R-:W3:Y:S02]  /*ade0*/  @!P0 SYNCS.PHASECHK.TRANS64 P0, [R0+URZ+0x28c20], R3 ;  /* 0x028c2003000085a7 */ /* 0x000ee4000800007f */
[----:B---3--:R-:W-:Y:S05]  /*adf0*/  @!P0 BRA `(.L_x_87) ;  /* 0xfffffffc00f08947 */ /* 0x008fea000383ffff */
[----:B------:R-:W-:Y:S05]  /*ae00*/  BRA `(.L_x_115) ;  /* 0xfffffff400847947 */ /* 0x000fea000383ffff */
.L_x_88:
[----:B------:R-:W3:Y:S01]  /*ae10*/  S2R R2, SR_TID.X ;  /* 0x0000000000027919 */ /* 0x000ee20000002100 */
[----:B------:R-:W-:Y:S01]  /*ae20*/  BSSY B0, `(.L_x_116) ;  /* 0x000000a000007945 */ /* 0x000fe20003800000 */
[----:B------:R-:W-:Y:S01]  /*ae30*/  MOV R12, RZ ;  /* 0x000000ff000c7202 */ /* 0x000fe20000000f00 */
[----:B------:R-:W-:Y:S01]  /*ae40*/  IMAD.MOV.U32 R11, RZ, RZ, 0x1f ;  /* 0x0000001fff0b7424 */ /* 0x000fe200078e00ff */
[----:B------:R-:W-:Y:S02]  /*ae50*/  MOV R15, 0xffffffff ;  /* 0xffffffff000f7802 */ /* 0x000fe40000000f00 */
[----:B---3--:R-:W-:-:S04]  /*ae60*/  SHF.R.U32.HI R2, RZ, 0x5, R2 ;  /* 0x00000005ff027819 */ /* 0x008fc80000011602 */
[----:B------:R-:W-:-:S04]  /*ae70*/  LOP3.LUT R2, R2, 0x3, RZ, 0xc0, !PT ;  /* 0x0000000302027812 */ /* 0x000fc800078ec0ff */
[----:B------:R-:W-:-:S07]  /*ae80*/  MOV R13, R2 ;  /* 0x00000002000d7202 */ /* 0x000fce0000000f00 */
[----:B-12---:R-:W-:Y:S05]  /*ae90*/  WARPSYNC.COLLECTIVE R15, `(.L_x_117) ;  /* 0x000000000f087348 */ /* 0x006fea0003c00000 */
[----:B------:R3:W4:Y:S02]  /*aea0*/  SHFL.IDX P6, R14, R13, R12, R11 ;  /* 0x0000000c0d0e7389 */ /* 0x00072400000c000b */
[----:B-1234-:R-:W-:Y:S01]  /*aeb0*/  ENDCOLLECTIVE ;  /* 0x000000000000791b */ /* 0x01efe20003800000 */
.L_x_117:
[----:B------:R-:W-:Y:S05]  /*aec0*/  BSYNC B0 ;  /* 0x0000000000007941 */ /* 0x000fea0003800000 */
.L_x_116:
[----:B------:R-:W-:Y:S05]  /*aed0*/  BRA `(.L_x_118) ;  /* 0xfffffff4006c7947 */ /* 0x000fea000383ffff */
.L_x_91:
[----:B------:R-:W-:Y:S01]  /*aee0*/  BSSY B1, `(.L_x_119) ;  /* 0x0000006000017945 */ /* 0x000fe20003800000 */
[----:B------:R-:W-:-:S07]  /*aef0*/  MOV R15, 0xffffffff ;  /* 0xffffffff000f7802 */ /* 0x000fce0000000f00 */
[----:B-123--:R-:W-:Y:S05]  /*af00*/  WARPSYNC.COLLECTIVE R15, `(.L_x_120) ;  /* 0x000000000f0c7348 */ /* 0x00efea0003c00000 */
[----:B------:R-:W-:Y:S02]  /*af10*/  ELECT P6, UR62, PT ;  /* 0x00000000003e782f */ /* 0x000fe400038c0000 */
[----:B------:R-:W-:Y:S01]  /*af20*/  MOV R14, UR62 ;  /* 0x0000003e000e7c02 */ /* 0x000fe20008000f00 */
[----:B-123--:R-:W-:Y:S10]  /*af30*/  ENDCOLLECTIVE ;  /* 0x000000000000791b */ /* 0x00eff40003800000 */
.L_x_120:
[----:B------:R-:W-:Y:S05]  /*af40*/  BSYNC B1 ;  /* 0x0000000000017941 */ /* 0x000fea0003800000 */
.L_x_119:
[----:B------:R-:W-:Y:S05]  /*af50*/  BRA `(.L_x_121) ;  /* 0xfffffff400647947 */ /* 0x000fea000383ffff */
.L_x_93:
[----:B--2---:R2:W3:Y:S02]  /*af60*/  SYNCS.PHASECHK.TRANS64.TRYWAIT P0, [R6+URZ], R5 ;  /* 0x00000005060075a7 */ /* 0x0044e4000800017f */
[----:B---3--:R-:W-:Y:S05]  /*af70*/  @!P0 NANOSLEEP.SYNCS 0x989680 ;  /* 0x009896800000895d */ /* 0x008fea0003900000 */
[----:B------:R-:W3:Y:S02]  /*af80*/  @!P0 SYNCS.PHASECHK.TRANS64 P0, [R6+URZ], R5 ;  /* 0x00000005060085a7 */ /* 0x000ee4000800007f */
[----:B---3--:R-:W-:Y:S05]  /*af90*/  @!P0 BRA `(.L_x_93) ;  /* 0xfffffffc00f08947 */ /* 0x008fea000383ffff */
[----:B------:R-:W-:Y:S05]  /*afa0*/  BRA `(.L_x_122) ;  /* 0xfffffff400987947 */ /* 0x000fea000383ffff */
.L_x_94:
[----:B---3--:R3:W4:Y:S02]  /*afb0*/  SYNCS.PHASECHK.TRANS64.TRYWAIT P0, [R3+URZ], R2 ;  /* 0x00000002030075a7 */ /* 0x008724000800017f */
[----:B----4-:R-:W-:Y:S05]  /*afc0*/  @!P0 NANOSLEEP.SYNCS 0x989680 ;  /* 0x009896800000895d */ /* 0x010fea0003900000 */
[----:B------:R-:W4:Y:S02]  /*afd0*/  @!P0 SYNCS.PHASECHK.TRANS64 P0, [R3+URZ], R2 ;  /* 0x00000002030085a7 */ /* 0x000f24000800007f */
[----:B----4-:R-:W-:Y:S05]  /*afe0*/  @!P0 BRA `(.L_x_94) ;  /* 0xfffffffc00f08947 */ /* 0x010fea000383ffff */
[----:B------:R-:W-:Y:S05]  /*aff0*/  BRA `(.L_x_123) ;  /* 0xfffffff4008c7947 */ /* 0x000fea000383ffff */
.L_x_96:
[----:B---3--:R3:W4:Y:S02]  /*b000*/  SYNCS.PHASECHK.TRANS64.TRYWAIT P0, [R16+URZ], R5 ;  /* 0x00000005100075a7 */ /* 0x008724000800017f */
[----:B----4-:R-:W-:Y:S05]  /*b010*/  @!P0 NANOSLEEP.SYNCS 0x989680 ;  /* 0x009896800000895d */ /* 0x010fea0003900000 */
[----:B------:R-:W4:Y:S02]  /*b020*/  @!P0 SYNCS.PHASECHK.TRANS64 P0, [R16+URZ], R5 ;  /* 0x00000005100085a7 */ /* 0x000f24000800007f */
[----:B----4-:R-:W-:Y:S05]  /*b030*/  @!P0 BRA `(.L_x_96) ;  /* 0xfffffffc00f08947 */ /* 0x010fea000383ffff */
[----:B------:R-:W-:Y:S05]  /*b040*/  BRA `(.L_x_124) ;  /* 0xfffffff400907947 */ /* 0x000fea000383ffff */
.L_x_125:
[----:B------:R-:W-:-:S00]  /*b050*/  BRA `(.L_x_125) ;  /* 0xfffffffc00fc7947 */ /* 0x000fc0000383ffff */
[----:B------:R-:W-:-:S00]  /*b060*/  NOP ;  /* 0x0000000000007918 */ /* 0x000fc00000000000 */
        /* <DEDUP_REMOVED lines=9> */
.L_x_4549:


//--------------------- .text._ZN7cutlass13device_kernelIN5flash11enable_sm90INS1_16FlashAttnFwdSm90INS1_25CollectiveMainloopFwdSm90ILi2EN4cute5tupleIJNS5_1CILi1EEES8_S8_EEENS6_IJNS7_ILi64EEESA_SA_EEELi512ENS_10bfloat16_tEfNS_4arch4Sm90ELb0ELb0ELb0ELb0ELb0ELb0ELb1ELb0ELb0ELb0ELb0ELb0EEENS1_21CollectiveEpilogueFwdINS6_IJSA_NS7_ILi512EEESA_EEES9_SC_SE_Li256ELb0ELb0ELb0ELb0EEENS1_29StaticPersistentTileSchedulerILb0EEEEEEEEEvNT_6ParamsE --------------------------
	.section	.text._ZN7cutlass13device_kernelIN5flash11enable_sm90INS1_16FlashAttnFwdSm90INS1_25CollectiveMainloopFwdSm90ILi2EN4cute5tupleIJNS5_1CILi1EEES8_S8_EEENS6_IJNS7_ILi64EEESA_SA_EEELi512ENS_10bfloat16_tEfNS_4arch4Sm90ELb0ELb0ELb0ELb0ELb0ELb0ELb1ELb0ELb0ELb0ELb0ELb0EEENS1_21CollectiveEpilogueFwdINS6_IJSA_NS7_ILi512EEESA_EEES9_SC_SE_Li256ELb0ELb0ELb0ELb0EEENS1_29StaticPersistentTileSchedulerILb0EEEEEEEEEvNT_6ParamsE,"ax",@progbits
	.align	128
.text._ZN7cutlass13device_kernelIN5flash11enable_sm90INS1_16FlashAttnFwdSm90INS1_25CollectiveMainloopFwdSm90ILi2EN4cute5tupleIJNS5_1CILi1EEES8_S8_EEENS6_IJNS7_ILi64EEESA_SA_EEELi512ENS_10bfloat16_tEfNS_4arch4Sm90ELb0ELb0ELb0ELb0ELb0ELb0ELb1ELb0ELb0ELb0ELb0ELb0EEENS1_21CollectiveEpilogueFwdINS6_IJSA_NS7_ILi512EEESA_EEES9_SC_SE_Li256ELb0ELb0ELb0ELb0EEENS1_29StaticPersistentTileSchedulerILb0EEEEEEEEEvNT_6ParamsE:
        .type           _ZN7cutlass13device_kernelIN5flash11enable_sm90INS1_16FlashAttnFwdSm90INS1_25CollectiveMainloopFwdSm90ILi2EN4cute5tupleIJNS5_1CILi1EEES8_S8_EEENS6_IJNS7_ILi64EEESA_SA_EEELi512ENS_10bfloat16_tEfNS_4arch4Sm90ELb0ELb0ELb0ELb0ELb0ELb0ELb1ELb0ELb0ELb0ELb0ELb0EEENS1_21CollectiveEpilogueFwdINS6_IJSA_NS7_ILi512EEESA_EEES9_SC_SE_Li256ELb0ELb0ELb0ELb0EEENS1_29StaticPersistentTileSchedulerILb0EEEEEEEEEvNT_6ParamsE,@function
        .size           _ZN7cutlass13device_kernelIN5flash11enable_sm90INS1_16FlashAttnFwdSm90INS1_25CollectiveMainloopFwdSm90ILi2EN4cute5tupleIJNS5_1CILi1EEES8_S8_EEENS6_IJNS7_ILi64EEESA_SA_EEELi512ENS_10bfloat16_tEfNS_4arch4Sm90ELb0ELb0ELb0ELb0ELb0ELb0ELb1ELb0ELb0ELb0ELb0ELb0EEENS1_21CollectiveEpilogueFwdINS6_IJSA_NS7_ILi512EEESA_EEES9_SC_SE_Li256ELb0ELb0ELb0ELb0EEENS1_29StaticPersistentTileSchedulerILb0EEEEEEEEEvNT_6ParamsE,(.L_x_4550 - _ZN7cutlass13device_kernelIN5flash11enable_sm90INS1_16FlashAttnFwdSm90INS1_25CollectiveMainloopFwdSm90ILi2EN4cute5tupleIJNS5_1CILi1EEES8_S8_EEENS6_IJNS7_ILi64EEESA_SA_EEELi512ENS_10bfloat16_tEfNS_4arch4Sm90ELb0ELb0ELb0ELb0ELb0ELb0ELb1ELb0ELb0ELb0ELb0ELb0EEENS1_21CollectiveEpilogueFwdINS6_IJSA_NS7_ILi512EEESA_EEES9_SC_SE_Li256ELb0ELb0ELb0ELb0EEENS1_29StaticPersistentTileSchedulerILb0EEEEEEEEEvNT_6ParamsE)
        .other          _ZN7cutlass13device_kernelIN5flash11enable_sm90INS1_16FlashAttnFwdSm90INS1_25CollectiveMainloopFwdSm90ILi2EN4cute5tupleIJNS5_1CILi1EEES8_S8_EEENS6_IJNS7_ILi64EEESA_SA_EEELi512ENS_10bfloat16_tEfNS_4arch4Sm90ELb0ELb0ELb0ELb0ELb0ELb0ELb1ELb0ELb0ELb0ELb0ELb0EEENS1_21CollectiveEpilogueFwdINS6_IJSA_NS7_ILi512EEESA_EEES9_SC_SE_Li256ELb0ELb0ELb0ELb0EEENS1_29StaticPersistentTileSchedulerILb0EEEEEEEEEvNT_6ParamsE,@"STO_CUDA_ENTRY STV_DEFAULT"
_ZN7cutlass13device_kernelIN5flash11enable_sm90INS1_16FlashAttnFwdSm90INS1_25CollectiveMainloopFwdSm90ILi2EN4cute5tupleIJNS5_1CILi1EEES8_S8_EEENS6_IJNS7_ILi64EEESA_SA_EEELi512ENS_10bfloat16_tEfNS_4arch4Sm90ELb0ELb0ELb0ELb0ELb0ELb0ELb1ELb0ELb0ELb0ELb0ELb0EEENS1_21CollectiveEpilogueFwdINS6_IJSA_NS7_ILi512EEESA_EEES9_SC_SE_Li256ELb0ELb0ELb0ELb0EEENS1_29StaticPersistentTileSchedulerILb0EEEEEEEEEvNT_6ParamsE:
[----:B------:R-:W1:Y:S02]  /*0000*/  LDC R1, c[0x0][0x28] ;  /* 0x00000a00ff017b82 */ /* 0x000e640000000800 */
[----:B-1----:R-:W-:Y:S01]  /*0010*/  VIADD R1, R1, 0xffffffe0 ;  /* 0xffffffe001017836 */ /* 0x002fe20000000000 */
[----:B------:R-:W1:Y:S01]  /*0020*/  S2R R3, SR_TID.X ;  /* 0x0000000000037919 */ /* 0x000e620000002100 */
[----:B------:R-:W-:Y:S01]  /*0030*/  ELECT P0, URZ, PT ;  /* 0x00000000003f782f */ /* 0x000fe20003800000 */
[----:B------:R-:W-:Y:S01]  /*0040*/  BSSY B0, `(.L_x_126) ;  /* 0x0000016000007945 */ /* 0x000fe20003800000 */
[----:B-1----:R-:W-:-:S05]  /*0050*/  SHF.R.U32.HI R0, RZ, 0x5, R3 ;  /* 0x00000005ff007819 */ /* 0x002fca0000011603 */
[----:B------:R-:W1:Y:S02]  /*0060*/  SHFL.IDX PT, R2, R0, RZ, 0x1f ;  /* 0x00001fff00027589 */ /* 0x000e6400000e0000 */
[----:B-1----:R-:W-:-:S13]  /*0070*/  ISETP.EQ.AND P0, PT, R2, RZ, P0 ;  /* 0x000000ff0200720c */ /* 0x002fda0000702270 */
[----:B------:R-:W-:Y:S05]  /*0080*/  @!P0 BRA `(.L_x_127) ;  /* 0x0000000000448947 */ /* 0x000fea0003800000 */
[----:B------:R-:W-:Y:S02]  /*0090*/  ULDC.64 UR4, c[0x0][0x198] ;  /* 0x0000660000047ab9 */ /* 0x000fe40000000a00 */
[----:B------:R-:W-:Y:S02]  /*00a0*/  UIADD3 UR6, UP0, UR4, 0x270, URZ ;  /* 0x0000027004067890 */ /* 0x000fe4000ff1e03f */
[----:B------:R-:W-:Y:S02]  /*00b0*/  UIADD3 UR8, UP1, UR4, 0x770, URZ ;  /* 0x0000077004087890 */ /* 0x000fe4000ff3e03f */
[----:B------:R-:W-:Y:S02]  /*00c0*/  UIADD3 UR10, UP2, UR4, 0x370, URZ ;  /* 0x00000370040a7890 */ /* 0x000fe4000ff5e03f */
[----:B------:R-:W-:Y:S02]  /*00d0*/  UIADD3 UR12, UP3, UR4, 0x470, URZ ;  /* 0x00000470040c7890 */ /* 0x000fe4000ff7e03f */
[----:B------:R-:W-:-:S02]  /*00e0*/  UIADD3 UR4, UP4, UR4, 0xaf0, URZ ;  /* 0x00000af004047890 */ /* 0x000fc4000ff9e03f */
[----:B------:R-:W-:Y:S02]  /*00f0*/  UIADD3.X UR7, URZ, UR5, URZ, UP0, !UPT ;  /* 0x000000053f077290 */ /* 0x000fe400087fe43f */
[----:B------:R-:W-:Y:S02]  /*0100*/  UIADD3.X UR9, URZ, UR5, URZ, UP1, !UPT ;  /* 0x000000053f097290 */ /* 0x000fe40008ffe43f */
[----:B------:R-:W-:Y:S02]  /*0110*/  UIADD3.X UR11, URZ, UR5, URZ, UP2, !UPT ;  /* 0x000000053f0b7290 */ /* 0x000fe400097fe43f */
[----:B------:R-:W-:Y:S02]  /*0120*/  UIADD3.X UR13, URZ, UR5, URZ, UP3, !UPT ;  /* 0x000000053f0d7290 */ /* 0x000fe40009ffe43f */
[----:B------:R-:W-:Y:S01]  /*0130*/  UIADD3.X UR5, URZ, UR5, URZ, UP4, !UPT ;  /* 0x000000053f057290 */ /* 0x000fe2000a7fe43f */
[----:B------:R1:W-:Y:S02]  /*0140*/  UTMACCTL.PF [UR6] ;  /* 0x00000000060079b9 */ /* 0x0003e40008040000 */
[----:B------:R1:W-:Y:S02]  /*0150*/  UTMACCTL.PF [UR8] ;  /* 0x00000000080079b9 */ /* 0x0003e40008040000 */
[----:B------:R1:W-:Y:S02]  /*0160*/  UTMACCTL.PF [UR10] ;  /* 0x000000000a0079b9 */ /* 0x0003e40008040000 */
[----:B------:R1:W-:Y:S02]  /*0170*/  UTMACCTL.PF [UR12] ;  /* 0x000000000c0079b9 */ /* 0x0003e40008040000 */
[----:B------:R1:W-:Y:S02]  /*0180*/  UTMACCTL.PF [UR4] ;  /* 0x00000000040079b9 */ /* 0x0003e40008040000 */
[----:B-1----:R-:W-:Y:S01]  /*0190*/  NOP ;  /* 0x0000000000007918 */ /* 0x002fe20000000000 */
.L_x_127:
[----:B------:R-:W-:Y:S05]  /*01a0*/  BSYNC B0 ;  /* 0x0000000000007941 */ /* 0x000fea0003800000 */
.L_x_126:
[----:B------:R-:W-:Y:S01]  /*01b0*/  VOTEU.ANY UP0, P0 ;  /* 0x00000000003f7886 */ /* 0x000fe20000000100 */
[----:B------:R-:W1:Y:S01]  /*01c0*/  SHFL.IDX PT, R2, R0, RZ, 0x1f ;  /* 0x00001fff00027589 */ /* 0x000e6200000e0000 */
[----:B------:R-:W-:Y:S01]  /*01d0*/  UMOV UR4, 0x1 ;  /* 0x0000000100047882 */ /* 0x000fe20000000000 */
[----:B------:R-:W-:Y:S01]  /*01e0*/  VOTEU.ANY UP1, P0 ;  /* 0x00000000003f7886 */ /* 0x000fe20000020100 */
[----:B------:R-:W-:Y:S01]  /*01f0*/  SHF.R.U32.HI R4, RZ, 0x7, R3 ;  /* 0x00000007ff047819 */ /* 0x000fe20000011603 */
[----:B------:R-:W2:Y:S01]  /*0200*/  @UP0 S2UR UR7, SR_CgaCtaId ;  /* 0x00000000000709c3 */ /* 0x000ea20000008800 */
[----:B------:R-:W-:Y:S01]  /*0210*/  @UP0 UMOV UR6, 0x400 ;  /* 0x0000040000060882 */ /* 0x000fe20000000000 */
[----:B------:R-:W-:-:S04]  /*0220*/  @UP0 UIADD3 UR4, -UR4, 0x100000, URZ ;  /* 0x0010000004040890 */ /* 0x000fc8000fffe13f */
[----:B------:R-:W-:Y:S02]  /*0230*/  @UP0 USHF.L.U32 UR5, UR4, 0xb, URZ ;  /* 0x0000000b04050899 */ /* 0x000fe4000800063f */
[----:B------:R-:W-:Y:S01]  /*0240*/  @UP0 USHF.L.U32 UR4, UR4, 0x1, URZ ;  /* 0x0000000104040899 */ /* 0x000fe2000800063f */
[----:B------:R-:W-:Y:S01]  /*0250*/  VOTEU.ANY UP2, P0 ;  /* 0x00000000003f7886 */ /* 0x000fe20000040100 */
[----:B-1----:R-:W-:Y:S02]  /*0260*/  ISETP.NE.AND P1, PT, R2, RZ, PT ;  /* 0x000000ff0200720c */ /* 0x002fe40003f25270 */
[----:B------:R1:W3:Y:S01]  /*0270*/  SHFL.IDX PT, R2, R4, RZ, 0x1f ;  /* 0x00001fff04027589 */ /* 0x0002e200000e0000 */
[----:B--2---:R-:W-:Y:S01]  /*0280*/  @UP0 ULEA UR6, UR7, UR6, 0x18 ;  /* 0x0000000607060291 */ /* 0x004fe2000f8ec03f */
[----:B------:R-:W-:Y:S02]  /*0290*/  VOTEU.ANY UP0, P0 ;  /* 0x00000000003f7886 */ /* 0x000fe40000000100 */
[----:B------:R-:W2:Y:S09]  /*02a0*/  FENCE.VIEW.ASYNC.S ;  /* 0x00000000000073c6 */ /* 0x000eb20000000000 */
[----:B--2---:R1:W2:Y:S01]  /*02b0*/  @UP0 SYNCS.EXCH.64 URZ, [UR6+0x38800], UR4 ;  /* 0x03880004063f05b2 */ /* 0x0042a20008000100 */
[----:B------:R1:W4:Y:S01]  /*02c0*/  @UP1 SYNCS.EXCH.64 URZ, [UR6+0x38810], UR4 ;  /* 0x03881004063f15b2 */ /* 0x0003220008000100 */
[----:B------:R1:W1:Y:S01]  /*02d0*/  @UP2 SYNCS.EXCH.64 URZ, [UR6+0x38820], UR4 ;  /* 0x03882004063f25b2 */ /* 0x0002620008000100 */
        /* <DEDUP_REMOVED lines=13> */
[----:B------:R1:W1:Y:S01]  /*03b0*/  SYNCS.EXCH.64 URZ, [UR6+0x38848], UR4 ;  /* 0x03884804063f75b2 */ /* 0x0002620008000100 */
[----:B------:R-:W-:Y:S01]  /*03c0*/  NOP ;  /* 0x0000000000007918 */ /* 0x000fe20000000000 */
.L_x_128:
[----:B-1----:R-:W1:Y:S01]  /*03d0*/  SHFL.IDX PT, R4, R0, RZ, 0x1f ;  /* 0x00001fff00047589 */ /* 0x002e6200000e0000 */
[----:B------:R-:W-:Y:S01]  /*03e0*/  NOP ;  /* 0x0000000000007918 */ /* 0x000fe20000000000 */
[----:B-1----:R-:W-:-:S13]  /*03f0*/  ISETP.NE.AND P0, PT, R4, RZ, PT ;  /* 0x000000ff0400720c */ /* 0x002fda0003f05270 */
[----:B------:R-:W-:Y:S05]  /*0400*/  @P0 BRA `(.L_x_129) ;  /* 0x0000000000480947 */ /* 0x000fea0003800000 */
[----:B------:R-:W1:Y:S01]  /*0410*/  S2UR UR5, SR_CgaCtaId ;  /* 0x00000000000579c3 */ /* 0x000e620000008800 */
        /* <DEDUP_REMOVED lines=15> */
[----:B------:R1:W1:Y:S01]  /*0510*/  SYNCS.EXCH.64 URZ, [UR8+0x38868], UR4 ;  /* 0x03886804083f75b2 */ /* 0x0002620008000100 */
[----:B------:R-:W-:Y:S01]  /*0520*/  NOP ;  /* 0x0000000000007918 */ /* 0x000fe20000000000 */
.L_x_129:
[----:B------:R-:W5:Y:S01]  /*0530*/  SHFL.IDX PT, R4, R0, RZ, 0x1f ;  /* 0x00001fff00047589 */ /* 0x000f6200000e0000 */
[----:B------:R-:W-:Y:S01]  /*0540*/  NOP ;  /* 0x0000000000007918 */ /* 0x000fe20000000000 */
[----:B-----5:R-:W-:-:S13]  /*0550*/  ISETP.NE.AND P0, PT, R4, RZ, PT ;  /* 0x000000ff0400720c */ /* 0x020fda0003f05270 */
        /* <DEDUP_REMOVED lines=15> */
.L_x_130:
[----:B------:R-:W5:Y:S01]  /*0650*/  SHFL.IDX PT, R4, R0, RZ, 0x1f ;  /* 0x00001fff00047589 */ /* 0x000f6200000e0000 */
[----:B------:R-:W-:Y:S01]  /*0660*/  NOP ;  /* 0x0000000000007918 */ /* 0x000fe20000000000 */
[----:B-----5:R-:W-:-:S13]  /*0670*/  ISETP.NE.AND P0, PT, R4, RZ, PT ;  /* 0x000000ff0400720c */ /* 0x020fda0003f05270 */
        /* <DEDUP_REMOVED lines=19> */
.L_x_131:
[----:B------:R-:W5:Y:S01]  /*07b0*/  SHFL.IDX PT, R4, R0, RZ, 0x1f ;  /* 0x00001fff00047589 */ /* 0x000f6200000e0000 */
[----:B---3--:R-:W-:Y:S01]  /*07c0*/  R2UR UR43, R2 ;  /* 0x00000000022b72ca */ /* 0x008fe200000e0000 */
        /* <DEDUP_REMOVED lines=20> */
[----:B---3--:R-:W-:Y:S01]  /*0910*/  NOP ;  /* 0x0000000000007918 */ /* 0x008fe20000000000 */
.L_x_132:
[----:B------:R-:W-:Y:S01]  /*0920*/  ISETP.NE.AND P0, PT, RZ, UR43, PT ;  /* 0x0000002bff007c0c */ /* 0x000fe2000bf05270 */
[----:B------:R-:W-:Y:S01]  /*0930*/  NOP ;  /* 0x0000000000007918 */ /* 0x000fe20000000000 */
[----:B------:R-:W-:Y:S01]  /*0940*/  ULDC.64 UR54, c[0x0][0x208] ;  /* 0x0000820000367ab9 */ /* 0x000fe20000000a00 */
[----:B-12-4-:R-:W-:Y:S10]  /*0950*/  BAR.SYNC.DEFER_BLOCKING 0x0 ;  /* 0x0000000000007b1d */ /* 0x016ff40000010000 */
[----:B------:R-:W-:Y:S05]  /*0960*/  @!P0 BRA `(.L_x_133) ;  /* 0x0000009400308947 */ /* 0x000fea0003800000 */
.L_x_134:
        /* <DEDUP_REMOVED lines=16> */
[----:B------:R-:W-:Y:S01]  /*0a70*/  IMAD.MOV.U32 R184, RZ, RZ, 0x40 ;  /* 0x00000040ffb87424 */ /* 0x000fe200078e00ff */
[----:B------:R-:W-:Y:S01]  /*0a80*/  MOV R16, RZ ;  /* 0x000000ff00107202 */ /* 0x000fe20000000f00 */
[----:B------:R-:W-:Y:S01]  /*0a90*/  ULDC.64 UR46, c[0x0][0x198] ;  /* 0x00006600002e7ab9 */ /* 0x000fe20000000a00 */
[----:B------:R-:W-:Y:S01]  /*0aa0*/  SHF.R.S32.HI R3, RZ, 0x1f, R0 ;  /* 0x0000001fff037819 */ /* 0x000fe20000011400 */
[----:B------:R-:W-:-:S03]  /*0ab0*/  UMOV UR38, URZ ;  /* 0x0000003f00267c82 */ /* 0x000fc60008000000 */
[CC--:B------:R-:W-:Y:S02]  /*0ac0*/  LEA.HI R2, R3.reuse, R0.reuse, RZ, 0x4 ;  /* 0x0000000003027211 */ /* 0x0c0fe400078f20ff */
[CC--:B------:R-:W-:Y:S02]  /*0ad0*/  LEA.HI R4, R3.reuse, R0.reuse, RZ, 0x5 ;  /* 0x0000000003047211 */ /* 0x0c0fe400078f28ff */
[----:B------:R-:W-:Y:S02]  /*0ae0*/  LOP3.LUT R7, R2, 0xfffffff0, RZ, 0xc0, !PT ;  /* 0xfffffff002077812 */ /* 0x000fe400078ec0ff */
[----:B------:R-:W-:Y:S02]  /*0af0*/  LEA.HI R5, R3, R0, RZ, 0x7 ;  /* 0x0000000003057211 */ /* 0x000fe400078f38ff */
[--C-:B------:R-:W-:Y:S01]  /*0b00*/  SHF.R.S32.HI R187, RZ, 0x5, R4.reuse ;  /* 0x00000005ffbb7819 */ /* 0x100fe20000011404 */
[----:B------:R-:W-:Y:S01]  /*0b10*/  IMAD.IADD R7, R0, 0x1, -R7 ;  /* 0x0000000100077824 */ /* 0x000fe200078e0a07 */
[----:B------:R-:W-:-:S02]  /*0b20*/  SHF.R.S32.HI R4, RZ, 0x1f, R4 ;  /* 0x0000001fff047819 */ /* 0x000fc40000011404 */
[----:B------:R-:W-:Y:S02]  /*0b30*/  LOP3.LUT R3, R5, 0xffffff80, RZ, 0xc0, !PT ;  /* 0xffffff8005037812 */ /* 0x000fe400078ec0ff */
[----:B------:R-:W-:Y:S01]  /*0b40*/  LEA.HI R4, R4, R187, RZ, 0x2 ;  /* 0x000000bb04047211 */ /* 0x000fe200078f10ff */
[----:B-1----:R-:W-:Y:S01]  /*0b50*/  ULEA UR42, UR4, UR42, 0x18 ;  /* 0x0000002a042a7291 */ /* 0x002fe2000f8ec03f */
[----:B------:R-:W-:Y:S02]  /*0b60*/  IADD3 R3, R0, -R3, RZ ;  /* 0x8000000300037210 */ /* 0x000fe40007ffe0ff */
[----:B------:R-:W-:Y:S02]  /*0b70*/  SHF.R.S32.HI R0, RZ, 0x1f, R7 ;  /* 0x0000001fff007819 */ /* 0x000fe40000011407 */
[----:B------:R-:W-:Y:S02]  /*0b80*/  SHF.R.S32.HI R186, RZ, 0x7, R5 ;  /* 0x00000007ffba7819 */ /* 0x000fe40000011405 */
[----:B------:R-:W-:-:S02]  /*0b90*/  LOP3.LUT R4, R4, 0x3ffffc, RZ, 0xc0, !PT ;  /* 0x003ffffc04047812 */ /* 0x000fc400078ec0ff */
[----:B------:R-:W-:Y:S01]  /*0ba0*/  SHF.R.S32.HI R9, RZ, 0x4, R2 ;  /* 0x00000004ff097819 */ /* 0x000fe20000011402 */
[----:B------:R-:W-:Y:S01]  /*0bb0*/  IMAD R11, R186, 0x100, R7 ;  /* 0x00000100ba0b7824 */ /* 0x000fe200078e0207 */
[----:B------:R-:W-:Y:S01]  /*0bc0*/  LEA.HI R6, R0, R7, RZ, 0x3 ;  /* 0x0000000700067211 */ /* 0x000fe200078f18ff */
[----:B------:R-:W-:Y:S01]  /*0bd0*/  IMAD.IADD R8, R187, 0x1, -R4 ;  /* 0x00000001bb087824 */ /* 0x000fe200078e0a04 */
[----:B------:R-:W-:Y:S02]  /*0be0*/  LEA.HI R2, R2, R9, RZ, 0x1 ;  /* 0x0000000902027211 */ /* 0x000fe400078f08ff */
[----:B------:R-:W-:Y:S02]  /*0bf0*/  LOP3.LUT R4, R6, 0xfffffff8, RZ, 0xc0, !PT ;  /* 0xfffffff806047812 */ /* 0x000fe400078ec0ff */
[----:B------:R-:W-:Y:S02]  /*0c00*/  LOP3.LUT R2, R2, 0x1ffffffe, RZ, 0xc0, !PT ;  /* 0x1ffffffe02027812 */ /* 0x000fe400078ec0ff */
[----:B------:R-:W-:Y:S01]  /*0c10*/  LEA R188, R8, R11, 0x4 ;  /* 0x0000000b08bc7211 */ /* 0x000fe200078e20ff */
[----:B------:R-:W-:Y:S01]  /*0c20*/  IMAD.IADD R8, R7, 0x1, -R4 ;  /* 0x0000000107087824 */ /* 0x000fe200078e0a04 */
[----:B------:R-:W-:Y:S01]  /*0c30*/  SHF.L.U32 R6, R6, 0x6, RZ ;  /* 0x0000000606067819 */ /* 0x000fe200000006ff */
[----:B------:R-:W-:Y:S01]  /*0c40*/  IMAD.IADD R9, R9, 0x1, -R2 ;  /* 0x0000000109097824 */ /* 0x000fe200078e0a02 */
[----:B------:R-:W-:Y:S01]  /*0c50*/  SHF.R.S32.HI R0, RZ, 0x1f, R3 ;  /* 0x0000001fff007819 */ /* 0x000fe20000011403 */
[----:B------:R-:W-:Y:S01]  /*0c60*/  IMAD.SHL.U32 R10, R8, 0x40, RZ ;  /* 0x00000040080a7824 */ /* 0x000fe200078e00ff */
[----:B------:R-:W-:Y:S01]  /*0c70*/  LOP3.LUT R6, R6, 0x7ffffe00, RZ, 0xc0, !PT ;  /* 0x7ffffe0006067812 */ /* 0x000fe200078ec0ff */
[----:B------:R-:W-:Y:S01]  /*0c80*/  IMAD.SHL.U32 R9, R9, 0x8, RZ ;  /* 0x0000000809097824 */ /* 0x000fe200078e00ff */
[----:B------:R-:W-:-:S02]  /*0c90*/  LEA.HI R2, R0, R3, RZ, 0x2 ;  /* 0x0000000300027211 */ /* 0x000fc400078f10ff */
[----:B------:R-:W-:Y:S01]  /*0ca0*/  LOP3.LUT R10, R10, 0x1c0, RZ, 0xc0, !PT ;  /* 0x000001c00a0a7812 */ /* 0x000fe200078ec0ff */
[--C-:B------:R-:W-:Y:S01]  /*0cb0*/  IMAD.U32 R188, R188, 0x40, R9.reuse ;  /* 0x00000040bcbc7824 */ /* 0x100fe200078e0009 */
[----:B------:R-:W-:Y:S02]  /*0cc0*/  LEA R6, R187, R6, 0xa ;  /* 0x00000006bb067211 */ /* 0x000fe400078e50ff */
[----:B------:R-:W-:Y:S02]  /*0cd0*/  LOP3.LUT R9, R10, 0x8, R9, 0xf8, !PT ;  /* 0x000000080a097812 */ /* 0x000fe400078ef809 */
[----:B------:R-:W-:Y:S02]  /*0ce0*/  SHF.R.U32.HI R10, RZ, 0x3, R10 ;  /* 0x00000003ff0a7819 */ /* 0x000fe4000001160a */
[----:B------:R-:W-:Y:S02]  /*0cf0*/  LEA.HI R4, R0, R3, RZ, 0x5 ;  /* 0x0000000300047211 */ /* 0x000fe400078f28ff */
[----:B------:R-:W-:-:S02]  /*0d00*/  LOP3.LUT R9, R9, R10, RZ, 0x3c, !PT ;  /* 0x0000000a09097212 */ /* 0x000fc400078e3cff */
[--C-:B------:R-:W-:Y:S02]  /*0d10*/  SHF.R.S32.HI R0, RZ, 0x2, R2.reuse ;  /* 0x00000002ff007819 */ /* 0x100fe40000011402 */
[----:B------:R-:W-:Y:S01]  /*0d20*/  SHF.R.S32.HI R7, RZ, 0x1f, R2 ;  /* 0x0000001fff077819 */ /* 0x000fe20000011402 */
[----:B------:R-:W-:Y:S01]  /*0d30*/  IMAD.IADD R6, R6, 0x1, R9 ;  /* 0x0000000106067824 */ /* 0x000fe200078e0209 */
[----:B------:R-:W-:Y:S02]  /*0d40*/  R2P PR, R8, 0x6 ;  /* 0x0000000608007804 */ /* 0x000fe40000000000 */
[----:B------:R-:W-:Y:S02]  /*0d50*/  LEA.HI R7, R7, R0, RZ, 0x3 ;  /* 0x0000000007077211 */ /* 0x000fe400078f18ff */
[----:B------:R-:W-:Y:S02]  /*0d60*/  LEA.HI R5, R5, R186, RZ, 0x1 ;  /* 0x000000ba05057211 */ /* 0x000fe400078f08ff */
[----:B------:R-:W-:-:S02]  /*0d70*/  LEA R23, R6, UR42, 0x1 ;  /* 0x0000002a06177c11 */ /* 0x000fc4000f8e08ff */
[----:B------:R-:W-:Y:S02]  /*0d80*/  LOP3.LUT R2, R2, 0x7ffffffc, RZ, 0xc0, !PT ;  /* 0x7ffffffc02027812 */ /* 0x000fe400078ec0ff */
[----:B------:R-:W-:Y:S01]  /*0d90*/  LOP3.LUT R7, R7, 0xfffffff8, RZ, 0xc0, !PT ;  /* 0xfffffff807077812 */ /* 0x000fe200078ec0ff */
[----:B------:R-:W-:Y:S01]  /*0da0*/  VIADD R185, R23, 0x36400 ;  /* 0x0003640017b97836 */ /* 0x000fe20000000000 */
[----:B------:R-:W-:Y:S01]  /*0db0*/  LOP3.LUT R5, R5, 0xfffffe, RZ, 0xc0, !PT ;  /* 0x00fffffe05057812 */ /* 0x000fe200078ec0ff */
[----:B------:R-:W-:Y:S01]  /*0dc0*/  VIADD R22, R23, 0x36420 ;  /* 0x0003642017167836 */ /* 0x000fe20000000000 */
[----:B------:R-:W-:Y:S01]  /*0dd0*/  SHF.R.S32.HI R4, RZ, 0x5, R4 ;  /* 0x00000005ff047819 */ /* 0x000fe20000011404 */
[----:B------:R-:W-:Y:S01]  /*0de0*/  IMAD.IADD R18, R3, 0x1, -R2 ;  /* 0x0000000103127824 */ /* 0x000fe200078e0a02 */
[----:B------:R-:W-:Y:S01]  /*0df0*/  SEL R184, R184, 0xffffffc0, !P2 ;  /* 0xffffffc0b8b87807 */ /* 0x000fe20005000000 */
[----:B------:R-:W-:Y:S01]  /*0e00*/  IMAD.IADD R7, R0, 0x1, -R7 ;  /* 0x0000000100077824 */ /* 0x000fe200078e0a07 */
[----:B------:R-:W-:Y:S01]  /*0e10*/  MOV R2, RZ ;  /* 0x000000ff00027202 */ /* 0x000fe20000000f00 */
[----:B------:R-:W-:-:S02]  /*0e20*/  IMAD.IADD R5, R186, 0x1, -R5 ;  /* 0x00000001ba057824 */ /* 0x000fc400078e0a05 */
[C---:B------:R-:W-:Y:S01]  /*0e30*/  @P1 VIADD R22, R185.reuse, 0xffffffe0 ;  /* 0xffffffe0b9161836 */ /* 0x040fe20000000000 */
[----:B------:R-:W-:Y:S01]  /*0e40*/  IADD3 R185, R185, R184, RZ ;  /* 0x000000b8b9b97210 */ /* 0x000fe20007ffe0ff */
[----:B------:R-:W-:Y:S02]  /*0e50*/  IMAD R17, R4, 0x10, R7 ;  /* 0x0000001004117824 */ /* 0x000fe400078e0207 */
[----:B------:R-:W-:Y:S02]  /*0e60*/  IMAD.SHL.U32 R19, R5, 0x100, RZ ;  /* 0x0000010005137824 */ /* 0x000fe400078e00ff */
[----:B------:R-:W-:Y:S02]  /*0e70*/  IMAD.SHL.U32 R18, R18, 0x2, RZ ;  /* 0x0000000212127824 */ /* 0x000fe400078e00ff */
[----:B------:R-:W-:-:S07]  /*0e80*/  IMAD.IADD R184, R184, 0x1, R22 ;  /* 0x00000001b8b87824 */ /* 0x000fce00078e0216 */
.L_x_163:
[----:B------:R-:W-:Y:S01]  /*0e90*/  ULDC UR4, c[0x0][0xea8] ;  /* 0x0003aa0000047ab9 */ /* 0x000fe20000000800 */
[----:B------:R-:W-:Y:S01]  /*0ea0*/  ULDC.64 UR6, c[0x0][0x3f8] ;  /* 0x0000fe0000067ab9 */ /* 0x000fe20000000a00 */
[----:B------:R-:W-:Y:S02]  /*0eb0*/  UISETP.NE.AND UP1, UPT, UR4, 0x1, UPT ;  /* 0x000000010400788c */ /* 0x000fe4000bf25270 */
[----:B------:R-:W-:Y:S01]  /*0ec0*/  UISETP.NE.U32.AND UP0, UPT, UR6, URZ, UPT ;  /* 0x0000003f0600728c */ /* 0x000fe2000bf05070 */
[----:B------:R-:W-:Y:S01]  /*0ed0*/  ULDC UR4, c[0x0][0xeb4] ;  /* 0x0003ad0000047ab9 */ /* 0x000fe20000000800 */
[----:B------:R-:W-:Y:S01]  /*0ee0*/  UMOV UR40, UR41 ;  /* 0x0000002900287c82 */ /* 0x000fe20008000000 */
[----:B------:R-:W-:Y:S02]  /*0ef0*/  UISETP.NE.AND UP2, UPT, UR4, 0x1, UPT ;  /* 0x000000010400788c */ /* 0x000fe4000bf45270 */
[----:B------:R-:W-:Y:S01]  /*0f00*/  UISETP.NE.AND.EX UP0, UPT, UR7, URZ, UPT, UP0 ;  /* 0x0000003f0700728c */ /* 0x000fe2000bf05300 */
[----:B------:R-:W-:-:S03]  /*0f10*/  ULDC UR44, c[0x0][0x404] ;  /* 0x00010100002c7ab9 */ /* 0x000fc60000000800 */
[----:B------:R-:W-:Y:S01]  /*0f20*/  @UP1 ULDC UR4, c[0x0][0xeac] ;  /* 0x0003ab0000041ab9 */ /* 0x000fe20000000800 */
[----:B------:R-:W-:Y:S01]  /*0f30*/  @UP1 ULDC UR6, c[0x0][0xeb0] ;  /* 0x0003ac0000061ab9 */ /* 0x000fe20000000800 */
[----:B------:R-:W-:Y:S02]  /*0f40*/  UIMAD.WIDE.U32 UR4, UR41, UR4, URZ ;  /* 0x00000004290472a5 */ /* 0x000fe4000f8e003f */
[----:B------:R-:W-:Y:S02]  /*0f50*/  USEL UR44, UR44, 0x1, UP0 ;  /* 0x000000012c2c7887 */ /* 0x000fe40008000000 */
[----:B------:R-:W-:Y:S02]  /*0f60*/  @UP1 USHF.R.U32.HI UR40, URZ, UR6, UR5 ;  /* 0x000000063f281299 */ /* 0x000fe40008011605 */
[----:B------:R-:W-:Y:S01]  /*0f70*/  UISETP.NE.AND UP1, UPT, UR43, 0x1, UPT ;  /* 0x000000012b00788c */ /* 0x000fe2000bf25270 */
[----:B------:R-:W-:Y:S01]  /*0f80*/  @UP2 ULDC.64 UR6, c[0x0][0xeb8] ;  /* 0x0003ae0000062ab9 */ /* 0x000fe20000000a00 */
[----:B------:R-:W-:Y:S01]  /*0f90*/  UMOV UR39, UR41 ;  /* 0x0000002900277c82 */ /* 0x000fe20008000000 */
[----:B------:R-:W-:-:S03]  /*0fa0*/  UIMAD.WIDE.U32 UR4, UR40, UR6, URZ ;  /* 0x00000006280472a5 */ /* 0x000fc6000f8e003f */
[----:B------:R-:W-:Y:S01]  /*0fb0*/  PLOP3.LUT P0, PT, PT, PT, UP1, 0x80, 0x0 ;  /* 0x000000000000781c */ /* 0x000fe20003f0f018 */
[----:B------:R-:W-:Y:S01]  /*0fc0*/  ULDC UR6, c[0x0][0x2e0] ;  /* 0x0000b80000067ab9 */ /* 0x000fe20000000800 */
[----:B------:R-:W-:Y:S01]  /*0fd0*/  UMOV UR36, UR40 ;  /* 0x0000002800247c82 */ /* 0x000fe20008000000 */
[----:B------:R-:W-:Y:S02]  /*0fe0*/  UIMAD UR44, UR44, UR6, URZ ;  /* 0x000000062c2c72a4 */ /* 0x000fe4000f8e023f */
[----:B------:R-:W-:-:S08]  /*0ff0*/  @UP2 USHF.R.U32.HI UR36, URZ, UR7, UR5 ;  /* 0x000000073f242299 */ /* 0x000fd00008011605 */
[----:B-1----:R-:W-:Y:S05]  /*1000*/  @!P0 BRA `(.L_x_135) ;  /* 0x0000001400e08947 */ /* 0x002fea0003800000 */
[----:B------:R-:W1:Y:S01]  /*1010*/  SHFL.IDX PT, R0, R186, RZ, 0x1f ;  /* 0x00001fffba007589 */ /* 0x000e6200000e0000 */
[----:B------:R-:W-:Y:S01]  /*1020*/  UIADD3 UR4, UR42, 0x36400, URZ ;  /* 0x000364002a047890 */ /* 0x000fe2000fffe03f */
[----:B------:R-:W-:Y:S01]  /*1030*/  UMOV UR17, 0x40000040 ;  /* 0x4000004000117882 */ /* 0x000fe20000000000 */
[----:B------:R-:W-:Y:S02]  /*1040*/  BAR.SYNC.DEFER_BLOCKING 0xe, 0x100 ;  /* 0x0384000000007b1d */ /* 0x000fe40000010000 */
[----:B------:R-:W-:Y:S02]  /*1050*/  USHF.R.U32.HI UR4, URZ, 0x4, UR4 ;  /* 0x000000043f047899 */ /* 0x000fe40008011604 */
[----:B------:R-:W-:Y:S02]  /*1060*/  UISETP.GE.AND UP0, UPT, UR44, 0x41, UPT ;  /* 0x000000412c00788c */ /* 0x000fe4000bf06270 */
[----:B------:R-:W-:Y:S01]  /*1070*/  ULOP3.LUT UR4, UR4, 0x3fff, URZ, 0xc0, !UPT ;  /* 0x00003fff04047892 */ /* 0x000fe2000f8ec03f */
[----:B------:R-:W-:Y:S01]  /*1080*/  UMOV UR19, 0x40000040 ;  /* 0x4000004000137882 */ /* 0x000fe20000000000 */
[----:B------:R-:W-:-:S02]  /*1090*/  UMOV UR5, 0x40000040 ;  /* 0x4000004000057882 */ /* 0x000fc40000000000 */
[----:B------:R-:W-:Y:S01]  /*10a0*/  ULOP3.LUT UR16, UR4, 0x10000, URZ, 0xfc, !UPT ;  /* 0x0001000004107892 */ /* 0x000fe2000f8efc3f */
[----:B------:R-:W2:Y:S01]  /*10b0*/  S2R R4, SR_TID.X ;  /* 0x0000000000047919 */ /* 0x000ea20000002100 */
[----:B------:R-:W-:Y:S01]  /*10c0*/  UMOV UR7, 0x40000040 ;  /* 0x4000004000077882 */ /* 0x000fe20000000000 */
[----:B------:R-:W-:Y:S01]  /*10d0*/  UMOV UR9, 0x40000040 ;  /* 0x4000004000097882 */ /* 0x000fe20000000000 */
[----:B------:R-:W-:Y:S01]  /*10e0*/  UIADD3 UR4, UR16, 0x2, URZ ;  /* 0x0000000210047890 */ /* 0x000fe2000fffe03f */
[----:B------:R-:W-:Y:S01]  /*10f0*/  PLOP3.LUT P0, PT, PT, PT, UP0, 0x80, 0x0 ;  /* 0x000000000000781c */ /* 0x000fe20003f0f008 */
[----:B------:R-:W-:Y:S01]  /*1100*/  UIADD3 UR8, UR16, 0x4, URZ ;  /* 0x0000000410087890 */ /* 0x000fe2000fffe03f */
[----:B------:R-:W-:Y:S01]  /*1110*/  UMOV UR11, 0x40000040 ;  /* 0x40000040000b7882 */ /* 0x000fe20000000000 */
[----:B------:R-:W-:Y:S01]  /*1120*/  UIADD3 UR12, UR16, 0x6, URZ ;  /* 0x00000006100c7890 */ /* 0x000fe2000fffe03f */
[----:B-1----:R-:W-:Y:S01]  /*1130*/  LEA.HI R3, R0, R0, RZ, 0x1 ;  /* 0x0000000000037211 */ /* 0x002fe200078f08ff */
[----:B------:R-:W-:Y:S01]  /*1140*/  UMOV UR13, 0x40000040 ;  /* 0x40000040000d7882 */ /* 0x000fe20000000000 */
[----:B------:R-:W-:-:S02]  /*1150*/  UMOV UR15, 0x40000040 ;  /* 0x40000040000f7882 */ /* 0x000fc40000000000 */
[----:B------:R-:W-:Y:S01]  /*1160*/  LOP3.LUT R3, R3, 0x1fffe, RZ, 0xc0, !PT ;  /* 0x0001fffe03037812 */ /* 0x000fe200078ec0ff */
[----:B------:R-:W-:-:S04]  /*1170*/  WARPGROUP.ARRIVE ;  /* 0x00000000000079c5 */ /* 0x000fc80000000000 */
[----:B------:R-:W-:-:S05]  /*1180*/  IMAD.IADD R3, R0, 0x1, -R3 ;  /* 0x0000000100037824 */ /* 0x000fca00078e0a03 */
[----:B------:R-:W-:-:S05]  /*1190*/  LEA R3, R3, UR42, 0xf ;  /* 0x0000002a03037c11 */ /* 0x000fca000f8e78ff */
[----:B------:R-:W-:Y:S01]  /*11a0*/  VIADD R3, R3, 0x400 ;  /* 0x0000040003037836 */ /* 0x000fe20000000000 */
[----:B--2---:R-:W-:-:S04]  /*11b0*/  LOP3.LUT R4, R4, 0x7f, RZ, 0xc0, !PT ;  /* 0x0000007f04047812 */ /* 0x004fc800078ec0ff */
[----:B------:R-:W-:Y:S02]  /*11c0*/  SHF.R.U32.HI R3, RZ, 0x4, R3 ;  /* 0x00000004ff037819 */ /* 0x000fe40000011603 */
[----:B------:R-:W-:Y:S02]  /*11d0*/  ISETP.NE.AND P1, PT, R4, RZ, PT ;  /* 0x000000ff0400720c */ /* 0x000fe40003f25270 */
[----:B------:R-:W-:-:S04]  /*11e0*/  LOP3.LUT R3, R3, 0x3fff, RZ, 0xc0, !PT ;  /* 0x00003fff03037812 */ /* 0x000fc800078ec0ff */
[----:B------:R-:W-:-:S04]  /*11f0*/  LOP3.LUT R7, R3, 0x2000000, RZ, 0xfc, !PT ;  /* 0x0200000003077812 */ /* 0x000fc800078efcff */
[----:B------:R-:W-:-:S04]  /*1200*/  LEA R0, R2, R7, 0xc ;  /* 0x0000000702007211 */ /* 0x000fc800078e60ff */
[C---:B------:R-:W-:Y:S01]  /*1210*/  R2UR UR18, R0.reuse ;  /* 0x00000000001272ca */ /* 0x040fe200000e0000 */
[----:B------:R-:W-:-:S05]  /*1220*/  VIADD R3, R0, 0x80 ;  /* 0x0000008000037836 */ /* 0x000fca0000000000 */
[----:B------:R-:W-:Y:S01]  /*1230*/  R2UR UR6, R3 ;  /* 0x00000000030672ca */ /* 0x000fe200000e0000 */
[C---:B------:R-:W-:Y:S02]  /*1240*/  VIADD R3, R0.reuse, 0x100 ;  /* 0x0000010000037836 */ /* 0x040fe40000000000 */
[----:B------:R-:W-:-:S03]  /*1250*/  VIADD R0, R0, 0x180 ;  /* 0x0000018000007836 */ /* 0x000fc60000000000 */
[----:B------:R-:W-:Y:S01]  /*1260*/  R2UR UR10, R3 ;  /* 0x00000000030a72ca */ /* 0x000fe200000e0000 */
[----:B------:R-:W-:Y:S01]  /*1270*/  HGMMA.64x256x16.F32.BF16 R24, gdesc[UR16].tnspB, RZ, !UPT, gsb0 ;  /* 0x43e00000101879f0 */ /* 0x000fe2000c0018ff */
[----:B------:R-:W-:Y:S02]  /*1280*/  R2UR UR14, R0 ;  /* 0x00000000000e72ca */ /* 0x000fe400000e0000 */
[----:B------:R-:W-:-:S04]  /*1290*/  @!P1 LEA R0, R2, UR42, 0x3 ;  /* 0x0000002a02009c11 */ /* 0x000fc8000f8e18ff */
[----:B------:R-:W-:-:S04]  /*12a0*/  @!P1 IADD3 R0, R0, 0x38860, RZ ;  /* 0x0003886000009810 */ /* 0x000fc80007ffe0ff */
[----:B------:R-:W-:Y:S01]  /*12b0*/  @!P1 PRMT R0, RZ, 0x654, R0 ;  /* 0x00000654ff009816 */ /* 0x000fe20000000000 */
[----:B------:R-:W-:Y:S02]  /*12c0*/  WARPGROUP.DEPBAR.LE gsb0, 0x0 ;  /* 0x00008000000079c5 */ /* 0x000fe40000010000 */
[----:B------:R-:W-:-:S14]  /*12d0*/  WARPGROUP.ARRIVE ;  /* 0x00000000000079c5 */ /* 0x000fdc0000000000 */
        /* <DEDUP_REMOVED lines=12> */
[----:B------:R-:W-:Y:S05]  /*13a0*/  @!P0 BRA `(.L_x_136) ;  /* 0x0000000800c48947 */ /* 0x000fea0003800000 */
[----:B------:R-:W-:-:S04]  /*13b0*/  UIADD3 UR44, UR44, 0x3f, URZ ;  /* 0x0000003f2c2c7890 */ /* 0x000fc8000fffe03f */
[----:B------:R-:W-:-:S04]  /*13c0*/  USHF.R.S32.HI UR6, URZ, 0x1f, UR44 ;  /* 0x0000001f3f067899 */ /* 0x000fc8000801142c */
[----:B------:R-:W-:-:S04]  /*13d0*/  ULEA.HI UR6, UR6, UR44, URZ, 0x6 ;  /* 0x0000002c06067291 */ /* 0x000fc8000f8f303f */
[----:B------:R-:W-:-:S06]  /*13e0*/  ULEA.HI.SX32 UR6, UR6, 0xfffffffe, 0x1a ;  /* 0xfffffffe06067891 */ /* 0x000fcc000f8fd23f */
[----:B-1----:R-:W-:-:S07]  /*13f0*/  IMAD.U32 R0, RZ, RZ, UR6 ;  /* 0x00000006ff007e24 */ /* 0x002fce000f8e00ff */
.L_x_137:
[----:B------:R-:W-:Y:S01]  /*1400*/  BAR.SYNC.DEFER_BLOCKING 0xe, 0x100 ;  /* 0x0384000000007b1d */ /* 0x000fe20000010000 */
[----:B------:R-:W-:Y:S01]  /*1410*/  IMAD R3, R2, 0x40, R17 ;  /* 0x0000004002037824 */ /* 0x000fe200078e0211 */
[----:B------:R-:W-:Y:S01]  /*1420*/  ISETP.GT.AND P2, PT, R0, RZ, PT ;  /* 0x000000ff0000720c */ /* 0x000fe20003f44270 */
[----:B------:R-:W-:Y:S02]  /*1430*/  VIADD R2, R2, 0x1 ;  /* 0x0000000102027836 */ /* 0x000fe40000000000 */
[----:B------:R-:W-:Y:S01]  /*1440*/  VIADD R0, R0, 0xffffffff ;  /* 0xffffffff00007836 */ /* 0x000fe20000000000 */
[----:B------:R-:W-:Y:S01]  /*1450*/  LEA R3, R3, UR42, 0x2 ;  /* 0x0000002a03037c11 */ /* 0x000fe2000f8e10ff */
[----:B------:R-:W-:Y:S01]  /*1460*/  UMOV UR19, 0x40000040 ;  /* 0x4000004000137882 */ /* 0x000fe20000000000 */
[C---:B------:R-:W-:Y:S01]  /*1470*/  ISETP.NE.AND P0, PT, R2.reuse, 0x2, PT ;  /* 0x000000020200780c */ /* 0x040fe20003f05270 */
[----:B------:R-:W-:Y:S01]  /*1480*/  UMOV UR7, 0x40000040 ;  /* 0x4000004000077882 */ /* 0x000fe20000000000 */
[----:B------:R-:W-:Y:S01]  /*1490*/  UMOV UR11, 0x40000040 ;  /* 0x40000040000b7882 */ /* 0x000fe20000000000 */
[----:B------:R-:W-:Y:S01]  /*14a0*/  UMOV UR15, 0x40000040 ;  /* 0x40000040000f7882 */ /* 0x000fe20000000000 */
[----:B------:R-:W-:Y:S01]  /*14b0*/  SEL R2, R2, RZ, P0 ;  /* 0x000000ff02027207 */ /* 0x000fe20000000000 */
[----:B------:R-:W1:Y:S04]  /*14c0*/  LDS R4, [R3+0x38400] ;  /* 0x0384000003047984 */ /* 0x000e680000000800 */
[----:B------:R2:W3:Y:S02]  /*14d0*/  LDS R5, [R3+0x38420] ;  /* 0x0384200003057984 */ /* 0x0004e40000000800 */
[----:B--2---:R-:W-:-:S04]  /*14e0*/  LEA R3, R2, R7, 0xc ;  /* 0x0000000702037211 */ /* 0x004fc800078e60ff */
[----:B------:R-:W-:Y:S01]  /*14f0*/  R2UR UR18, R3 ;  /* 0x00000000031272ca */ /* 0x000fe200000e0000 */
        /* <DEDUP_REMOVED lines=128> */
[----:B------:R-:W-:-:S05]  /*1d00*/  VIADD R4, R3, 0x80 ;  /* 0x0000008003047836 */ /* 0x000fca0000000000 */
[----:B------:R-:W-:Y:S01]  /*1d10*/  WARPGROUP.ARRIVE ;  /* 0x00000000000079c5 */ /* 0x000fe20000000000 */
[----:B------:R-:W-:Y:S01]  /*1d20*/  R2UR UR6, R4 ;  /* 0x00000000040672ca */ /* 0x000fe200000e0000 */
[C---:B------:R-:W-:Y:S02]  /*1d30*/  VIADD R4, R3.reuse, 0x100 ;  /* 0x0000010003047836 */ /* 0x040fe40000000000 */
[----:B------:R-:W-:Y:S02]  /*1d40*/  VIADD R3, R3, 0x180 ;  /* 0x0000018003037836 */ /* 0x000fe40000000000 */
[----:B------:R-:W-:Y:S01]  /*1d50*/  HGMMA.64x256x16.F32.BF16 R24, gdesc[UR16].tnspB, R24, gsb0 ;  /* 0x43e00000101879f0 */ /* 0x000fe20008001818 */
[----:B------:R-:W-:Y:S02]  /*1d60*/  R2UR UR10, R4 ;  /* 0x00000000040a72ca */ /* 0x000fe400000e0000 */
[----:B------:R-:W-:Y:S02]  /*1d70*/  R2UR UR14, R3 ;  /* 0x00000000030e72ca */ /* 0x000fe400000e0000 */
[----:B------:R-:W-:-:S04]  /*1d80*/  @!P1 LEA R3, R2, UR42, 0x3 ;  /* 0x0000002a02039c11 */ /* 0x000fc8000f8e18ff */
[----:B------:R-:W-:-:S04]  /*1d90*/  @!P1 IADD3 R3, R3, 0x38860, RZ ;  /* 0x0003886003039810 */ /* 0x000fc80007ffe0ff */
[----:B------:R-:W-:Y:S01]  /*1da0*/  @!P1 PRMT R3, RZ, 0x654, R3 ;  /* 0x00000654ff039816 */ /* 0x000fe20000000003 */
[----:B------:R-:W-:Y:S02]  /*1db0*/  WARPGROUP.DEPBAR.LE gsb0, 0x0 ;  /* 0x00008000000079c5 */ /* 0x000fe40000010000 */
[----:B------:R-:W-:-:S12]  /*1dc0*/  WARPGROUP.ARRIVE ;  /* 0x00000000000079c5 */ /* 0x000fd80000000000 */
        /* <DEDUP_REMOVED lines=11> */
[----:B------:R1:W-:Y:S02]  /*1e80*/  @!P1 SYNCS.ARRIVE.TRANS64.RED.A1T0 RZ, [R3+URZ], RZ ;  /* 0x000000ff03ff99a7 */ /* 0x0003e4000810043f */
[----:B-1----:R-:W-:-:S04]  /*1e90*/  SEL R3, RZ, 0x1, P0 ;  /* 0x00000001ff037807 */ /* 0x002fc80000000000 */
[----:B------:R-:W-:Y:S01]  /*1ea0*/  LOP3.LUT R16, R16, R3, RZ, 0x3c, !PT ;  /* 0x0000000310107212 */ /* 0x000fe200078e3cff */
[----:B------:R-:W-:Y:S06]  /*1eb0*/  @P2 BRA `(.L_x_137) ;  /* 0xfffffff400502947 */ /* 0x000fec000383ffff */
.L_x_136:
[----:B------:R-:W-:Y:S01]  /*1ec0*/  BAR.SYNC.DEFER_BLOCKING 0xe, 0x100 ;  /* 0x0384000000007b1d */ /* 0x000fe20000010000 */
[C---:B-1----:R-:W-:Y:S01]  /*1ed0*/  IMAD R0, R2.reuse, 0x40, R17 ;  /* 0x0000004002007824 */ /* 0x042fe200078e0211 */
[----:B------:R-:W-:Y:S01]  /*1ee0*/  CS2R R156, SRZ ;  /* 0x00000000009c7805 */ /* 0x000fe2000001ff00 */
[----:B------:R-:W-:-:S03]  /*1ef0*/  VIADD R2, R2, 0x1 ;  /* 0x0000000102027836 */ /* 0x000fc60000000000 */
[----:B------:R-:W-:Y:S02]  /*1f00*/  LEA R4, R0, UR42, 0x2 ;  /* 0x0000002a00047c11 */ /* 0x000fe4000f8e10ff */
[----:B------:R-:W-:-:S04]  /*1f10*/  ISETP.NE.AND P0, PT, R2, 0x2, PT ;  /* 0x000000020200780c */ /* 0x000fc80003f05270 */
[----:B------:R-:W-:Y:S02]  /*1f20*/  SEL R5, RZ, 0x1, P0 ;  /* 0x00000001ff057807 */ /* 0x000fe40000000000 */
[----:B------:R-:W-:Y:S02]  /*1f30*/  SEL R2, R2, RZ, P0 ;  /* 0x000000ff02027207 */ /* 0x000fe40000000000 */
[----:B------:R-:W-:Y:S01]  /*1f40*/  LOP3.LUT R16, R16, R5, RZ, 0x3c, !PT ;  /* 0x0000000510107212 */ /* 0x000fe200078e3cff */
        /* <DEDUP_REMOVED lines=132> */
.L_x_135:
[----:B------:R-:W1:Y:S01]  /*2790*/  SHFL.IDX PT, R0, R186, RZ, 0x1f ;  /* 0x00001fffba007589 */ /* 0x000e6200000e0000 */
[----:B------:R-:W-:Y:S02]  /*27a0*/  UIADD3 UR6, UR42, 0x36400, URZ ;  /* 0x000364002a067890 */ /* 0x000fe4000fffe03f */
[----:B------:R-:W-:Y:S02]  /*27b0*/  UIADD3 UR4, UR44, 0x3f, URZ ;  /* 0x0000003f2c047890 */ /* 0x000fe4000fffe03f */
[----:B------:R-:W-:Y:S02]  /*27c0*/  ULOP3.LUT UP0, URZ, UR6, 0x3ff, URZ, 0xc0, !UPT ;  /* 0x000003ff063f7892 */ /* 0x000fe4000f80c03f */
[----:B------:R-:W-:-:S04]  /*27d0*/  USHF.R.S32.HI UR5, URZ, 0x1f, UR4 ;  /* 0x0000001f3f057899 */ /* 0x000fc80008011404 */
[----:B------:R-:W-:Y:S01]  /*27e0*/  PLOP3.LUT P0, PT, PT, PT, UP0, 0x80, 0x0 ;  /* 0x000000000000781c */ /* 0x000fe20003f0f008 */
[----:B------:R-:W-:-:S04]  /*27f0*/  ULEA.HI UR5, UR5, UR4, URZ, 0x6 ;  /* 0x0000000405057291 */ /* 0x000fc8000f8f303f */
[----:B------:R-:W-:Y:S01]  /*2800*/  USHF.R.S32.HI UR37, URZ, 0x6, UR5 ;  /* 0x000000063f257899 */ /* 0x000fe20008011405 */
[----:B-1----:R-:W-:-:S04]  /*2810*/  LEA.HI R3, R0, R0, RZ, 0x1 ;  /* 0x0000000000037211 */ /* 0x002fc800078f08ff */
[----:B------:R-:W-:-:S04]  /*2820*/  LOP3.LUT R3, R3, 0x1fffe, RZ, 0xc0, !PT ;  /* 0x0001fffe03037812 */ /* 0x000fc800078ec0ff */
[----:B------:R-:W-:-:S04]  /*2830*/  IADD3 R3, R0, -R3, RZ ;  /* 0x8000000300037210 */ /* 0x000fc80007ffe0ff */
[----:B------:R-:W-:-:S05]  /*2840*/  LEA R3, R3, UR42, 0xf ;  /* 0x0000002a03037c11 */ /* 0x000fca000f8e78ff */
[----:B------:R-:W-:-:S05]  /*2850*/  VIADD R3, R3, 0x400 ;  /* 0x0000040003037836 */ /* 0x000fca0000000000 */
[----:B------:R-:W-:-:S04]  /*2860*/  SHF.R.U32.HI R3, RZ, 0x4, R3 ;  /* 0x00000004ff037819 */ /* 0x000fc80000011603 */
[----:B------:R-:W-:Y:S01]  /*2870*/  LOP3.LUT R56, R3, 0x3fff, RZ, 0xc0, !PT ;  /* 0x00003fff03387812 */ /* 0x000fe200078ec0ff */
[----:B------:R-:W-:Y:S06]  /*2880*/  @!P0 BRA `(.L_x_139) ;  /* 0x0000000000408947 */ /* 0x000fec0003800000 */
[----:B------:R-:W-:Y:S01]  /*2890*/  MOV R0, 0x0 ;  /* 0x0000000000007802 */ /* 0x000fe20000000f00 */
[----:B------:R-:W-:Y:S01]  /*28a0*/  ULDC.64 UR4, c[0x4][0x88] ;  /* 0x0100220000047ab9 */ /* 0x000fe20000000a00 */
[----:B------:R-:W-:Y:S01]  /*28b0*/  ULDC.64 UR6, c[0x4][0x28] ;  /* 0x01000a0000067ab9 */ /* 0x000fe20000000a00 */
[----:B------:R-:W-:Y:S01]  /*28c0*/  IMAD.U32 R4, RZ, RZ, UR4 ;  /* 0x00000004ff047e24 */ /* 0x000fe2000f8e00ff */
[----:B------:R1:W2:Y:S01]  /*28d0*/  LDC.64 R14, c[0x4][R0] ;  /* 0x01000000000e7b82 */ /* 0x0002a20000000a00 */
[----:B------:R-:W-:Y:S01]  /*28e0*/  IMAD.U32 R5, RZ, RZ, UR5 ;  /* 0x00000005ff057e24 */ /* 0x000fe2000f8e00ff */
[----:B------:R-:W-:Y:S01]  /*28f0*/  ULDC.64 UR4, c[0x4][0x90] ;  /* 0x0100240000047ab9 */ /* 0x000fe20000000a00 */
[----:B------:R-:W-:Y:S01]  /*2900*/  IMAD.U32 R10, RZ, RZ, UR6 ;  /* 0x00000006ff0a7e24 */ /* 0x000fe2000f8e00ff */
[----:B------:R-:W-:Y:S01]  /*2910*/  MOV R6, UR4 ;  /* 0x0000000400067c02 */ /* 0x000fe20008000f00 */
[----:B------:R-:W-:Y:S01]  /*2920*/  IMAD.U32 R7, RZ, RZ, UR5 ;  /* 0x00000005ff077e24 */ /* 0x000fe2000f8e00ff */
[----:B------:R-:W-:Y:S01]  /*2930*/  MOV R8, 0x70 ;  /* 0x0000007000087802 */ /* 0x000fe20000000f00 */
[----:B------:R-:W-:-:S02]  /*2940*/  IMAD.U32 R11, RZ, RZ, UR7 ;  /* 0x00000007ff0b7e24 */ /* 0x000fc4000f8e00ff */
[----:B------:R-:W-:Y:S02]  /*2950*/  IMAD.MOV.U32 R12, RZ, RZ, 0x1 ;  /* 0x00000001ff0c7424 */ /* 0x000fe400078e00ff */
[----:B-1----:R-:W-:-:S07]  /*2960*/  IMAD.MOV.U32 R13, RZ, RZ, RZ ;  /* 0x000000ffff0d7224 */ /* 0x002fce00078e00ff */
[----:B------:R-:W-:-:S07]  /*2970*/  LEPC R20, `(.L_x_139) ;  /* 0x000000001014794e */ /* 0x000fce0000000000 */
[----:B--2---:R-:W-:Y:S05]  /*2980*/  CALL.ABS.NOINC R14 ;  /* 0x000000000e007343 */ /* 0x004fea0003c00000 */
.L_x_139:
[----:B------:R-:W-:Y:S01]  /*2990*/  ULEA.HI UR4, UR38, UR38, URZ, 0x1 ;  /* 0x0000002626047291 */ /* 0x000fe2000f8f083f */
[----:B------:R-:W-:-:S03]  /*29a0*/  ISETP.NE.AND P0, PT, RZ, UR43, PT ;  /* 0x0000002bff007c0c */ /* 0x000fc6000bf05270 */
[----:B------:R-:W-:-:S04]  /*29b0*/  ULOP3.LUT UR4, UR4, 0xfffffffe, URZ, 0xc0, !UPT ;  /* 0xfffffffe04047892 */ /* 0x000fc8000f8ec03f */
[----:B------:R-:W-:-:S06]  /*29c0*/  UIADD3 UR4, UR38, -UR4, URZ ;  /* 0x8000000426047290 */ /* 0x000fcc000fffe03f */
[----:B------:R-:W-:-:S05]  /*29d0*/  IMAD.U32 R0, RZ, RZ, UR4 ;  /* 0x00000004ff007e24 */ /* 0x000fca000f8e00ff */
[----:B------:R-:W-:-:S04]  /*29e0*/  SHF.L.U32 R0, R0, 0x1f, RZ ;  /* 0x0000001f00007819 */ /* 0x000fc800000006ff */
[----:B------:R-:W1:Y:S02]  /*29f0*/  SYNCS.PHASECHK.TRANS64.TRYWAIT P1, [UR42+0x38800], R0 ;  /* 0x03880000ff0075a7 */ /* 0x000e64000802016a */
[----:B-1----:R-:W-:Y:S05]  /*2a00*/  @!P1 BRA `(.L_x_140) ;  /* 0x000000a800549947 */ /* 0x002fea0003800000 */
.L_x_219:
[----:B------:R-:W-:Y:S05]  /*2a10*/  @P0 BRA `(.L_x_141) ;  /* 0x0000000000040947 */ /* 0x000fea0003800000 */
[----:B------:R-:W-:Y:S01]  /*2a20*/  BPT.TRAP 0x1 ;  /* 0x000000040000795c */ /* 0x000fe20000300000 */
.L_x_141:
[----:B------:R-:W-:Y:S02]  /*2a30*/  LEA R8, R2, UR42, 0x3 ;  /* 0x0000002a02087c11 */ /* 0x000fe4000f8e18ff */
[----:B------:R-:W-:-:S04]  /*2a40*/  SHF.L.U32 R9, R16, 0x1f, RZ ;  /* 0x0000001f10097819 */ /* 0x000fc800000006ff */
[----:B------:R2:W3:Y:S01]  /*2a50*/  SYNCS.PHASECHK.TRANS64.TRYWAIT P1, [R8+URZ+0x38830], R9 ;  /* 0x03883009080075a7 */ /* 0x0004e2000802017f */
[----:B------:R-:W-:Y:S05]  /*2a60*/  @P0 BRA `(.L_x_142) ;  /* 0x0000000000040947 */ /* 0x000fea0003800000 */
[----:B------:R-:W-:Y:S01]  /*2a70*/  BPT.TRAP 0x1 ;  /* 0x000000040000795c */ /* 0x000fe20000300000 */
.L_x_142:
[----:B---3--:R-:W-:Y:S05]  /*2a80*/  @P1 BRA `(.L_x_143) ;  /* 0x0000000000081947 */ /* 0x008fea0003800000 */
[----:B------:R-:W3:Y:S02]  /*2a90*/  SYNCS.PHASECHK.TRANS64.TRYWAIT P1, [R8+URZ+0x38830], R9 ;  /* 0x03883009080075a7 */ /* 0x000ee4000802017f */
[----:B---3--:R-:W-:Y:S05]  /*2aa0*/  @!P1 BRA `(.L_x_144) ;  /* 0x000000a800449947 */ /* 0x008fea0003800000 */
.L_x_143:
[----:B------:R-:W-:-:S04]  /*2ab0*/  UIADD3 UR4, UR42, 0x22400, URZ ;  /* 0x000224002a047890 */ /* 0x000fc8000fffe03f */
[----:B------:R-:W-:-:S04]  /*2ac0*/  USHF.R.U32.HI UR4, URZ, 0x4, UR4 ;  /* 0x000000043f047899 */ /* 0x000fc80008011604 */
[----:B------:R-:W-:-:S06]  /*2ad0*/  ULOP3.LUT UR4, UR4, 0x3fff, URZ, 0xc0, !UPT ;  /* 0x00003fff04047892 */ /* 0x000fcc000f8ec03f */
[----:B------:R-:W-:Y:S01]  /*2ae0*/  MOV R4, UR4 ;  /* 0x0000000400047c02 */ /* 0x000fe20008000f00 */
[----:B------:R-:W-:Y:S05]  /*2af0*/  WARPSYNC.ALL ;  /* 0x0000000000007948 */ /* 0x000fea0003800000 */
[----:B------:R-:W-:Y:S01]  /*2b00*/  LOP3.LUT R4, R4, 0x10000, RZ, 0xfc, !PT ;  /* 0x0001000004047812 */ /* 0x000fe200078efcff */
[----:B------:R-:W-:-:S04]  /*2b10*/  UIADD3 UR4, UR42, 0x20400, URZ ;  /* 0x000204002a047890 */ /* 0x000fc8000fffe03f */
[----:B-1----:R-:W-:Y:S01]  /*2b20*/  IMAD R3, R2, 0x200, R4 ;  /* 0x0000020002037824 */ /* 0x002fe200078e0204 */
[----:B------:R-:W-:Y:S01]  /*2b30*/  WARPGROUP.ARRIVE ;  /* 0x00000000000079c5 */ /* 0x000fe20000000000 */
[----:B------:R-:W-:Y:S01]  /*2b40*/  UMOV UR7, 0x40000040 ;  /* 0x4000004000077882 */ /* 0x000fe20000000000 */
[----:B------:R-:W-:Y:S02]  /*2b50*/  USHF.R.U32.HI UR4, URZ, 0x4, UR4 ;  /* 0x000000043f047899 */ /* 0x000fe40008011604 */
[----:B------:R-:W-:Y:S01]  /*2b60*/  R2UR UR6, R3 ;  /* 0x00000000030672ca */ /* 0x000fe200000e0000 */
[----:B------:R-:W-:Y:S01]  /*2b70*/  UMOV UR5, 0x40000040 ;  /* 0x4000004000057882 */ /* 0x000fe20000000000 */
[----:B------:R-:W-:Y:S01]  /*2b80*/  ULOP3.LUT UR4, UR4, 0x3fff, URZ, 0xc0, !UPT ;  /* 0x00003fff04047892 */ /* 0x000fe2000f8ec03f */
[----:B------:R-:W-:Y:S01]  /*2b90*/  UMOV UR11, 0x40000040 ;  /* 0x40000040000b7882 */ /* 0x000fe20000000000 */
[----:B------:R-:W-:Y:S02]  /*2ba0*/  UMOV UR9, 0x40000040 ;  /* 0x4000004000097882 */ /* 0x000fe40000000000 */
[----:B------:R-:W-:Y:S01]  /*2bb0*/  ULOP3.LUT UR4, UR4, 0x10000, URZ, 0xfc, !UPT ;  /* 0x0001000004047892 */ /* 0x000fe2000f8efc3f */
[----:B------:R-:W-:Y:S01]  /*2bc0*/  UMOV UR15, 0x40000040 ;  /* 0x40000040000f7882 */ /* 0x000fe20000000000 */
[----:B------:R-:W-:-:S02]  /*2bd0*/  UMOV UR13, 0x40000040 ;  /* 0x40000040000d7882 */ /* 0x000fc40000000000 */
[----:B------:R-:W-:Y:S02]  /*2be0*/  UIADD3 UR8, UR4, 0x2, URZ ;  /* 0x0000000204087890 */ /* 0x000fe4000fffe03f */
[----:B------:R-:W-:Y:S02]  /*2bf0*/  UIADD3 UR12, UR4, 0x4, URZ ;  /* 0x00000004040c7890 */ /* 0x000fe4000fffe03f */
[----:B------:R-:W-:Y:S02]  /*2c00*/  UIADD3 UR10, UR6, 0x2, URZ ;  /* 0x00000002060a7890 */ /* 0x000fe4000fffe03f */
[----:B------:R-:W-:Y:S01]  /*2c10*/  HGMMA.64x64x16.F32.BF16 R24, gdesc[UR4], RZ, !UPT, gsb0 ;  /* 0x00e00000041879f0 */ /* 0x000fe2000c0018ff */
[----:B------:R-:W-:Y:S02]  /*2c20*/  UIADD3 UR14, UR6, 0x4, URZ ;  /* 0x00000004060e7890 */ /* 0x000fe4000fffe03f */
[----:B------:R-:W-:Y:S02]  /*2c30*/  UIADD3 UR18, UR6, 0x6, URZ ;  /* 0x0000000606127890 */ /* 0x000fe4000fffe03f */
[----:B------:R-:W-:Y:S01]  /*2c40*/  UIADD3 UR16, UR4, 0x6, URZ ;  /* 0x0000000604107890 */ /* 0x000fe2000fffe03f */
[----:B------:R-:W-:Y:S01]  /*2c50*/  UMOV UR19, 0x40000040 ;  /* 0x4000004000137882 */ /* 0x000fe20000000000 */
[----:B------:R-:W-:Y:S01]  /*2c60*/  UMOV UR17, 0x40000040 ;  /* 0x4000004000117882 */ /* 0x000fe20000000000 */
[----:B------:R-:W-:-:S02]  /*2c70*/  WARPGROUP.DEPBAR.LE gsb0, 0x0 ;  /* 0x00008000000079c5 */ /* 0x000fc40000010000 */
        /* <DEDUP_REMOVED lines=9> */
[----:B------:R-:W1:Y:S02]  /*2d10*/  SYNCS.PHASECHK.TRANS64.TRYWAIT P1, [UR42+0x38810], R0 ;  /* 0x03881000ff0075a7 */ /* 0x000e64000802016a */
[----:B-1----:R-:W-:Y:S05]  /*2d20*/  @!P1 BRA `(.L_x_145) ;  /* 0x000000a400b89947 */ /* 0x002fea0003800000 */
.L_x_220:
[----:B------:R-:W-:Y:S05]  /*2d30*/  @P0 BRA `(.L_x_146) ;  /* 0x0000000000040947 */ /* 0x000fea0003800000 */
[----:B------:R-:W-:Y:S01]  /*2d40*/  BPT.TRAP 0x1 ;  /* 0x000000040000795c */ /* 0x000fe20000300000 */
.L_x_146:
[----:B------:R4:W1:Y:S01]  /*2d50*/  SYNCS.PHASECHK.TRANS64.TRYWAIT P1, [R8+URZ+0x38850], R9 ;  /* 0x03885009080075a7 */ /* 0x000862000802017f */
[----:B------:R-:W-:Y:S05]  /*2d60*/  @P0 BRA `(.L_x_147) ;  /* 0x0000000000040947 */ /* 0x000fea0003800000 */
[----:B------:R-:W-:Y:S01]  /*2d70*/  BPT.TRAP 0x1 ;  /* 0x000000040000795c */ /* 0x000fe20000300000 */
.L_x_147:
[----:B------:R-:W-:-:S04]  /*2d80*/  IMAD.U32 R5, RZ, RZ, UR42 ;  /* 0x0000002aff057e24 */ /* 0x000fc8000f8e00ff */
[C---:B-1----:R-:W-:Y:S01]  /*2d90*/  VIADD R0, R5.reuse, 0x400 ;  /* 0x0000040005007836 */ /* 0x042fe20000000000 */
[----:B------:R-:W-:-:S04]  /*2da0*/  IADD3 R3, R5, 0x26400, RZ ;  /* 0x0002640005037810 */ /* 0x000fc80007ffe0ff */
[----:B------:R-:W-:Y:S02]  /*2db0*/  SHF.R.U32.HI R0, RZ, 0x4, R0 ;  /* 0x00000004ff007819 */ /* 0x000fe40000011600 */
[----:B------:R-:W-:Y:S02]  /*2dc0*/  SHF.R.U32.HI R3, RZ, 0x4, R3 ;  /* 0x00000004ff037819 */ /* 0x000fe40000011603 */
[----:B------:R-:W-:Y:S02]  /*2dd0*/  LOP3.LUT R0, R0, 0x3fff, RZ, 0xc0, !PT ;  /* 0x00003fff00007812 */ /* 0x000fe400078ec0ff */
[----:B------:R-:W-:Y:S02]  /*2de0*/  LOP3.LUT R3, R3, 0x3fff, RZ, 0xc0, !PT ;  /* 0x00003fff03037812 */ /* 0x000fe400078ec0ff */
[----:B------:R-:W-:Y:S02]  /*2df0*/  LOP3.LUT R6, R0, 0x10000, RZ, 0xfc, !PT ;  /* 0x0001000000067812 */ /* 0x000fe400078efcff */
[----:B------:R-:W-:-:S03]  /*2e00*/  LOP3.LUT R7, R3, 0x10000, RZ, 0xfc, !PT ;  /* 0x0001000003077812 */ /* 0x000fc600078efcff */
[----:B------:R-:W-:Y:S01]  /*2e10*/  IMAD R0, R2, 0x1000, R6 ;  /* 0x0000100002007824 */ /* 0x000fe200078e0206 */
[----:B------:R-:W-:Y:S06]  /*2e20*/  @P1 BRA `(.L_x_148) ;  /* 0x0000000000081947 */ /* 0x000fec0003800000 */
[----:B------:R-:W1:Y:S02]  /*2e30*/  SYNCS.PHASECHK.TRANS64.TRYWAIT P1, [R8+URZ+0x38850], R9 ;  /* 0x03885009080075a7 */ /* 0x000e64000802017f */
[----:B-1----:R-:W-:Y:S05]  /*2e40*/  @!P1 BRA `(.L_x_149) ;  /* 0x000000a400889947 */ /* 0x002fea0003800000 */
.L_x_148:
[C---:B------:R-:W-:Y:S01]  /*2e50*/  R2UR UR4, R7.reuse ;  /* 0x00000000070472ca */ /* 0x040fe200000e0000 */
[----:B------:R-:W-:Y:S01]  /*2e60*/  WARPGROUP.ARRIVE ;  /* 0x00000000000079c5 */ /* 0x000fe20000000000 */
[C---:B------:R-:W-:Y:S01]  /*2e70*/  R2UR UR6, R0.reuse ;  /* 0x00000000000672ca */ /* 0x040fe200000e0000 */
[----:B------:R-:W-:Y:S01]  /*2e80*/  UMOV UR5, 0x40000040 ;  /* 0x4000004000057882 */ /* 0x000fe20000000000 */
[----:B------:R-:W-:Y:S01]  /*2e90*/  UMOV UR7, 0x40000040 ;  /* 0x4000004000077882 */ /* 0x000fe20000000000 */
[----:B--234-:R-:W-:Y:S02]  /*2ea0*/  VIADD R9, R7, 0x2 ;  /* 0x0000000207097836 */ /* 0x01cfe40000000000 */
[----:B------:R-:W1:Y:S01]  /*2eb0*/  S2R R10, SR_TID.X ;  /* 0x00000000000a7919 */ /* 0x000e620000002100 */
[C---:B------:R-:W-:Y:S01]  /*2ec0*/  VIADD R3, R0.reuse, 0x2 ;  /* 0x0000000200037836 */ /* 0x040fe20000000000 */
[----:B------:R-:W-:Y:S01]  /*2ed0*/  ULDC UR10, c[0x0][0xa80] ;  /* 0x0002a000000a7ab9 */ /* 0x000fe20000000800 */
[----:B------:R-:W-:Y:S01]  /*2ee0*/  VIADD R12, R0, 0x800 ;  /* 0x00000800000c7836 */ /* 0x000fe20000000000 */
[----:B------:R-:W2:Y:S01]  /*2ef0*/  S2R R57, SR_TID.X ;  /* 0x0000000000397919 */ /* 0x000ea20000002100 */
[----:B------:R-:W-:-:S03]  /*2f00*/  UISETP.GE.AND UP0, UPT, UR44, 0x41, UPT ;  /* 0x000000412c00788c */ /* 0x000fc6000bf06270 */
[----:B------:R-:W-:Y:S01]  /*2f10*/  HGMMA.64x64x16.F32.BF16 R24, gdesc[UR4], R24, gsb0 ;  /* 0x00e00000041879f0 */ /* 0x000fe20008001818 */
[----:B------:R-:W-:Y:S01]  /*2f20*/  R2UR UR4, R9 ;  /* 0x00000000090472ca */ /* 0x000fe200000e0000 */
[----:B------:R-:W-:Y:S01]  /*2f30*/  UMOV UR5, 0x40000040 ;  /* 0x4000004000057882 */ /* 0x000fe20000000000 */
[----:B------:R-:W-:Y:S01]  /*2f40*/  R2UR UR6, R3 ;  /* 0x00000000030672ca */ /* 0x000fe200000e0000 */
[----:B------:R-:W-:Y:S01]  /*2f50*/  UMOV UR7, 0x40000040 ;  /* 0x4000004000077882 */ /* 0x000fe20000000000 */
[----:B------:R-:W-:Y:S01]  /*2f60*/  VIADD R3, R0, 0x4 ;  /* 0x0000000400037836 */ /* 0x000fe20000000000 */
[----:B------:R-:W-:Y:S02]  /*2f70*/  IADD3 R9, R7, 0x4, RZ ;  /* 0x0000000407097810 */ /* 0x000fe40007ffe0ff */
[----:B-1----:R-:W-:Y:S02]  /*2f80*/  SHF.R.U32.HI R10, RZ, 0x7, R10 ;  /* 0x00000007ff0a7819 */ /* 0x002fe4000001160a */
[----:B--2---:R-:W-:Y:S01]  /*2f90*/  LOP3.LUT R57, R57, 0x7f, RZ, 0xc0, !PT ;  /* 0x0000007f39397812 */ /* 0x004fe200078ec0ff */
[----:B------:R-:W-:-:S02]  /*2fa0*/  WARPGROUP.DEPBAR.LE gsb0, 0x0 ;  /* 0x00008000000079c5 */ /* 0x000fc40000010000 */
[----:B------:R-:W-:-:S06]  /*2fb0*/  WARPGROUP.ARRIVE ;  /* 0x00000000000079c5 */ /* 0x000fcc0000000000 */
[----:B------:R-:W-:Y:S01]  /*2fc0*/  HGMMA.64x64x16.F32.BF16 R24, gdesc[UR4], R24, gsb0 ;  /* 0x00e00000041879f0 */ /* 0x000fe20008001818 */
[----:B------:R-:W-:Y:S01]  /*2fd0*/  R2UR UR4, R9 ;  /* 0x00000000090472ca */ /* 0x000fe200000e0000 */
[----:B------:R-:W-:Y:S01]  /*2fe0*/  UMOV UR5, 0x40000040 ;  /* 0x4000004000057882 */ /* 0x000fe20000000000 */
[----:B------:R-:W-:Y:S01]  /*2ff0*/  R2UR UR6, R3 ;  /* 0x00000000030672ca */ /* 0x000fe200000e0000 */
[----:B------:R-:W-:Y:S01]  /*3000*/  UMOV UR7, 0x40000040 ;  /* 0x4000004000077882 */ /* 0x000fe20000000000 */
[----:B------:R-:W-:Y:S02]  /*3010*/  VIADD R9, R7, 0x6 ;  /* 0x0000000607097836 */ /* 0x000fe40000000000 */
[----:B------:R-:W-:Y:S01]  /*3020*/  VIADD R3, R0, 0x6 ;  /* 0x0000000600037836 */ /* 0x000fe20000000000 */
[----:B------:R-:W-:Y:S02]  /*3030*/  WARPGROUP.DEPBAR.LE gsb0, 0x0 ;  /* 0x00008000000079c5 */ /* 0x000fe40000010000 */
[----:B------:R-:W-:-:S06]  /*3040*/  WARPGROUP.ARRIVE ;  /* 0x00000000000079c5 */ /* 0x000fcc0000000000 */
[----:B------:R-:W-:Y:S01]  /*3050*/  HGMMA.64x64x16.F32.BF16 R24, gdesc[UR4], R24, gsb0 ;  /* 0x00e00000041879f0 */ /* 0x000fe20008001818 */
[----:B------:R-:W-:Y:S01]  /*3060*/  R2UR UR4, R9 ;  /* 0x00000000090472ca */ /* 0x000fe200000e0000 */
[----:B------:R-:W-:Y:S01]  /*3070*/  UMOV UR5, 0x40000040 ;  /* 0x4000004000057882 */ /* 0x000fe20000000000 */
[----:B------:R-:W-:Y:S01]  /*3080*/  R2UR UR6, R3 ;  /* 0x00000000030672ca */ /* 0x000fe200000e0000 */
[----:B------:R-:W-:Y:S01]  /*3090*/  UMOV UR7, 0x40000040 ;  /* 0x4000004000077882 */ /* 0x000fe20000000000 */
[----:B------:R-:W-:Y:S01]  /*30a0*/  VIADD R3, R0, 0x200 ;  /* 0x0000020000037836 */ /* 0x000fe20000000000 */
[----:B------:R-:W-:Y:S01]  /*30b0*/  IADD3 R9, R7, 0x200, RZ ;  /* 0x0000020007097810 */ /* 0x000fe20007ffe0ff */
[----:B------:R-:W-:Y:S02]  /*30c0*/  WARPGROUP.DEPBAR.LE gsb0, 0x0 ;  /* 0x00008000000079c5 */ /* 0x000fe40000010000 */
[----:B------:R-:W-:-:S07]  /*30d0*/  WARPGROUP.ARRIVE ;  /* 0x00000000000079c5 */ /* 0x000fce0000000000 */
        /* <DEDUP_REMOVED lines=104> */
[----:B------:R1:W2:Y:S02]  /*3760*/  SHFL.IDX PT, R3, R10, RZ, 0x1f ;  /* 0x00001fff0a037589 */ /* 0x0002a400000e0000 */
[----:B-1----:R-:W-:Y:S02]  /*3770*/  IADD3 R10, R7, 0x800, RZ ;  /* 0x00000800070a7810 */ /* 0x002fe40007ffe0ff */
[----:B--2---:R-:W-:-:S04]  /*3780*/  ISETP.GT.AND P1, PT, R3, 0x7f, PT ;  /* 0x0000007f0300780c */ /* 0x004fc80003f24270 */
[----:B------:R-:W-:-:S05]  /*3790*/  SEL R3, RZ, 0x2, !P1 ;  /* 0x00000002ff037807 */ /* 0x000fca0004800000 */
[C---:B------:R-:W-:Y:S02]  /*37a0*/  IMAD.IADD R9, R3.reuse, 0x1, R10 ;  /* 0x0000000103097824 */ /* 0x040fe400078e020a */
[----:B------:R-:W-:Y:S01]  /*37b0*/  IMAD.IADD R11, R3, 0x1, R12 ;  /* 0x00000001030b7824 */ /* 0x000fe200078e020c */
[----:B------:R-:W-:Y:S02]  /*37c0*/  WARPGROUP.DEPBAR.LE gsb0, 0x0 ;  /* 0x00008000000079c5 */ /* 0x000fe40000010000 */
[----:B------:R-:W-:-:S06]  /*37d0*/  WARPGROUP.ARRIVE ;  /* 0x00000000000079c5 */ /* 0x000fcc0000000000 */
[----:B------:R-:W-:Y:S01]  /*37e0*/  HGMMA.64x64x16.F32.BF16 R24, gdesc[UR4], R24, gsb0 ;  /* 0x00e00000041879f0 */ /* 0x000fe20008001818 */
[----:B------:R-:W-:Y:S01]  /*37f0*/  R2UR UR4, R9 ;  /* 0x00000000090472ca */ /* 0x000fe200000e0000 */
[----:B------:R-:W-:Y:S01]  /*3800*/  UMOV UR5, 0x40000040 ;  /* 0x4000004000057882 */ /* 0x000fe20000000000 */
[----:B------:R-:W-:Y:S01]  /*3810*/  R2UR UR6, R11 ;  /* 0x000000000b0672ca */ /* 0x000fe200000e0000 */
[----:B------:R-:W-:Y:S01]  /*3820*/  UMOV UR7, 0x40000040 ;  /* 0x4000004000077882 */ /* 0x000fe20000000000 */
[----:B------:R-:W-:-:S04]  /*3830*/  MOV R11, 0x4 ;  /* 0x00000004000b7802 */ /* 0x000fc80000000f00 */
[C---:B------:R-:W-:Y:S02]  /*3840*/  SEL R9, R11.reuse, 0x2, P1 ;  /* 0x000000020b097807 */ /* 0x040fe40000800000 */
[----:B------:R-:W-:-:S03]  /*3850*/  SEL R11, R11, 0x6, !P1 ;  /* 0x000000060b0b7807 */ /* 0x000fc60004800000 */
[--C-:B------:R-:W-:Y:S02]  /*3860*/  IMAD.IADD R13, R10, 0x1, R9.reuse ;  /* 0x000000010a0d7824 */ /* 0x100fe400078e0209 */
[C---:B------:R-:W-:Y:S01]  /*3870*/  IMAD.IADD R14, R12.reuse, 0x1, R9 ;  /* 0x000000010c0e7824 */ /* 0x040fe200078e0209 */
[----:B------:R-:W-:Y:S01]  /*3880*/  IADD3 R12, R12, R11, RZ ;  /* 0x0000000b0c0c7210 */ /* 0x000fe20007ffe0ff */
        /* <DEDUP_REMOVED lines=8> */
[----:B------:R-:W-:Y:S02]  /*3910*/  WARPGROUP.DEPBAR.LE gsb0, 0x0 ;  /* 0x00008000000079c5 */ /* 0x000fe40000010000 */
[----:B------:R-:W-:-:S09]  /*3920*/  WARPGROUP.ARRIVE ;  /* 0x00000000000079c5 */ /* 0x000fd20000000000 */
[----:B------:R-:W-:Y:S01]  /*3930*/  HGMMA.64x64x16.F32.BF16 R24, gdesc[UR4], R24, gsb0 ;  /* 0x00e00000041879f0 */ /* 0x000fe20008001818 */
[----:B------:R-:W-:Y:S01]  /*3940*/  R2UR UR4, R10 ;  /* 0x000000000a0472ca */ /* 0x000fe200000e0000 */
[----:B------:R-:W-:Y:S01]  /*3950*/  UMOV UR5, 0x40000040 ;  /* 0x4000004000057882 */ /* 0x000fe20000000000 */
[----:B------:R-:W-:Y:S01]  /*3960*/  R2UR UR6, R12 ;  /* 0x000000000c0672ca */ /* 0x000fe200000e0000 */
[----:B------:R-:W-:Y:S01]  /*3970*/  UMOV UR7, 0x40000040 ;  /* 0x4000004000077882 */ /* 0x000fe20000000000 */
[----:B------:R-:W-:Y:S02]  /*3980*/  IMAD.MOV.U32 R10, RZ, RZ, 0x28 ;  /* 0x00000028ff0a7424 */ /* 0x000fe400078e00ff */
[----:B------:R-:W-:-:S03]  /*3990*/  IMAD.MOV.U32 R12, RZ, RZ, 0xa00 ;  /* 0x00000a00ff0c7424 */ /* 0x000fc600078e00ff */
[----:B------:R-:W-:Y:S02]  /*39a0*/  SEL R10, R10, 0x26, P1 ;  /* 0x000000260a0a7807 */ /* 0x000fe40000800000 */
[----:B------:R-:W-:Y:S02]  /*39b0*/  SEL R12, R12, 0x980, P1 ;  /* 0x000009800c0c7807 */ /* 0x000fe40000800000 */
[----:B------:R-:W-:Y:S02]  /*39c0*/  LOP3.LUT R10, R10, 0x6, RZ, 0xc0, !PT ;  /* 0x000000060a0a7812 */ /* 0x000fe400078ec0ff */
[----:B------:R-:W-:-:S04]  /*39d0*/  LOP3.LUT R13, R12, 0xa00, RZ, 0xc0, !PT ;  /* 0x00000a000c0d7812 */ /* 0x000fc800078ec0ff */
[CC--:B------:R-:W-:Y:S02]  /*39e0*/  IADD3 R12, R10.reuse, R13.reuse, R7 ;  /* 0x0000000d0a0c7210 */ /* 0x0c0fe40007ffe007 */
[----:B------:R-:W-:Y:S01]  /*39f0*/  IADD3 R10, R10, R13, R0 ;  /* 0x0000000d0a0a7210 */ /* 0x000fe20007ffe000 */
[----:B------:R-:W-:Y:S02]  /*3a00*/  WARPGROUP.DEPBAR.LE gsb0, 0x0 ;  /* 0x00008000000079c5 */ /* 0x000fe40000010000 */
[----:B------:R-:W-:-:S06]  /*3a10*/  WARPGROUP.ARRIVE ;  /* 0x00000000000079c5 */ /* 0x000fcc0000000000 */
[----:B------:R-:W-:Y:S01]  /*3a20*/  HGMMA.64x64x16.F32.BF16 R24, gdesc[UR4], R24, gsb0 ;  /* 0x00e00000041879f0 */ /* 0x000fe20008001818 */
[----:B------:R-:W-:Y:S01]  /*3a30*/  R2UR UR4, R12 ;  /* 0x000000000c0472ca */ /* 0x000fe200000e0000 */
[----:B------:R-:W-:Y:S01]  /*3a40*/  UMOV UR5, 0x40000040 ;  /* 0x4000004000057882 */ /* 0x000fe20000000000 */
[----:B------:R-:W-:Y:S01]  /*3a50*/  R2UR UR6, R10 ;  /* 0x000000000a0672ca */ /* 0x000fe200000e0000 */
[----:B------:R-:W-:Y:S01]  /*3a60*/  UMOV UR7, 0x40000040 ;  /* 0x4000004000077882 */ /* 0x000fe20000000000 */
[----:B------:R-:W-:Y:S01]  /*3a70*/  IADD3 R12, R0, 0xa00, RZ ;  /* 0x00000a00000c7810 */ /* 0x000fe20007ffe0ff */
[----:B------:R-:W-:-:S04]  /*3a80*/  VIADD R10, R7, 0xa00 ;  /* 0x00000a00070a7836 */ /* 0x000fc80000000000 */
        /* <DEDUP_REMOVED lines=9> */
[C-C-:B------:R-:W-:Y:S01]  /*3b20*/  IMAD.IADD R13, R9.reuse, 0x1, R10.reuse ;  /* 0x00000001090d7824 */ /* 0x140fe200078e020a */
[----:B------:R-:W-:Y:S01]  /*3b30*/  IADD3 R14, R9, R12, RZ ;  /* 0x0000000c090e7210 */ /* 0x000fe20007ffe0ff */
[C---:B------:R-:W-:Y:S02]  /*3b40*/  IMAD.IADD R10, R11.reuse, 0x1, R10 ;  /* 0x000000010b0a7824 */ /* 0x040fe400078e020a */
[----:B------:R-:W-:Y:S01]  /*3b50*/  IMAD.IADD R12, R11, 0x1, R12 ;  /* 0x000000010b0c7824 */ /* 0x000fe200078e020c */
[----:B------:R-:W-:-:S02]  /*3b60*/  WARPGROUP.DEPBAR.LE gsb0, 0x0 ;  /* 0x00008000000079c5 */ /* 0x000fc40000010000 */
        /* <DEDUP_REMOVED lines=13> */
[----:B------:R-:W-:Y:S01]  /*3c40*/  IMAD.MOV.U32 R10, RZ, RZ, 0x30 ;  /* 0x00000030ff0a7424 */ /* 0x000fe200078e00ff */
[----:B------:R-:W-:-:S04]  /*3c50*/  MOV R12, 0xc00 ;  /* 0x00000c00000c7802 */ /* 0x000fc80000000f00 */
        /* <DEDUP_REMOVED lines=13> */
[----:B------:R-:W-:Y:S02]  /*3d30*/  VIADD R10, R7, 0xc00 ;  /* 0x00000c00070a7836 */ /* 0x000fe40000000000 */
[----:B------:R-:W-:Y:S02]  /*3d40*/  VIADD R12, R0, 0xc00 ;  /* 0x00000c00000c7836 */ /* 0x000fe40000000000 */
[----:B------:R-:W-:-:S03]  /*3d50*/  IMAD.IADD R13, R3, 0x1, R10 ;  /* 0x00000001030d7824 */ /* 0x000fc600078e020a */
[----:B------:R-:W-:Y:S01]  /*3d60*/  IADD3 R14, R3, R12, RZ ;  /* 0x0000000c030e7210 */ /* 0x000fe20007ffe0ff */
[----:B------:R-:W-:Y:S02]  /*3d70*/  WARPGROUP.DEPBAR.LE gsb0, 0x0 ;  /* 0x00008000000079c5 */ /* 0x000fe40000010000 */
[----:B------:R-:W-:-:S06]  /*3d80*/  WARPGROUP.ARRIVE ;  /* 0x00000000000079c5 */ /* 0x000fcc0000000000 */
[----:B------:R-:W-:Y:S01]  /*3d90*/  HGMMA.64x64x16.F32.BF16 R24, gdesc[UR4], R24, gsb0 ;  /* 0x00e00000041879f0 */ /* 0x000fe20008001818 */
[----:B------:R-:W-:Y:S01]  /*3da0*/  R2UR UR4, R13 ;  /* 0x000000000d0472ca */ /* 0x000fe200000e0000 */
[----:B------:R-:W-:Y:S01]  /*3db0*/  UMOV UR5, 0x40000040 ;  /* 0x4000004000057882 */ /* 0x000fe20000000000 */
[----:B------:R-:W-:Y:S01]  /*3dc0*/  R2UR UR6, R14 ;  /* 0x000000000e0672ca */ /* 0x000fe200000e0000 */
[----:B------:R-:W-:Y:S01]  /*3dd0*/  UMOV UR7, 0x40000040 ;  /* 0x4000004000077882 */ /* 0x000fe20000000000 */
[C---:B------:R-:W-:Y:S02]  /*3de0*/  IMAD.IADD R13, R9.reuse, 0x1, R10 ;  /* 0x00000001090d7824 */ /* 0x040fe400078e020a */
[----:B------:R-:W-:Y:S01]  /*3df0*/  IMAD.IADD R14, R9, 0x1, R12 ;  /* 0x00000001090e7824 */ /* 0x000fe200078e020c */
[C---:B------:R-:W-:Y:S01]  /*3e00*/  IADD3 R12, R11.reuse, R12, RZ ;  /* 0x0000000c0b0c7210 */ /* 0x040fe20007ffe0ff */
        /* <DEDUP_REMOVED lines=31> */
[----:B------:R-:W-:-:S03]  /*4000*/  IADD3 R12, R0, 0xe00, RZ ;  /* 0x00000e00000c7810 */ /* 0x000fc60007ffe0ff */
        /* <DEDUP_REMOVED lines=24> */
[----:B------:R-:W-:Y:S01]  /*4190*/  LOP3.LUT R3, R3, 0x6, RZ, 0xc0, !PT ;  /* 0x0000000603037812 */ /* 0x000fe200078ec0ff */
[----:B------:R-:W-:Y:S02]  /*41a0*/  WARPGROUP.DEPBAR.LE gsb0, 0x0 ;  /* 0x00008000000079c5 */ /* 0x000fe40000010000 */
[----:B------:R-:W-:-:S06]  /*41b0*/  WARPGROUP.ARRIVE ;  /* 0x00000000000079c5 */ /* 0x000fcc0000000000 */
[----:B------:R-:W-:Y:S01]  /*41c0*/  HGMMA.64x64x16.F32.BF16 R24, gdesc[UR4], R24, gsb0 ;  /* 0x00e00000041879f0 */ /* 0x000fe20008001818 */
[----:B------:R-:W-:Y:S01]  /*41d0*/  R2UR UR4, R10 ;  /* 0x000000000a0472ca */ /* 0x000fe200000e0000 */
[----:B------:R-:W-:Y:S01]  /*41e0*/  UMOV UR5, 0x40000040 ;  /* 0x4000004000057882 */ /* 0x000fe20000000000 */
[----:B------:R-:W-:Y:S01]  /*41f0*/  R2UR UR6, R11 ;  /* 0x000000000b0672ca */ /* 0x000fe200000e0000 */
[----:B------:R-:W-:Y:S01]  /*4200*/  UMOV UR7, 0x40000040 ;  /* 0x4000004000077882 */ /* 0x000fe20000000000 */
        /* <DEDUP_REMOVED lines=13> */
[----:B------:R-:W-:Y:S01]  /*42e0*/  UIMAD UR4, UR37, -0x40, UR44 ;  /* 0xffffffc0250478a4 */ /* 0x000fe2000f8e022c */
[----:B------:R-:W-:-:S05]  /*42f0*/  UMOV UR7, 0x40000040 ;  /* 0x4000004000077882 */ /* 0x000fca0000000000 */
[----:B------:R-:W-:-:S05]  /*4300*/  IMAD.U32 R3, RZ, RZ, UR4 ;  /* 0x00000004ff037e24 */ /* 0x000fca000f8e00ff */
[----:B------:R-:W-:-:S04]  /*4310*/  IADD3 R0, -R18, 0x40, R3 ;  /* 0x0000004012007810 */ /* 0x000fc80007ffe103 */
[C---:B------:R-:W-:Y:S02]  /*4320*/  ISETP.GT.AND P5, PT, R0.reuse, RZ, PT ;  /* 0x000000ff0000720c */ /* 0x040fe40003fa4270 */
[C---:B------:R-:W-:Y:S02]  /*4330*/  ISETP.GT.AND P4, PT, R0.reuse, 0x1, PT ;  /* 0x000000010000780c */ /* 0x040fe40003f84270 */
[C---:B------:R-:W-:Y:S02]  /*4340*/  ISETP.GT.AND P3, PT, R0.reuse, 0x8, PT ;  /* 0x000000080000780c */ /* 0x040fe40003f64270 */
[C---:B------:R-:W-:Y:S02]  /*4350*/  ISETP.GT.AND P2, PT, R0.reuse, 0x9, PT ;  /* 0x000000090000780c */ /* 0x040fe40003f44270 */
[C---:B------:R-:W-:Y:S02]  /*4360*/  ISETP.GT.AND P1, PT, R0.reuse, 0x10, PT ;  /* 0x000000100000780c */ /* 0x040fe40003f24270 */
[----:B------:R-:W-:Y:S01]  /*4370*/  ISETP.GT.AND P6, PT, R0, 0x11, PT ;  /* 0x000000110000780c */ /* 0x000fe20003fc4270 */
[----:B------:R-:W-:-:S02]  /*4380*/  WARPGROUP.DEPBAR.LE gsb0, 0x0 ;  /* 0x00008000000079c5 */ /* 0x000fc40000010000 */
[----:B------:R-:W-:Y:S02]  /*4390*/  FSEL R24, R24, -INF , P5 ;  /* 0xff80000018187808 */ /* 0x000fe40002800000 */
[----:B------:R-:W-:Y:S02]  /*43a0*/  FSEL R25, R25, -INF , P4 ;  /* 0xff80000019197808 */ /* 0x000fe40002000000 */
[----:B------:R-:W-:Y:S02]  /*43b0*/  FSEL R28, R28, -INF , P3 ;  /* 0xff8000001c1c7808 */ /* 0x000fe40001800000 */
[----:B------:R-:W-:Y:S02]  /*43c0*/  FMNMX.FTZ R3, R24, R25, !PT ;  /* 0x0000001918037209 */ /* 0x000fe40007810000 */
        /* <DEDUP_REMOVED lines=45> */
[----:B------:R-:W-:Y:S02]  /*46a0*/  FMNMX.FTZ R0, R52, R3, !PT ;  /* 0x0000000334007209 */ /* 0x000fe40007810000 */
[----:B------:R-:W-:Y:S02]  /*46b0*/  FMNMX.FTZ R3, R26, R27, !PT ;  /* 0x0000001b1a037209 */ /* 0x000fe40007810000 */
[----:B------:R-:W-:Y:S02]  /*46c0*/  FMNMX.FTZ R9, R53, R0, !PT ;  /* 0x0000000035097209 */ /* 0x000fe40007810000 */
[----:B------:R-:W-:Y:S02]  /*46d0*/  FSEL R46, R46, -INF , P1 ;  /* 0xff8000002e2e7808 */ /* 0x000fe40000800000 */
[----:B------:R-:W-:Y:S01]  /*46e0*/  FSEL R47, R47, -INF , P6 ;  /* 0xff8000002f2f7808 */ /* 0x000fe20003000000 */
[----:B------:R-:W1:Y:S01]  /*46f0*/  SHFL.BFLY PT, R0, R9, 0x2, 0x1f ;  /* 0x0c401f0009007f89 */ /* 0x000e6200000e0000 */
[----:B------:R-:W-:-:S02]  /*4700*/  FSEL R50, R50, -INF , P5 ;  /* 0xff80000032327808 */ /* 0x000fc40002800000 */
[----:B------:R-:W-:Y:S02]  /*4710*/  FSEL R51, R51, -INF , P4 ;  /* 0xff80000033337808 */ /* 0x000fe40002000000 */
[----:B------:R-:W-:Y:S02]  /*4720*/  FSEL R54, R54, -INF , P3 ;  /* 0xff80000036367808 */ /* 0x000fe40001800000 */
[----:B------:R-:W-:Y:S02]  /*4730*/  FSEL R55, R55, -INF , P2 ;  /* 0xff80000037377808 */ /* 0x000fe40001000000 */
[----:B------:R-:W-:Y:S02]  /*4740*/  PLOP3.LUT P2, PT, PT, PT, UP0, 0x80, 0x0 ;  /* 0x000000000000781c */ /* 0x000fe40003f4f008 */
        /* <DEDUP_REMOVED lines=21> */
[----:B------:R1:W-:Y:S01]  /*48a0*/  MUFU.EX2 R10, R24 ;  /* 0x00000018000a7308 */ /* 0x0003e20000000800 */
[----:B------:R-:W-:Y:S01]  /*48b0*/  FMNMX.FTZ R12, R54, R3, !PT ;  /* 0x00000003360c7209 */ /* 0x000fe20007810000 */
[--C-:B------:R-:W-:Y:S01]  /*48c0*/  FFMA.FTZ R14, R32, UR10, -R9.reuse ;  /* 0x0000000a200e7c23 */ /* 0x100fe20008010809 */
[--C-:B------:R-:W-:Y:S01]  /*48d0*/  FFMA.FTZ R15, R33, UR10, -R9.reuse ;  /* 0x0000000a210f7c23 */ /* 0x100fe20008010809 */
[--C-:B------:R-:W-:Y:S01]  /*48e0*/  FFMA.FTZ R20, R36, UR10, -R9.reuse ;  /* 0x0000000a24147c23 */ /* 0x100fe20008010809 */
[----:B------:R-:W-:Y:S01]  /*48f0*/  FMNMX.FTZ R3, R55, R12, !PT ;  /* 0x0000000c37037209 */ /* 0x000fe20007810000 */
[--C-:B------:R-:W-:Y:S01]  /*4900*/  FFMA.FTZ R21, R37, UR10, -R9.reuse ;  /* 0x0000000a25157c23 */ /* 0x100fe20008010809 */
[--C-:B------:R-:W-:Y:S01]  /*4910*/  FFMA.FTZ R28, R28, UR10, -R9.reuse ;  /* 0x0000000a1c1c7c23 */ /* 0x100fe20008010809 */
[--C-:B------:R-:W-:Y:S01]  /*4920*/  FFMA.FTZ R168, R40, UR10, -R9.reuse ;  /* 0x0000000a28a87c23 */ /* 0x100fe20008010809 */
[--C-:B------:R-:W-:Y:S01]  /*4930*/  FFMA.FTZ R169, R41, UR10, -R9.reuse ;  /* 0x0000000a29a97c23 */ /* 0x100fe20008010809 */
[----:B-1----:R-:W1:Y:S01]  /*4940*/  SHFL.BFLY PT, R24, R3, 0x2, 0x1f ;  /* 0x0c401f0003187f89 */ /* 0x002e6200000e0000 */
[--C-:B------:R-:W-:Y:S01]  /*4950*/  FFMA.FTZ R170, R44, UR10, -R9.reuse ;  /* 0x0000000a2caa7c23 */ /* 0x100fe20008010809 */
[--C-:B------:R-:W-:Y:S01]  /*4960*/  FFMA.FTZ R171, R45, UR10, -R9.reuse ;  /* 0x0000000a2dab7c23 */ /* 0x100fe20008010809 */
[--C-:B------:R-:W-:Y:S01]  /*4970*/  FFMA.FTZ R172, R48, UR10, -R9.reuse ;  /* 0x0000000a30ac7c23 */ /* 0x100fe20008010809 */
[--C-:B------:R-:W-:Y:S01]  /*4980*/  FFMA.FTZ R173, R49, UR10, -R9.reuse ;  /* 0x0000000a31ad7c23 */ /* 0x100fe20008010809 */
[--C-:B------:R-:W-:Y:S01]  /*4990*/  FFMA.FTZ R174, R52, UR10, -R9.reuse ;  /* 0x0000000a34ae7c23 */ /* 0x100fe20008010809 */
[----:B------:R-:W-:Y:S01]  /*49a0*/  FFMA.FTZ R175, R53, UR10, -R9 ;  /* 0x0000000a35af7c23 */ /* 0x000fe20008010809 */
[----:B------:R-:W2:Y:S01]  /*49b0*/  MUFU.EX2 R11, R11 ;  /* 0x0000000b000b7308 */ /* 0x000ea20000000800 */
[----:B------:R-:W-:-:S05]  /*49c0*/  LOP3.LUT R9, R56, 0x2000000, RZ, 0xfc, !PT ;  /* 0x0200000038097812 */ /* 0x000fca00078efcff */
[----:B------:R-:W-:Y:S02]  /*49d0*/  IMAD R197, R2, 0x1000, R9 ;  /* 0x0000100002c57824 */ /* 0x000fe400078e0209 */
[----:B------:R-:W-:Y:S03]  /*49e0*/  MUFU.EX2 R12, R28 ;  /* 0x0000001c000c7308 */ /* 0x000fe60000000800 */
[C---:B------:R-:W-:Y:S02]  /*49f0*/  R2UR UR4, R197.reuse ;  /* 0x00000000c50472ca */ /* 0x040fe400000e0000 */
[----:B------:R-:W-:-:S03]  /*4a00*/  IADD3 R198, R197, 0x80, RZ ;  /* 0x00000080c5c67810 */ /* 0x000fc60007ffe0ff */
[----:B------:R-:W3:Y:S01]  /*4a10*/  MUFU.EX2 R13, R13 ;  /* 0x0000000d000d7308 */ /* 0x000ee20000000800 */
[----:B-1----:R-:W-:Y:S02]  /*4a20*/  FMNMX.FTZ R24, R3, R24, !PT ;  /* 0x0000001803187209 */ /* 0x002fe40007810000 */
[----:B--2---:R-:W-:Y:S01]  /*4a30*/  F2FP.BF16.F32.PACK_AB R152, R11, R10 ;  /* 0x0000000a0b98723e */ /* 0x004fe200000010ff */
[----:B------:R-:W-:Y:S02]  /*4a40*/  FADD.FTZ R11, R10, R11 ;  /* 0x0000000b0a0b7221 */ /* 0x000fe40000010000 */
[----:B------:R-:W1:Y:S02]  /*4a50*/  SHFL.BFLY PT, R3, R24, 0x1, 0x1f ;  /* 0x0c201f0018037f89 */ /* 0x000e6400000e0000 */
[----:B------:R-:W-:Y:S01]  /*4a60*/  MUFU.EX2 R14, R14 ;  /* 0x0000000e000e7308 */ /* 0x000fe20000000800 */
[----:B------:R-:W-:Y:S01]  /*4a70*/  UMOV UR6, UR4 ;  /* 0x0000000400067c82 */ /* 0x000fe20008000000 */
[----:B------:R-:W-:Y:S01]  /*4a80*/  R2UR UR4, R198 ;  /* 0x00000000c60472ca */ /* 0x000fe200000e0000 */
[----:B------:R-:W-:-:S02]  /*4a90*/  VIADD R198, R197, 0x100 ;  /* 0x00000100c5c67836 */ /* 0x000fc40000000000 */
[----:B------:R-:W-:-:S03]  /*4aa0*/  VIADD R197, R197, 0x180 ;  /* 0x00000180c5c57836 */ /* 0x000fc60000000000 */
[----:B------:R-:W2:Y:S01]  /*4ab0*/  MUFU.EX2 R15, R15 ;  /* 0x0000000f000f7308 */ /* 0x000ea20000000800 */
[----:B---3--:R-:W-:Y:S01]  /*4ac0*/  F2FP.BF16.F32.PACK_AB R154, R13, R12 ;  /* 0x0000000c0d9a723e */ /* 0x008fe200000010ff */
[----:B------:R-:W-:-:S04]  /*4ad0*/  FADD.FTZ R12, R12, R11 ;  /* 0x0000000b0c0c7221 */ /* 0x000fc80000010000 */
[----:B------:R-:W-:Y:S02]  /*4ae0*/  FADD.FTZ R13, R13, R12 ;  /* 0x0000000c0d0d7221 */ /* 0x000fe40000010000 */
[----:B------:R-:W-:Y:S01]  /*4af0*/  MUFU.EX2 R20, R20 ;  /* 0x0000001400147308 */ /* 0x000fe20000000800 */
[----:B-1----:R-:W-:-:S07]  /*4b00*/  FMNMX.FTZ R3, R24, R3, !PT ;  /* 0x0000000318037209 */ /* 0x002fce0007810000 */
[----:B------:R-:W1:Y:S01]  /*4b10*/  MUFU.EX2 R21, R21 ;  /* 0x0000001500157308 */ /* 0x000e620000000800 */
[----:B--2---:R-:W-:Y:S01]  /*4b20*/  F2FP.BF16.F32.PACK_AB R156, R15, R14 ;  /* 0x0000000e0f9c723e */ /* 0x004fe200000010ff */
[----:B------:R-:W-:Y:S01]  /*4b30*/  FADD.FTZ R14, R14, R13 ;  /* 0x0000000d0e0e7221 */ /* 0x000fe20000010000 */
[C---:B------:R-:W-:Y:S01]  /*4b40*/  FMUL.FTZ R24, R3.reuse, UR10 ;  /* 0x0000000a03187c20 */ /* 0x040fe20008410000 */
[----:B------:R-:W-:Y:S02]  /*4b50*/  FSETP.NEU.FTZ.AND P1, PT, R3, -INF , PT ;  /* 0xff8000000300780b */ /* 0x000fe40003f3d000 */
[----:B------:R-:W-:Y:S02]  /*4b60*/  FADD.FTZ R15, R15, R14 ;  /* 0x0000000e0f0f7221 */ /* 0x000fe40000010000 */
[----:B------:R-:W-:Y:S01]  /*4b70*/  FSEL R25, R24, RZ, P1 ;  /* 0x000000ff18197208 */ /* 0x000fe20000800000 */
[----:B------:R-:W-:Y:S01]  /*4b80*/  MUFU.EX2 R168, R168 ;  /* 0x000000a800a87308 */ /* 0x000fe20000000800 */
[----:B------:R-:W-:-:S03]  /*4b90*/  ISETP.NE.AND P1, PT, R57, RZ, PT ;  /* 0x000000ff3900720c */ /* 0x000fc60003f25270 */
[--C-:B------:R-:W-:Y:S01]  /*4ba0*/  FFMA.FTZ R26, R26, UR10, -R25.reuse ;  /* 0x0000000a1a1a7c23 */ /* 0x100fe20008010819 */
        /* <DEDUP_REMOVED lines=8> */
[----:B------:R-:W-:Y:S01]  /*4c30*/  FFMA.FTZ R43, R43, UR10, -R25 ;  /* 0x0000000a2b2b7c23 */ /* 0x000fe20008010819 */
[----:B------:R-:W-:-:S02]  /*4c40*/  @!P1 VIADD R24, R8, 0x38840 ;  /* 0x0003884008189836 */ /* 0x000fc40000000000 */
[--C-:B------:R-:W-:Y:S01]  /*4c50*/  FFMA.FTZ R46, R46, UR10, -R25.reuse ;  /* 0x0000000a2e2e7c23 */ /* 0x100fe20008010819 */
[--C-:B------:R-:W-:Y:S01]  /*4c60*/  FFMA.FTZ R47, R47, UR10, -R25.reuse ;  /* 0x0000000a2f2f7c23 */ /* 0x100fe20008010819 */
[--C-:B------:R-:W-:Y:S01]  /*4c70*/  FFMA.FTZ R50, R50, UR10, -R25.reuse ;  /* 0x0000000a32327c23 */ /* 0x100fe20008010819 */
[--C-:B------:R-:W-:Y:S01]  /*4c80*/  FFMA.FTZ R51, R51, UR10, -R25.reuse ;  /* 0x0000000a33337c23 */ /* 0x100fe20008010819 */
[----:B------:R-:W-:Y:S01]  /*4c90*/  @!P1 PRMT R24, RZ, 0x654, R24 ;  /* 0x00000654ff189816 */ /* 0x000fe20000000018 */
[--C-:B------:R-:W-:Y:S01]  /*4ca0*/  FFMA.FTZ R54, R54, UR10, -R25.reuse ;  /* 0x0000000a36367c23 */ /* 0x100fe20008010819 */
[----:B------:R-:W-:Y:S01]  /*4cb0*/  FFMA.FTZ R25, R55, UR10, -R25 ;  /* 0x0000000a37197c23 */ /* 0x000fe20008010819 */
[----:B------:R-:W-:Y:S01]  /*4cc0*/  MUFU.EX2 R176, R26 ;  /* 0x0000001a00b07308 */ /* 0x000fe20000000800 */
[----:B------:R2:W-:Y:S01]  /*4cd0*/  @!P1 SYNCS.ARRIVE.TRANS64.RED.A1T0 RZ, [R24+URZ], RZ ;  /* 0x000000ff18ff99a7 */ /* 0x0005e2000810043f */
[----:B-1----:R-:W-:Y:S01]  /*4ce0*/  F2FP.BF16.F32.PACK_AB R158, R21, R20 ;  /* 0x00000014159e723e */ /* 0x002fe200000010ff */
[----:B------:R-:W-:Y:S01]  /*4cf0*/  FADD.FTZ R20, R20, R15 ;  /* 0x0000000f14147221 */ /* 0x000fe20000010000 */
[----:B------:R-:W-:-:S03]  /*4d00*/  @!P1 VIADD R8, R8, 0x38860 ;  /* 0x0003886008089836 */ /* 0x000fc60000000000 */
[----:B------:R-:W-:Y:S01]  /*4d10*/  FADD.FTZ R21, R21, R20 ;  /* 0x0000001415157221 */ /* 0x000fe20000010000 */
[----:B------:R-:W1:Y:S01]  /*4d20*/  MUFU.EX2 R177, R27 ;  /* 0x0000001b00b17308 */ /* 0x000e620000000800 */
[----:B------:R-:W-:-:S07]  /*4d30*/  @!P1 PRMT R8, RZ, 0x654, R8 ;  /* 0x00000654ff089816 */ /* 0x000fce0000000008 */
[----:B------:R-:W-:Y:S08]  /*4d40*/  MUFU.EX2 R178, R30 ;  /* 0x0000001e00b27308 */ /* 0x000ff00000000800 */
[----:B------:R-:W3:Y:S01]  /*4d50*/  MUFU.EX2 R179, R31 ;  /* 0x0000001f00b37308 */ /* 0x000ee20000000800 */
[----:B-1----:R-:W-:Y:S01]  /*4d60*/  F2FP.BF16.F32.PACK_AB R153, R177, R176 ;  /* 0x000000b0b199723e */ /* 0x002fe200000010ff */
[----:B------:R-:W-:-:S06]  /*4d70*/  FADD.FTZ R177, R176, R177 ;  /* 0x000000b1b0b17221 */ /* 0x000fcc0000010000 */
[----:B------:R-:W-:Y:S08]  /*4d80*/  MUFU.EX2 R180, R34 ;  /* 0x0000002200b47308 */ /* 0x000ff00000000800 */
[----:B------:R-:W1:Y:S01]  /*4d90*/  MUFU.EX2 R181, R35 ;  /* 0x0000002300b57308 */ /* 0x000e620000000800 */
[----:B---3--:R-:W-:Y:S01]  /*4da0*/  F2FP.BF16.F32.PACK_AB R155, R179, R178 ;  /* 0x000000b2b39b723e */ /* 0x008fe200000010ff */
[----:B------:R-:W-:Y:S01]  /*4db0*/  BAR.SYNC.DEFER_BLOCKING 0xf, 0x100 ;  /* 0x03c4000000007b1d */ /* 0x000fe20000010000 */
[----:B------:R-:W-:-:S04]  /*4dc0*/  FADD.FTZ R178, R178, R177 ;  /* 0x000000b1b2b27221 */ /* 0x000fc80000010000 */
[----:B------:R-:W-:Y:S01]  /*4dd0*/  FADD.FTZ R179, R179, R178 ;  /* 0x000000b2b3b37221 */ /* 0x000fe20000010000 */
[----:B------:R-:W-:Y:S08]  /*4de0*/  MUFU.EX2 R182, R38 ;  /* 0x0000002600b67308 */ /* 0x000ff00000000800 */
[----:B------:R-:W3:Y:S01]  /*4df0*/  MUFU.EX2 R183, R39 ;  /* 0x0000002700b77308 */ /* 0x000ee20000000800 */
[----:B-1----:R-:W-:Y:S01]  /*4e00*/  F2FP.BF16.F32.PACK_AB R157, R181, R180 ;  /* 0x000000b4b59d723e */ /* 0x002fe200000010ff */
[----:B------:R-:W-:-:S04]  /*4e10*/  FADD.FTZ R180, R180, R179 ;  /* 0x000000b3b4b47221 */ /* 0x000fc80000010000 */
[----:B------:R-:W-:Y:S02]  /*4e20*/  FADD.FTZ R181, R181, R180 ;  /* 0x000000b4b5b57221 */ /* 0x000fe40000010000 */
[----:B------:R-:W1:Y:S01]  /*4e30*/  MUFU.EX2 R169, R169 ;  /* 0x000000a900a97308 */ /* 0x000e620000000800 */
[----:B------:R4:W-:Y:S07]  /*4e40*/  STSM.16.M88.4 [R23+0x36400], R152 ;  /* 0x0364009817007844 */ /* 0x0009ee0000000200 */
[----:B------:R-:W-:Y:S01]  /*4e50*/  MUFU.EX2 R170, R170 ;  /* 0x000000aa00aa7308 */ /* 0x000fe20000000800 */
[----:B---3--:R-:W-:Y:S01]  /*4e60*/  F2FP.BF16.F32.PACK_AB R159, R183, R182 ;  /* 0x000000b6b79f723e */ /* 0x008fe200000010ff */
[----:B------:R-:W-:-:S04]  /*4e70*/  FADD.FTZ R182, R182, R181 ;  /* 0x000000b5b6b67221 */ /* 0x000fc80000010000 */
[----:B------:R4:W-:Y:S01]  /*4e80*/  STSM.16.M88.4 [R22], R156 ;  /* 0x0000009c16007844 */ /* 0x0009e20000000200 */
[----:B------:R-:W-:Y:S01]  /*4e90*/  FADD.FTZ R182, R183, R182 ;  /* 0x000000b6b7b67221 */ /* 0x000fe20000010000 */
[----:B------:R-:W3:Y:S01]  /*4ea0*/  MUFU.EX2 R171, R171 ;  /* 0x000000ab00ab7308 */ /* 0x000ee20000000800 */
[----:B-1----:R-:W-:Y:S01]  /*4eb0*/  F2FP.BF16.F32.PACK_AB R160, R169, R168 ;  /* 0x000000a8a9a0723e */ /* 0x002fe200000010ff */
[----:B------:R-:W-:-:S04]  /*4ec0*/  FADD.FTZ R168, R168, R21 ;  /* 0x00000015a8a87221 */ /* 0x000fc80000010000 */
[----:B------:R-:W-:Y:S02]  /*4ed0*/  FADD.FTZ R169, R169, R168 ;  /* 0x000000a8a9a97221 */ /* 0x000fe40000010000 */
[----:B------:R-:W-:Y:S08]  /*4ee0*/  MUFU.EX2 R189, R42 ;  /* 0x0000002a00bd7308 */ /* 0x000ff00000000800 */
[----:B------:R-:W1:Y:S01]  /*4ef0*/  MUFU.EX2 R190, R43 ;  /* 0x0000002b00be7308 */ /* 0x000e620000000800 */
[----:B---3--:R-:W-:Y:S01]  /*4f00*/  F2FP.BF16.F32.PACK_AB R162, R171, R170 ;  /* 0x000000aaaba2723e */ /* 0x008fe200000010ff */
[----:B------:R-:W-:-:S04]  /*4f10*/  FADD.FTZ R170, R170, R169 ;  /* 0x000000a9aaaa7221 */ /* 0x000fc80000010000 */
[----:B------:R-:W-:Y:S02]  /*4f20*/  FADD.FTZ R171, R171, R170 ;  /* 0x000000aaabab7221 */ /* 0x000fe40000010000 */
[----:B------:R-:W-:Y:S08]  /*4f30*/  MUFU.EX2 R191, R46 ;  /* 0x0000002e00bf7308 */ /* 0x000ff00000000800 */
        /* <DEDUP_REMOVED lines=8> */
[----:B------:R4:W-:Y:S01]  /*4fc0*/  STSM.16.M88.4 [R185], R160 ;  /* 0x000000a0b9007844 */ /* 0x0009e20000000200 */
[----:B------:R-:W-:Y:S01]  /*4fd0*/  FADD.FTZ R192, R192, R191 ;  /* 0x000000bfc0c07221 */ /* 0x000fe20000010000 */
[----:B------:R-:W-:Y:S08]  /*4fe0*/  MUFU.EX2 R174, R174 ;  /* 0x000000ae00ae7308 */ /* 0x000ff00000000800 */
[----:B------:R-:W3:Y:S01]  /*4ff0*/  MUFU.EX2 R175, R175 ;  /* 0x000000af00af7308 */ /* 0x000ee20000000800 */
[----:B-1----:R-:W-:Y:S01]  /*5000*/  F2FP.BF16.F32.PACK_AB R164, R173, R172 ;  /* 0x000000acada4723e */ /* 0x002fe200000010ff */
[----:B------:R-:W-:-:S04]  /*5010*/  FADD.FTZ R172, R172, R171 ;  /* 0x000000abacac7221 */ /* 0x000fc80000010000 */
[----:B------:R-:W-:Y:S02]  /*5020*/  FADD.FTZ R173, R173, R172 ;  /* 0x000000acadad7221 */ /* 0x000fe40000010000 */
[----:B------:R-:W-:Y:S08]  /*5030*/  MUFU.EX2 R193, R50 ;  /* 0x0000003200c17308 */ /* 0x000ff00000000800 */
[----:B------:R-:W1:Y:S01]  /*5040*/  MUFU.EX2 R194, R51 ;  /* 0x0000003300c27308 */ /* 0x000e620000000800 */
[----:B---3--:R-:W-:-:S07]  /*5050*/  F2FP.BF16.F32.PACK_AB R166, R175, R174 ;  /* 0x000000aeafa6723e */ /* 0x008fce00000010ff */
[----:B------:R-:W-:Y:S08]  /*5060*/  MUFU.EX2 R195, R54 ;  /* 0x0000003600c37308 */ /* 0x000ff00000000800 */
[----:B------:R-:W3:Y:S01]  /*5070*/  MUFU.EX2 R196, R25 ;  /* 0x0000001900c47308 */ /* 0x000ee20000000800 */
[----:B-1----:R-:W-:Y:S01]  /*5080*/  F2FP.BF16.F32.PACK_AB R165, R194, R193 ;  /* 0x000000c1c2a5723e */ /* 0x002fe200000010ff */
[----:B------:R-:W-:-:S04]  /*5090*/  FADD.FTZ R193, R193, R192 ;  /* 0x000000c0c1c17221 */ /* 0x000fc80000010000 */
[----:B------:R-:W-:Y:S01]  /*50a0*/  FADD.FTZ R194, R194, R193 ;  /* 0x000000c1c2c27221 */ /* 0x000fe20000010000 */
[----:B---3--:R-:W-:-:S03]  /*50b0*/  F2FP.BF16.F32.PACK_AB R167, R196, R195 ;  /* 0x000000c3c4a7723e */ /* 0x008fc600000010ff */
[----:B------:R-:W-:Y:S02]  /*50c0*/  FADD.FTZ R195, R195, R194 ;  /* 0x000000c2c3c37221 */ /* 0x000fe40000010000 */
[----:B------:R4:W-:Y:S01]  /*50d0*/  STSM.16.M88.4 [R184], R164 ;  /* 0x000000a4b8007844 */ /* 0x0009e20000000200 */
[----:B--2---:R-:W-:Y:S01]  /*50e0*/  WARPGROUP.ARRIVE ;  /* 0x00000000000079c5 */ /* 0x004fe20000000000 */
[----:B------:R-:W-:-:S05]  /*50f0*/  FADD.FTZ R10, R196, R195 ;  /* 0x000000c3c40a7221 */ /* 0x000fca0000010000 */
[----:B------:R-:W-:Y:S01]  /*5100*/  HGMMA.64x256x16.F32.BF16 R24, R152, gdesc[UR4].tnspB, RZ, !UPT, gsb0 ;  /* 0x43e0000498187df0 */ /* 0x000fe2000c0018ff */
[----:B------:R-:W-:Y:S01]  /*5110*/  UMOV UR6, UR4 ;  /* 0x0000000400067c82 */ /* 0x000fe20008000000 */
[----:B------:R-:W-:Y:S01]  /*5120*/  UMOV UR7, 0x40000040 ;  /* 0x4000004000077882 */ /* 0x000fe20000000000 */
[----:B------:R-:W-:Y:S01]  /*5130*/  R2UR UR4, R198 ;  /* 0x00000000c60472ca */ /* 0x000fe200000e0000 */
[----:B------:R-:W-:Y:S02]  /*5140*/  WARPGROUP.DEPBAR.LE gsb0, 0x0 ;  /* 0x00008000000079c5 */ /* 0x000fe40000010000 */
[----:B------:R-:W-:-:S15]  /*5150*/  WARPGROUP.ARRIVE ;  /* 0x00000000000079c5 */ /* 0x000fde0000000000 */
[----:B------:R-:W-:-:S07]  /*5160*/  NOP ;  /* 0x0000000000007918 */ /* 0x000fce0000000000 */
[----:B------:R-:W-:Y:S01]  /*5170*/  HGMMA.64x256x16.F32.BF16 R24, R156, gdesc[UR4].tnspB, R24, gsb0 ;  /* 0x43e000049c187df0 */ /* 0x000fe20008001818 */
        /* <DEDUP_REMOVED lines=19> */
[----:B-1----:R-:W1:Y:S02]  /*52b0*/  FENCE.VIEW.ASYNC.S ;  /* 0x00000000000073c6 */ /* 0x002e640000000000 */
[----:B-1----:R-:W-:Y:S01]  /*52c0*/  NOP ;  /* 0x0000000000007918 */ /* 0x002fe20000000000 */
[----:B------:R-:W-:Y:S06]  /*52d0*/  BAR.ARV 0xe, 0x100 ;  /* 0x0384000000007b1d */ /* 0x000fec0000002000 */
[----:B------:R1:W-:Y:S02]  /*52e0*/  @!P1 SYNCS.ARRIVE.TRANS64.RED.A1T0 RZ, [R8+URZ], RZ ;  /* 0x000000ff08ff99a7 */ /* 0x0003e4000810043f */
[----:B-1----:R-:W-:-:S04]  /*52f0*/  FADD.FTZ R8, R174, R173 ;  /* 0x000000adae087221 */ /* 0x002fc80000010000 */
[----:B------:R-:W-:Y:S01]  /*5300*/  FADD.FTZ R8, R175, R8 ;  /* 0x00000008af087221 */ /* 0x000fe20000010000 */
[----:B----4-:R-:W-:Y:S06]  /*5310*/  @!P2 BRA `(.L_x_150) ;  /* 0x0000002c008ca947 */ /* 0x010fec0003800000 */
[----:B------:R-:W-:Y:S01]  /*5320*/  MOV R13, R3 ;  /* 0x00000003000d7202 */ /* 0x000fe20000000f00 */
[----:B------:R-:W-:Y:S01]  /*5330*/  IMAD.MOV.U32 R15, RZ, RZ, R0 ;  /* 0x000000ffff0f7224 */ /* 0x000fe200078e0000 */
[----:B------:R-:W-:Y:S01]  /*5340*/  UIADD3 UR37, UR37, -0x2, URZ ;  /* 0xfffffffe25257890 */ /* 0x000fe2000fffe03f */
[----:B------:R-:W-:Y:S01]  /*5350*/  IMAD.MOV.U32 R12, RZ, RZ, R2 ;  /* 0x000000ffff0c7224 */ /* 0x000fe200078e0002 */
[----:B------:R-:W-:-:S10]  /*5360*/  ULDC UR10, c[0x0][0xa80] ;  /* 0x0002a000000a7ab9 */ /* 0x000fd40000000800 */
.L_x_159:
[----:B------:R-:W-:Y:S01]  /*5370*/  VIADD R2, R12, 0x1 ;  /* 0x000000010c027836 */ /* 0x000fe20000000000 */
[----:B------:R-:W-:Y:S01]  /*5380*/  MOV R0, UR37 ;  /* 0x0000002500007c02 */ /* 0x000fe20008000f00 */
[----:B------:R-:W-:-:S03]  /*5390*/  UIADD3 UR37, UR37, -0x1, URZ ;  /* 0xffffffff25257890 */ /* 0x000fc6000fffe03f */
[----:B------:R-:W-:Y:S02]  /*53a0*/  ISETP.NE.AND P3, PT, R2, 0x2, PT ;  /* 0x000000020200780c */ /* 0x000fe40003f65270 */
[----:B------:R-:W-:Y:S02]  /*53b0*/  ISETP.GT.AND P2, PT, R0, RZ, PT ;  /* 0x000000ff0000720c */ /* 0x000fe40003f44270 */
[----:B------:R-:W-:Y:S02]  /*53c0*/  SEL R3, RZ, 0x1, P3 ;  /* 0x00000001ff037807 */ /* 0x000fe40001800000 */
[----:B------:R-:W-:Y:S02]  /*53d0*/  SEL R2, R2, RZ, P3 ;  /* 0x000000ff02027207 */ /* 0x000fe40001800000 */
[----:B------:R-:W-:Y:S01]  /*53e0*/  LOP3.LUT R16, R16, R3, RZ, 0x3c, !PT ;  /* 0x0000000310107212 */ /* 0x000fe200078e3cff */
[----:B--2---:R-:W-:Y:S06]  /*53f0*/  @P0 BRA `(.L_x_151) ;  /* 0x0000000000040947 */ /* 0x004fec0003800000 */
[----:B------:R-:W-:Y:S01]  /*5400*/  BPT.TRAP 0x1 ;  /* 0x000000040000795c */ /* 0x000fe20000300000 */
.L_x_151:
[----:B------:R-:W-:Y:S02]  /*5410*/  LEA R11, R2, UR42, 0x3 ;  /* 0x0000002a020b7c11 */ /* 0x000fe4000f8e18ff */
[----:B------:R-:W-:-:S04]  /*5420*/  SHF.L.U32 R0, R16, 0x1f, RZ ;  /* 0x0000001f10007819 */ /* 0x000fc800000006ff */
[----:B------:R1:W2:Y:S01]  /*5430*/  SYNCS.PHASECHK.TRANS64.TRYWAIT P3, [R11+URZ+0x38830], R0 ;  /* 0x038830000b0075a7 */ /* 0x0002a2000806017f */
[----:B------:R-:W-:Y:S05]  /*5440*/  @P0 BRA `(.L_x_152) ;  /* 0x0000000000040947 */ /* 0x000fea0003800000 */
[----:B------:R-:W-:Y:S01]  /*5450*/  BPT.TRAP 0x1 ;  /* 0x000000040000795c */ /* 0x000fe20000300000 */
.L_x_152:
[----:B------:R-:W-:Y:S01]  /*5460*/  IMAD R3, R2, 0x200, R4 ;  /* 0x0000020002037824 */ /* 0x000fe200078e0204 */
[----:B--2---:R-:W-:Y:S06]  /*5470*/  @P3 BRA `(.L_x_153) ;  /* 0x0000000000083947 */ /* 0x004fec0003800000 */
[----:B------:R-:W2:Y:S02]  /*5480*/  SYNCS.PHASECHK.TRANS64.TRYWAIT P3, [R11+URZ+0x38830], R0 ;  /* 0x038830000b0075a7 */ /* 0x000ea4000806017f */
[----:B--2---:R-:W-:Y:S05]  /*5490*/  @!P3 BRA `(.L_x_154) ;  /* 0x000000800008b947 */ /* 0x004fea0003800000 */
.L_x_153:
[----:B------:R-:W-:Y:S01]  /*54a0*/  UIADD3 UR4, UR42, 0x20400, URZ ;  /* 0x000204002a047890 */ /* 0x000fe2000fffe03f */
[----:B------:R-:W-:Y:S01]  /*54b0*/  R2UR UR11, R3 ;  /* 0x00000000030b72ca */ /* 0x000fe200000e0000 */
[----:B------:R-:W-:Y:S01]  /*54c0*/  WARPGROUP.ARRIVE ;  /* 0x00000000000079c5 */ /* 0x000fe20000000000 */
[----:B------:R-:W-:Y:S01]  /*54d0*/  UMOV UR7, 0x40000040 ;  /* 0x4000004000077882 */ /* 0x000fe20000000000 */
[----:B------:R-:W-:Y:S01]  /*54e0*/  USHF.R.U32.HI UR4, URZ, 0x4, UR4 ;  /* 0x000000043f047899 */ /* 0x000fe20008011604 */
[----:B------:R-:W-:Y:S01]  /*54f0*/  UMOV UR5, 0x40000040 ;  /* 0x4000004000057882 */ /* 0x000fe20000000000 */
[----:B------:R-:W-:Y:S02]  /*5500*/  UMOV UR15, 0x40000040 ;  /* 0x40000040000f7882 */ /* 0x000fe40000000000 */
[----:B------:R-:W-:Y:S01]  /*5510*/  ULOP3.LUT UR4, UR4, 0x3fff, URZ, 0xc0, !UPT ;  /* 0x00003fff04047892 */ /* 0x000fe2000f8ec03f */
[----:B------:R-:W-:-:S03]  /*5520*/  UMOV UR19, 0x40000040 ;  /* 0x4000004000137882 */ /* 0x000fc60000000000 */
[----:B------:R-:W-:Y:S02]  /*5530*/  ULOP3.LUT UR4, UR4, 0x10000, URZ, 0xfc, !UPT ;  /* 0x0001000004047892 */ /* 0x000fe4000f8efc3f */
[----:B------:R-:W-:Y:S01]  /*5540*/  UMOV UR6, UR11 ;  /* 0x0000000b00067c82 */ /* 0x000fe20008000000 */
[----:B------:R-:W-:Y:S02]  /*5550*/  UIADD3 UR14, UR11, 0x4, URZ ;  /* 0x000000040b0e7890 */ /* 0x000fe4000fffe03f */
[----:B------:R-:W-:-:S04]  /*5560*/  UIADD3 UR18, UR11, 0x6, URZ ;  /* 0x000000060b127890 */ /* 0x000fc8000fffe03f */
[----:B------:R-:W-:Y:S01]  /*5570*/  HGMMA.64x64x16.F32.BF16 R152, gdesc[UR4], RZ, !UPT, gsb0 ;  /* 0x00e00000049879f0 */ /* 0x000fe2000c0018ff */
[----:B------:R-:W-:Y:S01]  /*5580*/  UIADD3 UR6, UR11, 0x2, URZ ;  /* 0x000000020b067890 */ /* 0x000fe2000fffe03f */
[----:B------:R-:W-:Y:S01]  /*5590*/  UMOV UR4, UR8 ;  /* 0x0000000800047c82 */ /* 0x000fe20008000000 */
[----:B------:R-:W-:Y:S01]  /*55a0*/  UMOV UR5, UR9 ;  /* 0x0000000900057c82 */ /* 0x000fe20008000000 */
[----:B------:R-:W-:Y:S01]  /*55b0*/  UMOV UR7, 0x40000040 ;  /* 0x4000004000077882 */ /* 0x000fe20000000000 */
        /* <DEDUP_REMOVED lines=10> */
[----:B------:R-:W-:Y:S05]  /*5660*/  @P0 BRA `(.L_x_155) ;  /* 0x0000000000040947 */ /* 0x000fea0003800000 */
[----:B------:R-:W-:Y:S01]  /*5670*/  BPT.TRAP 0x1 ;  /* 0x000000040000795c */ /* 0x000fe20000300000 */
.L_x_155:
[----:B------:R3:W4:Y:S01]  /*5680*/  SYNCS.PHASECHK.TRANS64.TRYWAIT P3, [R11+URZ+0x38850], R0 ;  /* 0x038850000b0075a7 */ /* 0x000722000806017f */
[----:B------:R-:W-:Y:S05]  /*5690*/  @P0 BRA `(.L_x_156) ;  /* 0x0000000000040947 */ /* 0x000fea0003800000 */
[----:B------:R-:W-:Y:S01]  /*56a0*/  BPT.TRAP 0x1 ;  /* 0x000000040000795c */ /* 0x000fe20000300000 */
.L_x_156:
[----:B----4-:R-:W-:Y:S05]  /*56b0*/  @P3 BRA `(.L_x_157) ;  /* 0x0000000000083947 */ /* 0x010fea0003800000 */
[----:B------:R-:W4:Y:S02]  /*56c0*/  SYNCS.PHASECHK.TRANS64.TRYWAIT P3, [R11+URZ+0x38850], R0 ;  /* 0x038850000b0075a7 */ /* 0x000f24000806017f */
[----:B----4-:R-:W-:Y:S05]  /*56d0*/  @!P3 BRA `(.L_x_158) ;  /* 0x0000007c008cb947 */ /* 0x010fea0003800000 */
.L_x_157:
[----:B-1234-:R-:W-:Y:S01]  /*56e0*/  VIADD R0, R5, 0x26400 ;  /* 0x0002640005007836 */ /* 0x01efe20000000000 */
[C---:B------:R-:W-:Y:S01]  /*56f0*/  IADD3 R3, R7.reuse, 0x200, RZ ;  /* 0x0000020007037810 */ /* 0x040fe20007ffe0ff */
[----:B------:R-:W-:Y:S01]  /*5700*/  VIADD R20, R7, 0x6 ;  /* 0x0000000607147836 */ /* 0x000fe20000000000 */
[----:B------:R-:W-:Y:S01]  /*5710*/  WARPGROUP.ARRIVE ;  /* 0x00000000000079c5 */ /* 0x000fe20000000000 */
[----:B------:R-:W-:Y:S01]  /*5720*/  UMOV UR7, 0x40000040 ;  /* 0x4000004000077882 */ /* 0x000fe20000000000 */
[----:B------:R-:W-:Y:S01]  /*5730*/  SHF.R.U32.HI R0, RZ, 0x4, R0 ;  /* 0x00000004ff007819 */ /* 0x000fe20000011600 */
[----:B------:R-:W-:-:S03]  /*5740*/  UMOV UR5, 0x40000040 ;  /* 0x4000004000057882 */ /* 0x000fc60000000000 */
[----:B------:R-:W1:Y:S01]  /*5750*/  S2R R189, SR_TID.X ;  /* 0x0000000000bd7919 */ /* 0x000e620000002100 */
[----:B------:R-:W-:Y:S02]  /*5760*/  LEA R202, R2, R9, 0xc ;  /* 0x0000000902ca7211 */ /* 0x000fe400078e60ff */
[----:B------:R-:W-:Y:S01]  /*5770*/  LOP3.LUT R14, R0, 0x3fff, RZ, 0xc0, !PT ;  /* 0x00003fff000e7812 */ /* 0x000fe200078ec0ff */
[----:B------:R-:W-:-:S03]  /*5780*/  IMAD R0, R2, 0x1000, R6 ;  /* 0x0000100002007824 */ /* 0x000fc600078e0206 */
[----:B------:R-:W-:Y:S01]  /*5790*/  LOP3.LUT R7, R14, 0x10000, RZ, 0xfc, !PT ;  /* 0x000100000e077812 */ /* 0x000fe200078efcff */
[C---:B------:R-:W-:Y:S01]  /*57a0*/  VIADD R14, R0.reuse, 0x2 ;  /* 0x00000002000e7836 */ /* 0x040fe20000000000 */
[----:B------:R-:W-:Y:S02]  /*57b0*/  R2UR UR6, R0 ;  /* 0x00000000000672ca */ /* 0x000fe400000e0000 */
[C---:B------:R-:W-:Y:S01]  /*57c0*/  R2UR UR4, R7.reuse ;  /* 0x00000000070472ca */ /* 0x040fe200000e0000 */
[C---:B------:R-:W-:Y:S02]  /*57d0*/  VIADD R21, R7.reuse, 0x2 ;  /* 0x0000000207157836 */ /* 0x040fe40000000000 */
[----:B------:R-:W-:-:S10]  /*57e0*/  VIADD R191, R7, 0x800 ;  /* 0x0000080007bf7836 */ /* 0x000fd40000000000 */
[----:B------:R-:W-:Y:S01]  /*57f0*/  HGMMA.64x64x16.F32.BF16 R152, gdesc[UR4], R152, gsb0 ;  /* 0x00e00000049879f0 */ /* 0x000fe20008001898 */
[----:B------:R-:W-:Y:S01]  /*5800*/  R2UR UR6, R14 ;  /* 0x000000000e0672ca */ /* 0x000fe200000e0000 */
[----:B------:R-:W-:Y:S01]  /*5810*/  UMOV UR7, 0x40000040 ;  /* 0x4000004000077882 */ /* 0x000fe20000000000 */
[----:B------:R-:W-:Y:S01]  /*5820*/  R2UR UR4, R21 ;  /* 0x00000000150472ca */ /* 0x000fe200000e0000 */
[----:B------:R-:W-:Y:S01]  /*5830*/  UMOV UR5, 0x40000040 ;  /* 0x4000004000057882 */ /* 0x000fe20000000000 */
[----:B------:R-:W-:Y:S01]  /*5840*/  VIADD R21, R7, 0x4 ;  /* 0x0000000407157836 */ /* 0x000fe20000000000 */
[----:B------:R-:W-:Y:S02]  /*5850*/  IADD3 R14, R0, 0x4, RZ ;  /* 0x00000004000e7810 */ /* 0x000fe40007ffe0ff */
[----:B-1----:R-:W-:Y:S01]  /*5860*/  SHF.R.U32.HI R189, RZ, 0x7, R189 ;  /* 0x00000007ffbd7819 */ /* 0x002fe200000116bd */
[----:B------:R-:W-:Y:S02]  /*5870*/  WARPGROUP.DEPBAR.LE gsb0, 0x0 ;  /* 0x00008000000079c5 */ /* 0x000fe40000010000 */
[----:B------:R-:W-:-:S06]  /*5880*/  WARPGROUP.ARRIVE ;  /* 0x00000000000079c5 */ /* 0x000fcc0000000000 */
[----:B------:R-:W-:Y:S01]  /*5890*/  HGMMA.64x64x16.F32.BF16 R152, gdesc[UR4], R152, gsb0 ;  /* 0x00e00000049879f0 */ /* 0x000fe20008001898 */
[----:B------:R-:W-:Y:S01]  /*58a0*/  R2UR UR6, R14 ;  /* 0x000000000e0672ca */ /* 0x000fe200000e0000 */
[----:B------:R-:W-:Y:S01]  /*58b0*/  UMOV UR7, 0x40000040 ;  /* 0x4000004000077882 */ /* 0x000fe20000000000 */
[----:B------:R-:W-:Y:S01]  /*58c0*/  R2UR UR4, R21 ;  /* 0x00000000150472ca */ /* 0x000fe200000e0000 */
[----:B------:R-:W-:Y:S01]  /*58d0*/  UMOV UR5, 0x40000040 ;  /* 0x4000004000057882 */ /* 0x000fe20000000000 */
[C---:B------:R-:W-:Y:S02]  /*58e0*/  VIADD R14, R0.reuse, 0x6 ;  /* 0x00000006000e7836 */ /* 0x040fe40000000000 */
        /* <DEDUP_REMOVED lines=9> */
[----:B------:R-:W-:Y:S02]  /*5980*/  WARPGROUP.DEPBAR.LE gsb0, 0x0 ;  /* 0x00008000000079c5 */ /* 0x000fe40000010000 */
[----:B------:R-:W-:-:S08]  /*5990*/  WARPGROUP.ARRIVE ;  /* 0x00000000000079c5 */ /* 0x000fd00000000000 */
        /* <DEDUP_REMOVED lines=104> */
[----:B------:R-:W1:Y:S02]  /*6020*/  SHFL.IDX PT, R3, R189, RZ, 0x1f ;  /* 0x00001fffbd037589 */ /* 0x000e6400000e0000 */
[----:B-1----:R-:W-:-:S04]  /*6030*/  ISETP.GT.AND P3, PT, R3, 0x7f, PT ;  /* 0x0000007f0300780c */ /* 0x002fc80003f64270 */
[----:B------:R-:W-:-:S04]  /*6040*/  SEL R3, RZ, 0x2, !P3 ;  /* 0x00000002ff037807 */ /* 0x000fc80005800000 */
        /* <DEDUP_REMOVED lines=9> */
[----:B------:R-:W-:-:S05]  /*60e0*/  IMAD.MOV.U32 R20, RZ, RZ, 0x4 ;  /* 0x00000004ff147424 */ /* 0x000fca00078e00ff */
[C---:B------:R-:W-:Y:S02]  /*60f0*/  SEL R14, R20.reuse, 0x2, P3 ;  /* 0x00000002140e7807 */ /* 0x040fe40001800000 */
[----:B------:R-:W-:Y:S02]  /*6100*/  SEL R20, R20, 0x6, !P3 ;  /* 0x0000000614147807 */ /* 0x000fe40005800000 */
        /* <DEDUP_REMOVED lines=9> */
[--C-:B------:R-:W-:Y:S02]  /*61a0*/  IMAD.IADD R189, R21, 0x1, R20.reuse ;  /* 0x0000000115bd7824 */ /* 0x100fe400078e0214 */
[----:B------:R-:W-:Y:S02]  /*61b0*/  IMAD.IADD R21, R191, 0x1, R20 ;  /* 0x00000001bf157824 */ /* 0x000fe400078e0214 */
[----:B------:R-:W-:Y:S01]  /*61c0*/  VIADD R191, R7, 0xa00 ;  /* 0x00000a0007bf7836 */ /* 0x000fe20000000000 */
        /* <DEDUP_REMOVED lines=23> */
[----:B------:R-:W-:-:S03]  /*6340*/  IADD3 R189, R191, R3, RZ ;  /* 0x00000003bfbd7210 */ /* 0x000fc60007ffe0ff */
        /* <DEDUP_REMOVED lines=8> */
[----:B------:R-:W-:Y:S02]  /*63d0*/  IMAD.IADD R190, R14, 0x1, R21 ;  /* 0x000000010ebe7824 */ /* 0x000fe400078e0215 */
        /* <DEDUP_REMOVED lines=8> */
[----:B------:R-:W-:Y:S01]  /*6460*/  IMAD.IADD R189, R20, 0x1, R21 ;  /* 0x0000000114bd7824 */ /* 0x000fe200078e0215 */
[----:B------:R-:W-:Y:S02]  /*6470*/  IADD3 R21, R191, R20, RZ ;  /* 0x00000014bf157210 */ /* 0x000fe40007ffe0ff */
[----:B------:R-:W-:Y:S01]  /*6480*/  IADD3 R191, R7, 0xc00, RZ ;  /* 0x00000c0007bf7810 */ /* 0x000fe20007ffe0ff */
[----:B------:R-:W-:Y:S02]  /*6490*/  WARPGROUP.DEPBAR.LE gsb0, 0x0 ;  /* 0x00008000000079c5 */ /* 0x000fe40000010000 */
[----:B------:R-:W-:-:S06]  /*64a0*/  WARPGROUP.ARRIVE ;  /* 0x00000000000079c5 */ /* 0x000fcc0000000000 */
        /* <DEDUP_REMOVED lines=21> */
[----:B------:R-:W-:Y:S02]  /*6600*/  IMAD.IADD R189, R191, 0x1, R3 ;  /* 0x00000001bfbd7824 */ /* 0x000fe400078e0203 */
        /* <DEDUP_REMOVED lines=8> */
[----:B------:R-:W-:Y:S01]  /*6690*/  IMAD.IADD R190, R14, 0x1, R21 ;  /* 0x000000010ebe7824 */ /* 0x000fe200078e0215 */
[----:B------:R-:W-:Y:S01]  /*66a0*/  IADD3 R189, R191, R14, RZ ;  /* 0x0000000ebfbd7210 */ /* 0x000fe20007ffe0ff */
[----:B------:R-:W-:Y:S02]  /*66b0*/  WARPGROUP.DEPBAR.LE gsb0, 0x0 ;  /* 0x00008000000079c5 */ /* 0x000fe40000010000 */
[----:B------:R-:W-:-:S07]  /*66c0*/  WARPGROUP.ARRIVE ;  /* 0x00000000000079c5 */ /* 0x000fce0000000000 */
        /* <DEDUP_REMOVED lines=41> */
[C---:B------:R-:W-:Y:S02]  /*6960*/  IMAD.IADD R14, R189.reuse, 0x1, R14 ;  /* 0x00000001bd0e7824 */ /* 0x040fe400078e020e */
[----:B------:R-:W-:Y:S01]  /*6970*/  IMAD.IADD R21, R20, 0x1, R21 ;  /* 0x0000000114157824 */ /* 0x000fe200078e0215 */
[----:B------:R-:W-:Y:S01]  /*6980*/  IADD3 R20, R189, R20, RZ ;  /* 0x00000014bd147210 */ /* 0x000fe20007ffe0ff */
[----:B------:R-:W-:-:S02]  /*6990*/  WARPGROUP.DEPBAR.LE gsb0, 0x0 ;  /* 0x00008000000079c5 */ /* 0x000fc40000010000 */
        /* <DEDUP_REMOVED lines=20> */
[----:B------:R-:W-:Y:S01]  /*6ae0*/  IADD3 R20, R3, R14, R7 ;  /* 0x0000000e03147210 */ /* 0x000fe20007ffe007 */
[----:B------:R-:W-:Y:S02]  /*6af0*/  WARPGROUP.DEPBAR.LE gsb0, 0x0 ;  /* 0x00008000000079c5 */ /* 0x000fe40000010000 */
[----:B------:R-:W-:-:S08]  /*6b00*/  WARPGROUP.ARRIVE ;  /* 0x00000000000079c5 */ /* 0x000fd00000000000 */
        /* <DEDUP_REMOVED lines=9> */
[----:B------:R-:W-:-:S12]  /*6ba0*/  UMOV UR7, 0x40000040 ;  /* 0x4000004000077882 */ /* 0x000fd80000000000 */
[----:B------:R-:W-:Y:S01]  /*6bb0*/  UMOV UR6, UR4 ;  /* 0x0000000400067c82 */ /* 0x000fe20008000000 */
[----:B------:R-:W-:Y:S02]  /*6bc0*/  WARPGROUP.DEPBAR.LE gsb0, 0x0 ;  /* 0x00008000000079c5 */ /* 0x000fe40000010000 */
        /* <DEDUP_REMOVED lines=15> */
[----:B------:R-:W-:Y:S02]  /*6cc0*/  FMNMX.FTZ R20, R181, R0, !PT ;  /* 0x00000000b5147209 */ /* 0x000fe40007810000 */
[----:B------:R-:W-:-:S03]  /*6cd0*/  FMNMX.FTZ R0, R154, R13, !PT ;  /* 0x0000000d9a007209 */ /* 0x000fc60007810000 */
        /* <DEDUP_REMOVED lines=12> */
[C---:B------:R-:W-:Y:S01]  /*6da0*/  FMUL.FTZ R194, R0.reuse, UR10 ;  /* 0x0000000a00c27c20 */ /* 0x040fe20008410000 */
[----:B------:R-:W-:Y:S01]  /*6db0*/  FMNMX.FTZ R3, R171, R14, !PT ;  /* 0x0000000eab037209 */ /* 0x000fe20007810000 */
[----:B------:R-:W-:Y:S02]  /*6dc0*/  FADD.FTZ R15, -R0, R15 ;  /* 0x0000000f000f7221 */ /* 0x000fe40000010100 */
[--C-:B------:R-:W-:Y:S01]  /*6dd0*/  FFMA.FTZ R189, R152, UR10, -R194.reuse ;  /* 0x0000000a98bd7c23 */ /* 0x100fe200080108c2 */
[----:B------:R-:W-:Y:S01]  /*6de0*/  FMNMX.FTZ R20, R174, R3, !PT ;  /* 0x00000003ae147209 */ /* 0x000fe20007810000 */
[--C-:B------:R-:W-:Y:S01]  /*6df0*/  FFMA.FTZ R21, R153, UR10, -R194.reuse ;  /* 0x0000000a99157c23 */ /* 0x100fe200080108c2 */
[----:B------:R-:W-:Y:S01]  /*6e00*/  FMUL.FTZ R15, R15, UR10 ;  /* 0x0000000a0f0f7c20 */ /* 0x000fe20008410000 */
        /* <DEDUP_REMOVED lines=11> */
[--C-:B------:R-:W-:Y:S01]  /*6ec0*/  FFMA.FTZ R169, R169, UR10, -R194.reuse ;  /* 0x0000000aa9a97c23 */ /* 0x100fe200080108c2 */
[--C-:B------:R-:W-:Y:S01]  /*6ed0*/  FFMA.FTZ R172, R172, UR10, -R194.reuse ;  /* 0x0000000aacac7c23 */ /* 0x100fe200080108c2 */
[----:B------:R-:W-:Y:S01]  /*6ee0*/  FMNMX.FTZ R152, R182, R3, !PT ;  /* 0x00000003b6987209 */ /* 0x000fe20007810000 */
[----:B------:R2:W-:Y:S01]  /*6ef0*/  MUFU.EX2 R20, R156 ;  /* 0x0000009c00147308 */ /* 0x0005e20000000800 */
[--C-:B------:R-:W-:Y:S01]  /*6f00*/  FFMA.FTZ R173, R173, UR10, -R194.reuse ;  /* 0x0000000aadad7c23 */ /* 0x100fe200080108c2 */
[--C-:B------:R-:W-:Y:S01]  /*6f10*/  FFMA.FTZ R176, R176, UR10, -R194.reuse ;  /* 0x0000000ab0b07c23 */ /* 0x100fe200080108c2 */
[----:B------:R-:W-:Y:S01]  /*6f20*/  FMNMX.FTZ R152, R183, R152, !PT ;  /* 0x00000098b7987209 */ /* 0x000fe20007810000 */
[--C-:B------:R-:W-:Y:S01]  /*6f30*/  FFMA.FTZ R177, R177, UR10, -R194.reuse ;  /* 0x0000000ab1b17c23 */ /* 0x100fe200080108c2 */
[----:B------:R-:W-:-:S03]  /*6f40*/  FFMA.FTZ R180, R180, UR10, -R194 ;  /* 0x0000000ab4b47c23 */ /* 0x000fc600080108c2 */
[----:B------:R-:W3:Y:S01]  /*6f50*/  SHFL.BFLY PT, R3, R152, 0x2, 0x1f ;  /* 0x0c401f0098037f89 */ /* 0x000ee200000e0000 */
        /* <DEDUP_REMOVED lines=22> */
[----:B------:R-:W-:Y:S01]  /*70c0*/  FMUL.FTZ R61, R61, R15 ;  /* 0x0000000f3d3d7220 */ /* 0x000fe20000410000 */
[----:B---3--:R-:W-:Y:S01]  /*70d0*/  FMNMX.FTZ R153, R152, R3, !PT ;  /* 0x0000000398997209 */ /* 0x008fe20007810000 */
[----:B------:R-:W-:Y:S01]  /*70e0*/  MUFU.EX2 R190, R190 ;  /* 0x000000be00be7308 */ /* 0x000fe20000000800 */
[-C--:B------:R-:W-:Y:S01]  /*70f0*/  FMUL.FTZ R64, R64, R15.reuse ;  /* 0x0000000f40407220 */ /* 0x080fe20000410000 */
[-C--:B------:R-:W-:Y:S01]  /*7100*/  FMUL.FTZ R65, R65, R15.reuse ;  /* 0x0000000f41417220 */ /* 0x080fe20000410000 */
[-C--:B------:R-:W-:Y:S01]  /*7110*/  FMUL.FTZ R68, R68, R15.reuse ;  /* 0x0000000f44447220 */ /* 0x080fe20000410000 */
[----:B------:R-:W1:Y:S01]  /*7120*/  SHFL.BFLY PT, R152, R153, 0x1, 0x1f ;  /* 0x0c201f0099987f89 */ /* 0x000e6200000e0000 */
        /* <DEDUP_REMOVED lines=19> */
[----:B------:R-:W4:Y:S01]  /*7260*/  MUFU.EX2 R193, R193 ;  /* 0x000000c100c17308 */ /* 0x000f220000000800 */
[-C--:B------:R-:W-:Y:S01]  /*7270*/  FMUL.FTZ R104, R104, R15.reuse ;  /* 0x0000000f68687220 */ /* 0x080fe20000410000 */
[-C--:B------:R-:W-:Y:S01]  /*7280*/  FMUL.FTZ R105, R105, R15.reuse ;  /* 0x0000000f69697220 */ /* 0x080fe20000410000 */
[-C--:B------:R-:W-:Y:S01]  /*7290*/  FMUL.FTZ R108, R108, R15.reuse ;  /* 0x0000000f6c6c7220 */ /* 0x080fe20000410000 */
[----:B-1----:R-:W-:Y:S01]  /*72a0*/  FMNMX.FTZ R3, R153, R152, !PT ;  /* 0x0000009899037209 */ /* 0x002fe20007810000 */
[----:B------:R-:W-:Y:S01]  /*72b0*/  FFMA.FTZ R153, R181, UR10, -R194 ;  /* 0x0000000ab5997c23 */ /* 0x000fe200080108c2 */
[-C--:B------:R-:W-:Y:S01]  /*72c0*/  FMUL.FTZ R109, R109, R15.reuse ;  /* 0x0000000f6d6d7220 */ /* 0x080fe20000410000 */
[-C--:B------:R-:W-:Y:S01]  /*72d0*/  FMUL.FTZ R112, R112, R15.reuse ;  /* 0x0000000f70707220 */ /* 0x080fe20000410000 */
[----:B------:R-:W-:Y:S01]  /*72e0*/  MUFU.EX2 R168, R168 ;  /* 0x000000a800a87308 */ /* 0x000fe20000000800 */
[C---:B------:R-:W-:Y:S01]  /*72f0*/  FADD.FTZ R152, -R3.reuse, R13 ;  /* 0x0000000d03987221 */ /* 0x040fe20000010100 */
[----:B--2---:R-:W-:Y:S01]  /*7300*/  FMUL.FTZ R156, R3, UR10 ;  /* 0x0000000a039c7c20 */ /* 0x004fe20008410000 */
[-C--:B------:R-:W-:Y:S01]  /*7310*/  FMUL.FTZ R113, R113, R15.reuse ;  /* 0x0000000f71717220 */ /* 0x080fe20000410000 */
[----:B------:R-:W-:Y:S01]  /*7320*/  FMUL.FTZ R116, R116, R15 ;  /* 0x0000000f74747220 */ /* 0x000fe20000410000 */
[----:B------:R-:W-:Y:S01]  /*7330*/  FMUL.FTZ R152, R152, UR10 ;  /* 0x0000000a98987c20 */ /* 0x000fe20008410000 */
[--C-:B------:R-:W-:Y:S01]  /*7340*/  FFMA.FTZ R194, R154, UR10, -R156.reuse ;  /* 0x0000000a9ac27c23 */ /* 0x100fe2000801089c */
[--C-:B------:R-:W-:Y:S01]  /*7350*/  FFMA.FTZ R195, R155, UR10, -R156.reuse ;  /* 0x0000000a9bc37c23 */ /* 0x100fe2000801089c */
[----:B------:R1:W-:Y:S01]  /*7360*/  MUFU.EX2 R13, R153 ;  /* 0x00000099000d7308 */ /* 0x0003e20000000800 */
[--C-:B------:R-:W-:Y:S01]  /*7370*/  FFMA.FTZ R196, R158, UR10, -R156.reuse ;  /* 0x0000000a9ec47c23 */ /* 0x100fe2000801089c */
[--C-:B------:R-:W-:Y:S01]  /*7380*/  FFMA.FTZ R197, R159, UR10, -R156.reuse ;  /* 0x0000000a9fc57c23 */ /* 0x100fe2000801089c */
[--C-:B------:R-:W-:Y:S01]  /*7390*/  FFMA.FTZ R198, R162, UR10, -R156.reuse ;  /* 0x0000000aa2c67c23 */ /* 0x100fe2000801089c */
[--C-:B------:R-:W-:Y:S01]  /*73a0*/  FFMA.FTZ R199, R163, UR10, -R156.reuse ;  /* 0x0000000aa3c77c23 */ /* 0x100fe2000801089c */
[--C-:B------:R-:W-:Y:S01]  /*73b0*/  FFMA.FTZ R200, R166, UR10, -R156.reuse ;  /* 0x0000000aa6c87c23 */ /* 0x100fe2000801089c */
[--C-:B------:R-:W-:Y:S01]  /*73c0*/  FFMA.FTZ R201, R167, UR10, -R156.reuse ;  /* 0x0000000aa7c97c23 */ /* 0x100fe2000801089c */
[----:B------:R-:W-:Y:S01]  /*73d0*/  FFMA.FTZ R170, R170, UR10, -R156 ;  /* 0x0000000aaaaa7c23 */ /* 0x000fe2000801089c */
[----:B------:R2:W5:Y:S01]  /*73e0*/  MUFU.EX2 R181, R152 ;  /* 0x0000009800b57308 */ /* 0x0005620000000800 */
[----:B-1----:R-:W-:-:S02]  /*73f0*/  IMAD.MOV R153, RZ, RZ, -R19 ;  /* 0x000000ffff997224 */ /* 0x002fc400078e0a13 */
[--C-:B------:R-:W-:Y:S01]  /*7400*/  FFMA.FTZ R171, R171, UR10, -R156.reuse ;  /* 0x0000000aabab7c23 */ /* 0x100fe2000801089c */
[--C-:B------:R-:W-:Y:S01]  /*7410*/  FFMA.FTZ R174, R174, UR10, -R156.reuse ;  /* 0x0000000aaeae7c23 */ /* 0x100fe2000801089c */
[--C-:B------:R-:W-:Y:S01]  /*7420*/  FFMA.FTZ R175, R175, UR10, -R156.reuse ;  /* 0x0000000aafaf7c23 */ /* 0x100fe2000801089c */
[--C-:B------:R-:W-:Y:S01]  /*7430*/  FFMA.FTZ R178, R178, UR10, -R156.reuse ;  /* 0x0000000ab2b27c23 */ /* 0x100fe2000801089c */
[----:B------:R-:W-:Y:S01]  /*7440*/  ISETP.NE.AND P3, PT, R18, R153, PT ;  /* 0x000000991200720c */ /* 0x000fe20003f65270 */
[--C-:B------:R-:W-:Y:S01]  /*7450*/  FFMA.FTZ R179, R179, UR10, -R156.reuse ;  /* 0x0000000ab3b37c23 */ /* 0x100fe2000801089c */
[--C-:B------:R-:W-:Y:S01]  /*7460*/  FFMA.FTZ R183, R183, UR10, -R156.reuse ;  /* 0x0000000ab7b77c23 */ /* 0x100fe2000801089c */
[----:B--2---:R-:W-:Y:S02]  /*7470*/  @!P1 VIADD R152, R11, 0x38840 ;  /* 0x000388400b989836 */ /* 0x004fe40000000000 */
[----:B------:R-:W-:Y:S01]  /*7480*/  FFMA.FTZ R182, R182, UR10, -R156 ;  /* 0x0000000ab6b67c23 */ /* 0x000fe2000801089c */
[----:B------:R-:W-:Y:S01]  /*7490*/  MUFU.EX2 R194, R194 ;  /* 0x000000c200c27308 */ /* 0x000fe20000000800 */
[----:B---3--:R-:W-:Y:S01]  /*74a0*/  F2FP.BF16.F32.PACK_AB R156, R191, R190 ;  /* 0x000000bebf9c723e */ /* 0x008fe200000010ff */
[-C--:B------:R-:W-:Y:S01]  /*74b0*/  FMUL.FTZ R117, R117, R15.reuse ;  /* 0x0000000f75757220 */ /* 0x080fe20000410000 */
[----:B------:R-:W-:Y:S01]  /*74c0*/  @!P1 PRMT R152, RZ, 0x654, R152 ;  /* 0x00000654ff989816 */ /* 0x000fe20000000098 */
[----:B------:R-:W-:Y:S01]  /*74d0*/  FMUL.FTZ R120, R120, R15 ;  /* 0x0000000f78787220 */ /* 0x000fe20000410000 */
[----:B----4-:R-:W-:Y:S01]  /*74e0*/  F2FP.BF16.F32.PACK_AB R158, R193, R192 ;  /* 0x000000c0c19e723e */ /* 0x010fe200000010ff */
[-C--:B-----5:R-:W-:Y:S01]  /*74f0*/  FMUL.FTZ R26, R26, R181.reuse ;  /* 0x000000b51a1a7220 */ /* 0x0a0fe20000410000 */
[----:B------:R1:W-:Y:S01]  /*7500*/  @!P1 SYNCS.ARRIVE.TRANS64.RED.A1T0 RZ, [R152+URZ], RZ ;  /* 0x000000ff98ff99a7 */ /* 0x0003e2000810043f */
[----:B------:R-:W-:Y:S01]  /*7510*/  @!P3 IMAD R12, R12, 0x40, R17 ;  /* 0x000000400c0cb824 */ /* 0x000fe200078e0211 */
[----:B------:R-:W2:Y:S01]  /*7520*/  MUFU.EX2 R195, R195 ;  /* 0x000000c300c37308 */ /* 0x000ea20000000800 */
[-C--:B------:R-:W-:Y:S01]  /*7530*/  FMUL.FTZ R27, R27, R181.reuse ;  /* 0x000000b51b1b7220 */ /* 0x080fe20000410000 */
[-C--:B------:R-:W-:Y:S01]  /*7540*/  FMUL.FTZ R30, R30, R181.reuse ;  /* 0x000000b51e1e7220 */ /* 0x080fe20000410000 */
[-C--:B------:R-:W-:Y:S01]  /*7550*/  FMUL.FTZ R31, R31, R181.reuse ;  /* 0x000000b51f1f7220 */ /* 0x080fe20000410000 */
[----:B------:R-:W-:Y:S01]  /*7560*/  @!P3 LEA R154, R12, UR42, 0x2 ;  /* 0x0000002a0c9abc11 */ /* 0x000fe2000f8e10ff */
[-C--:B------:R-:W-:Y:S01]  /*7570*/  FMUL.FTZ R34, R34, R181.reuse ;  /* 0x000000b522227220 */ /* 0x080fe20000410000 */
[----:B-1----:R-:W-:Y:S01]  /*7580*/  F2FP.BF16.F32.PACK_AB R152, R21, R14 ;  /* 0x0000000e1598723e */ /* 0x002fe200000010ff */
[-C--:B------:R-:W-:Y:S01]  /*7590*/  FMUL.FTZ R35, R35, R181.reuse ;  /* 0x000000b523237220 */ /* 0x080fe20000410000 */
[----:B------:R-:W-:Y:S01]  /*75a0*/  MUFU.EX2 R196, R196 ;  /* 0x000000c400c47308 */ /* 0x000fe20000000800 */
[----:B------:R-:W-:Y:S01]  /*75b0*/  @!P3 STS [R154+0x38400], R15 ;  /* 0x0384000f9a00b388 */ /* 0x000fe20000000800 */
[-C--:B------:R-:W-:Y:S01]  /*75c0*/  FMUL.FTZ R38, R38, R181.reuse ;  /* 0x000000b526267220 */ /* 0x080fe20000410000 */
[-C--:B------:R-:W-:Y:S01]  /*75d0*/  FMUL.FTZ R39, R39, R181.reuse ;  /* 0x000000b527277220 */ /* 0x080fe20000410000 */
[-C--:B------:R-:W-:Y:S01]  /*75e0*/  FMUL.FTZ R42, R42, R181.reuse ;  /* 0x000000b52a2a7220 */ /* 0x080fe20000410000 */
[----:B------:R1:W-:Y:S01]  /*75f0*/  @!P3 STS [R154+0x38420], R181 ;  /* 0x038420b59a00b388 */ /* 0x0003e20000000800 */
[-C--:B------:R-:W-:Y:S01]  /*7600*/  FMUL.FTZ R43, R43, R181.reuse ;  /* 0x000000b52b2b7220 */ /* 0x080fe20000410000 */
[-C--:B------:R-:W-:Y:S01]  /*7610*/  FMUL.FTZ R46, R46, R181.reuse ;  /* 0x000000b52e2e7220 */ /* 0x080fe20000410000 */
[----:B------:R-:W3:Y:S01]  /*7620*/  MUFU.EX2 R197, R197 ;  /* 0x000000c500c57308 */ /* 0x000ee20000000800 */
[----:B--2---:R-:W-:Y:S01]  /*7630*/  F2FP.BF16.F32.PACK_AB R153, R195, R194 ;  /* 0x000000c2c399723e */ /* 0x004fe200000010ff */
[-C--:B------:R-:W-:Y:S01]  /*7640*/  FMUL.FTZ R47, R47, R181.reuse ;  /* 0x000000b52f2f7220 */ /* 0x080fe20000410000 */
[-C--:B------:R-:W-:Y:S01]  /*7650*/  FMUL.FTZ R50, R50, R181.reuse ;  /* 0x000000b532327220 */ /* 0x080fe20000410000 */
[-C--:B------:R-:W-:Y:S01]  /*7660*/  FMUL.FTZ R51, R51, R181.reuse ;  /* 0x000000b533337220 */ /* 0x080fe20000410000 */
[-C--:B------:R-:W-:Y:S01]  /*7670*/  FMUL.FTZ R54, R54, R181.reuse ;  /* 0x000000b536367220 */ /* 0x080fe20000410000 */
[-C--:B------:R-:W-:Y:S01]  /*7680*/  FMUL.FTZ R55, R55, R181.reuse ;  /* 0x000000b537377220 */ /* 0x080fe20000410000 */
[----:B-1----:R-:W-:Y:S01]  /*7690*/  F2FP.BF16.F32.PACK_AB R154, R189, R20 ;  /* 0x00000014bd9a723e */ /* 0x002fe200000010ff */
        /* <DEDUP_REMOVED lines=8> */
[----:B------:R-:W1:Y:S01]  /*7720*/  MUFU.EX2 R199, R199 ;  /* 0x000000c700c77308 */ /* 0x000e620000000800 */
[----:B---3--:R-:W-:Y:S01]  /*7730*/  F2FP.BF16.F32.PACK_AB R155, R197, R196 ;  /* 0x000000c4c59b723e */ /* 0x008fe200000010ff */
[----:B------:R-:W-:Y:S01]  /*7740*/  BAR.SYNC.DEFER_BLOCKING 0xf, 0x100 ;  /* 0x03c4000000007b1d */ /* 0x000fe20000010000 */
        /* <DEDUP_REMOVED lines=13> */
[----:B------:R-:W2:Y:S01]  /*7820*/  MUFU.EX2 R201, R201 ;  /* 0x000000c900c97308 */ /* 0x000ea20000000800 */
[----:B-1----:R-:W-:Y:S01]  /*7830*/  F2FP.BF16.F32.PACK_AB R157, R199, R198 ;  /* 0x000000c6c79d723e */ /* 0x002fe200000010ff */
[-C--:B------:R-:W-:Y:S01]  /*7840*/  FMUL.FTZ R95, R95, R181.reuse ;  /* 0x000000b55f5f7220 */ /* 0x080fe20000410000 */
[-C--:B------:R-:W-:Y:S01]  /*7850*/  FMUL.FTZ R98, R98, R181.reuse ;  /* 0x000000b562627220 */ /* 0x080fe20000410000 */
[-C--:B------:R-:W-:Y:S01]  /*7860*/  FMUL.FTZ R99, R99, R181.reuse ;  /* 0x000000b563637220 */ /* 0x080fe20000410000 */
[-C--:B------:R-:W-:Y:S01]  /*7870*/  FMUL.FTZ R102, R102, R181.reuse ;  /* 0x000000b566667220 */ /* 0x080fe20000410000 */
[-C--:B------:R-:W-:Y:S01]  /*7880*/  FMUL.FTZ R103, R103, R181.reuse ;  /* 0x000000b567677220 */ /* 0x080fe20000410000 */
[-C--:B------:R-:W-:Y:S01]  /*7890*/  FMUL.FTZ R106, R106, R181.reuse ;  /* 0x000000b56a6a7220 */ /* 0x080fe20000410000 */
[----:B------:R-:W1:Y:S01]  /*78a0*/  MUFU.EX2 R169, R169 ;  /* 0x000000a900a97308 */ /* 0x000e620000000800 */
[-C--:B------:R-:W-:Y:S01]  /*78b0*/  FMUL.FTZ R107, R107, R181.reuse ;  /* 0x000000b56b6b7220 */ /* 0x080fe20000410000 */
[-C--:B------:R-:W-:Y:S01]  /*78c0*/  FMUL.FTZ R110, R110, R181.reuse ;  /* 0x000000b56e6e7220 */ /* 0x080fe20000410000 */
[-C--:B------:R-:W-:Y:S01]  /*78d0*/  FMUL.FTZ R111, R111, R181.reuse ;  /* 0x000000b56f6f7220 */ /* 0x080fe20000410000 */
[-C--:B------:R-:W-:Y:S01]  /*78e0*/  FMUL.FTZ R114, R114, R181.reuse ;  /* 0x000000b572727220 */ /* 0x080fe20000410000 */
[-C--:B------:R-:W-:Y:S01]  /*78f0*/  FMUL.FTZ R115, R115, R181.reuse ;  /* 0x000000b573737220 */ /* 0x080fe20000410000 */
[-C--:B------:R-:W-:Y:S01]  /*7900*/  FMUL.FTZ R118, R118, R181.reuse ;  /* 0x000000b576767220 */ /* 0x080fe20000410000 */
[----:B------:R-:W-:Y:S01]  /*7910*/  FMUL.FTZ R119, R119, R181 ;  /* 0x000000b577777220 */ /* 0x000fe20000410000 */
[----:B------:R-:W-:Y:S01]  /*7920*/  MUFU.EX2 R172, R172 ;  /* 0x000000ac00ac7308 */ /* 0x000fe20000000800 */
[----:B--2---:R-:W-:Y:S01]  /*7930*/  F2FP.BF16.F32.PACK_AB R159, R201, R200 ;  /* 0x000000c8c99f723e */ /* 0x004fe200000010ff */
[----:B------:R-:W-:Y:S01]  /*7940*/  FMUL.FTZ R121, R121, R15 ;  /* 0x0000000f79797220 */ /* 0x000fe20000410000 */
[-C--:B------:R-:W-:Y:S01]  /*7950*/  FMUL.FTZ R122, R122, R181.reuse ;  /* 0x000000b57a7a7220 */ /* 0x080fe20000410000 */
[----:B------:R-:W-:Y:S01]  /*7960*/  FMUL.FTZ R123, R123, R181 ;  /* 0x000000b57b7b7220 */ /* 0x000fe20000410000 */
[-C--:B------:R-:W-:Y:S01]  /*7970*/  FMUL.FTZ R124, R124, R15.reuse ;  /* 0x0000000f7c7c7220 */ /* 0x080fe20000410000 */
[----:B------:R-:W-:Y:S01]  /*7980*/  FMUL.FTZ R125, R125, R15 ;  /* 0x0000000f7d7d7220 */ /* 0x000fe20000410000 */
[-C--:B------:R-:W-:Y:S01]  /*7990*/  FMUL.FTZ R126, R126, R181.reuse ;  /* 0x000000b57e7e7220 */ /* 0x080fe20000410000 */
[----:B------:R-:W2:Y:S01]  /*79a0*/  MUFU.EX2 R173, R173 ;  /* 0x000000ad00ad7308 */ /* 0x000ea20000000800 */
[----:B-1----:R-:W-:Y:S01]  /*79b0*/  F2FP.BF16.F32.PACK_AB R160, R169, R168 ;  /* 0x000000a8a9a0723e */ /* 0x002fe200000010ff */
[----:B------:R-:W-:Y:S01]  /*79c0*/  FMUL.FTZ R127, R127, R181 ;  /* 0x000000b57f7f7220 */ /* 0x000fe20000410000 */
[-C--:B------:R-:W-:Y:S01]  /*79d0*/  FMUL.FTZ R128, R128, R15.reuse ;  /* 0x0000000f80807220 */ /* 0x080fe20000410000 */
[----:B------:R-:W-:Y:S01]  /*79e0*/  FMUL.FTZ R129, R129, R15 ;  /* 0x0000000f81817220 */ /* 0x000fe20000410000 */
[-C--:B------:R-:W-:Y:S01]  /*79f0*/  FMUL.FTZ R130, R130, R181.reuse ;  /* 0x000000b582827220 */ /* 0x080fe20000410000 */
[----:B------:R-:W-:Y:S01]  /*7a00*/  FMUL.FTZ R131, R131, R181 ;  /* 0x000000b583837220 */ /* 0x000fe20000410000 */
[-C--:B------:R-:W-:Y:S01]  /*7a10*/  FMUL.FTZ R132, R132, R15.reuse ;  /* 0x0000000f84847220 */ /* 0x080fe20000410000 */
[----:B------:R-:W-:Y:S01]  /*7a20*/  MUFU.EX2 R170, R170 ;  /* 0x000000aa00aa7308 */ /* 0x000fe20000000800 */
[----:B------:R-:W-:Y:S01]  /*7a30*/  FMUL.FTZ R133, R133, R15 ;  /* 0x0000000f85857220 */ /* 0x000fe20000410000 */
[-C--:B------:R-:W-:Y:S01]  /*7a40*/  FMUL.FTZ R134, R134, R181.reuse ;  /* 0x000000b586867220 */ /* 0x080fe20000410000 */
[----:B------:R-:W-:Y:S01]  /*7a50*/  FMUL.FTZ R135, R135, R181 ;  /* 0x000000b587877220 */ /* 0x000fe20000410000 */
[-C--:B------:R-:W-:Y:S01]  /*7a60*/  FMUL.FTZ R136, R136, R15.reuse ;  /* 0x0000000f88887220 */ /* 0x080fe20000410000 */
[----:B------:R-:W-:Y:S01]  /*7a70*/  FMUL.FTZ R137, R137, R15 ;  /* 0x0000000f89897220 */ /* 0x000fe20000410000 */
[-C--:B------:R-:W-:Y:S01]  /*7a80*/  FMUL.FTZ R138, R138, R181.reuse ;  /* 0x000000b58a8a7220 */ /* 0x080fe20000410000 */
[----:B------:R-:W-:Y:S01]  /*7a90*/  FMUL.FTZ R139, R139, R181 ;  /* 0x000000b58b8b7220 */ /* 0x000fe20000410000 */
[----:B------:R-:W1:Y:S01]  /*7aa0*/  MUFU.EX2 R171, R171 ;  /* 0x000000ab00ab7308 */ /* 0x000e620000000800 */
[----:B--2---:R-:W-:Y:S01]  /*7ab0*/  F2FP.BF16.F32.PACK_AB R162, R173, R172 ;  /* 0x000000acada2723e */ /* 0x004fe200000010ff */
[-C--:B------:R-:W-:Y:S01]  /*7ac0*/  FMUL.FTZ R140, R140, R15.reuse ;  /* 0x0000000f8c8c7220 */ /* 0x080fe20000410000 */
[----:B------:R-:W-:Y:S01]  /*7ad0*/  FMUL.FTZ R141, R141, R15 ;  /* 0x0000000f8d8d7220 */ /* 0x000fe20000410000 */
[-C--:B------:R-:W-:Y:S01]  /*7ae0*/  FMUL.FTZ R142, R142, R181.reuse ;  /* 0x000000b58e8e7220 */ /* 0x080fe20000410000 */
[----:B------:R-:W-:Y:S01]  /*7af0*/  FMUL.FTZ R143, R143, R181 ;  /* 0x000000b58f8f7220 */ /* 0x000fe20000410000 */
[-C--:B------:R-:W-:Y:S01]  /*7b00*/  FMUL.FTZ R144, R144, R15.reuse ;  /* 0x0000000f90907220 */ /* 0x080fe20000410000 */
[----:B------:R-:W-:Y:S01]  /*7b10*/  FMUL.FTZ R145, R145, R15 ;  /* 0x0000000f91917220 */ /* 0x000fe20000410000 */
[----:B------:R-:W-:Y:S01]  /*7b20*/  MUFU.EX2 R174, R174 ;  /* 0x000000ae00ae7308 */ /* 0x000fe20000000800 */
[-C--:B------:R-:W-:Y:S01]  /*7b30*/  FMUL.FTZ R146, R146, R181.reuse ;  /* 0x000000b592927220 */ /* 0x080fe20000410000 */
[----:B------:R-:W-:Y:S01]  /*7b40*/  FMUL.FTZ R147, R147, R181 ;  /* 0x000000b593937220 */ /* 0x000fe20000410000 */
[-C--:B------:R-:W-:Y:S01]  /*7b50*/  FMUL.FTZ R148, R148, R15.reuse ;  /* 0x0000000f94947220 */ /* 0x080fe20000410000 */
[----:B------:R-:W-:Y:S01]  /*7b60*/  FMUL.FTZ R149, R149, R15 ;  /* 0x0000000f95957220 */ /* 0x000fe20000410000 */
[-C--:B------:R-:W-:Y:S01]  /*7b70*/  FMUL.FTZ R150, R150, R181.reuse ;  /* 0x000000b596967220 */ /* 0x080fe20000410000 */
[----:B------:R-:W-:Y:S01]  /*7b80*/  FMUL.FTZ R151, R151, R181 ;  /* 0x000000b597977220 */ /* 0x000fe20000410000 */
[----:B------:R2:W-:Y:S01]  /*7b90*/  STSM.16.M88.4 [R23+0x36400], R152 ;  /* 0x0364009817007844 */ /* 0x0005e20000000200 */
[----:B------:R-:W3:Y:S01]  /*7ba0*/  MUFU.EX2 R175, R175 ;  /* 0x000000af00af7308 */ /* 0x000ee20000000800 */
[----:B-1----:R-:W-:Y:S01]  /*7bb0*/  F2FP.BF16.F32.PACK_AB R161, R171, R170 ;  /* 0x000000aaaba1723e */ /* 0x002fe200000010ff */
[----:B------:R-:W-:Y:S01]  /*7bc0*/  FFMA.FTZ R8, R15, R8, R14 ;  /* 0x000000080f087223 */ /* 0x000fe2000001000e */
[----:B------:R2:W-:Y:S01]  /*7bd0*/  STSM.16.M88.4 [R22], R156 ;  /* 0x0000009c16007844 */ /* 0x0005e20000000200 */
[----:B------:R-:W-:Y:S01]  /*7be0*/  FFMA.FTZ R10, R181, R10, R194 ;  /* 0x0000000ab50a7223 */ /* 0x000fe200000100c2 */
[----:B------:R-:W-:-:S02]  /*7bf0*/  @!P1 VIADD R11, R11, 0x38860 ;  /* 0x000388600b0b9836 */ /* 0x000fc40000000000 */
[----:B------:R-:W-:Y:S01]  /*7c00*/  FADD.FTZ R21, R21, R8 ;  /* 0x0000000815157221 */ /* 0x000fe20000010000 */
[----:B------:R-:W-:Y:S01]  /*7c10*/  IMAD.MOV.U32 R15, RZ, RZ, R0 ;  /* 0x000000ffff0f7224 */ /* 0x000fe200078e0000 */
[----:B------:R-:W-:Y:S01]  /*7c20*/  MUFU.EX2 R176, R176 ;  /* 0x000000b000b07308 */ /* 0x000fe20000000800 */
[----:B------:R-:W-:Y:S01]  /*7c30*/  FADD.FTZ R195, R195, R10 ;  /* 0x0000000ac3c37221 */ /* 0x000fe20000010000 */
[----:B------:R-:W-:Y:S01]  /*7c40*/  FADD.FTZ R20, R20, R21 ;  /* 0x0000001514147221 */ /* 0x000fe20000010000 */
[----:B------:R-:W-:Y:S02]  /*7c50*/  @!P1 PRMT R11, RZ, 0x654, R11 ;  /* 0x00000654ff0b9816 */ /* 0x000fe4000000000b */
[----:B------:R-:W-:Y:S01]  /*7c60*/  FADD.FTZ R196, R196, R195 ;  /* 0x000000c3c4c47221 */ /* 0x000fe20000010000 */
[----:B------:R-:W-:Y:S02]  /*7c70*/  FADD.FTZ R189, R189, R20 ;  /* 0x00000014bdbd7221 */ /* 0x000fe40000010000 */
[----:B------:R-:W1:Y:S01]  /*7c80*/  MUFU.EX2 R177, R177 ;  /* 0x000000b100b17308 */ /* 0x000e620000000800 */
[----:B---3--:R-:W-:Y:S01]  /*7c90*/  F2FP.BF16.F32.PACK_AB R163, R175, R174 ;  /* 0x000000aeafa3723e */ /* 0x008fe200000010ff */
[----:B------:R-:W-:Y:S01]  /*7ca0*/  FADD.FTZ R197, R197, R196 ;  /* 0x000000c4c5c57221 */ /* 0x000fe20000010000 */
[----:B------:R-:W-:-:S03]  /*7cb0*/  FADD.FTZ R190, R190, R189 ;  /* 0x000000bdbebe7221 */ /* 0x000fc60000010000 */
[----:B------:R2:W-:Y:S01]  /*7cc0*/  STSM.16.M88.4 [R185], R160 ;  /* 0x000000a0b9007844 */ /* 0x0005e20000000200 */
[----:B------:R-:W-:Y:S01]  /*7cd0*/  FADD.FTZ R198, R198, R197 ;  /* 0x000000c5c6c67221 */ /* 0x000fe20000010000 */
[----:B------:R-:W3:Y:S01]  /*7ce0*/  MUFU.EX2 R180, R180 ;  /* 0x000000b400b47308 */ /* 0x000ee20000000800 */
[----:B------:R-:W-:Y:S02]  /*7cf0*/  FADD.FTZ R191, R191, R190 ;  /* 0x000000bebfbf7221 */ /* 0x000fe40000010000 */
[----:B------:R-:W-:Y:S02]  /*7d00*/  FADD.FTZ R199, R199, R198 ;  /* 0x000000c6c7c77221 */ /* 0x000fe40000010000 */
[----:B------:R-:W-:Y:S02]  /*7d10*/  FADD.FTZ R192, R192, R191 ;  /* 0x000000bfc0c07221 */ /* 0x000fe40000010000 */
[----:B------:R-:W-:Y:S01]  /*7d20*/  FADD.FTZ R200, R200, R199 ;  /* 0x000000c7c8c87221 */ /* 0x000fe20000010000 */
[----:B------:R-:W-:Y:S01]  /*7d30*/  MUFU.EX2 R178, R178 ;  /* 0x000000b200b27308 */ /* 0x000fe20000000800 */
[----:B-1----:R-:W-:Y:S01]  /*7d40*/  F2FP.BF16.F32.PACK_AB R164, R177, R176 ;  /* 0x000000b0b1a4723e */ /* 0x002fe200000010ff */
[----:B------:R-:W-:Y:S01]  /*7d50*/  FADD.FTZ R193, R193, R192 ;  /* 0x000000c0c1c17221 */ /* 0x000fe20000010000 */
[----:B------:R-:W-:-:S03]  /*7d60*/  FADD.FTZ R201, R201, R200 ;  /* 0x000000c8c9c97221 */ /* 0x000fc60000010000 */
[----:B------:R-:W-:Y:S01]  /*7d70*/  FADD.FTZ R168, R168, R193 ;  /* 0x000000c1a8a87221 */ /* 0x000fe20000010000 */
[----:B------:R-:W-:Y:S01]  /*7d80*/  FADD.FTZ R170, R170, R201 ;  /* 0x000000c9aaaa7221 */ /* 0x000fe20000010000 */
[----:B------:R-:W1:Y:S01]  /*7d90*/  MUFU.EX2 R179, R179 ;  /* 0x000000b300b37308 */ /* 0x000e620000000800 */
[----:B---3--:R-:W-:Y:S01]  /*7da0*/  F2FP.BF16.F32.PACK_AB R166, R13, R180 ;  /* 0x000000b40da6723e */ /* 0x008fe200000010ff */
[----:B------:R-:W-:Y:S01]  /*7db0*/  FADD.FTZ R169, R169, R168 ;  /* 0x000000a8a9a97221 */ /* 0x000fe20000010000 */
[----:B------:R-:W-:-:S03]  /*7dc0*/  FADD.FTZ R171, R171, R170 ;  /* 0x000000aaabab7221 */ /* 0x000fc60000010000 */
[----:B------:R-:W-:Y:S01]  /*7dd0*/  FADD.FTZ R172, R172, R169 ;  /* 0x000000a9acac7221 */ /* 0x000fe20000010000 */
[----:B------:R-:W-:Y:S01]  /*7de0*/  FADD.FTZ R174, R174, R171 ;  /* 0x000000abaeae7221 */ /* 0x000fe20000010000 */
[----:B------:R3:W4:Y:S02]  /*7df0*/  MUFU.EX2 R12, R182 ;  /* 0x000000b6000c7308 */ /* 0x0007240000000800 */
[----:B------:R-:W-:Y:S01]  /*7e00*/  FADD.FTZ R173, R173, R172 ;  /* 0x000000acadad7221 */ /* 0x000fe20000010000 */
[----:B------:R-:W-:-:S03]  /*7e10*/  FADD.FTZ R175, R175, R174 ;  /* 0x000000aeafaf7221 */ /* 0x000fc60000010000 */
[----:B------:R-:W-:Y:S02]  /*7e20*/  FADD.FTZ R176, R176, R173 ;  /* 0x000000adb0b07221 */ /* 0x000fe40000010000 */
[----:B------:R-:W5:Y:S01]  /*7e30*/  MUFU.EX2 R183, R183 ;  /* 0x000000b700b77308 */ /* 0x000f620000000800 */
[----:B-1----:R-:W-:Y:S01]  /*7e40*/  F2FP.BF16.F32.PACK_AB R165, R179, R178 ;  /* 0x000000b2b3a5723e */ /* 0x002fe200000010ff */
[----:B---3--:R-:W-:Y:S02]  /*7e50*/  VIADD R182, R202, 0x80 ;  /* 0x00000080cab67836 */ /* 0x008fe40000000000 */
[----:B------:R-:W-:Y:S01]  /*7e60*/  FADD.FTZ R178, R178, R175 ;  /* 0x000000afb2b27221 */ /* 0x000fe20000010000 */
[----:B------:R-:W-:Y:S02]  /*7e70*/  FADD.FTZ R177, R177, R176 ;  /* 0x000000b0b1b17221 */ /* 0x000fe40000010000 */
[----:B------:R-:W-:Y:S01]  /*7e80*/  R2UR UR4, R182 ;  /* 0x00000000b60472ca */ /* 0x000fe200000e0000 */
[----:B------:R-:W-:Y:S01]  /*7e90*/  FADD.FTZ R179, R179, R178 ;  /* 0x000000b2b3b37221 */ /* 0x000fe20000010000 */
[C---:B------:R-:W-:Y:S01]  /*7ea0*/  IADD3 R182, R202.reuse, 0x100, RZ ;  /* 0x00000100cab67810 */ /* 0x040fe20007ffe0ff */
[----:B------:R-:W-:-:S02]  /*7eb0*/  VIADD R202, R202, 0x180 ;  /* 0x00000180caca7836 */ /* 0x000fc40000000000 */
[----:B------:R-:W-:Y:S01]  /*7ec0*/  FADD.FTZ R8, R180, R177 ;  /* 0x000000b1b4087221 */ /* 0x000fe20000010000 */
[----:B----4-:R-:W-:-:S03]  /*7ed0*/  FADD.FTZ R10, R12, R179 ;  /* 0x000000b30c0a7221 */ /* 0x010fc60000010000 */
[----:B------:R-:W-:Y:S01]  /*7ee0*/  FADD.FTZ R8, R13, R8 ;  /* 0x000000080d087221 */ /* 0x000fe20000010000 */
[----:B------:R-:W-:Y:S01]  /*7ef0*/  MOV R13, R3 ;  /* 0x00000003000d7202 */ /* 0x000fe20000000f00 */
[C---:B-----5:R-:W-:Y:S01]  /*7f00*/  FADD.FTZ R10, R183.reuse, R10 ;  /* 0x0000000ab70a7221 */ /* 0x060fe20000010000 */
[----:B------:R-:W-:Y:S01]  /*7f10*/  F2FP.BF16.F32.PACK_AB R167, R183, R12 ;  /* 0x0000000cb7a7723e */ /* 0x000fe200000010ff */
[----:B------:R-:W-:-:S04]  /*7f20*/  IMAD.MOV.U32 R12, RZ, RZ, R2 ;  /* 0x000000ffff0c7224 */ /* 0x000fc800078e0002 */
[----:B------:R2:W-:Y:S01]  /*7f30*/  STSM.16.M88.4 [R184], R164 ;  /* 0x000000a4b8007844 */ /* 0x0005e20000000200 */
[----:B------:R-:W-:-:S06]  /*7f40*/  WARPGROUP.ARRIVE ;  /* 0x00000000000079c5 */ /* 0x000fcc0000000000 */
        /* <DEDUP_REMOVED lines=30> */
[----:B------:R2:W-:Y:S01]  /*8130*/  @!P1 SYNCS.ARRIVE.TRANS64.RED.A1T0 RZ, [R11+URZ], RZ ;  /* 0x000000ff0bff99a7 */ /* 0x0005e2000810043f */
[----:B------:R-:W-:Y:S05]  /*8140*/  @P2 BRA `(.L_x_159) ;  /* 0xffffffd000882947 */ /* 0x000fea000383ffff */
.L_x_150:
[----:B------:R-:W1:Y:S01]  /*8150*/  SHFL.BFLY PT, R5, R8, 0x2, 0x1f ;  /* 0x0c401f0008057f89 */ /* 0x000e6200000e0000 */
[----:B------:R-:W-:Y:S01]  /*8160*/  IMAD.MOV R9, RZ, RZ, -R19 ;  /* 0x000000ffff097224 */ /* 0x000fe200078e0a13 */
[----:B------:R-:W-:Y:S01]  /*8170*/  MOV R13, UR10 ;  /* 0x0000000a000d7c02 */ /* 0x000fe20008000f00 */
[----:B--2---:R-:W-:Y:S01]  /*8180*/  IMAD.MOV.U32 R157, RZ, RZ, -0x800000 ;  /* 0xff800000ff9d7424 */ /* 0x004fe200078e00ff */
[----:B------:R-:W2:Y:S01]  /*8190*/  SHFL.BFLY PT, R7, R10, 0x2, 0x1f ;  /* 0x0c401f000a077f89 */ /* 0x000ea200000e0000 */
[----:B------:R-:W-:Y:S01]  /*81a0*/  IMAD.MOV.U32 R156, RZ, RZ, -0x800000 ;  /* 0xff800000ff9c7424 */ /* 0x000fe200078e00ff */
[----:B------:R-:W-:Y:S08]  /*81b0*/  BAR.ARV 0x8, 0xa0 ;  /* 0x0202800000007b1d */ /* 0x000ff00000002000 */
[----:B------:R-:W-:Y:S01]  /*81c0*/  BAR.SYNC.DEFER_BLOCKING 0xf, 0x100 ;  /* 0x03c4000000007b1d */ /* 0x000fe20000010000 */
[----:B------:R-:W-:Y:S01]  /*81d0*/  ISETP.NE.AND P3, PT, R18, R9, PT ;  /* 0x000000091200720c */ /* 0x000fe20003f65270 */
[----:B------:R-:W-:Y:S01]  /*81e0*/  UIADD3 UR38, UR38, 0x1, URZ ;  /* 0x0000000126267890 */ /* 0x000fe2000fffe03f */
[----:B-1----:R-:W-:Y:S01]  /*81f0*/  FADD.FTZ R5, R5, R8 ;  /* 0x0000000805057221 */ /* 0x002fe20000010000 */
[----:B------:R-:W-:Y:S01]  /*8200*/  MOV R8, RZ ;  /* 0x000000ff00087202 */ /* 0x000fe20000000f00 */
[----:B--2---:R-:W-:-:S03]  /*8210*/  FADD.FTZ R7, R7, R10 ;  /* 0x0000000a07077221 */ /* 0x004fc60000010000 */
[----:B------:R-:W1:Y:S04]  /*8220*/  SHFL.BFLY PT, R4, R5, 0x1, 0x1f ;  /* 0x0c201f0005047f89 */ /* 0x000e6800000e0000 */
[----:B------:R-:W2:Y:S01]  /*8230*/  SHFL.BFLY PT, R6, R7, 0x1, 0x1f ;  /* 0x0c201f0007067f89 */ /* 0x000ea200000e0000 */
[----:B-1----:R-:W-:Y:S01]  /*8240*/  FADD.FTZ R11, R5, R4 ;  /* 0x00000004050b7221 */ /* 0x002fe20000010000 */
[C---:B------:R-:W-:Y:S02]  /*8250*/  VIADD R4, R2.reuse, 0x1 ;  /* 0x0000000102047836 */ /* 0x040fe40000000000 */
[----:B------:R-:W-:Y:S02]  /*8260*/  @!P3 IMAD R2, R2, 0x40, R17 ;  /* 0x000000400202b824 */ /* 0x000fe400078e0211 */
[----:B--2---:R-:W-:Y:S01]  /*8270*/  FADD.FTZ R6, R7, R6 ;  /* 0x0000000607067221 */ /* 0x004fe20000010000 */
[----:B------:R-:W-:Y:S01]  /*8280*/  FSETP.NE.FTZ.AND P1, PT, R11, RZ, PT ;  /* 0x000000ff0b00720b */ /* 0x000fe20003f35000 */
[----:B------:R-:W-:Y:S01]  /*8290*/  IMAD.U32 R7, RZ, RZ, UR10 ;  /* 0x0000000aff077e24 */ /* 0x000fe2000f8e00ff */
[----:B------:R-:W-:-:S02]  /*82a0*/  ISETP.NE.AND P0, PT, R4, 0x2, PT ;  /* 0x000000020400780c */ /* 0x000fc40003f05270 */
[----:B------:R-:W-:Y:S02]  /*82b0*/  FSETP.NE.FTZ.AND P2, PT, R6, RZ, PT ;  /* 0x000000ff0600720b */ /* 0x000fe40003f55000 */
[----:B------:R-:W-:Y:S02]  /*82c0*/  SEL R5, RZ, 0x1, P0 ;  /* 0x00000001ff057807 */ /* 0x000fe40000000000 */
[----:B------:R-:W-:Y:S02]  /*82d0*/  @!P3 LEA R9, R2, UR42, 0x2 ;  /* 0x0000002a0209bc11 */ /* 0x000fe4000f8e10ff */
[----:B------:R-:W-:Y:S01]  /*82e0*/  LOP3.LUT R16, R16, R5, RZ, 0x3c, !PT ;  /* 0x0000000510107212 */ /* 0x000fe200078e3cff */
[----:B------:R-:W-:Y:S02]  /*82f0*/  IMAD.MOV.U32 R5, RZ, RZ, RZ ;  /* 0x000000ffff057224 */ /* 0x000fe400078e00ff */
[----:B------:R-:W1:Y:S01]  /*8300*/  @P1 MUFU.RCP R8, R11 ;  /* 0x0000000b00081308 */ /* 0x000e620000001000 */
[----:B------:R-:W-:-:S03]  /*8310*/  @P1 FMUL.FTZ R7, R7, 0.69314718246459960938 ;  /* 0x3f31721807071820 */ /* 0x000fc60000410000 */
[----:B------:R-:W-:-:S04]  /*8320*/  @P2 FMUL.FTZ R13, R13, 0.69314718246459960938 ;  /* 0x3f3172180d0d2820 */ /* 0x000fc80000410000 */
[----:B------:R-:W2:Y:S08]  /*8330*/  @P2 MUFU.RCP R5, R6 ;  /* 0x0000000600052308 */ /* 0x000eb00000001000 */
[----:B------:R-:W3:Y:S01]  /*8340*/  @P1 MUFU.LG2 R2, R11 ;  /* 0x0000000b00021308 */ /* 0x000ee20000000c00 */
[----:B-1----:R1:W-:Y:S01]  /*8350*/  @!P3 STS [R9+0x38400], R8 ;  /* 0x038400080900b388 */ /* 0x0023e20000000800 */
[-C--:B------:R-:W-:Y:S01]  /*8360*/  FMUL.FTZ R24, R24, R8.reuse ;  /* 0x0000000818187220 */ /* 0x080fe20000410000 */
[-C--:B------:R-:W-:Y:S01]  /*8370*/  FMUL.FTZ R25, R25, R8.reuse ;  /* 0x0000000819197220 */ /* 0x080fe20000410000 */
[-C--:B------:R-:W-:Y:S01]  /*8380*/  FMUL.FTZ R28, R28, R8.reuse ;  /* 0x000000081c1c7220 */ /* 0x080fe20000410000 */
[-C--:B------:R-:W-:Y:S01]  /*8390*/  FMUL.FTZ R29, R29, R8.reuse ;  /* 0x000000081d1d7220 */ /* 0x080fe20000410000 */
[-C--:B------:R-:W-:Y:S01]  /*83a0*/  FMUL.FTZ R32, R32, R8.reuse ;  /* 0x0000000820207220 */ /* 0x080fe20000410000 */
[-C--:B------:R-:W-:Y:S01]  /*83b0*/  FMUL.FTZ R33, R33, R8.reuse ;  /* 0x0000000821217220 */ /* 0x080fe20000410000 */
[----:B------:R-:W4:Y:S01]  /*83c0*/  @P2 MUFU.LG2 R6, R6 ;  /* 0x0000000600062308 */ /* 0x000f220000000c00 */
[----:B--2---:R1:W-:Y:S01]  /*83d0*/  @!P3 STS [R9+0x38420], R5 ;  /* 0x038420050900b388 */ /* 0x0043e20000000800 */
[-C--:B------:R-:W-:Y:S01]  /*83e0*/  FMUL.FTZ R36, R36, R8.reuse ;  /* 0x0000000824247220 */ /* 0x080fe20000410000 */
[-C--:B------:R-:W-:Y:S01]  /*83f0*/  FMUL.FTZ R37, R37, R8.reuse ;  /* 0x0000000825257220 */ /* 0x080fe20000410000 */
[-C--:B------:R-:W-:Y:S01]  /*8400*/  FMUL.FTZ R40, R40, R8.reuse ;  /* 0x0000000828287220 */ /* 0x080fe20000410000 */
[-C--:B------:R-:W-:Y:S01]  /*8410*/  FMUL.FTZ R41, R41, R8.reuse ;  /* 0x0000000829297220 */ /* 0x080fe20000410000 */
[-C--:B------:R-:W-:Y:S01]  /*8420*/  FMUL.FTZ R44, R44, R8.reuse ;  /* 0x000000082c2c7220 */ /* 0x080fe20000410000 */
[-C--:B------:R-:W-:Y:S01]  /*8430*/  FMUL.FTZ R45, R45, R8.reuse ;  /* 0x000000082d2d7220 */ /* 0x080fe20000410000 */
[-C--:B------:R-:W-:Y:S01]  /*8440*/  FMUL.FTZ R48, R48, R8.reuse ;  /* 0x0000000830307220 */ /* 0x080fe20000410000 */
[----:B---3--:R-:W-:Y:S01]  /*8450*/  @P1 FMUL.FTZ R2, R2, 0.69314718246459960938 ;  /* 0x3f31721802021820 */ /* 0x008fe20000410000 */
[-C--:B------:R-:W-:Y:S01]  /*8460*/  FMUL.FTZ R49, R49, R8.reuse ;  /* 0x0000000831317220 */ /* 0x080fe20000410000 */
[-C--:B------:R-:W-:Y:S01]  /*8470*/  FMUL.FTZ R52, R52, R8.reuse ;  /* 0x0000000834347220 */ /* 0x080fe20000410000 */
[----:B------:R-:W-:Y:S01]  /*8480*/  FMUL.FTZ R53, R53, R8 ;  /* 0x0000000835357220 */ /* 0x000fe20000410000 */
[----:B------:R-:W-:Y:S01]  /*8490*/  @P1 FFMA.FTZ R157, R7, R0, R2 ;  /* 0x00000000079d1223 */ /* 0x000fe20000010002 */
[-C--:B------:R-:W-:Y:S01]  /*84a0*/  FMUL.FTZ R56, R56, R8.reuse ;  /* 0x0000000838387220 */ /* 0x080fe20000410000 */
[-C--:B------:R-:W-:Y:S01]  /*84b0*/  FMUL.FTZ R57, R57, R8.reuse ;  /* 0x0000000839397220 */ /* 0x080fe20000410000 */
[-C--:B------:R-:W-:Y:S01]  /*84c0*/  FMUL.FTZ R60, R60, R8.reuse ;  /* 0x000000083c3c7220 */ /* 0x080fe20000410000 */
[----:B----4-:R-:W-:Y:S01]  /*84d0*/  @P2 FMUL.FTZ R6, R6, 0.69314718246459960938 ;  /* 0x3f31721806062820 */ /* 0x010fe20000410000 */
        /* <DEDUP_REMOVED lines=110> */
[----:B------:R-:W-:Y:S01]  /*8bc0*/  SEL R2, R4, RZ, P0 ;  /* 0x000000ff04027207 */ /* 0x000fe20000000000 */
[----:B-1----:R-:W-:Y:S06]  /*8bd0*/  BAR.ARV 0xe, 0x100 ;  /* 0x0384000000007b1d */ /* 0x002fec0000002000 */
.L_x_138:
        /* <DEDUP_REMOVED lines=27> */
[--C-:B------:R-:W-:Y:S01]  /*8d90*/  IMAD.X R5, RZ, RZ, R115.reuse, P2 ;  /* 0x000000ffff057224 */ /* 0x100fe200010e0673 */
[C---:B------:R-:W-:Y:S01]  /*8da0*/  LOP3.LUT R3, R114.reuse, 0x380, RZ, 0xc0, !PT ;  /* 0x0000038072037812 */ /* 0x040fe200078ec0ff */
[----:B------:R-:W-:Y:S01]  /*8db0*/  IMAD.X R7, RZ, RZ, R115, P3 ;  /* 0x000000ffff077224 */ /* 0x000fe200018e0673 */
[----:B------:R-:W-:-:S02]  /*8dc0*/  IADD3 R177, P5, R114, 0x2000, RZ ;  /* 0x0000200072b17810 */ /* 0x000fc40007fbe0ff */
[C---:B------:R-:W-:Y:S02]  /*8dd0*/  IADD3 R179, P6, R114.reuse, 0x2020, RZ ;  /* 0x0000202072b37810 */ /* 0x040fe40007fde0ff */
[C---:B------:R-:W-:Y:S01]  /*8de0*/  IADD3 R181, P2, R114.reuse, 0x2060, RZ ;  /* 0x0000206072b57810 */ /* 0x040fe20007f5e0ff */
[--C-:B------:R-:W-:Y:S01]  /*8df0*/  IMAD.X R11, RZ, RZ, R115.reuse, P5 ;  /* 0x000000ffff0b7224 */ /* 0x100fe200028e0673 */
[C---:B------:R-:W-:Y:S01]  /*8e00*/  IADD3 R183, P3, R114.reuse, 0x4000, RZ ;  /* 0x0000400072b77810 */ /* 0x040fe20007f7e0ff */
[--C-:B------:R-:W-:Y:S01]  /*8e10*/  IMAD.X R13, RZ, RZ, R115.reuse, P6 ;  /* 0x000000ffff0d7224 */ /* 0x100fe200030e0673 */
[----:B------:R-:W-:Y:S01]  /*8e20*/  IADD3.X R9, RZ, R115, RZ, P4, !PT ;  /* 0x00000073ff097210 */ /* 0x000fe200027fe4ff */
[--C-:B------:R-:W-:Y:S01]  /*8e30*/  IMAD.X R21, RZ, RZ, R115.reuse, P2 ;  /* 0x000000ffff157224 */ /* 0x100fe200010e0673 */
[C---:B------:R-:W-:Y:S01]  /*8e40*/  IADD3 R14, P1, R114.reuse, 0x2040, RZ ;  /* 0x00002040720e7810 */ /* 0x040fe20007f3e0ff */
[----:B------:R-:W-:Y:S01]  /*8e50*/  IMAD.X R83, RZ, RZ, R115, P3 ;  /* 0x000000ffff537224 */ /* 0x000fe200018e0673 */
[----:B------:R-:W-:-:S02]  /*8e60*/  IADD3 R189, P4, R114, 0x4020, RZ ;  /* 0x0000402072bd7810 */ /* 0x000fc40007f9e0ff */
[----:B------:R-:W-:Y:S02]  /*8e70*/  SHF.R.U64 R3, R3, 0x3, RZ ;  /* 0x0000000303037819 */ /* 0x000fe400000012ff */
[-C--:B------:R-:W-:Y:S02]  /*8e80*/  IADD3.X R15, RZ, R115.reuse, RZ, P1, !PT ;  /* 0x00000073ff0f7210 */ /* 0x080fe40000ffe4ff */
[----:B------:R-:W-:Y:S02]  /*8e90*/  IADD3.X R87, RZ, R115, RZ, P4, !PT ;  /* 0x00000073ff577210 */ /* 0x000fe400027fe4ff */
[C---:B------:R-:W-:Y:S02]  /*8ea0*/  IADD3 R90, P5, R114.reuse, 0x4040, RZ ;  /* 0x00004040725a7810 */ /* 0x040fe40007fbe0ff */
[C---:B------:R-:W-:Y:S02]  /*8eb0*/  IADD3 R191, P6, R114.reuse, 0x4060, RZ ;  /* 0x0000406072bf7810 */ /* 0x040fe40007fde0ff */
[C---:B------:R-:W-:Y:S01]  /*8ec0*/  IADD3 R193, P1, R114.reuse, 0x6000, RZ ;  /* 0x0000600072c17810 */ /* 0x040fe20007f3e0ff */
[--C-:B------:R-:W-:Y:S01]  /*8ed0*/  IMAD.X R91, RZ, RZ, R115.reuse, P5 ;  /* 0x000000ffff5b7224 */ /* 0x100fe200028e0673 */
[C---:B------:R-:W-:Y:S01]  /*8ee0*/  IADD3 R195, P2, R114.reuse, 0x6020, RZ ;  /* 0x0000602072c37810 */ /* 0x040fe20007f5e0ff */
[----:B------:R-:W-:Y:S01]  /*8ef0*/  IMAD.X R95, RZ, RZ, R115, P6 ;  /* 0x000000ffff5f7224 */ /* 0x000fe200030e0673 */
[----:B------:R-:W-:-:S02]  /*8f00*/  IADD3 R106, P3, R114, 0x6040, RZ ;  /* 0x00006040726a7810 */ /* 0x000fc40007f7e0ff */
[----:B------:R-:W-:Y:S01]  /*8f10*/  IADD3 R197, P4, R114, 0x6060, RZ ;  /* 0x0000606072c57810 */ /* 0x000fe20007f9e0ff */
[--C-:B------:R-:W-:Y:S01]  /*8f20*/  IMAD.X R103, RZ, RZ, R115.reuse, P2 ;  /* 0x000000ffff677224 */ /* 0x100fe200010e0673 */
[----:B------:R-:W-:Y:S01]  /*8f30*/  LOP3.LUT R114, R3, R114, RZ, 0x3c, !PT ;  /* 0x0000007203727212 */ /* 0x000fe200078e3cff */
[----:B------:R-:W-:Y:S01]  /*8f40*/  IMAD.X R107, RZ, RZ, R115, P3 ;  /* 0x000000ffff6b7224 */ /* 0x000fe200018e0673 */
[----:B------:R-:W-:Y:S02]  /*8f50*/  LOP3.LUT R3, R6, 0x380, RZ, 0xc0, !PT ;  /* 0x0000038006037812 */ /* 0x000fe400078ec0ff */
[----:B------:R-:W-:Y:S02]  /*8f60*/  LOP3.LUT R0, R173, 0x380, RZ, 0xc0, !PT ;  /* 0x00000380ad007812 */ /* 0x000fe400078ec0ff */
[----:B------:R-:W-:Y:S02]  /*8f70*/  SHF.R.U64 R3, R3, 0x3, RZ ;  /* 0x0000000303037819 */ /* 0x000fe400000012ff */
[----:B------:R-:W-:-:S02]  /*8f80*/  SHF.R.U64 R0, R0, 0x3, RZ ;  /* 0x0000000300007819 */ /* 0x000fc400000012ff */
[----:B------:R-:W-:Y:S02]  /*8f90*/  LOP3.LUT R6, R3, R6, RZ, 0x3c, !PT ;  /* 0x0000000603067212 */ /* 0x000fe400078e3cff */
[----:B------:R-:W-:Y:S02]  /*8fa0*/  LOP3.LUT R3, R14, 0x380, RZ, 0xc0, !PT ;  /* 0x000003800e037812 */ /* 0x000fe400078ec0ff */
[----:B------:R-:W-:Y:S02]  /*8fb0*/  LOP3.LUT R4, R0, R173, RZ, 0x3c, !PT ;  /* 0x000000ad00047212 */ /* 0x000fe400078e3cff */
[----:B------:R-:W-:Y:S02]  /*8fc0*/  LOP3.LUT R0, R179, 0x380, RZ, 0xc0, !PT ;  /* 0x00000380b3007812 */ /* 0x000fe400078ec0ff */
[----:B------:R-:W-:Y:S02]  /*8fd0*/  SHF.R.U64 R3, R3, 0x3, RZ ;  /* 0x0000000303037819 */ /* 0x000fe400000012ff */
[----:B------:R-:W-:-:S02]  /*8fe0*/  SHF.R.U64 R0, R0, 0x3, RZ ;  /* 0x0000000300007819 */ /* 0x000fc400000012ff */
[----:B------:R-:W-:Y:S02]  /*8ff0*/  LOP3.LUT R14, R3, R14, RZ, 0x3c, !PT ;  /* 0x0000000e030e7212 */ /* 0x000fe400078e3cff */
[----:B------:R-:W-:Y:S02]  /*9000*/  LOP3.LUT R3, R90, 0x380, RZ, 0xc0, !PT ;  /* 0x000003805a037812 */ /* 0x000fe400078ec0ff */
[----:B------:R-:W-:Y:S02]  /*9010*/  LOP3.LUT R12, R0, R179, RZ, 0x3c, !PT ;  /* 0x000000b3000c7212 */ /* 0x000fe400078e3cff */
[----:B------:R-:W-:Y:S02]  /*9020*/  LOP3.LUT R8, R175, 0x380, RZ, 0xc0, !PT ;  /* 0x00000380af087812 */ /* 0x000fe400078ec0ff */
[----:B------:R-:W-:Y:S02]  /*9030*/  LOP3.LUT R0, R189, 0x380, RZ, 0xc0, !PT ;  /* 0x00000380bd007812 */ /* 0x000fe400078ec0ff */
[----:B------:R-:W-:-:S02]  /*9040*/  LOP3.LUT R10, R177, 0x380, RZ, 0xc0, !PT ;  /* 0x00000380b10a7812 */ /* 0x000fc400078ec0ff */
[----:B------:R-:W-:Y:S02]  /*9050*/  SHF.R.U64 R3, R3, 0x3, RZ ;  /* 0x0000000303037819 */ /* 0x000fe400000012ff */
[----:B------:R-:W-:Y:S02]  /*9060*/  LOP3.LUT R27, R197, 0x380, RZ, 0xc0, !PT ;  /* 0x00000380c51b7812 */ /* 0x000fe400078ec0ff */
[----:B------:R-:W-:Y:S02]  /*9070*/  LOP3.LUT R82, R183, 0x380, RZ, 0xc0, !PT ;  /* 0x00000380b7527812 */ /* 0x000fe400078ec0ff */
[----:B------:R-:W-:Y:S02]  /*9080*/  SHF.R.U64 R8, R8, 0x3, RZ ;  /* 0x0000000308087819 */ /* 0x000fe400000012ff */
[----:B------:R-:W-:Y:S02]  /*9090*/  LOP3.LUT R20, R181, 0x380, RZ, 0xc0, !PT ;  /* 0x00000380b5147812 */ /* 0x000fe400078ec0ff */
[----:B------:R-:W-:-:S02]  /*90a0*/  SHF.R.U64 R0, R0, 0x3, RZ ;  /* 0x0000000300007819 */ /* 0x000fc400000012ff */
[----:B------:R-:W-:Y:S02]  /*90b0*/  SHF.R.U64 R10, R10, 0x3, RZ ;  /* 0x000000030a0a7819 */ /* 0x000fe400000012ff */
[----:B------:R-:W-:Y:S02]  /*90c0*/  LOP3.LUT R98, R193, 0x380, RZ, 0xc0, !PT ;  /* 0x00000380c1627812 */ /* 0x000fe400078ec0ff */
[----:B------:R-:W-:Y:S02]  /*90d0*/  LOP3.LUT R90, R3, R90, RZ, 0x3c, !PT ;  /* 0x0000005a035a7212 */ /* 0x000fe400078e3cff */
[----:B------:R-:W-:Y:S02]  /*90e0*/  SHF.R.U64 R28, R27, 0x3, RZ ;  /* 0x000000031b1c7819 */ /* 0x000fe400000012ff */
[----:B------:R-:W-:Y:S02]  /*90f0*/  LOP3.LUT R3, R106, 0x380, RZ, 0xc0, !PT ;  /* 0x000003806a037812 */ /* 0x000fe400078ec0ff */
[----:B------:R-:W-:-:S02]  /*9100*/  SHF.R.U64 R82, R82, 0x3, RZ ;  /* 0x0000000352527819 */ /* 0x000fc400000012ff */
[----:B------:R-:W-:Y:S02]  /*9110*/  LOP3.LUT R8, R8, R175, RZ, 0x3c, !PT ;  /* 0x000000af08087212 */ /* 0x000fe400078e3cff */
[----:B------:R-:W-:Y:S02]  /*9120*/  SHF.R.U64 R20, R20, 0x3, RZ ;  /* 0x0000000314147819 */ /* 0x000fe400000012ff */
[----:B------:R-:W-:Y:S02]  /*9130*/  LOP3.LUT R94, R191, 0x380, RZ, 0xc0, !PT ;  /* 0x00000380bf5e7812 */ /* 0x000fe400078ec0ff */
[----:B------:R-:W-:Y:S02]  /*9140*/  LOP3.LUT R86, R0, R189, RZ, 0x3c, !PT ;  /* 0x000000bd00567212 */ /* 0x000fe400078e3cff */
[----:B------:R-:W-:Y:S02]  /*9150*/  LOP3.LUT R10, R10, R177, RZ, 0x3c, !PT ;  /* 0x000000b10a0a7212 */ /* 0x000fe400078e3cff */
[----:B------:R-:W-:-:S02]  /*9160*/  SHF.R.U64 R98, R98, 0x3, RZ ;  /* 0x0000000362627819 */ /* 0x000fc400000012ff */
[----:B------:R-:W-:Y:S02]  /*9170*/  MOV R114, R114 ;  /* 0x0000007200727202 */ /* 0x000fe40000000f00 */
[----:B------:R-:W-:Y:S02]  /*9180*/  LOP3.LUT R0, R195, 0x380, RZ, 0xc0, !PT ;  /* 0x00000380c3007812 */ /* 0x000fe400078ec0ff */
[----:B------:R-:W-:Y:S02]  /*9190*/  F2FP.BF16.F32.PACK_AB R27, R31, R30 ;  /* 0x0000001e1f1b723e */ /* 0x000fe400000010ff */
[----:B------:R-:W-:Y:S02]  /*91a0*/  LOP3.LUT R110, R28, R197, RZ, 0x3c, !PT ;  /* 0x000000c51c6e7212 */ /* 0x000fe400078e3cff */
[----:B------:R-:W-:Y:S01]  /*91b0*/  SHF.R.U64 R3, R3, 0x3, RZ ;  /* 0x0000000303037819 */ /* 0x000fe200000012ff */
[----:B------:R1:W-:Y:S01]  /*91c0*/  STSM.16.M88.4 [R114], R24 ;  /* 0x0000001872007844 */ /* 0x0003e20000000200 */
[----:B------:R-:W-:-:S02]  /*91d0*/  MOV R28, R4 ;  /* 0x00000004001c7202 */ /* 0x000fc40000000f00 */
[----:B------:R-:W-:Y:S02]  /*91e0*/  LOP3.LUT R82, R82, R183, RZ, 0x3c, !PT ;  /* 0x000000b752527212 */ /* 0x000fe400078e3cff */
[----:B------:R-:W-:Y:S01]  /*91f0*/  MOV R6, R6 ;  /* 0x0000000600067202 */ /* 0x000fe20000000f00 */
[----:B------:R2:W-:Y:S01]  /*9200*/  STSM.16.M88.4 [R28], R32 ;  /* 0x000000201c007844 */ /* 0x0005e20000000200 */
[----:B------:R-:W-:Y:S02]  /*9210*/  LOP3.LUT R20, R20, R181, RZ, 0x3c, !PT ;  /* 0x000000b514147212 */ /* 0x000fe400078e3cff */
[----:B------:R-:W-:Y:S01]  /*9220*/  SHF.R.U64 R94, R94, 0x3, RZ ;  /* 0x000000035e5e7819 */ /* 0x000fe200000012ff */
[----:B------:R2:W-:Y:S01]  /*9230*/  STSM.16.M88.4 [R6], R40 ;  /* 0x0000002806007844 */ /* 0x0005e20000000200 */
[----:B------:R-:W-:Y:S02]  /*9240*/  MOV R8, R8 ;  /* 0x0000000800087202 */ /* 0x000fe40000000f00 */
[----:B------:R-:W-:-:S02]  /*9250*/  F2FP.BF16.F32.PACK_AB R51, R55, R54 ;  /* 0x000000363733723e */ /* 0x000fc400000010ff */
[----:B------:R-:W-:Y:S02]  /*9260*/  F2FP.BF16.F32.PACK_AB R57, R59, R58 ;  /* 0x0000003a3b39723e */ /* 0x000fe400000010ff */
[----:B------:R-:W-:Y:S01]  /*9270*/  F2FP.BF16.F32.PACK_AB R64, R65, R64 ;  /* 0x000000404140723e */ /* 0x000fe200000010ff */
[----:B------:R2:W-:Y:S01]  /*9280*/  STSM.16.M88.4 [R8], R48 ;  /* 0x0000003008007844 */ /* 0x0005e20000000200 */
[----:B------:R-:W-:Y:S02]  /*9290*/  IADD3.X R99, RZ, R115, RZ, P1, !PT ;  /* 0x00000073ff637210 */ /* 0x000fe40000ffe4ff */
[----:B------:R-:W-:Y:S02]  /*92a0*/  LOP3.LUT R98, R98, R193, RZ, 0x3c, !PT ;  /* 0x000000c162627212 */ /* 0x000fe400078e3cff */
[----:B------:R-:W-:Y:S02]  /*92b0*/  SHF.R.U64 R0, R0, 0x3, RZ ;  /* 0x0000000300007819 */ /* 0x000fe400000012ff */
[----:B------:R-:W-:-:S02]  /*92c0*/  MOV R10, R10 ;  /* 0x0000000a000a7202 */ /* 0x000fc40000000f00 */
[----:B------:R-:W-:Y:S02]  /*92d0*/  F2FP.BF16.F32.PACK_AB R58, R61, R60 ;  /* 0x0000003c3d3a723e */ /* 0x000fe400000010ff */
[----:B------:R-:W-:Y:S02]  /*92e0*/  F2FP.BF16.F32.PACK_AB R59, R63, R62 ;  /* 0x0000003e3f3b723e */ /* 0x000fe400000010ff */
[----:B------:R-:W-:Y:S02]  /*92f0*/  F2FP.BF16.F32.PACK_AB R65, R67, R66 ;  /* 0x000000424341723e */ /* 0x000fe400000010ff */
[----:B------:R-:W-:Y:S01]  /*9300*/  F2FP.BF16.F32.PACK_AB R72, R73, R72 ;  /* 0x000000484948723e */ /* 0x000fe200000010ff */
[----:B------:R2:W-:Y:S01]  /*9310*/  STSM.16.M88.4 [R10], R56 ;  /* 0x000000380a007844 */ /* 0x0005e20000000200 */
        /* <DEDUP_REMOVED lines=11> */
[----:B------:R-:W-:Y:S01]  /*93d0*/  LOP3.LUT R94, R94, R191, RZ, 0x3c, !PT ;  /* 0x000000bf5e5e7212 */ /* 0x000fe200078e3cff */
[----:B------:R2:W-:Y:S01]  /*93e0*/  STSM.16.M88.4 [R14], R72 ;  /* 0x000000480e007844 */ /* 0x0005e20000000200 */
[----:B------:R-:W-:Y:S02]  /*93f0*/  MOV R20, R20 ;  /* 0x0000001400147202 */ /* 0x000fe40000000f00 */
[----:B------:R-:W-:Y:S02]  /*9400*/  MOV R4, R90 ;  /* 0x0000005a00047202 */ /* 0x000fe40000000f00 */
[----:B------:R-:W-:-:S02]  /*9410*/  F2FP.BF16.F32.PACK_AB R81, R153, R152 ;  /* 0x000000989951723e */ /* 0x000fc400000010ff */
[----:B------:R-:W-:Y:S02]  /*9420*/  F2FP.BF16.F32.PACK_AB R82, R85, R84 ;  /* 0x000000545552723e */ /* 0x000fe400000010ff */
[----:B------:R-:W-:Y:S02]  /*9430*/  F2FP.BF16.F32.PACK_AB R83, R155, R154 ;  /* 0x0000009a9b53723e */ /* 0x000fe400000010ff */
[----:B------:R-:W-:Y:S02]  /*9440*/  F2FP.BF16.F32.PACK_AB R88, R89, R88 ;  /* 0x000000585958723e */ /* 0x000fe400000010ff */
[----:B------:R-:W-:Y:S01]  /*9450*/  LOP3.LUT R102, R0, R195, RZ, 0x3c, !PT ;  /* 0x000000c300667212 */ /* 0x000fe200078e3cff */
[----:B------:R2:W-:Y:S01]  /*9460*/  STSM.16.M88.4 [R20], R80 ;  /* 0x0000005014007844 */ /* 0x0005e20000000200 */
[----:B------:R-:W-:Y:S02]  /*9470*/  MOV R3, R98 ;  /* 0x0000006200037202 */ /* 0x000fe40000000f00 */
[----:B------:R-:W-:-:S02]  /*9480*/  F2FP.BF16.F32.PACK_AB R89, R159, R158 ;  /* 0x0000009e9f59723e */ /* 0x000fc400000010ff */
        /* <DEDUP_REMOVED lines=9> */
[----:B------:R-:W-:Y:S02]  /*9520*/  F2FP.BF16.F32.PACK_AB R104, R105, R104 ;  /* 0x000000686968723e */ /* 0x000fe400000010ff */
[----:B------:R-:W-:Y:S01]  /*9530*/  IADD3.X R111, RZ, R115, RZ, P4, !PT ;  /* 0x00000073ff6f7210 */ /* 0x000fe200027fe4ff */
[----:B------:R2:W-:Y:S01]  /*9540*/  STSM.16.M88.4 [R86], R96 ;  /* 0x0000006056007844 */ /* 0x0005e20000000200 */
[----:B------:R-:W-:Y:S02]  /*9550*/  F2FP.BF16.F32.PACK_AB R105, R167, R166 ;  /* 0x000000a6a769723e */ /* 0x000fe400000010ff */
        /* <DEDUP_REMOVED lines=39> */
[----:B------:R-:W1:Y:S01]  /*97d0*/  LDC R7, c[0x0][0xea8] ;  /* 0x0003aa00ff077b82 */ /* 0x000e620000000800 */
[----:B------:R-:W-:Y:S01]  /*97e0*/  UIADD3 UR6, -UR36, URZ, URZ ;  /* 0x0000003f24067290 */ /* 0x000fe2000fffe13f */
[----:B--2---:R-:W-:Y:S01]  /*97f0*/  IMAD R0, RZ, RZ, -UR40 ;  /* 0x80000028ff007e24 */ /* 0x004fe2000f8e02ff */
[----:B------:R-:W-:Y:S01]  /*9800*/  ULDC UR4, c[0x0][0xeb4] ;  /* 0x0003ad0000047ab9 */ /* 0x000fe20000000800 */
[----:B------:R-:W-:Y:S01]  /*9810*/  ULDC.64 UR8, c[0x0][0xc70] ;  /* 0x00031c0000087ab9 */ /* 0x000fe20000000a00 */
[----:B------:R-:W-:Y:S01]  /*9820*/  UIMAD UR6, UR4, UR6, UR40 ;  /* 0x00000006040672a4 */ /* 0x000fe2000f8e0228 */
[----:B------:R-:W-:Y:S02]  /*9830*/  IMAD.MOV R3, RZ, RZ, -R19 ;  /* 0x000000ffff037224 */ /* 0x000fe400078e0a13 */
[----:B------:R-:W2:Y:S01]  /*9840*/  LDC.64 R8, c[0x0][0xc78] ;  /* 0x00031e00ff087b82 */ /* 0x000ea20000000a00 */
[----:B------:R-:W-:Y:S02]  /*9850*/  USHF.R.S32.HI UR4, URZ, 0x1f, UR6 ;  /* 0x0000001f3f047899 */ /* 0x000fe40008011406 */
[----:B------:R-:W-:-:S02]  /*9860*/  ISETP.NE.AND P0, PT, R18, R3, PT ;  /* 0x000000031200720c */ /* 0x000fc40003f05270 */
[----:B------:R-:W-:Y:S02]  /*9870*/  UIMAD UR7, UR4, UR8, URZ ;  /* 0x00000008040772a4 */ /* 0x000fe4000f8e023f */
[----:B------:R-:W-:Y:S02]  /*9880*/  UIMAD.WIDE.U32 UR4, UR6, UR8, URZ ;  /* 0x00000008060472a5 */ /* 0x000fe4000f8e003f */
[----:B------:R-:W-:Y:S02]  /*9890*/  UIMAD UR6, UR6, UR9, UR7 ;  /* 0x00000009060672a4 */ /* 0x000fe4000f8e0207 */
[----:B------:R-:W-:Y:S02]  /*98a0*/  USHF.R.S32.HI UR7, URZ, 0x1f, UR36 ;  /* 0x0000001f3f077899 */ /* 0x000fe40008011424 */
[----:B------:R-:W-:Y:S01]  /*98b0*/  UIADD3 UR6, UR5, UR6, URZ ;  /* 0x0000000605067290 */ /* 0x000fe2000fffe03f */
[----:B------:R-:W-:Y:S01]  /*98c0*/  MOV R4, UR4 ;  /* 0x0000000400047c02 */ /* 0x000fe20008000f00 */
[----:B------:R-:W-:Y:S01]  /*98d0*/  IMAD.U32 R5, RZ, RZ, UR5 ;  /* 0x00000005ff057e24 */ /* 0x000fe2000f8e00ff */
[----:B------:R-:W-:Y:S01]  /*98e0*/  ULDC UR4, c[0x0][0xb88] ;  /* 0x0002e20000047ab9 */ /* 0x000fe20000000800 */
[----:B-1----:R-:W-:-:S02]  /*98f0*/  IMAD R0, R7, R0, UR39 ;  /* 0x0000002707007e24 */ /* 0x002fc4000f8e0200 */
[----:B------:R-:W-:-:S03]  /*9900*/  IMAD.U32 R5, RZ, RZ, UR6 ;  /* 0x00000006ff057e24 */ /* 0x000fc6000f8e00ff */
[----:B------:R-:W-:Y:S01]  /*9910*/  LEA R7, R0, R17, 0x6 ;  /* 0x0000001100077211 */ /* 0x000fe200078e30ff */
[C---:B--2---:R-:W-:Y:S02]  /*9920*/  IMAD R6, R8.reuse, UR7, RZ ;  /* 0x0000000708067c24 */ /* 0x044fe4000f8e02ff */
[----:B------:R-:W-:Y:S01]  /*9930*/  IMAD.WIDE.U32 R4, R8, UR36, R4 ;  /* 0x0000002408047c25 */ /* 0x000fe2000f8e0004 */
[----:B------:R-:W-:Y:S02]  /*9940*/  SHF.R.S32.HI R3, RZ, 0x1f, R7 ;  /* 0x0000001fff037819 */ /* 0x000fe40000011407 */
[C---:B------:R-:W-:Y:S01]  /*9950*/  ISETP.GE.OR P1, PT, R7.reuse, UR4, P0 ;  /* 0x0000000407007c0c */ /* 0x040fe20008726670 */
[C---:B------:R-:W-:Y:S01]  /*9960*/  VIADD R8, R7.reuse, 0x8 ;  /* 0x0000000807087836 */ /* 0x040fe20000000000 */
[----:B------:R-:W-:Y:S01]  /*9970*/  IADD3 R0, P2, R7, R4, RZ ;  /* 0x0000000407007210 */ /* 0x000fe20007f5e0ff */
[----:B------:R-:W-:-:S03]  /*9980*/  IMAD R6, R9, UR36, R6 ;  /* 0x0000002409067c24 */ /* 0x000fc6000f8e0206 */
[----:B------:R-:W-:Y:S01]  /*9990*/  ISETP.GE.OR P0, PT, R8, UR4, P0 ;  /* 0x0000000408007c0c */ /* 0x000fe20008706670 */
[----:B------:R-:W-:Y:S01]  /*99a0*/  ULDC.64 UR4, c[0x0][0xc40] ;  /* 0x0003100000047ab9 */ /* 0x000fe20000000a00 */
[----:B------:R-:W-:Y:S02]  /*99b0*/  IADD3.X R3, R3, R5, R6, P2, !PT ;  /* 0x0000000503037210 */ /* 0x000fe400017fe406 */
[----:B------:R-:W-:-:S04]  /*99c0*/  LEA R4, P2, R0, UR4, 0x2 ;  /* 0x0000000400047c11 */ /* 0x000fc8000f8410ff */
[----:B------:R-:W-:-:S05]  /*99d0*/  LEA.HI.X R5, R0, UR5, R3, 0x2, P2 ;  /* 0x0000000500057c11 */ /* 0x000fca00090f1403 */
[----:B------:R1:W-:Y:S04]  /*99e0*/  @!P1 STG.E desc[UR54][R4.64], R157 ;  /* 0x0000009d04009986 */ /* 0x0003e8000c101936 */
[----:B------:R1:W-:Y:S02]  /*99f0*/  @!P0 STG.E desc[UR54][R4.64+0x20], R156 ;  /* 0x0000209c04008986 */ /* 0x0003e4000c101936 */
.L_x_160:
        /* <DEDUP_REMOVED lines=62> */
.L_x_162:
[----:B------:R-:W-:Y:S05]  /*9de0*/  BSYNC B0 ;  /* 0x0000000000007941 */ /* 0x000fea0003800000 */
.L_x_161:
[----:B------:R-:W2:Y:S02]  /*9df0*/  LDC R0, c[0x0][0xea4] ;  /* 0x0003a900ff007b82 */ /* 0x000ea40000000800 */
[----:B--2---:R-:W-:-:S13]  /*9e00*/  ISETP.LE.AND P0, PT, R0, UR41, PT ;  /* 0x0000002900007c0c */ /* 0x004fda000bf03270 */
[----:B------:R-:W-:Y:S05]  /*9e10*/  @!P0 BRA `(.L_x_163) ;  /* 0xffffff70001c8947 */ /* 0x000fea000383ffff */
[----:B------:R-:W-:Y:S05]  /*9e20*/  EXIT ;  /* 0x000000000000794d */ /* 0x000fea0003800000 */
.L_x_133:
[----:B------:R-:W-:-:S08]  /*9e30*/  NOP ;  /* 0x0000000000007918 */ /* 0x000fd00000000000 */
[----:B------:R-:W1:-:S00]  /*9e40*/  USETMAXREG.DEALLOC.CTAPOOL 0x18 ;  /* 0x00000018000079c8 */ /* 0x000e4000080e0500 */
[----:B-1----:R-:W-:-:S06]  /*9e50*/  LOP3.LUT R0, R0, 0x3, RZ, 0xc0, !PT ;  /* 0x0000000300007812 */ /* 0x002fcc00078ec0ff */
[----:B------:R-:W1:Y:S02]  /*9e60*/  SHFL.IDX PT, R0, R0, RZ, 0x1f ;  /* 0x00001fff00007589 */ /* 0x000e6400000e0000 */
[----:B-1----:R-:W-:-:S13]  /*9e70*/  ISETP.NE.AND P0, PT, R0, RZ, PT ;  /* 0x000000ff0000720c */ /* 0x002fda0003f05270 */
[----:B------:R-:W-:Y:S05]  /*9e80*/  @P0 EXIT ;  /* 0x000000000000094d */ /* 0x000fea0003800000 */
[----:B------:R-:W1:Y:S01]  /*9e90*/  S2UR UR4, SR_CTAID.X ;  /* 0x00000000000479c3 */ /* 0x000e620000002500 */
[----:B------:R-:W-:Y:S01]  /*9ea0*/  IMAD.MOV.U32 R16, RZ, RZ, RZ ;  /* 0x000000ffff107224 */ /* 0x000fe200078e00ff */
[----:B------:R-:W-:Y:S01]  /*9eb0*/  MOV R2, 0x1 ;  /* 0x0000000100027802 */ /* 0x000fe20000000f00 */
[----:B------:R-:W-:-:S05]  /*9ec0*/  IMAD.MOV.U32 R17, RZ, RZ, 0x1 ;  /* 0x00000001ff117424 */ /* 0x000fca00078e00ff */
[----:B------:R-:W1:Y:S02]  /*9ed0*/  LDC R0, c[0x0][0xea4] ;  /* 0x0003a900ff007b82 */ /* 0x000e640000000800 */
[----:B-1----:R-:W-:-:S13]  /*9ee0*/  ISETP.LE.AND P0, PT, R0, UR4, PT ;  /* 0x0000000400007c0c */ /* 0x002fda000bf03270 */
[----:B------:R-:W-:Y:S05]  /*9ef0*/  @P0 BRA `(.L_x_164) ;  /* 0x0000003000600947 */ /* 0x000fea0003800000 */
[----:B------:R-:W-:Y:S01]  /*9f00*/  IMAD.U32 R0, RZ, RZ, UR4 ;  /* 0x00000004ff007e24 */ /* 0x000fe2000f8e00ff */
[----:B------:R-:W-:Y:S01]  /*9f10*/  ULDC UR4, c[0x0][0xc] ;  /* 0x0000030000047ab9 */ /* 0x000fe20000000800 */
[----:B------:R-:W-:Y:S01]  /*9f20*/  MOV R16, RZ ;  /* 0x000000ff00107202 */ /* 0x000fe20000000f00 */
[----:B------:R-:W-:Y:S01]  /*9f30*/  IMAD.MOV.U32 R17, RZ, RZ, 0x1 ;  /* 0x00000001ff117424 */ /* 0x000fe200078e00ff */
[----:B------:R-:W-:Y:S01]  /*9f40*/  ULDC.64 UR46, c[0x0][0x198] ;  /* 0x00006600002e7ab9 */ /* 0x000fe20000000a00 */
[----:B------:R1:W-:Y:S04]  /*9f50*/  STL [R1+0xc], R0 ;  /* 0x00000c0001007387 */ /* 0x0003e80000100800 */
[----:B------:R2:W-:Y:S01]  /*9f60*/  STL [R1+0x18], RZ ;  /* 0x000018ff01007387 */ /* 0x0005e20000100800 */
[----:B-1----:R-:W-:-:S05]  /*9f70*/  IMAD.U32 R0, RZ, RZ, UR4 ;  /* 0x00000004ff007e24 */ /* 0x002fca000f8e00ff */
[----:B------:R2:W-:Y:S02]  /*9f80*/  STL [R1+0x1c], R0 ;  /* 0x00001c0001007387 */ /* 0x0005e40000100800 */
.L_x_208:
[----:B------:R-:W3:Y:S01]  /*9f90*/  LDL R4, [R1+0xc] ;  /* 0x00000c0001047983 */ /* 0x000ee20000100800 */
[----:B-12---:R-:W1:Y:S01]  /*9fa0*/  LDC R0, c[0x0][0xea8] ;  /* 0x0003aa00ff007b82 */ /* 0x006e620000000800 */
[----:B------:R-:W-:Y:S05]  /*9fb0*/  YIELD ;  /* 0x0000000000007946 */ /* 0x000fea0003800000 */
[----:B------:R-:W-:Y:S02]  /*9fc0*/  ULDC.64 UR4, c[0x0][0x3f8] ;  /* 0x0000fe0000047ab9 */ /* 0x000fe40000000a00 */
[----:B------:R-:W2:Y:S01]  /*9fd0*/  LDC R19, c[0x0][0xeb4] ;  /* 0x0003ad00ff137b82 */ /* 0x000ea20000000800 */
[----:B------:R-:W-:-:S03]  /*9fe0*/  UISETP.NE.U32.AND UP0, UPT, UR4, URZ, UPT ;  /* 0x0000003f0400728c */ /* 0x000fc6000bf05070 */
[----:B------:R-:W-:Y:S01]  /*9ff0*/  ULDC UR4, c[0x0][0x404] ;  /* 0x0001010000047ab9 */ /* 0x000fe20000000800 */
[----:B------:R-:W-:-:S04]  /*a000*/  UISETP.NE.AND.EX UP0, UPT, UR5, URZ, UPT, UP0 ;  /* 0x0000003f0500728c */ /* 0x000fc8000bf05300 */
[----:B------:R-:W-:Y:S01]  /*a010*/  USEL UR4, UR4, 0x1, UP0 ;  /* 0x0000000104047887 */ /* 0x000fe20008000000 */
[----:B-1----:R-:W-:Y:S02]  /*a020*/  ISETP.NE.AND P0, PT, R0, 0x1, PT ;  /* 0x000000010000780c */ /* 0x002fe40003f05270 */
[----:B--2---:R-:W-:-:S11]  /*a030*/  ISETP.NE.AND P1, PT, R19, 0x1, PT ;  /* 0x000000011300780c */ /* 0x004fd60003f25270 */
[----:B------:R-:W3:Y:S08]  /*a040*/  @P0 LDC R0, c[0x0][0xeac] ;  /* 0x0003ab00ff000b82 */ /* 0x000ef00000000800 */
[----:B------:R-:W1:Y:S08]  /*a050*/  @P0 LDC R5, c[0x0][0xeb0] ;  /* 0x0003ac00ff050b82 */ /* 0x000e700000000800 */
[----:B------:R-:W2:Y:S01]  /*a060*/  @P1 LDC.64 R2, c[0x0][0xeb8] ;  /* 0x0003ae00ff021b82 */ /* 0x000ea20000000a00 */
[----:B---3--:R-:W-:-:S05]  /*a070*/  @P0 IMAD.HI.U32 R0, R4, R0, RZ ;  /* 0x0000000004000227 */ /* 0x008fca00078e00ff */
[----:B-1----:R-:W-:Y:S02]  /*a080*/  @P0 SHF.R.U32.HI R4, RZ, R5, R0 ;  /* 0x00000005ff040219 */ /* 0x002fe40000011600 */
[----:B------:R-:W1:Y:S01]  /*a090*/  S2R R5, SR_CgaCtaId ;  /* 0x0000000000057919 */ /* 0x000e620000008800 */
[----:B------:R-:W3:Y:S01]  /*a0a0*/  LDC R0, c[0x0][0x2e0] ;  /* 0x0000b800ff007b82 */ /* 0x000ee20000000800 */
[----:B------:R-:W-:Y:S01]  /*a0b0*/  MOV R18, R4 ;  /* 0x0000000400127202 */ /* 0x000fe20000000f00 */
[----:B--2---:R-:W-:Y:S01]  /*a0c0*/  @P1 IMAD.HI.U32 R2, R4, R2, RZ ;  /* 0x0000000204021227 */ /* 0x004fe200078e00ff */
[----:B------:R2:W-:Y:S04]  /*a0d0*/  STL [R1+0x4], R4 ;  /* 0x0000040401007387 */ /* 0x0005e80000100800 */
[----:B------:R-:W-:-:S02]  /*a0e0*/  @P1 SHF.R.U32.HI R18, RZ, R3, R2 ;  /* 0x00000003ff121219 */ /* 0x000fc40000011602 */
[----:B------:R-:W-:Y:S01]  /*a0f0*/  MOV R2, 0x400 ;  /* 0x0000040000027802 */ /* 0x000fe20000000f00 */
[----:B---3--:R-:W-:-:S03]  /*a100*/  IMAD R6, R0, UR4, RZ ;  /* 0x0000000400067c24 */ /* 0x008fc6000f8e02ff */
[----:B-1----:R-:W-:-:S05]  /*a110*/  LEA R7, R5, R2, 0x18 ;  /* 0x0000000205077211 */ /* 0x002fca00078ec0ff */
[----:B------:R-:W-:Y:S01]  /*a120*/  VIADD R0, R7, 0x22400 ;  /* 0x0002240007007836 */ /* 0x000fe20000000000 */
[----:B------:R2:W-:Y:S04]  /*a130*/  STL [R1], R7 ;  /* 0x0000000701007387 */ /* 0x0005e80000100800 */
[----:B------:R-:W-:Y:S01]  /*a140*/  LOP3.LUT P0, RZ, R0, 0x3ff, RZ, 0xc0, !PT ;  /* 0x000003ff00ff7812 */ /* 0x000fe2000780c0ff */
[----:B------:R-:W-:Y:S01]  /*a150*/  VIADD R0, R6, 0x3f ;  /* 0x0000003f06007836 */ /* 0x000fe20000000000 */
[----:B------:R2:W-:Y:S04]  /*a160*/  STL [R1+0x14], R6 ;  /* 0x0000140601007387 */ /* 0x0005e80000100800 */
        /* <DEDUP_REMOVED lines=11> */
[----:B--2---:R-:W-:Y:S01]  /*a220*/  IMAD.U32 R4, RZ, RZ, UR6 ;  /* 0x00000006ff047e24 */ /* 0x004fe2000f8e00ff */
[----:B------:R-:W-:Y:S01]  /*a230*/  MOV R6, UR8 ;  /* 0x0000000800067c02 */ /* 0x000fe20008000f00 */
[----:B------:R-:W1:Y:S01]  /*a240*/  LDC.64 R2, c[0x4][R2] ;  /* 0x0100000002027b82 */ /* 0x000e620000000a00 */
[----:B------:R-:W-:Y:S01]  /*a250*/  IMAD.U32 R5, RZ, RZ, UR7 ;  /* 0x00000007ff057e24 */ /* 0x000fe2000f8e00ff */
[----:B------:R-:W-:Y:S01]  /*a260*/  MOV R11, UR5 ;  /* 0x00000005000b7c02 */ /* 0x000fe20008000f00 */
[----:B------:R-:W-:Y:S01]  /*a270*/  IMAD.U32 R7, RZ, RZ, UR9 ;  /* 0x00000009ff077e24 */ /* 0x000fe2000f8e00ff */
[----:B------:R-:W-:Y:S01]  /*a280*/  MOV R13, RZ ;  /* 0x000000ff000d7202 */ /* 0x000fe20000000f00 */
[----:B------:R-:W-:-:S02]  /*a290*/  IMAD.U32 R10, RZ, RZ, UR4 ;  /* 0x00000004ff0a7e24 */ /* 0x000fc4000f8e00ff */
[----:B------:R-:W-:Y:S02]  /*a2a0*/  IMAD.MOV.U32 R8, RZ, RZ, 0x70 ;  /* 0x00000070ff087424 */ /* 0x000fe400078e00ff */
[----:B------:R-:W-:-:S07]  /*a2b0*/  IMAD.MOV.U32 R12, RZ, RZ, 0x1 ;  /* 0x00000001ff0c7424 */ /* 0x000fce00078e00ff */
[----:B------:R-:W-:-:S07]  /*a2c0*/  LEPC R20, `(.L_x_165) ;  /* 0x000000001014794e */ /* 0x000fce0000000000 */
[----:B-1----:R-:W-:Y:S05]  /*a2d0*/  CALL.ABS.NOINC R2 ;  /* 0x0000000002007343 */ /* 0x002fea0003c00000 */
.L_x_165:
[----:B------:R-:W2:Y:S02]  /*a2e0*/  LDL R2, [R1] ;  /* 0x0000000001027983 */ /* 0x000ea40000100800 */
[----:B--2---:R-:W-:-:S05]  /*a2f0*/  VIADD R0, R2, 0x400 ;  /* 0x0000040002007836 */ /* 0x004fca0000000000 */
[----:B------:R-:W-:-:S13]  /*a300*/  LOP3.LUT P0, RZ, R0, 0x3ff, RZ, 0xc0, !PT ;  /* 0x000003ff00ff7812 */ /* 0x000fda000780c0ff */
[----:B------:R-:W-:Y:S05]  /*a310*/  @!P0 BRA `(.L_x_166) ;  /* 0x0000000000808947 */ /* 0x000fea0003800000 */
[----:B------:R-:W-:Y:S01]  /*a320*/  MOV R0, 0x0 ;  /* 0x0000000000007802 */ /* 0x000fe20000000f00 */
[----:B------:R-:W-:Y:S01]  /*a330*/  ULDC.64 UR6, c[0x4][0x88] ;  /* 0x0100220000067ab9 */ /* 0x000fe20000000a00 */
[----:B------:R-:W-:Y:S01]  /*a340*/  ULDC.64 UR8, c[0x4][0x90] ;  /* 0x0100240000087ab9 */ /* 0x000fe20000000a00 */
[----:B------:R-:W-:Y:S01]  /*a350*/  ULDC.64 UR4, c[0x4][0x10] ;  /* 0x0100040000047ab9 */ /* 0x000fe20000000a00 */
[----:B------:R1:W2:Y:S01]  /*a360*/  LDC.64 R2, c[0x4][R0] ;  /* 0x0100000000027b82 */ /* 0x0002a20000000a00 */
[----:B------:R-:W-:Y:S01]  /*a370*/  IMAD.U32 R4, RZ, RZ, UR6 ;  /* 0x00000006ff047e24 */ /* 0x000fe2000f8e00ff */
[----:B------:R-:W-:Y:S01]  /*a380*/  MOV R5, UR7 ;  /* 0x0000000700057c02 */ /* 0x000fe20008000f00 */
        /* <DEDUP_REMOVED lines=9> */
.L_x_167:
[----:B------:R-:W-:Y:S01]  /*a420*/  MOV R2, 0x0 ;  /* 0x0000000000027802 */ /* 0x000fe20000000f00 */
[----:B------:R-:W-:Y:S01]  /*a430*/  ULDC.64 UR6, c[0x4][0x88] ;  /* 0x0100220000067ab9 */ /* 0x000fe20000000a00 */
[----:B------:R-:W-:Y:S01]  /*a440*/  ULDC.64 UR8, c[0x4][0x90] ;  /* 0x0100240000087ab9 */ /* 0x000fe20000000a00 */
[----:B------:R-:W-:Y:S01]  /*a450*/  ULDC.64 UR4, c[0x4][0x18] ;  /* 0x0100060000047ab9 */ /* 0x000fe20000000a00 */
[----:B------:R-:W-:Y:S01]  /*a460*/  IMAD.U32 R4, RZ, RZ, UR6 ;  /* 0x00000006ff047e24 */ /* 0x000fe2000f8e00ff */
[----:B------:R-:W-:Y:S01]  /*a470*/  MOV R5, UR7 ;  /* 0x0000000700057c02 */ /* 0x000fe20008000f00 */
[----:B------:R-:W1:Y:S01]  /*a480*/  LDC.64 R2, c[0x4][R2] ;  /* 0x0100000002027b82 */ /* 0x000e620000000a00 */
[----:B------:R-:W-:Y:S01]  /*a490*/  IMAD.U32 R6, RZ, RZ, UR8 ;  /* 0x00000008ff067e24 */ /* 0x000fe2000f8e00ff */
[----:B------:R-:W-:Y:S01]  /*a4a0*/  MOV R10, UR4 ;  /* 0x00000004000a7c02 */ /* 0x000fe20008000f00 */
[----:B------:R-:W-:Y:S01]  /*a4b0*/  IMAD.U32 R7, RZ, RZ, UR9 ;  /* 0x00000009ff077e24 */ /* 0x000fe2000f8e00ff */
[----:B------:R-:W-:Y:S01]  /*a4c0*/  MOV R12, 0x1 ;  /* 0x00000001000c7802 */ /* 0x000fe20000000f00 */
[----:B------:R-:W-:-:S02]  /*a4d0*/  IMAD.U32 R11, RZ, RZ, UR5 ;  /* 0x00000005ff0b7e24 */ /* 0x000fc4000f8e00ff */
[----:B------:R-:W-:Y:S02]  /*a4e0*/  IMAD.MOV.U32 R8, RZ, RZ, 0x70 ;  /* 0x00000070ff087424 */ /* 0x000fe400078e00ff */
[----:B------:R-:W-:-:S07]  /*a4f0*/  IMAD.MOV.U32 R13, RZ, RZ, RZ ;  /* 0x000000ffff0d7224 */ /* 0x000fce00078e00ff */
[----:B------:R-:W-:-:S07]  /*a500*/  LEPC R20, `(.L_x_166) ;  /* 0x000000001014794e */ /* 0x000fce0000000000 */
[----:B-1----:R-:W-:Y:S05]  /*a510*/  CALL.ABS.NOINC R2 ;  /* 0x0000000002007343 */ /* 0x002fea0003c00000 */
.L_x_166:
        /* <DEDUP_REMOVED lines=9> */
[----:B-1----:R-:W-:Y:S01]  /*a5b0*/  ISETP.NE.AND P1, PT, R0, 0x1, PT ;  /* 0x000000010000780c */ /* 0x002fe20003f25270 */
[----:B------:R-:W-:-:S12]  /*a5c0*/  IMAD.MOV.U32 R0, RZ, RZ, R19 ;  /* 0x000000ffff007224 */ /* 0x000fd800078e0013 */
        /* <DEDUP_REMOVED lines=16> */
[----:B---3--:R-:W-:-:S04]  /*a6d0*/  IMAD R8, R8, UR4, R4 ;  /* 0x0000000408087c24 */ /* 0x008fc8000f8e0204 */
[----:B-1----:R-:W-:-:S07]  /*a6e0*/  IMAD.SHL.U32 R8, R8, 0x40, RZ ;  /* 0x0000004008087824 */ /* 0x002fce00078e00ff */
.L_x_168:
        /* <DEDUP_REMOVED lines=17> */
.L_x_223:
[----:B------:R-:W2:Y:S01]  /*a800*/  LDL R5, [R1+0x8] ;  /* 0x0000080001057983 */ /* 0x000ea20000100800 */
[----:B------:R-:W-:Y:S01]  /*a810*/  UMOV UR4, 0xffffffff ;  /* 0xffffffff00047882 */ /* 0x000fe20000000000 */
[----:B------:R-:W-:Y:S02]  /*a820*/  SHF.R.S32.HI R7, RZ, 0x1f, R6 ;  /* 0x0000001fff077819 */ /* 0x000fe40000011406 */
[----:B--2---:R-:W-:Y:S01]  /*a830*/  IADD3 R9, R5, -0x1, RZ ;  /* 0xffffffff05097810 */ /* 0x004fe20007ffe0ff */
[----:B------:R-:W-:Y:S06]  /*a840*/  BRA.DIV UR4, `(.L_x_170) ;  /* 0x0000002e04787947 */ /* 0x000fec000b800000 */
[----:B------:R-:W-:-:S13]  /*a850*/  ELECT P6, URZ, PT ;  /* 0x00000000003f782f */ /* 0x000fda00038c0000 */
.L_x_226:
        /* <DEDUP_REMOVED lines=8> */
[----:B--2---:R-:W-:-:S04]  /*a8e0*/  @P1 IMAD.HI.U32 R10, R9, R4, RZ ;  /* 0x00000004090a1227 */ /* 0x004fc800078e00ff */
[----:B------:R-:W-:Y:S01]  /*a8f0*/  IMAD.MOV.U32 R4, RZ, RZ, R9 ;  /* 0x000000ffff047224 */ /* 0x000fe200078e0009 */
        /* <DEDUP_REMOVED lines=12> */
.L_x_172:
[----:B--2---:R-:W2:Y:S01]  /*a9c0*/  S2R R10, SR_CgaCtaId ;  /* 0x00000000000a7919 */ /* 0x004ea20000008800 */
[----:B------:R-:W-:-:S04]  /*a9d0*/  MOV R5, 0x400 ;  /* 0x0000040000057802 */ /* 0x000fc80000000f00 */
[----:B--2---:R-:W-:-:S05]  /*a9e0*/  LEA R5, R10, R5, 0x18 ;  /* 0x000000050a057211 */ /* 0x004fca00078ec0ff */
[----:B------:R-:W-:Y:S01]  /*a9f0*/  IMAD R10, R16, 0x8, R5 ;  /* 0x00000008100a7824 */ /* 0x000fe200078e0205 */
[----:B------:R-:W-:-:S04]  /*aa00*/  SHF.L.U32 R5, R17, 0x1f, RZ ;  /* 0x0000001f11057819 */ /* 0x000fc800000006ff */
[----:B------:R-:W2:Y:S02]  /*aa10*/  SYNCS.PHASECHK.TRANS64.TRYWAIT P1, [R10+URZ+0x38840], R5 ;  /* 0x038840050a0075a7 */ /* 0x000ea4000802017f */
[----:B--2---:R-:W-:Y:S05]  /*aa20*/  @!P1 BRA `(.L_x_173) ;  /* 0x0000002c00209947 */ /* 0x004fea0003800000 */
.L_x_227:
        /* <DEDUP_REMOVED lines=11> */
.L_x_174:
[----:B------:R-:W3:Y:S01]  /*aae0*/  LDL R11, [R1+0x10] ;  /* 0x00001000010b7983 */ /* 0x000ee20000100800 */
[----:B--2---:R-:W-:Y:S01]  /*aaf0*/  MOV R5, 0x400 ;  /* 0x0000040000057802 */ /* 0x004fe20000000f00 */
[----:B------:R-:W2:Y:S01]  /*ab00*/  S2R R12, SR_CgaCtaId ;  /* 0x00000000000c7919 */ /* 0x000ea20000008800 */
[----:B------:R-:W-:Y:S01]  /*ab10*/  R2UR UR9, R10 ;  /* 0x000000000a0972ca */ /* 0x000fe200000e0000 */
[----:B------:R-:W-:Y:S01]  /*ab20*/  UIADD3 UR4, UP0, UR46, 0x370, URZ ;  /* 0x000003702e047890 */ /* 0x000fe2000ff1e03f */
[----:B------:R-:W-:Y:S02]  /*ab30*/  R2UR UR12, R0 ;  /* 0x00000000000c72ca */ /* 0x000fe400000e0000 */
[----:B-----5:R-:W-:Y:S01]  /*ab40*/  R2UR UR13, R4 ;  /* 0x00000000040d72ca */ /* 0x020fe200000e0000 */
[----:B------:R-:W-:Y:S01]  /*ab50*/  UIADD3.X UR5, URZ, UR47, URZ, UP0, !UPT ;  /* 0x0000002f3f057290 */ /* 0x000fe200087fe43f */
[----:B--2---:R-:W-:-:S05]  /*ab60*/  LEA R5, R12, R5, 0x18 ;  /* 0x000000050c057211 */ /* 0x004fca00078ec0ff */
[----:B------:R-:W-:-:S05]  /*ab70*/  IMAD R5, R16, 0x2000, R5 ;  /* 0x0000200010057824 */ /* 0x000fca00078e0205 */
[----:B------:R-:W-:Y:S01]  /*ab80*/  R2UR UR8, R5 ;  /* 0x00000000050872ca */ /* 0x000fe200000e0000 */
[----:B------:R-:W-:Y:S01]  /*ab90*/  UIADD3 UR9, UR9, 0x38830, URZ ;  /* 0x0003883009097890 */ /* 0x000fe2000fffe03f */
[----:B------:R-:W-:Y:S01]  /*aba0*/  UMOV UR6, 0x0 ;  /* 0x0000000000067882 */ /* 0x000fe20000000000 */
[----:B------:R-:W-:Y:S01]  /*abb0*/  UMOV UR7, 0x14f00000 ;  /* 0x14f0000000077882 */ /* 0x000fe20000000000 */
[----:B------:R-:W-:-:S09]  /*abc0*/  UMOV UR10, URZ ;  /* 0x0000003f000a7c82 */ /* 0x000fd20008000000 */
[----:B------:R-:W-:Y:S01]  /*abd0*/  UIADD3 UR8, UR8, 0x22400, URZ ;  /* 0x0002240008087890 */ /* 0x000fe2000fffe03f */
[----:B---3--:R-:W-:-:S13]  /*abe0*/  R2UR UR11, R11 ;  /* 0x000000000b0b72ca */ /* 0x008fda00000e0000 */
[----:B------:R-:W-:-:S09]  /*abf0*/  USHF.L.U32 UR11, UR11, 0x6, URZ ;  /* 0x000000060b0b7899 */ /* 0x000fd2000800063f */
[----:B------:R2:W-:Y:S02]  /*ac00*/  UTMALDG.4D [UR8], [UR4], desc[UR6] ;  /* 0x00000608040075b4 */ /* 0x0005e40008019000 */
[----:B--2---:R-:W-:Y:S01]  /*ac10*/  NOP ;  /* 0x0000000000007918 */ /* 0x004fe20000000000 */
.L_x_171:
[----:B------:R-:W2:Y:S01]  /*ac20*/  S2R R12, SR_CgaCtaId ;  /* 0x00000000000c7919 */ /* 0x000ea20000008800 */
[----:B------:R-:W-:Y:S05]  /*ac30*/  WARPSYNC.ALL ;  /* 0x0000000000007948 */ /* 0x000fea0003800000 */
[----:B------:R-:W-:Y:S01]  /*ac40*/  BAR.SYNC.DEFER_BLOCKING 0x8, 0xa0 ;  /* 0x0202800000007b1d */ /* 0x000fe20000010000 */
[----:B------:R-:W-:Y:S02]  /*ac50*/  ELECT P1, URZ, PT ;  /* 0x00000000003f782f */ /* 0x000fe40003820000 */
[----:B------:R-:W-:-:S03]  /*ac60*/  MOV R11, 0x400 ;  /* 0x00000400000b7802 */ /* 0x000fc60000000f00 */
[----:B------:R-:W-:Y:S01]  /*ac70*/  BSSY B0, `(.L_x_175) ;  /* 0x000004c000007945 */ /* 0x000fe20003800000 */
[----:B--2---:R-:W-:-:S07]  /*ac80*/  LEA R11, R12, R11, 0x18 ;  /* 0x0000000b0c0b7211 */ /* 0x004fce00078ec0ff */
[----:B------:R-:W-:Y:S05]  /*ac90*/  @!P1 BRA `(.L_x_176) ;  /* 0x0000000400249947 */ /* 0x000fea0003800000 */
[----:B------:R-:W-:Y:S01]  /*aca0*/  R2UR UR16, R11 ;  /* 0x000000000b1072ca */ /* 0x000fe200000e0000 */
[----:B------:R-:W-:Y:S01]  /*acb0*/  UIADD3 UR14, UP0, UR46, 0x270, URZ ;  /* 0x000002702e0e7890 */ /* 0x000fe2000ff1e03f */
[----:B------:R-:W-:Y:S01]  /*acc0*/  R2UR UR11, R8 ;  /* 0x00000000080b72ca */ /* 0x000fe200000e0000 */
[----:B------:R-:W-:Y:S01]  /*acd0*/  IMAD.MOV.U32 R5, RZ, RZ, 0x2000 ;  /* 0x00002000ff057424 */ /* 0x000fe200078e00ff */
[----:B------:R-:W-:Y:S01]  /*ace0*/  R2UR UR12, R19 ;  /* 0x00000000130c72ca */ /* 0x000fe200000e0000 */
[----:B------:R-:W-:Y:S01]  /*acf0*/  UIADD3.X UR15, URZ, UR47, URZ, UP0, !UPT ;  /* 0x0000002f3f0f7290 */ /* 0x000fe200087fe43f */
[----:B------:R-:W-:Y:S01]  /*ad00*/  R2UR UR13, R18 ;  /* 0x00000000120d72ca */ /* 0x000fe200000e0000 */
[----:B------:R-:W-:Y:S01]  /*ad10*/  UIADD3 UR4, UP0, UR46, 0x770, URZ ;  /* 0x000007702e047890 */ /* 0x000fe2000ff1e03f */
[----:B------:R2:W-:Y:S01]  /*ad20*/  SYNCS.ARRIVE.TRANS64 RZ, [R11+URZ+0x38800], R5 ;  /* 0x038800050bff79a7 */ /* 0x0005e2000800003f */
[----:B------:R-:W-:Y:S01]  /*ad30*/  UMOV UR6, 0x0 ;  /* 0x0000000000067882 */ /* 0x000fe20000000000 */
[----:B------:R-:W-:Y:S01]  /*ad40*/  UMOV UR7, 0x12f00000 ;  /* 0x12f0000000077882 */ /* 0x000fe20000000000 */
[----:B------:R-:W-:Y:S01]  /*ad50*/  UMOV UR10, URZ ;  /* 0x0000003f000a7c82 */ /* 0x000fe20008000000 */
[----:B------:R-:W-:Y:S01]  /*ad60*/  UIADD3.X UR5, URZ, UR47, URZ, UP0, !UPT ;  /* 0x0000002f3f057290 */ /* 0x000fe200087fe43f */
[----:B------:R-:W-:Y:S01]  /*ad70*/  MOV R8, UR54 ;  /* 0x0000003600087c02 */ /* 0x000fe20008000f00 */
[----:B------:R-:W-:-:S02]  /*ad80*/  UIADD3 UR8, UR16, 0x20400, URZ ;  /* 0x0002040010087890 */ /* 0x000fc4000fffe03f */
[----:B------:R-:W-:Y:S01]  /*ad90*/  UIADD3 UR9, UR16, 0x38800, URZ ;  /* 0x0003880010097890 */ /* 0x000fe2000fffe03f */
[----:B------:R-:W-:Y:S01]  /*ada0*/  R2UR UR54, R8 ;  /* 0x00000000083672ca */ /* 0x000fe200000e0000 */
[----:B------:R-:W-:Y:S01]  /*adb0*/  UIADD3 UR48, UR16, 0x28400, URZ ;  /* 0x0002840010307890 */ /* 0x000fe2000fffe03f */
[----:B--2---:R-:W-:Y:S01]  /*adc0*/  MOV R5, 0x10000 ;  /* 0x0001000000057802 */ /* 0x004fe20000000f00 */
[----:B------:R-:W-:Y:S01]  /*add0*/  UMOV UR50, 0xc0 ;  /* 0x000000c000327882 */ /* 0x000fe20000000000 */
[----:B------:R-:W-:Y:S01]  /*ade0*/  UMOV UR51, UR11 ;  /* 0x0000000b00337c82 */ /* 0x000fe20008000000 */
[----:B------:R-:W-:Y:S01]  /*adf0*/  MOV R10, UR50 ;  /* 0x00000032000a7c02 */ /* 0x000fe20008000f00 */
[----:B------:R-:W-:Y:S01]  /*ae00*/  UMOV UR50, 0x40 ;  /* 0x0000004000327882 */ /* 0x000fe20000000000 */
[----:B------:R-:W-:Y:S01]  /*ae10*/  UMOV UR52, UR12 ;  /* 0x0000000c00347c82 */ /* 0x000fe20008000000 */
[----:B------:R2:W-:Y:S01]  /*ae20*/  UTMALDG.4D [UR8], [UR14], desc[UR6] ;  /* 0x000006080e0075b4 */ /* 0x0005e20008019000 */
[----:B------:R3:W-:Y:S01]  /*ae30*/  SYNCS.ARRIVE.TRANS64 RZ, [R11+URZ+0x38810], R5 ;  /* 0x038810050bff79a7 */ /* 0x0007e2000800003f */
[----:B------:R-:W-:Y:S01]  /*ae40*/  UMOV UR53, UR13 ;  /* 0x0000000d00357c82 */ /* 0x000fe20008000000 */
[----:B------:R-:W-:-:S02]  /*ae50*/  UIADD3 UR56, UR16, 0x2a400, URZ ;  /* 0x0002a40010387890 */ /* 0x000fc4000fffe03f */
[----:B------:R-:W-:Y:S02]  /*ae60*/  UIADD3 UR40, UR16, 0x2e400, URZ ;  /* 0x0002e40010287890 */ /* 0x000fe4000fffe03f */
[----:B------:R-:W-:Y:S02]  /*ae70*/  UIADD3 UR32, UR16, 0x30400, URZ ;  /* 0x0003040010207890 */ /* 0x000fe4000fffe03f */
[----:B------:R-:W-:Y:S01]  /*ae80*/  UIADD3 UR24, UR16, 0x32400, URZ ;  /* 0x0003240010187890 */ /* 0x000fe2000fffe03f */
[----:B------:R-:W-:Y:S01]  /*ae90*/  UMOV UR58, 0x80 ;  /* 0x00000080003a7882 */ /* 0x000fe20000000000 */
[----:B------:R-:W-:Y:S01]  /*aea0*/  UMOV UR59, UR11 ;  /* 0x0000000b003b7c82 */ /* 0x000fe20008000000 */
[----:B------:R-:W-:Y:S01]  /*aeb0*/  UMOV UR60, UR12 ;  /* 0x0000000c003c7c82 */ /* 0x000fe20008000000 */
[----:B------:R-:W-:Y:S01]  /*aec0*/  UMOV UR61, UR13 ;  /* 0x0000000d003d7c82 */ /* 0x000fe20008000000 */
        /* <DEDUP_REMOVED lines=11> */
[----:B--2---:R-:W-:Y:S01]  /*af80*/  UIADD3 UR8, UR16, 0x26400, URZ ;  /* 0x0002640010087890 */ /* 0x004fe2000fffe03f */
[----:B---3--:R-:W-:Y:S01]  /*af90*/  MOV R5, UR55 ;  /* 0x0000003700057c02 */ /* 0x008fe20008000f00 */
[----:B------:R-:W-:Y:S01]  /*afa0*/  UIADD3 UR9, UR16, 0x38810, URZ ;  /* 0x0003881010097890 */ /* 0x000fe2000fffe03f */
[----:B------:R-:W-:Y:S01]  /*afb0*/  UMOV UR29, UR13 ;  /* 0x0000000d001d7c82 */ /* 0x000fe20008000000 */
[----:B------:R-:W-:Y:S01]  /*afc0*/  UMOV UR18, 0x1c0 ;  /* 0x000001c000127882 */ /* 0x000fe20000000000 */
[----:B------:R-:W-:Y:S01]  /*afd0*/  UMOV UR19, UR11 ;  /* 0x0000000b00137c82 */ /* 0x000fe20008000000 */
[----:B------:R-:W-:Y:S01]  /*afe0*/  UMOV UR20, UR12 ;  /* 0x0000000c00147c82 */ /* 0x000fe20008000000 */
[----:B------:R-:W-:-:S02]  /*aff0*/  UMOV UR21, UR13 ;  /* 0x0000000d00157c82 */ /* 0x000fc40008000000 */
[----:B------:R-:W-:Y:S01]  /*b000*/  UMOV UR49, UR9 ;  /* 0x0000000900317c82 */ /* 0x000fe20008000000 */
[----:B------:R-:W-:Y:S01]  /*b010*/  UMOV UR57, UR9 ;  /* 0x0000000900397c82 */ /* 0x000fe20008000000 */
[----:B------:R-:W-:Y:S01]  /*b020*/  UTMALDG.4D [UR8], [UR4], desc[UR6] ;  /* 0x00000608040075b4 */ /* 0x000fe20008019000 */
[----:B------:R-:W-:Y:S01]  /*b030*/  UMOV UR41, UR9 ;  /* 0x0000000900297c82 */ /* 0x000fe20008000000 */
[----:B------:R-:W-:Y:S01]  /*b040*/  UMOV UR33, UR9 ;  /* 0x0000000900217c82 */ /* 0x000fe20008000000 */
[----:B------:R-:W-:Y:S01]  /*b050*/  UMOV UR25, UR9 ;  /* 0x0000000900197c82 */ /* 0x000fe20008000000 */
[----:B------:R-:W-:Y:S01]  /*b060*/  UMOV UR17, UR9 ;  /* 0x0000000900117c82 */ /* 0x000fe20008000000 */
[----:B------:R-:W-:Y:S01]  /*b070*/  R2UR UR55, R5 ;  /* 0x00000000053772ca */ /* 0x000fe200000e0000 */
[----:B------:R2:W-:Y:S01]  /*b080*/  UTMALDG.4D [UR48], [UR4], desc[UR6] ;  /* 0x00000630040075b4 */ /* 0x0005e20008019000 */
[----:B------:R3:W-:Y:S01]  /*b090*/  UTMALDG.4D [UR56], [UR4], desc[UR6] ;  /* 0x00000638040075b4 */ /* 0x0007e20008019000 */
[----:B--2---:R-:W-:Y:S01]  /*b0a0*/  R2UR UR50, R10 ;  /* 0x000000000a3272ca */ /* 0x004fe200000e0000 */
[----:B------:R-:W-:-:S02]  /*b0b0*/  UIADD3 UR48, UR16, 0x2c400, URZ ;  /* 0x0002c40010307890 */ /* 0x000fc4000fffe03f */
[----:B------:R-:W-:-:S10]  /*b0c0*/  UIADD3 UR16, UR16, 0x34400, URZ ;  /* 0x0003440010107890 */ /* 0x000fd4000fffe03f */
[----:B------:R3:W-:Y:S01]  /*b0d0*/  UTMALDG.4D [UR48], [UR4], desc[UR6] ;  /* 0x00000630040075b4 */ /* 0x0007e20008019000 */
[----:B------:R3:W-:Y:S01]  /*b0e0*/  UTMALDG.4D [UR40], [UR4], desc[UR6] ;  /* 0x00000628040075b4 */ /* 0x0007e20008019000 */
[----:B------:R3:W-:Y:S01]  /*b0f0*/  UTMALDG.4D [UR32], [UR4], desc[UR6] ;  /* 0x00000620040075b4 */ /* 0x0007e20008019000 */
[----:B------:R3:W-:Y:S01]  /*b100*/  UTMALDG.4D [UR24], [UR4], desc[UR6] ;  /* 0x00000618040075b4 */ /* 0x0007e20008019000 */
[----:B------:R3:W-:Y:S02]  /*b110*/  UTMALDG.4D [UR16], [UR4], desc[UR6] ;  /* 0x00000610040075b4 */ /* 0x0007e40008019000 */
[----:B---3--:R-:W-:Y:S01]  /*b120*/  NOP ;  /* 0x0000000000007918 */ /* 0x008fe20000000000 */
.L_x_176:
[----:B------:R-:W-:Y:S05]  /*b130*/  BSYNC B0 ;  /* 0x0000000000007941 */ /* 0x000fea0003800000 */
.L_x_175:
[----:B------:R-:W2:Y:S01]  /*b140*/  LDL R5, [R1+0x18] ;  /* 0x0000180001057983 */ /* 0x000ea20000100800 */
[----:B------:R-:W-:Y:S01]  /*b150*/  ULDC.64 UR38, c[0x0][0x408] ;  /* 0x0001020000267ab9 */ /* 0x000fe20000000a00 */
[----:B------:R-:W-:Y:S01]  /*b160*/  BSSY B0, `(.L_x_177) ;  /* 0x0000005000007945 */ /* 0x000fe20003800000 */
[----:B--2---:R-:W-:-:S04]  /*b170*/  LOP3.LUT R5, R5, 0x1, RZ, 0xc, !PT ;  /* 0x0000000105057812 */ /* 0x004fc800078e0cff */
[----:B------:R-:W-:-:S04]  /*b180*/  SHF.L.U32 R5, R5, 0x1f, RZ ;  /* 0x0000001f05057819 */ /* 0x000fc800000006ff */
[----:B------:R-:W2:Y:S02]  /*b190*/  SYNCS.PHASECHK.TRANS64.TRYWAIT P1, [R11+URZ+0x38820], R5 ;  /* 0x038820050b0075a7 */ /* 0x000ea4000802017f */
[----:B--2---:R-:W-:Y:S05]  /*b1a0*/  @!P1 BRA `(.L_x_178) ;  /* 0x0000002400549947 */ /* 0x004fea0003800000 */
.L_x_228:
[----:B------:R-:W-:Y:S05]  /*b1b0*/  BSYNC B0 ;  /* 0x0000000000007941 */ /* 0x000fea0003800000 */
.L_x_177:
[----:B------:R-:W-:Y:S04]  /*b1c0*/  BSSY B0, `(.L_x_179) ;  /* 0x000004b000007945 */ /* 0x000fe80003800000 */
[----:B------:R-:W-:Y:S05]  /*b1d0*/  @!P6 BRA `(.L_x_180) ;  /* 0x000000040024e947 */ /* 0x000fea0003800000 */
[----:B------:R-:W3:Y:S01]  /*b1e0*/  S2R R11, SR_CgaCtaId ;  /* 0x00000000000b7919 */ /* 0x000ee20000008800 */
[----:B--2---:R-:W-:Y:S01]  /*b1f0*/  MOV R8, 0x400 ;  /* 0x0000040000087802 */ /* 0x004fe20000000f00 */
[----:B------:R-:W2:Y:S03]  /*b200*/  S2R R10, SR_TID.X ;  /* 0x00000000000a7919 */ /* 0x000ea60000002100 */
[----:B---3--:R-:W-:Y:S02]  /*b210*/  LEA R8, R11, R8, 0x18 ;  /* 0x000000080b087211 */ /* 0x008fe400078ec0ff */
[----:B--2---:R-:W-:-:S03]  /*b220*/  LOP3.LUT R10, R10, 0x7f, RZ, 0xc0, !PT ;  /* 0x0000007f0a0a7812 */ /* 0x004fc600078ec0ff */
[----:B------:R-:W-:Y:S01]  /*b230*/  IMAD R5, R16, 0x8, R8 ;  /* 0x0000000810057824 */ /* 0x000fe200078e0208 */
[----:B------:R-:W-:Y:S02]  /*b240*/  SHF.L.U32 R8, R17, 0x1f, RZ ;  /* 0x0000001f11087819 */ /* 0x000fe400000006ff */
[----:B------:R-:W-:Y:S02]  /*b250*/  ISETP.NE.AND P2, PT, R10, RZ, PT ;  /* 0x000000ff0a00720c */ /* 0x000fe40003f45270 */
[----:B------:R-:W2:Y:S02]  /*b260*/  SYNCS.PHASECHK.TRANS64.TRYWAIT P1, [R5+URZ+0x38860], R8 ;  /* 0x03886008050075a7 */ /* 0x000ea4000802017f */
[----:B--2---:R-:W-:Y:S09]  /*b270*/  @!P1 BRA `(.L_x_181) ;  /* 0x0000002400409947 */ /* 0x004ff20003800000 */
.L_x_229:
        /* <DEDUP_REMOVED lines=8> */
.L_x_182:
[----:B--2---:R-:W2:Y:S01]  /*b300*/  LDL R8, [R1+0x10] ;  /* 0x0000100001087983 */ /* 0x004ea20000100800 */
[----:B------:R-:W-:Y:S01]  /*b310*/  MOV R10, 0x400 ;  /* 0x00000400000a7802 */ /* 0x000fe20000000f00 */
[----:B------:R-:W3:Y:S01]  /*b320*/  S2R R11, SR_CgaCtaId ;  /* 0x00000000000b7919 */ /* 0x000ee20000008800 */
[----:B------:R-:W-:Y:S01]  /*b330*/  R2UR UR9, R5 ;  /* 0x00000000050972ca */ /* 0x000fe200000e0000 */
[----:B------:R-:W-:Y:S01]  /*b340*/  UIADD3 UR4, UP0, UR46, 0x470, URZ ;  /* 0x000004702e047890 */ /* 0x000fe2000ff1e03f */
[----:B------:R-:W-:Y:S02]  /*b350*/  R2UR UR12, R0 ;  /* 0x00000000000c72ca */ /* 0x000fe400000e0000 */
[----:B------:R-:W-:Y:S01]  /*b360*/  R2UR UR13, R4 ;  /* 0x00000000040d72ca */ /* 0x000fe200000e0000 */
[----:B------:R-:W-:Y:S01]  /*b370*/  UIADD3.X UR5, URZ, UR47, URZ, UP0, !UPT ;  /* 0x0000002f3f057290 */ /* 0x000fe200087fe43f */
[----:B---3--:R-:W-:-:S04]  /*b380*/  LEA R10, R11, R10, 0x18 ;  /* 0x0000000a0b0a7211 */ /* 0x008fc800078ec0ff */
        /* <DEDUP_REMOVED lines=15> */
[----:B--2---:R-:W-:-:S13]  /*b480*/  R2UR UR11, R8 ;  /* 0x00000000080b72ca */ /* 0x004fda00000e0000 */
[----:B------:R-:W-:-:S09]  /*b490*/  USHF.L.U32 UR11, UR11, 0x6, URZ ;  /* 0x000000060b0b7899 */ /* 0x000fd2000800063f */
        /* <DEDUP_REMOVED lines=15> */
[----:B------:R-:W-:-:S02]  /*b590*/  UMOV UR10, UR21 ;  /* 0x00000015000a7c82 */ /* 0x000fc40008000000 */
[----:B------:R2:W-:Y:S01]  /*b5a0*/  UTMALDG.4D [UR8], [UR4], desc[UR6] ;  /* 0x00000608040075b4 */ /* 0x0005e20008019000 */
        /* <DEDUP_REMOVED lines=12> */
.L_x_180:
[----:B------:R-:W-:Y:S05]  /*b670*/  BSYNC B0 ;  /* 0x0000000000007941 */ /* 0x000fea0003800000 */
.L_x_179:
[----:B--2---:R-:W2:Y:S01]  /*b680*/  LDL.LU R5, [R1+0x14] ;  /* 0x0000140001057983 */ /* 0x004ea20000300800 */
[----:B------:R-:W-:-:S05]  /*b690*/  VIADD R16, R16, 0x1 ;  /* 0x0000000110107836 */ /* 0x000fca0000000000 */
        /* <DEDUP_REMOVED lines=10> */
[----:B------:R-:W-:-:S05]  /*b740*/  VIADDMNMX R10, R10, R5, 0xffffffff, !PT ;  /* 0xffffffff0a0a7446 */ /* 0x000fca0007800105 */
[----:B------:R-:W-:-:S05]  /*b750*/  IMAD.IADD R5, R11, 0x1, R10 ;  /* 0x000000010b057824 */ /* 0x000fca00078e020a */
        /* <DEDUP_REMOVED lines=12> */
[----:B------:R-:W-:Y:S01]  /*b820*/  @P1 SHF.R.U32.HI R4, RZ, R5, R11 ;  /* 0x00000005ff041219 */ /* 0x000fe2000001160b */
[----:B------:R-:W-:-:S04]  /*b830*/  IMAD R11, R7, UR4, RZ ;  /* 0x00000004070b7c24 */ /* 0x000fc8000f8e02ff */
[----:B------:R-:W-:Y:S02]  /*b840*/  IMAD.MOV R5, RZ, RZ, -R4 ;  /* 0x000000ffff057224 */ /* 0x000fe400078e0a04 */
[----:B------:R-:W-:Y:S02]  /*b850*/  IMAD R11, R6, UR5, R11 ;  /* 0x00000005060b7c24 */ /* 0x000fe4000f8e020b */
[----:B------:R-:W-:Y:S01]  /*b860*/  IMAD R8, R12, R5, R8 ;  /* 0x000000050c087224 */ /* 0x000fe200078e0208 */
[----:B------:R-:W-:-:S03]  /*b870*/  SHF.R.S32.HI R5, RZ, 0x1f, R4 ;  /* 0x0000001fff057819 */ /* 0x000fc60000011404 */
[----:B------:R-:W-:-:S04]  /*b880*/  IMAD.WIDE.U32 R4, R6, UR4, R4 ;  /* 0x0000000406047c25 */ /* 0x000fc8000f8e0004 */
[----:B------:R-:W-:Y:S01]  /*b890*/  IMAD.IADD R11, R11, 0x1, R5 ;  /* 0x000000010b0b7824 */ /* 0x000fe200078e0205 */
[----:B------:R-:W-:-:S04]  /*b8a0*/  LEA R2, P1, R4, R2, 0x2 ;  /* 0x0000000204027211 */ /* 0x000fc800078210ff */
[----:B------:R-:W-:-:S05]  /*b8b0*/  LEA.HI.X R3, R4, R3, R11, 0x2, P1 ;  /* 0x0000000304037211 */ /* 0x000fca00008f140b */
[----:B------:R2:W5:Y:S04]  /*b8c0*/  LDG.E R4, desc[UR54][R2.64] ;  /* 0x0000003602047981 */ /* 0x000568000c1e1900 */
.L_x_187:
        /* <DEDUP_REMOVED lines=10> */
.L_x_230:
[----:B------:R-:W-:Y:S05]  /*b970*/  @P1 BRA `(.L_x_189) ;  /* 0x00000000001c1947 */ /* 0x000fea0003800000 */
[----:B------:R-:W3:Y:S01]  /*b980*/  S2R R11, SR_TID.X ;  /* 0x00000000000b7919 */ /* 0x000ee20000002100 */
[----:B------:R-:W-:-:S04]  /*b990*/  IMAD.MOV.U32 R5, RZ, RZ, 0x2000 ;  /* 0x00002000ff057424 */ /* 0x000fc800078e00ff */
[----:B------:R4:W-:Y:S01]  /*b9a0*/  SYNCS.ARRIVE.TRANS64 RZ, [R2+URZ+0x38830], R5 ;  /* 0x0388300502ff79a7 */ /* 0x0009e2000800003f */
[----:B---3--:R-:W-:-:S04]  /*b9b0*/  LOP3.LUT R11, R11, 0x1f, RZ, 0xc0, !PT ;  /* 0x0000001f0b0b7812 */ /* 0x008fc800078ec0ff */
[----:B------:R-:W-:-:S13]  /*b9c0*/  ISETP.NE.AND P2, PT, R11, RZ, PT ;  /* 0x000000ff0b00720c */ /* 0x000fda0003f45270 */
[----:B----4-:R-:W-:Y:S05]  /*b9d0*/  @!P2 BRA `(.L_x_189) ;  /* 0x000000000004a947 */ /* 0x010fea0003800000 */
[----:B------:R-:W-:Y:S01]  /*b9e0*/  BPT.TRAP 0x1 ;  /* 0x000000040000795c */ /* 0x000fe20000300000 */
.L_x_189:
        /* <DEDUP_REMOVED lines=20> */
.L_x_231:
[----:B------:R-:W-:Y:S05]  /*bb30*/  @P1 BRA `(.L_x_191) ;  /* 0x00000000001c1947 */ /* 0x000fea0003800000 */
[----:B------:R-:W4:Y:S01]  /*bb40*/  S2R R5, SR_TID.X ;  /* 0x0000000000057919 */ /* 0x000f220000002100 */
[----:B--23--:R-:W-:-:S04]  /*bb50*/  IMAD.MOV.U32 R3, RZ, RZ, 0x10000 ;  /* 0x00010000ff037424 */ /* 0x00cfc800078e00ff */
[----:B------:R2:W-:Y:S01]  /*bb60*/  SYNCS.ARRIVE.TRANS64 RZ, [R2+URZ+0x38850], R3 ;  /* 0x0388500302ff79a7 */ /* 0x0005e2000800003f */
[----:B----4-:R-:W-:-:S04]  /*bb70*/  LOP3.LUT R5, R5, 0x1f, RZ, 0xc0, !PT ;  /* 0x0000001f05057812 */ /* 0x010fc800078ec0ff */
[----:B------:R-:W-:-:S13]  /*bb80*/  ISETP.NE.AND P1, PT, R5, RZ, PT ;  /* 0x000000ff0500720c */ /* 0x000fda0003f25270 */
[----:B--2---:R-:W-:Y:S05]  /*bb90*/  @!P1 BRA `(.L_x_191) ;  /* 0x0000000000049947 */ /* 0x004fea0003800000 */
[----:B------:R-:W-:Y:S01]  /*bba0*/  BPT.TRAP 0x1 ;  /* 0x000000040000795c */ /* 0x000fe20000300000 */
.L_x_191:
        /* <DEDUP_REMOVED lines=53> */
.L_x_186:
[----:B------:R-:W-:Y:S05]  /*bf00*/  BSYNC B0 ;  /* 0x0000000000007941 */ /* 0x000fea0003800000 */
.L_x_185:
[----:B------:R-:W2:Y:S01]  /*bf10*/  LDL.LU R3, [R1+0x8] ;  /* 0x0000080001037983 */ /* 0x000ea20000300800 */
[----:B------:R-:W-:-:S04]  /*bf20*/  IADD3 R16, R16, 0x1, RZ ;  /* 0x0000000110107810 */ /* 0x000fc80007ffe0ff */
[----:B------:R-:W-:-:S04]  /*bf30*/  ISETP.NE.AND P1, PT, R16, 0x2, PT ;  /* 0x000000021000780c */ /* 0x000fc80003f25270 */
[----:B------:R-:W-:Y:S02]  /*bf40*/  SEL R2, RZ, 0x1, P1 ;  /* 0x00000001ff027807 */ /* 0x000fe40000800000 */
[----:B------:R-:W-:Y:S02]  /*bf50*/  SEL R16, R16, RZ, P1 ;  /* 0x000000ff10107207 */ /* 0x000fe40000800000 */
[----:B------:R-:W-:Y:S01]  /*bf60*/  LOP3.LUT R17, R17, R2, RZ, 0x3c, !PT ;  /* 0x0000000211117212 */ /* 0x000fe200078e3cff */
[----:B--2---:R-:W-:-:S07]  /*bf70*/  VIADD R8, R3, 0xfffffffd ;  /* 0xfffffffd03087836 */ /* 0x004fce0000000000 */
.L_x_184:
[----:B------:R-:W-:Y:S01]  /*bf80*/  IMAD.MOV R10, RZ, RZ, -R10 ;  /* 0x000000ffff0a7224 */ /* 0x000fe200078e0a0a */
[----:B------:R-:W-:Y:S04]  /*bf90*/  BSSY B0, `(.L_x_183) ;  /* 0x0000102000007945 */ /* 0x000fe80003800000 */
[----:B------:R-:W-:-:S13]  /*bfa0*/  ISETP.NE.AND P1, PT, R9, R10, PT ;  /* 0x0000000a0900720c */ /* 0x000fda0003f25270 */
[----:B------:R-:W-:Y:S05]  /*bfb0*/  @!P1 BRA `(.L_x_192) ;  /* 0x0000000c00fc9947 */ /* 0x000fea0003800000 */
.L_x_207:
[----:B------:R-:W-:Y:S04]  /*bfc0*/  BSSY B1, `(.L_x_193) ;  /* 0x0000078000017945 */ /* 0x000fe80003800000 */
[----:B------:R-:W-:Y:S05]  /*bfd0*/  @!P6 BRA `(.L_x_194) ;  /* 0x0000000400d8e947 */ /* 0x000fea0003800000 */
[----:B-1----:R-:W-:Y:S01]  /*bfe0*/  MOV R9, R8 ;  /* 0x0000000800097202 */ /* 0x002fe20000000f00 */
[----:B------:R-:W-:Y:S06]  /*bff0*/  @!P0 BRA `(.L_x_195) ;  /* 0x0000000000448947 */ /* 0x000fec0003800000 */
[----:B------:R-:W1:Y:S01]  /*c000*/  LDC R9, c[0x0][0x41c] ;  /* 0x00010700ff097b82 */ /* 0x000e620000000800 */
[----:B------:R-:W-:-:S04]  /*c010*/  IMAD R11, R7, UR38, RZ ;  /* 0x00000026070b7c24 */ /* 0x000fc8000f8e02ff */
[----:B------:R-:W-:Y:S01]  /*c020*/  IMAD R10, R6, UR39, R11 ;  /* 0x00000027060a7c24 */ /* 0x000fe2000f8e020b */
[----:B-1----:R-:W-:-:S13]  /*c030*/  ISETP.NE.AND P1, PT, R9, 0x1, PT ;  /* 0x000000010900780c */ /* 0x002fda0003f25270 */
[----:B------:R-:W1:Y:S02]  /*c040*/  @P1 LDC.64 R2, c[0x0][0x420] ;  /* 0x00010800ff021b82 */ /* 0x000e640000000a00 */
[----:B-1----:R-:W-:-:S04]  /*c050*/  @P1 IMAD.HI.U32 R4, R8, R2, RZ ;  /* 0x0000000208041227 */ /* 0x002fc800078e00ff */
[----:B------:R-:W-:Y:S01]  /*c060*/  IMAD.MOV.U32 R2, RZ, RZ, R8 ;  /* 0x000000ffff027224 */ /* 0x000fe200078e0008 */
[----:B------:R-:W-:Y:S02]  /*c070*/  @P1 SHF.R.U32.HI R2, RZ, R3, R4 ;  /* 0x00000003ff021219 */ /* 0x000fe40000011604 */
[----:B------:R-:W1:Y:S03]  /*c080*/  LDC.64 R4, c[0x0][0x3f8] ;  /* 0x0000fe00ff047b82 */ /* 0x000e660000000a00 */
[----:B------:R-:W-:-:S04]  /*c090*/  IMAD.MOV R3, RZ, RZ, -R2 ;  /* 0x000000ffff037224 */ /* 0x000fc800078e0a02 */
[----:B------:R-:W-:Y:S01]  /*c0a0*/  IMAD R9, R9, R3, R8 ;  /* 0x0000000309097224 */ /* 0x000fe200078e0208 */
[----:B------:R-:W-:-:S03]  /*c0b0*/  SHF.R.S32.HI R3, RZ, 0x1f, R2 ;  /* 0x0000001fff037819 */ /* 0x000fc60000011402 */
[----:B------:R-:W-:-:S05]  /*c0c0*/  IMAD.WIDE.U32 R2, R6, UR38, R2 ;  /* 0x0000002606027c25 */ /* 0x000fca000f8e0002 */
[----:B------:R-:W-:Y:S02]  /*c0d0*/  IADD3 R10, R10, R3, RZ ;  /* 0x000000030a0a7210 */ /* 0x000fe40007ffe0ff */
[----:B-1----:R-:W-:-:S04]  /*c0e0*/  LEA R4, P1, R2, R4, 0x2 ;  /* 0x0000000402047211 */ /* 0x002fc800078210ff */
[----:B------:R-:W-:-:S05]  /*c0f0*/  LEA.HI.X R5, R2, R5, R10, 0x2, P1 ;  /* 0x0000000502057211 */ /* 0x000fca00008f140a */
[----:B------:R1:W5:Y:S04]  /*c100*/  LDG.E R4, desc[UR54][R4.64] ;  /* 0x0000003604047981 */ /* 0x000368000c1e1900 */
.L_x_195:
[----:B------:R-:W2:Y:S01]  /*c110*/  S2R R3, SR_CgaCtaId ;  /* 0x0000000000037919 */ /* 0x000ea20000008800 */
[----:B------:R-:W-:Y:S01]  /*c120*/  MOV R2, 0x400 ;  /* 0x0000040000027802 */ /* 0x000fe20000000f00 */
[----:B-1----:R-:W1:Y:S03]  /*c130*/  S2R R5, SR_TID.X ;  /* 0x0000000000057919 */ /* 0x002e660000002100 */
[----:B--2---:R-:W-:Y:S02]  /*c140*/  LEA R2, R3, R2, 0x18 ;  /* 0x0000000203027211 */ /* 0x004fe400078ec0ff */
[----:B------:R-:W-:Y:S02]  /*c150*/  SHF.L.U32 R3, R17, 0x1f, RZ ;  /* 0x0000001f11037819 */ /* 0x000fe400000006ff */
[----:B-1----:R-:W-:Y:S01]  /*c160*/  LOP3.LUT R5, R5, 0x7f, RZ, 0xc0, !PT ;  /* 0x0000007f05057812 */ /* 0x002fe200078ec0ff */
[----:B------:R-:W-:-:S03]  /*c170*/  IMAD R2, R16, 0x8, R2 ;  /* 0x0000000810027824 */ /* 0x000fc600078e0202 */
[----:B------:R-:W-:Y:S01]  /*c180*/  ISETP.NE.AND P1, PT, R5, RZ, PT ;  /* 0x000000ff0500720c */ /* 0x000fe20003f25270 */
[----:B------:R-:W1:Y:S02]  /*c190*/  SYNCS.PHASECHK.TRANS64.TRYWAIT P2, [R2+URZ+0x38840], R3 ;  /* 0x03884003020075a7 */ /* 0x000e64000804017f */
[----:B-1----:R-:W-:Y:S10]  /*c1a0*/  @!P2 BRA `(.L_x_196) ;  /* 0x0000001400b0a947 */ /* 0x002ff40003800000 */
.L_x_232:
        /* <DEDUP_REMOVED lines=8> */
.L_x_197:
        /* <DEDUP_REMOVED lines=13> */
[----:B------:R-:W-:Y:S01]  /*c300*/  R2UR UR8, R5 ;  /* 0x00000000050872ca */ /* 0x000fe200000e0000 */
[----:B------:R-:W-:-:S05]  /*c310*/  IMAD.SHL.U32 R5, R9, 0x40, RZ ;  /* 0x0000004009057824 */ /* 0x000fca00078e00ff */
[----:B------:R-:W-:-:S07]  /*c320*/  R2UR UR11, R5 ;  /* 0x00000000050b72ca */ /* 0x000fce00000e0000 */
[----:B------:R-:W-:-:S09]  /*c330*/  UIADD3 UR8, UR8, 0x22400, URZ ;  /* 0x0002240008087890 */ /* 0x000fd2000fffe03f */
[----:B------:R2:W-:Y:S01]  /*c340*/  UTMALDG.4D [UR8], [UR4], desc[UR6] ;  /* 0x00000608040075b4 */ /* 0x0005e20008019000 */
[----:B------:R-:W3:Y:S02]  /*c350*/  SYNCS.PHASECHK.TRANS64.TRYWAIT P2, [R2+URZ+0x38860], R3 ;  /* 0x03886003020075a7 */ /* 0x000ee4000804017f */
[----:B--23--:R-:W-:Y:S05]  /*c360*/  @!P2 BRA `(.L_x_198) ;  /* 0x000000140054a947 */ /* 0x00cfea0003800000 */
.L_x_233:
        /* <DEDUP_REMOVED lines=8> */
.L_x_199:
        /* <DEDUP_REMOVED lines=53> */
.L_x_194:
[----:B------:R-:W-:Y:S05]  /*c740*/  BSYNC B1 ;  /* 0x0000000000017941 */ /* 0x000fea0003800000 */
.L_x_193:
[----:B-1----:R-:W-:Y:S01]  /*c750*/  VIADD R9, R16, 0x1 ;  /* 0x0000000110097836 */ /* 0x002fe20000000000 */
[----:B------:R-:W-:Y:S04]  /*c760*/  BSSY B1, `(.L_x_200) ;  /* 0x000007c000017945 */ /* 0x000fe80003800000 */
        /* <DEDUP_REMOVED lines=8> */
[----:B------:R-:W-:-:S04]  /*c7f0*/  IMAD R11, R7, UR38, RZ ;  /* 0x00000026070b7c24 */ /* 0x000fc8000f8e02ff */
[----:B------:R-:W-:Y:S01]  /*c800*/  IMAD R11, R6, UR39, R11 ;  /* 0x00000027060b7c24 */ /* 0x000fe2000f8e020b */
[----:B-1----:R-:W-:-:S13]  /*c810*/  ISETP.NE.AND P1, PT, R5, 0x1, PT ;  /* 0x000000010500780c */ /* 0x002fda0003f25270 */
[----:B------:R-:W1:Y:S02]  /*c820*/  @P1 LDC.64 R2, c[0x0][0x420] ;  /* 0x00010800ff021b82 */ /* 0x000e640000000a00 */
[----:B-1----:R-:W-:Y:S01]  /*c830*/  @P1 IMAD.HI.U32 R4, R10, R2, RZ ;  /* 0x000000020a041227 */ /* 0x002fe200078e00ff */
[----:B------:R-:W-:-:S04]  /*c840*/  MOV R2, R10 ;  /* 0x0000000a00027202 */ /* 0x000fc80000000f00 */
[----:B------:R-:W-:-:S05]  /*c850*/  @P1 SHF.R.U32.HI R2, RZ, R3, R4 ;  /* 0x00000003ff021219 */ /* 0x000fca0000011604 */
[----:B------:R-:W-:-:S04]  /*c860*/  IMAD.MOV R3, RZ, RZ, -R2 ;  /* 0x000000ffff037224 */ /* 0x000fc800078e0a02 */
        /* <DEDUP_REMOVED lines=8> */
.L_x_202:
[----:B------:R-:W2:Y:S01]  /*c8f0*/  S2R R3, SR_CgaCtaId ;  /* 0x0000000000037919 */ /* 0x000ea20000008800 */
[----:B------:R-:W-:Y:S01]  /*c900*/  MOV R2, 0x400 ;  /* 0x0000040000027802 */ /* 0x000fe20000000f00 */
[----:B-1----:R-:W1:Y:S03]  /*c910*/  S2R R5, SR_TID.X ;  /* 0x0000000000057919 */ /* 0x002e660000002100 */
[----:B--2---:R-:W-:Y:S02]  /*c920*/  LEA R2, R3, R2, 0x18 ;  /* 0x0000000203027211 */ /* 0x004fe400078ec0ff */
[----:B------:R-:W-:Y:S02]  /*c930*/  SHF.L.U32 R3, R17, 0x1f, RZ ;  /* 0x0000001f11037819 */ /* 0x000fe400000006ff */
[----:B------:R-:W-:Y:S02]  /*c940*/  LEA R2, R9, R2, 0x3 ;  /* 0x0000000209027211 */ /* 0x000fe400078e18ff */
[----:B-1----:R-:W-:-:S02]  /*c950*/  LOP3.LUT R5, R5, 0x7f, RZ, 0xc0, !PT ;  /* 0x0000007f05057812 */ /* 0x002fc400078ec0ff */
[----:B------:R-:W1:Y:S02]  /*c960*/  SYNCS.PHASECHK.TRANS64.TRYWAIT P2, [R2+URZ+0x38840], R3 ;  /* 0x03884003020075a7 */ /* 0x000e64000804017f */
[----:B------:R-:W-:Y:S01]  /*c970*/  ISETP.NE.AND P1, PT, R5, RZ, PT ;  /* 0x000000ff0500720c */ /* 0x000fe20003f25270 */
[----:B-1----:R-:W-:-:S12]  /*c980*/  @!P2 BRA `(.L_x_203) ;  /* 0x0000000c00e0a947 */ /* 0x002fd80003800000 */
.L_x_234:
        /* <DEDUP_REMOVED lines=8> */
.L_x_204:
        /* <DEDUP_REMOVED lines=20> */
.L_x_235:
        /* <DEDUP_REMOVED lines=8> */
.L_x_206:
        /* <DEDUP_REMOVED lines=53> */
.L_x_201:
[----:B------:R-:W-:Y:S05]  /*cf20*/  BSYNC B1 ;  /* 0x0000000000017941 */ /* 0x000fea0003800000 */
.L_x_200:
[C---:B------:R-:W-:Y:S01]  /*cf30*/  ISETP.GT.AND P2, PT, R8.reuse, 0x1, PT ;  /* 0x000000010800780c */ /* 0x040fe20003f44270 */
[----:B------:R-:W-:Y:S01]  /*cf40*/  VIADD R8, R8, 0xfffffffe ;  /* 0xfffffffe08087836 */ /* 0x000fe20000000000 */
[----:B------:R-:W-:-:S04]  /*cf50*/  IADD3 R9, R9, 0x1, RZ ;  /* 0x0000000109097810 */ /* 0x000fc80007ffe0ff */
[----:B------:R-:W-:-:S04]  /*cf60*/  ISETP.NE.AND P1, PT, R9, 0x2, PT ;  /* 0x000000020900780c */ /* 0x000fc80003f25270 */
[----:B------:R-:W-:Y:S02]  /*cf70*/  SEL R2, RZ, 0x1, P1 ;  /* 0x00000001ff027807 */ /* 0x000fe40000800000 */
[----:B------:R-:W-:Y:S02]  /*cf80*/  SEL R16, R9, RZ, P1 ;  /* 0x000000ff09107207 */ /* 0x000fe40000800000 */
[----:B------:R-:W-:Y:S01]  /*cf90*/  LOP3.LUT R17, R17, R2, RZ, 0x3c, !PT ;  /* 0x0000000211117212 */ /* 0x000fe200078e3cff */
[----:B------:R-:W-:Y:S06]  /*cfa0*/  @P2 BRA `(.L_x_207) ;  /* 0xfffffff000042947 */ /* 0x000fec000383ffff */
.L_x_192:
[----:B------:R-:W-:Y:S05]  /*cfb0*/  BSYNC B0 ;  /* 0x0000000000007941 */ /* 0x000fea0003800000 */
.L_x_183:
[----:B------:R-:W2:Y:S04]  /*cfc0*/  LDL R3, [R1+0x1c] ;  /* 0x00001c0001037983 */ /* 0x000ea80000100800 */
[----:B------:R-:W3:Y:S04]  /*cfd0*/  LDL.LU R2, [R1+0xc] ;  /* 0x00000c0001027983 */ /* 0x000ee80000300800 */
[----:B------:R-:W4:Y:S01]  /*cfe0*/  LDL.LU R0, [R1+0x18] ;  /* 0x0000180001007983 */ /* 0x000f220000300800 */
[----:B--2---:R-:W-:Y:S02]  /*cff0*/  R2UR UR4, R3 ;  /* 0x00000000030472ca */ /* 0x004fe400000e0000 */
[----:B----4-:R-:W-:-:S11]  /*d000*/  IADD3 R0, R0, 0x1, RZ ;  /* 0x0000000100007810 */ /* 0x010fd60007ffe0ff */
[----:B---3--:R-:W-:Y:S01]  /*d010*/  VIADD R2, R2, UR4 ;  /* 0x0000000402027c36 */ /* 0x008fe20008000000 */
[----:B------:R-:W-:-:S04]  /*d020*/  ULDC UR4, c[0x0][0xea4] ;  /* 0x0003a90000047ab9 */ /* 0x000fc80000000800 */
[----:B------:R3:W-:Y:S01]  /*d030*/  STL [R1+0xc], R2 ;  /* 0x00000c0201007387 */ /* 0x0007e20000100800 */
[----:B------:R-:W-:-:S03]  /*d040*/  ISETP.GE.AND P0, PT, R2, UR4, PT ;  /* 0x0000000402007c0c */ /* 0x000fc6000bf06270 */
[----:B------:R3:W-:Y:S10]  /*d050*/  STL [R1+0x18], R0 ;  /* 0x0000180001007387 */ /* 0x0007f40000100800 */
[----:B---3--:R-:W-:Y:S05]  /*d060*/  @!P0 BRA `(.L_x_208) ;  /* 0xffffffcc00c88947 */ /* 0x008fea000383ffff */
[----:B------:R-:W-:-:S07]  /*d070*/  LOP3.LUT R2, R0, 0x1, RZ, 0xc, !PT ;  /* 0x0000000100027812 */ /* 0x000fce00078e0cff */
.L_x_164:
[----:B------:R-:W2:Y:S01]  /*d080*/  S2R R3, SR_CgaCtaId ;  /* 0x0000000000037919 */ /* 0x000ea20000008800 */
[----:B------:R-:W-:Y:S01]  /*d090*/  MOV R0, 0x400 ;  /* 0x0000040000007802 */ /* 0x000fe20000000f00 */
[----:B------:R-:W-:Y:S03]  /*d0a0*/  BSSY B0, `(.L_x_209) ;  /* 0x0000005000007945 */ /* 0x000fe60003800000 */
[----:B--2---:R-:W-:Y:S02]  /*d0b0*/  LEA R0, R3, R0, 0x18 ;  /* 0x0000000003007211 */ /* 0x004fe400078ec0ff */
[----:B------:R-:W-:-:S04]  /*d0c0*/  SHF.L.U32 R3, R2, 0x1f, RZ ;  /* 0x0000001f02037819 */ /* 0x000fc800000006ff */
[----:B------:R-:W2:Y:S02]  /*d0d0*/  SYNCS.PHASECHK.TRANS64.TRYWAIT P0, [R0+URZ+0x38820], R3 ;  /* 0x03882003000075a7 */ /* 0x000ea4000800017f */
[----:B--2---:R-:W-:Y:S05]  /*d0e0*/  @!P0 BRA `(.L_x_210) ;  /* 0x0000000800308947 */ /* 0x004fea0003800000 */
.L_x_236:
[----:B------:R-:W-:Y:S05]  /*d0f0*/  BSYNC B0 ;  /* 0x0000000000007941 */ /* 0x000fea0003800000 */
.L_x_209:
[----:B------:R-:W-:-:S03]  /*d100*/  UMOV UR4, 0xffffffff ;  /* 0xffffffff00047882 */ /* 0x000fc60000000000 */
[----:B------:R-:W-:Y:S05]  /*d110*/  BRA.DIV UR4, `(.L_x_211) ;  /* 0x0000000a04387947 */ /* 0x000fea000b800000 */
[----:B------:R-:W3:Y:S02]  /*d120*/  S2R R2, SR_TID.X ;  /* 0x0000000000027919 */ /* 0x000ee40000002100 */
[----:B---3--:R-:W-:-:S04]  /*d130*/  SHF.R.U32.HI R2, RZ, 0x5, R2 ;  /* 0x00000005ff027819 */ /* 0x008fc80000011602 */
[----:B------:R-:W-:-:S05]  /*d140*/  LOP3.LUT R2, R2, 0x3, RZ, 0xc0, !PT ;  /* 0x0000000302027812 */ /* 0x000fca00078ec0ff */
[----:B------:R3:W4:Y:S02]  /*d150*/  SHFL.IDX PT, R14, R2, RZ, 0x1f ;  /* 0x00001fff020e7589 */ /* 0x00072400000e0000 */
.L_x_239:
[----:B----4-:R-:W-:Y:S01]  /*d160*/  ISETP.NE.AND P0, PT, R14, RZ, PT ;  /* 0x000000ff0e00720c */ /* 0x010fe20003f05270 */
[----:B------:R-:W-:-:S12]  /*d170*/  BSSY B0, `(.L_x_212) ;  /* 0x000001d000007945 */ /* 0x000fd80003800000 */
[----:B------:R-:W-:Y:S05]  /*d180*/  @P0 BRA `(.L_x_213) ;  /* 0x00000000006c0947 */ /* 0x000fea0003800000 */
[----:B------:R-:W-:-:S03]  /*d190*/  UMOV UR4, 0xffffffff ;  /* 0xffffffff00047882 */ /* 0x000fc60000000000 */
[----:B------:R-:W-:Y:S05]  /*d1a0*/  BRA.DIV UR4, `(.L_x_214) ;  /* 0x0000000a04487947 */ /* 0x000fea000b800000 */
[----:B------:R-:W-:-:S13]  /*d1b0*/  ELECT P6, URZ, PT ;  /* 0x00000000003f782f */ /* 0x000fda00038c0000 */
.L_x_242:
[----:B------:R-:W-:Y:S05]  /*d1c0*/  @!P6 BRA `(.L_x_213) ;  /* 0x00000000005ce947 */ /* 0x000fea0003800000 */
[----:B--2---:R-:W-:Y:S01]  /*d1d0*/  VIADD R3, R0, 0x38840 ;  /* 0x0003884000037836 */ /* 0x004fe20000000000 */
[----:B------:R-:W-:Y:S02]  /*d1e0*/  SHF.L.U32 R5, R17, 0x1f, RZ ;  /* 0x0000001f11057819 */ /* 0x000fe400000006ff */
[C---:B---3--:R-:W-:Y:S01]  /*d1f0*/  IADD3 R2, R16.reuse, 0x1, RZ ;  /* 0x0000000110027810 */ /* 0x048fe20007ffe0ff */
[----:B------:R-:W-:-:S03]  /*d200*/  IMAD R6, R16, 0x8, R3 ;  /* 0x0000000810067824 */ /* 0x000fc600078e0203 */
[----:B------:R-:W-:Y:S01]  /*d210*/  ISETP.NE.AND P1, PT, R2, 0x2, PT ;  /* 0x000000020200780c */ /* 0x000fe20003f25270 */
[----:B------:R-:W2:Y:S03]  /*d220*/  SYNCS.PHASECHK.TRANS64.TRYWAIT P0, [R6+URZ], R5 ;  /* 0x00000005060075a7 */ /* 0x000ea6000800017f */
[----:B------:R-:W-:-:S04]  /*d230*/  SEL R4, RZ, 0x1, P1 ;  /* 0x00000001ff047807 */ /* 0x000fc80000800000 */
[----:B------:R-:W-:Y:S02]  /*d240*/  LOP3.LUT R17, R17, R4, RZ, 0x3c, !PT ;  /* 0x0000000411117212 */ /* 0x000fe400078e3cff */
[----:B------:R-:W-:Y:S02]  /*d250*/  SEL R4, R2, RZ, P1 ;  /* 0x000000ff02047207 */ /* 0x000fe40000800000 */
[----:B------:R-:W-:-:S03]  /*d260*/  SHF.L.U32 R2, R17, 0x1f, RZ ;  /* 0x0000001f11027819 */ /* 0x000fc600000006ff */
[----:B------:R-:W-:Y:S01]  /*d270*/  IMAD R7, R4, 0x8, R3 ;  /* 0x0000000804077824 */ /* 0x000fe200078e0203 */
[----:B--2---:R-:W-:Y:S06]  /*d280*/  @!P0 BRA `(.L_x_215) ;  /* 0x0000000800308947 */ /* 0x004fec0003800000 */
.L_x_243:
[----:B------:R-:W3:Y:S01]  /*d290*/  SYNCS.PHASECHK.TRANS64.TRYWAIT P0, [R7+URZ], R2 ;  /* 0x00000002070075a7 */ /* 0x000ee2000800017f */
[----:B------:R-:W-:-:S05]  /*d2a0*/  VIADD R3, R0, 0x38860 ;  /* 0x0003886000037836 */ /* 0x000fca0000000000 */
[----:B------:R-:W-:Y:S01]  /*d2b0*/  LEA R16, R16, R3, 0x3 ;  /* 0x0000000310107211 */ /* 0x000fe200078e18ff */
[----:B---3--:R-:W-:Y:S06]  /*d2c0*/  @!P0 BRA `(.L_x_216) ;  /* 0x0000000800348947 */ /* 0x008fec0003800000 */
.L_x_244:
[----:B------:R-:W4:Y:S02]  /*d2d0*/  SYNCS.PHASECHK.TRANS64.TRYWAIT P0, [R16+URZ], R5 ;  /* 0x00000005100075a7 */ /* 0x000f24000800017f */
[----:B----4-:R-:W-:Y:S05]  /*d2e0*/  @!P0 BRA `(.L_x_217) ;  /* 0x0000000800408947 */ /* 0x010fea0003800000 */
.L_x_245:
[----:B------:R-:W-:-:S07]  /*d2f0*/  IMAD R3, R4, 0x8, R3 ;  /* 0x0000000804037824 */ /* 0x000fce00078e0203 */
.L_x_218:
[----:B------:R1:W1:Y:S02]  /*d300*/  SYNCS.PHASECHK.TRANS64.TRYWAIT P0, [R3+URZ], R2 ;  /* 0x00000002030075a7 */ /* 0x000264000800017f */
[----:B-1----:R-:W-:Y:S05]  /*d310*/  @!P0 NANOSLEEP.SYNCS 0x989680 ;  /* 0x009896800000895d */ /* 0x002fea0003900000 */
[----:B------:R-:W1:Y:S02]  /*d320*/  @!P0 SYNCS.PHASECHK.TRANS64 P0, [R3+URZ], R2 ;  /* 0x00000002030085a7 */ /* 0x000e64000800007f */
[----:B-1----:R-:W-:Y:S05]  /*d330*/  @!P0 BRA `(.L_x_218) ;  /* 0xfffffffc00f08947 */ /* 0x002fea000383ffff */
.L_x_213:
[----:B------:R-:W-:Y:S05]  /*d340*/  BSYNC B0 ;  /* 0x0000000000007941 */ /* 0x000fea0003800000 */
.L_x_212:
[----:B------:R-:W-:Y:S05]  /*d350*/  EXIT ;  /* 0x000000000000794d */ /* 0x000fea0003800000 */
.L_x_140:
[----:B-1----:R-:W-:-:S04]  /*d360*/  IMAD.U32 R3, RZ, RZ, UR42 ;  /* 0x0000002aff037e24 */ /* 0x002fc8000f8e00ff */
[----:B------:R1:W2:Y:S03]  /*d370*/  SYNCS.PHASECHK.TRANS64.TRYWAIT P1, [R3+URZ+0x38800], R0 ;  /* 0x03880000030075a7 */ /* 0x0002a6000802017f */
[----:B--2---:R-:W-:Y:S05]  /*d380*/  @!P1 NANOSLEEP.SYNCS 0x989680 ;  /* 0x009896800000995d */ /* 0x004fea0003900000 */
[----:B------:R-:W2:Y:S02]  /*d390*/  @!P1 SYNCS.PHASECHK.TRANS64 P1, [R3+URZ+0x38800], R0 ;  /* 0x03880000030095a7 */ /* 0x000ea4000802007f */
[----:B--2---:R-:W-:Y:S05]  /*d3a0*/  @!P1 BRA `(.L_x_140) ;  /* 0xfffffffc00ec9947 */ /* 0x004fea000383ffff */
[----:B------:R-:W-:Y:S05]  /*d3b0*/  BRA `(.L_x_219) ;  /* 0xffffff5400947947 */ /* 0x000fea000383ffff */
.L_x_144:
[----:B---3--:R3:W4:Y:S02]  /*d3c0*/  SYNCS.PHASECHK.TRANS64.TRYWAIT P1, [R8+URZ+0x38830], R9 ;  /* 0x03883009080075a7 */ /* 0x008724000802017f */
[----:B----4-:R-:W-:Y:S05]  /*d3d0*/  @!P1 NANOSLEEP.SYNCS 0x989680 ;  /* 0x009896800000995d */ /* 0x010fea0003900000 */
[----:B------:R-:W4:Y:S02]  /*d3e0*/  @!P1 SYNCS.PHASECHK.TRANS64 P1, [R8+URZ+0x38830], R9 ;  /* 0x03883009080095a7 */ /* 0x000f24000802007f */
[----:B----4-:R-:W-:Y:S05]  /*d3f0*/  @!P1 BRA `(.L_x_144) ;  /* 0xfffffffc00f09947 */ /* 0x010fea000383ffff */
[----:B------:R-:W-:Y:S05]  /*d400*/  BRA `(.L_x_143) ;  /* 0xffffff5400a87947 */ /* 0x000fea000383ffff */
.L_x_145:
[----:B-1----:R-:W-:-:S04]  /*d410*/  MOV R3, UR42 ;  /* 0x0000002a00037c02 */ /* 0x002fc80008000f00 */
[----:B------:R1:W4:Y:S03]  /*d420*/  SYNCS.PHASECHK.TRANS64.TRYWAIT P1, [R3+URZ+0x38810], R0 ;  /* 0x03881000030075a7 */ /* 0x000326000802017f */
[----:B----4-:R-:W-:Y:S05]  /*d430*/  @!P1 NANOSLEEP.SYNCS 0x989680 ;  /* 0x009896800000995d */ /* 0x010fea0003900000 */
[----:B------:R-:W4:Y:S02]  /*d440*/  @!P1 SYNCS.PHASECHK.TRANS64 P1, [R3+URZ+0x38810], R0 ;  /* 0x03881000030095a7 */ /* 0x000f24000802007f */
[----:B----4-:R-:W-:Y:S05]  /*d450*/  @!P1 BRA `(.L_x_145) ;  /* 0xfffffffc00ec9947 */ /* 0x010fea000383ffff */
[----:B------:R-:W-:Y:S05]  /*d460*/  BRA `(.L_x_220) ;  /* 0xffffff5800307947 */ /* 0x000fea000383ffff */
.L_x_149:
[----:B------:R1:W1:Y:S02]  /*d470*/  SYNCS.PHASECHK.TRANS64.TRYWAIT P1, [R8+URZ+0x38850], R9 ;  /* 0x03885009080075a7 */ /* 0x000264000802017f */
[----:B-1----:R-:W-:Y:S05]  /*d480*/  @!P1 NANOSLEEP.SYNCS 0x989680 ;  /* 0x009896800000995d */ /* 0x002fea0003900000 */
[----:B------:R-:W1:Y:S02]  /*d490*/  @!P1 SYNCS.PHASECHK.TRANS64 P1, [R8+URZ+0x38850], R9 ;  /* 0x03885009080095a7 */ /* 0x000e64000802007f */
[----:B-1----:R-:W-:Y:S05]  /*d4a0*/  @!P1 BRA `(.L_x_149) ;  /* 0xfffffffc00f09947 */ /* 0x002fea000383ffff */
[----:B------:R-:W-:Y:S05]  /*d4b0*/  BRA `(.L_x_148) ;  /* 0xffffff5800647947 */ /* 0x000fea000383ffff */
.L_x_154:
[----:B--2---:R2:W3:Y:S02]  /*d4c0*/  SYNCS.PHASECHK.TRANS64.TRYWAIT P3, [R11+URZ+0x38830], R0 ;  /* 0x038830000b0075a7 */ /* 0x0044e4000806017f */
[----:B---3--:R-:W-:Y:S05]  /*d4d0*/  @!P3 NANOSLEEP.SYNCS 0x989680 ;  /* 0x009896800000b95d */ /* 0x008fea0003900000 */
[----:B------:R-:W3:Y:S02]  /*d4e0*/  @!P3 SYNCS.PHASECHK.TRANS64 P3, [R11+URZ+0x38830], R0 ;  /* 0x038830000b00b5a7 */ /* 0x000ee4000806007f */
[----:B---3--:R-:W-:Y:S05]  /*d4f0*/  @!P3 BRA `(.L_x_154) ;  /* 0xfffffffc00f0b947 */ /* 0x008fea000383ffff */
[----:B------:R-:W-:Y:S05]  /*d500*/  BRA `(.L_x_153) ;  /* 0xffffff7c00e47947 */ /* 0x000fea000383ffff */
.L_x_158:
[----:B----4-:R4:W1:Y:S02]  /*d510*/  SYNCS.PHASECHK.TRANS64.TRYWAIT P3, [R11+URZ+0x38850], R0 ;  /* 0x038850000b0075a7 */ /* 0x010864000806017f */
[----:B-1----:R-:W-:Y:S05]  /*d520*/  @!P3 NANOSLEEP.SYNCS 0x989680 ;  /* 0x009896800000b95d */ /* 0x002fea0003900000 */
[----:B------:R-:W1:Y:S02]  /*d530*/  @!P3 SYNCS.PHASECHK.TRANS64 P3, [R11+URZ+0x38850], R0 ;  /* 0x038850000b00b5a7 */ /* 0x000e64000806007f */
[----:B-1----:R-:W-:Y:S05]  /*d540*/  @!P3 BRA `(.L_x_158) ;  /* 0xfffffffc00f0b947 */ /* 0x002fea000383ffff */
[----:B------:R-:W-:Y:S05]  /*d550*/  BRA `(.L_x_157) ;  /* 0xffffff8000607947 */ /* 0x000fea000383ffff */
.L_x_169:
[----:B------:R-:W1:Y:S01]  /*d560*/  S2R R5, SR_TID.X ;  /* 0x0000000000057919 */ /* 0x000e620000002100 */
[----:B------:R-:W-:Y:S01]  /*d570*/  BSSY B0, `(.L_x_221) ;  /* 0x000000a000007945 */ /* 0x000fe20003800000 */
[----:B------:R-:W-:Y:S01]  /*d580*/  IMAD.MOV.U32 R12, RZ, RZ, RZ ;  /* 0x000000ffff0c7224 */ /* 0x000fe200078e00ff */
[----:B------:R-:W-:Y:S01]  /*d590*/  MOV R11, 0x1f ;  /* 0x0000001f000b7802 */ /* 0x000fe20000000f00 */
[----:B------:R-:W-:Y:S01]  /*d5a0*/  IMAD.MOV.U32 R15, RZ, RZ, -0x1 ;  /* 0xffffffffff0f7424 */ /* 0x000fe200078e00ff */
[----:B-1----:R-:W-:-:S04]  /*d5b0*/  SHF.R.U32.HI R5, RZ, 0x5, R5 ;  /* 0x00000005ff057819 */ /* 0x002fc80000011605 */
[----:B------:R-:W-:-:S05]  /*d5c0*/  LOP3.LUT R5, R5, 0x3, RZ, 0xc0, !PT ;  /* 0x0000000305057812 */ /* 0x000fca00078ec0ff */
[----:B------:R-:W-:-:S07]  /*d5d0*/  IMAD.MOV.U32 R13, RZ, RZ, R5 ;  /* 0x000000ffff0d7224 */ /* 0x000fce00078e0005 */
[----:B------:R-:W-:Y:S05]  /*d5e0*/  WARPSYNC.COLLECTIVE R15, `(.L_x_222) ;  /* 0x000000000f087348 */ /* 0x000fea0003c00000 */
[----:B------:R1:W2:Y:S02]  /*d5f0*/  SHFL.IDX P6, R14, R13, R12, R11 ;  /* 0x0000000c0d0e7389 */ /* 0x0002a400000c000b */
[----:B-12---:R-:W-:Y:S01]  /*d600*/  ENDCOLLECTIVE ;  /* 0x000000000000791b */ /* 0x006fe20003800000 */
.L_x_222:
[----:B------:R-:W-:Y:S05]  /*d610*/  BSYNC B0 ;  /* 0x0000000000007941 */ /* 0x000fea0003800000 */
.L_x_221:
[----:B------:R-:W-:Y:S05]  /*d620*/  BRA `(.L_x_223) ;  /* 0xffffffd000747947 */ /* 0x000fea000383ffff */
.L_x_170:
[----:B------:R-:W-:Y:S01]  /*d630*/  BSSY B0, `(.L_x_224) ;  /* 0x0000006000007945 */ /* 0x000fe20003800000 */
[----:B------:R-:W-:-:S07]  /*d640*/  IMAD.MOV.U32 R15, RZ, RZ, -0x1 ;  /* 0xffffffffff0f7424 */ /* 0x000fce00078e00ff */
[----:B------:R-:W-:Y:S05]  /*d650*/  WARPSYNC.COLLECTIVE R15, `(.L_x_225) ;  /* 0x000000000f0c7348 */ /* 0x000fea0003c00000 */
[----:B------:R-:W-:Y:S02]  /*d660*/  ELECT P6, UR62, PT ;  /* 0x00000000003e782f */ /* 0x000fe400038c0000 */
[----:B------:R-:W-:Y:S01]  /*d670*/  MOV R14, UR62 ;  /* 0x0000003e000e7c02 */ /* 0x000fe20008000f00 */
[----:B------:R-:W-:Y:S10]  /*d680*/  ENDCOLLECTIVE ;  /* 0x000000000000791b */ /* 0x000ff40003800000 */
.L_x_225:
[----:B------:R-:W-:Y:S05]  /*d690*/  BSYNC B0 ;  /* 0x0000000000007941 */ /* 0x000fea0003800000 */
.L_x_224:
[----:B------:R-:W-:Y:S05]  /*d6a0*/  BRA `(.L_x_226) ;  /* 0xffffffd0006c7947 */ /* 0x000fea000383ffff */
.L_x_173:
[----:B--2---:R2:W3:Y:S02]  /*d6b0*/  SYNCS.PHASECHK.TRANS64.TRYWAIT P1, [R10+URZ+0x38840], R5 ;  /* 0x038840050a0075a7 */ /* 0x0044e4000802017f */
[----:B---3--:R-:W-:Y:S05]  /*d6c0*/  @!P1 NANOSLEEP.SYNCS 0x989680 ;  /* 0x009896800000995d */ /* 0x008fea0003900000 */
[----:B------:R-:W3:Y:S02]  /*d6d0*/  @!P1 SYNCS.PHASECHK.TRANS64 P1, [R10+URZ+0x38840], R5 ;  /* 0x038840050a0095a7 */ /* 0x000ee4000802007f */
[----:B---3--:R-:W-:Y:S05]  /*d6e0*/  @!P1 BRA `(.L_x_173) ;  /* 0xfffffffc00f09947 */ /* 0x008fea000383ffff */
[----:B------:R-:W-:Y:S05]  /*d6f0*/  BRA `(.L_x_227) ;  /* 0xffffffd000cc7947 */ /* 0x000fea000383ffff */
.L_x_178:
        /* <DEDUP_REMOVED lines=8> */
.L_x_181:
[----:B--2---:R2:W3:Y:S02]  /*d780*/  SYNCS.PHASECHK.TRANS64.TRYWAIT P1, [R5+URZ+0x38860], R8 ;  /* 0x03886008050075a7 */ /* 0x0044e4000802017f */
[----:B---3--:R-:W-:Y:S05]  /*d790*/  @!P1 NANOSLEEP.SYNCS 0x989680 ;  /* 0x009896800000995d */ /* 0x008fea0003900000 */
[----:B------:R-:W3:Y:S02]  /*d7a0*/  @!P1 SYNCS.PHASECHK.TRANS64 P1, [R5+URZ+0x38860], R8 ;  /* 0x03886008050095a7 */ /* 0x000ee4000802007f */
[----:B---3--:R-:W-:Y:S05]  /*d7b0*/  @!P1 BRA `(.L_x_181) ;  /* 0xfffffffc00f09947 */ /* 0x008fea000383ffff */
[----:B------:R-:W-:Y:S05]  /*d7c0*/  BRA `(.L_x_229) ;  /* 0xffffffd800ac7947 */ /* 0x000fea000383ffff */
.L_x_188:
[----:B--2---:R2:W3:Y:S02]  /*d7d0*/  SYNCS.PHASECHK.TRANS64.TRYWAIT P2, [R2+URZ+0x38840], R3 ;  /* 0x03884003020075a7 */ /* 0x0044e4000804017f */
[----:B---3--:R-:W-:Y:S05]  /*d7e0*/  @!P2 NANOSLEEP.SYNCS 0x989680 ;  /* 0x009896800000a95d */ /* 0x008fea0003900000 */
[----:B------:R-:W3:Y:S02]  /*d7f0*/  @!P2 SYNCS.PHASECHK.TRANS64 P2, [R2+URZ+0x38840], R3 ;  /* 0x038840030200a5a7 */ /* 0x000ee4000804007f */
[----:B---3--:R-:W-:Y:S05]  /*d800*/  @!P2 BRA `(.L_x_188) ;  /* 0xfffffffc00f0a947 */ /* 0x008fea000383ffff */
[----:B------:R-:W-:Y:S05]  /*d810*/  BRA `(.L_x_230) ;  /* 0xffffffe000547947 */ /* 0x000fea000383ffff */
.L_x_190:
[----:B---3--:R3:W4:Y:S02]  /*d820*/  SYNCS.PHASECHK.TRANS64.TRYWAIT P2, [R2+URZ+0x38860], R3 ;  /* 0x03886003020075a7 */ /* 0x008724000804017f */
[----:B----4-:R-:W-:Y:S05]  /*d830*/  @!P2 NANOSLEEP.SYNCS 0x989680 ;  /* 0x009896800000a95d */ /* 0x010fea0003900000 */
[----:B------:R-:W4:Y:S02]  /*d840*/  @!P2 SYNCS.PHASECHK.TRANS64 P2, [R2+URZ+0x38860], R3 ;  /* 0x038860030200a5a7 */ /* 0x000f24000804007f */
[----:B----4-:R-:W-:Y:S05]  /*d850*/  @!P2 BRA `(.L_x_190) ;  /* 0xfffffffc00f0a947 */ /* 0x010fea000383ffff */
[----:B------:R-:W-:Y:S05]  /*d860*/  BRA `(.L_x_231) ;  /* 0xffffffe000b07947 */ /* 0x000fea000383ffff */
.L_x_196:
[----:B-1----:R1:W2:Y:S02]  /*d870*/  SYNCS.PHASECHK.TRANS64.TRYWAIT P2, [R2+URZ+0x38840], R3 ;  /* 0x03884003020075a7 */ /* 0x0022a4000804017f */
[----:B--2---:R-:W-:Y:S05]  /*d880*/  @!P2 NANOSLEEP.SYNCS 0x989680 ;  /* 0x009896800000a95d */ /* 0x004fea0003900000 */
[----:B------:R-:W2:Y:S02]  /*d890*/  @!P2 SYNCS.PHASECHK.TRANS64 P2, [R2+URZ+0x38840], R3 ;  /* 0x038840030200a5a7 */ /* 0x000ea4000804007f */
[----:B--2---:R-:W-:Y:S05]  /*d8a0*/  @!P2 BRA `(.L_x_196) ;  /* 0xfffffffc00f0a947 */ /* 0x004fea000383ffff */
[----:B------:R-:W-:Y:S05]  /*d8b0*/  BRA `(.L_x_232) ;  /* 0xffffffe8003c7947 */ /* 0x000fea000383ffff */
.L_x_198:
[----:B--2---:R2:W3:Y:S02]  /*d8c0*/  SYNCS.PHASECHK.TRANS64.TRYWAIT P2, [R2+URZ+0x38860], R3 ;  /* 0x03886003020075a7 */ /* 0x0044e4000804017f */
[----:B---3--:R-:W-:Y:S05]  /*d8d0*/  @!P2 NANOSLEEP.SYNCS 0x989680 ;  /* 0x009896800000a95d */ /* 0x008fea0003900000 */
[----:B------:R-:W3:Y:S02]  /*d8e0*/  @!P2 SYNCS.PHASECHK.TRANS64 P2, [R2+URZ+0x38860], R3 ;  /* 0x038860030200a5a7 */ /* 0x000ee4000804007f */
[----:B---3--:R-:W-:Y:S05]  /*d8f0*/  @!P2 BRA `(.L_x_198) ;  /* 0xfffffffc00f0a947 */ /* 0x008fea000383ffff */
[----:B------:R-:W-:Y:S05]  /*d900*/  BRA `(.L_x_233) ;  /* 0xffffffe800987947 */ /* 0x000fea000383ffff */
.L_x_203:
[----:B-1----:R1:W2:Y:S02]  /*d910*/  SYNCS.PHASECHK.TRANS64.TRYWAIT P2, [R2+URZ+0x38840], R3 ;  /* 0x03884003020075a7 */ /* 0x0022a4000804017f */
[----:B--2---:R-:W-:Y:S05]  /*d920*/  @!P2 NANOSLEEP.SYNCS 0x989680 ;  /* 0x009896800000a95d */ /* 0x004fea0003900000 */
[----:B------:R-:W2:Y:S02]  /*d930*/  @!P2 SYNCS.PHASECHK.TRANS64 P2, [R2+URZ+0x38840], R3 ;  /* 0x038840030200a5a7 */ /* 0x000ea4000804007f */
[----:B--2---:R-:W-:Y:S05]  /*d940*/  @!P2 BRA `(.L_x_203) ;  /* 0xfffffffc00f0a947 */ /* 0x004fea000383ffff */
[----:B------:R-:W-:Y:S05]  /*d950*/  BRA `(.L_x_234) ;  /* 0xfffffff0000c7947 */ /* 0x000fea000383ffff */
.L_x_205:
[----:B--2---:R2:W3:Y:S02]  /*d960*/  SYNCS.PHASECHK.TRANS64.TRYWAIT P2, [R2+URZ+0x38860], R3 ;  /* 0x03886003020075a7 */ /* 0x0044e4000804017f */
[----:B---3--:R-:W-:Y:S05]  /*d970*/  @!P2 NANOSLEEP.SYNCS 0x989680 ;  /* 0x009896800000a95d */ /* 0x008fea0003900000 */
[----:B------:R-:W3:Y:S02]  /*d980*/  @!P2 SYNCS.PHASECHK.TRANS64 P2, [R2+URZ+0x38860], R3 ;  /* 0x038860030200a5a7 */ /* 0x000ee4000804007f */
[----:B---3--:R-:W-:Y:S05]  /*d990*/  @!P2 BRA `(.L_x_205) ;  /* 0xfffffffc00f0a947 */ /* 0x008fea000383ffff */
[----:B------:R-:W-:Y:S05]  /*d9a0*/  BRA `(.L_x_235) ;  /* 0xfffffff000687947 */ /* 0x000fea000383ffff */
.L_x_210:
[----:B--2---:R2:W3:Y:S02]  /*d9b0*/  SYNCS.PHASECHK.TRANS64.TRYWAIT P0, [R0+URZ+0x38820], R3 ;  /* 0x03882003000075a7 */ /* 0x0044e4000800017f */
[----:B---3--:R-:W-:Y:S05]  /*d9c0*/  @!P0 NANOSLEEP.SYNCS 0x989680 ;  /* 0x009896800000895d */ /* 0x008fea0003900000 */
[----:B------:R-:W3:Y:S02]  /*d9d0*/  @!P0 SYNCS.PHASECHK.TRANS64 P0, [R0+URZ+0x38820], R3 ;  /* 0x03882003000085a7 */ /* 0x000ee4000800007f */
[----:B---3--:R-:W-:Y:S05]  /*d9e0*/  @!P0 BRA `(.L_x_210) ;  /* 0xfffffffc00f08947 */ /* 0x008fea000383ffff */
[----:B------:R-:W-:Y:S05]  /*d9f0*/  BRA `(.L_x_236) ;  /* 0xfffffff400bc7947 */ /* 0x000fea000383ffff */
.L_x_211:
[----:B------:R-:W3:Y:S01]  /*da00*/  S2R R2, SR_TID.X ;  /* 0x0000000000027919 */ /* 0x000ee20000002100 */
[----:B------:R-:W-:Y:S01]  /*da10*/  BSSY B0, `(.L_x_237) ;  /* 0x000000a000007945 */ /* 0x000fe20003800000 */
[----:B------:R-:W-:Y:S01]  /*da20*/  IMAD.MOV.U32 R12, RZ, RZ, RZ ;  /* 0x000000ffff0c7224 */ /* 0x000fe200078e00ff */
[----:B------:R-:W-:Y:S01]  /*da30*/  MOV R15, 0xffffffff ;  /* 0xffffffff000f7802 */ /* 0x000fe20000000f00 */
[----:B------:R-:W-:Y:S01]  /*da40*/  IMAD.MOV.U32 R11, RZ, RZ, 0x1f ;  /* 0x0000001fff0b7424 */ /* 0x000fe200078e00ff */
[----:B---3--:R-:W-:-:S04]  /*da50*/  SHF.R.U32.HI R2, RZ, 0x5, R2 ;  /* 0x00000005ff027819 */ /* 0x008fc80000011602 */
[----:B------:R-:W-:-:S04]  /*da60*/  LOP3.LUT R2, R2, 0x3, RZ, 0xc0, !PT ;  /* 0x0000000302027812 */ /* 0x000fc800078ec0ff */
[----:B------:R-:W-:-:S07]  /*da70*/  MOV R13, R2 ;  /* 0x00000002000d7202 */ /* 0x000fce0000000f00 */
[----:B-12---:R-:W-:Y:S05]  /*da80*/  WARPSYNC.COLLECTIVE R15, `(.L_x_238) ;  /* 0x000000000f087348 */ /* 0x006fea0003c00000 */
[----:B------:R3:W4:Y:S02]  /*da90*/  SHFL.IDX P6, R14, R13, R12, R11 ;  /* 0x0000000c0d0e7389 */ /* 0x00072400000c000b */
[----:B-1234-:R-:W-:Y:S01]  /*daa0*/  ENDCOLLECTIVE ;  /* 0x000000000000791b */ /* 0x01efe20003800000 */
.L_x_238:
[----:B------:R-:W-:Y:S05]  /*dab0*/  BSYNC B0 ;  /* 0x0000000000007941 */ /* 0x000fea0003800000 */
.L_x_237:
[----:B------:R-:W-:Y:S05]  /*dac0*/  BRA `(.L_x_239) ;  /* 0xfffffff400a47947 */ /* 0x000fea000383ffff */
.L_x_214:
[----:B------:R-:W-:Y:S01]  /*dad0*/  BSSY B1, `(.L_x_240) ;  /* 0x0000006000017945 */ /* 0x000fe20003800000 */
[----:B------:R-:W-:-:S07]  /*dae0*/  IMAD.MOV.U32 R15, RZ, RZ, -0x1 ;  /* 0xffffffffff0f7424 */ /* 0x000fce00078e00ff */
[----:B-123--:R-:W-:Y:S05]  /*daf0*/  WARPSYNC.COLLECTIVE R15, `(.L_x_241) ;  /* 0x000000000f0c7348 */ /* 0x00efea0003c00000 */
[----:B------:R-:W-:Y:S02]  /*db00*/  ELECT P6, UR62, PT ;  /* 0x00000000003e782f */ /* 0x000fe400038c0000 */
[----:B------:R-:W-:Y:S01]  /*db10*/  MOV R14, UR62 ;  /* 0x0000003e000e7c02 */ /* 0x000fe20008000f00 */
[----:B-123--:R-:W-:Y:S10]  /*db20*/  ENDCOLLECTIVE ;  /* 0x000000000000791b */ /* 0x00eff40003800000 */
.L_x_241:
[----:B------:R-:W-:Y:S05]  /*db30*/  BSYNC B1 ;  /* 0x0000000000017941 */ /* 0x000fea0003800000 */
.L_x_240:
[----:B------:R-:W-:Y:S05]  /*db40*/  BRA `(.L_x_242) ;  /* 0xfffffff4009c7947 */ /* 0x000fea000383ffff */
.L_x_215:
[----:B--2---:R2:W3:Y:S02]  /*db50*/  SYNCS.PHASECHK.TRANS64.TRYWAIT P0, [R6+URZ], R5 ;  /* 0x00000005060075a7 */ /* 0x0044e4000800017f */
[----:B---3--:R-:W-:Y:S05]  /*db60*/  @!P0 NANOSLEEP.SYNCS 0x989680 ;  /* 0x009896800000895d */ /* 0x008fea0003900000 */
[----:B------:R-:W3:Y:S02]  /*db70*/  @!P0 SYNCS.PHASECHK.TRANS64 P0, [R6+URZ], R5 ;  /* 0x00000005060085a7 */ /* 0x000ee4000800007f */
[----:B---3--:R-:W-:Y:S05]  /*db80*/  @!P0 BRA `(.L_x_215) ;  /* 0xfffffffc00f08947 */ /* 0x008fea000383ffff */
[----:B------:R-:W-:Y:S05]  /*db90*/  BRA `(.L_x_243) ;  /* 0xfffffff400bc7947 */ /* 0x000fea000383ffff */
.L_x_216:
[----:B---3--:R3:W4:Y:S02]  /*dba0*/  SYNCS.PHASECHK.TRANS64.TRYWAIT P0, [R7+URZ], R2 ;  /* 0x00000002070075a7 */ /* 0x008724000800017f */
[----:B----4-:R-:W-:Y:S05]  /*dbb0*/  @!P0 NANOSLEEP.SYNCS 0x989680 ;  /* 0x009896800000895d */ /* 0x010fea0003900000 */
[----:B------:R-:W4:Y:S02]  /*dbc0*/  @!P0 SYNCS.PHASECHK.TRANS64 P0, [R7+URZ], R2 ;  /* 0x00000002070085a7 */ /* 0x000f24000800007f */
[----:B----4-:R-:W-:Y:S05]  /*dbd0*/  @!P0 BRA `(.L_x_216) ;  /* 0xfffffffc00f08947 */ /* 0x010fea000383ffff */
[----:B------:R-:W-:Y:S05]  /*dbe0*/  BRA `(.L_x_244) ;  /* 0xfffffff400b87947 */ /* 0x000fea000383ffff */
.L_x_217:
[----:B----4-:R4:W1:Y:S02]  /*dbf0*/  SYNCS.PHASECHK.TRANS64.TRYWAIT P0, [R16+URZ], R5 ;  /* 0x00000005100075a7 */ /* 0x010864000800017f */
[----:B-1----:R-:W-:Y:S05]  /*dc00*/  @!P0 NANOSLEEP.SYNCS 0x989680 ;  /* 0x009896800000895d */ /* 0x002fea0003900000 */
[----:B------:R-:W1:Y:S02]  /*dc10*/  @!P0 SYNCS.PHASECHK.TRANS64 P0, [R16+URZ], R5 ;  /* 0x00000005100085a7 */ /* 0x000e64000800007f */
[----:B-1----:R-:W-:Y:S05]  /*dc20*/  @!P0 BRA `(.L_x_217) ;  /* 0xfffffffc00f08947 */ /* 0x002fea000383ffff */
[----:B------:R-:W-:Y:S05]  /*dc30*/  BRA `(.L_x_245) ;  /* 0xfffffff400ac7947 */ /* 0x000fea000383ffff */
.L_x_246:
        /* <DEDUP_REMOVED lines=12> */
.L_x_4550:


//--------------------- .text._ZN7cutlass13device_kernelIN5flash11enable_sm90INS1_16FlashAttnFwdSm90INS1_25CollectiveMainloopFwdSm90ILi2EN4cute5tupleIJNS5_1CILi1EEES8_S8_EEENS6_IJNS7_ILi64EEESA_SA_EEELi512ENS_10bfloat16_tEfNS_4arch4Sm90ELb0ELb0ELb0ELb1ELb0ELb0ELb0ELb0ELb0ELb0ELb0ELb0EEENS1_21CollectiveEpilogueFwdINS6_IJSA_NS7_ILi512EEESA_EEES9_SC_SE_Li256ELb1ELb0ELb0ELb0EEENS1_36VarlenDynamicPersistentTileSchedulerILi64ELi64ELi256ELi32ELb0ELb0ELb1ELb0ELb1ELb1EEEEEEEEEvNT_6ParamsE --------------------------
	.section	.text._ZN7cutlass13device_kernelIN5flash11enable_sm90INS1_16FlashAttnFwdSm90INS1_25CollectiveMainloopFwdSm90ILi2EN4cute5tupleIJNS5_1CILi1EEES8_S8_EEENS6_IJNS7_ILi64EEESA_SA_EEELi512ENS_10bfloat16_tEfNS_4arch4Sm90ELb0ELb0ELb0ELb1ELb0ELb0ELb0ELb0ELb0ELb0ELb0ELb0EEENS1_21CollectiveEpilogueFwdINS6_IJSA_NS7_ILi512EEESA_EEES9_SC_SE_Li256ELb1ELb0ELb0ELb0EEENS1_36VarlenDynamicPersistentTileSchedulerILi64ELi64ELi256ELi32ELb0ELb0ELb1ELb0ELb1ELb1EEEEEEEEEvNT_6ParamsE,"ax",@progbits
	.align	128
.text._ZN7cutlass13device_kernelIN5flash11enable_sm90INS1_16FlashAttnFwdSm90INS1_25CollectiveMainloopFwdSm90ILi2EN4cute5tupleIJNS5_1CILi1EEES8_S8_EEENS6_IJNS7_ILi64EEESA_SA_EEELi512ENS_10bfloat16_tEfNS_4arch4Sm90ELb0ELb0ELb0ELb1ELb0ELb0ELb0ELb0ELb0ELb0ELb0ELb0EEENS1_21CollectiveEpilogueFwdINS6_IJSA_NS7_ILi512EEESA_EEES9_SC_SE_Li256ELb1ELb0ELb0ELb0EEENS1_36VarlenDynamicPersistentTileSchedulerILi64ELi64ELi256ELi32ELb0ELb0ELb1ELb0ELb1ELb1EEEEEEEEEvNT_6ParamsE:
        .type           _ZN7cutlass13device_kernelIN5flash11enable_sm90INS1_16FlashAttnFwdSm90INS1_25CollectiveMainloopFwdSm90ILi2EN4cute5tupleIJNS5_1CILi1EEES8_S8_EEENS6_IJNS7_ILi64EEESA_SA_EEELi512ENS_10bfloat16_tEfNS_4arch4Sm90ELb0ELb0ELb0ELb1ELb0ELb0ELb0ELb0ELb0ELb0ELb0ELb0EEENS1_21CollectiveEpilogueFwdINS6_IJSA_NS7_ILi512EEESA_EEES9_SC_SE_Li256ELb1ELb0ELb0ELb0EEENS1_36VarlenDynamicPersistentTileSchedulerILi64ELi64ELi256ELi32ELb0ELb0ELb1ELb0ELb1ELb1EEEEEEEEEvNT_6ParamsE,@function
        .size           _ZN7cutlass13device_kernelIN5flash11enable_sm90INS1_16FlashAttnFwdSm90INS1_25CollectiveMainloopFwdSm90ILi2EN4cute5tupleIJNS5_1CILi1EEES8_S8_EEENS6_IJNS7_ILi64EEESA_SA_EEELi512ENS_10bfloat16_tEfNS_4arch4Sm90ELb0ELb0ELb0ELb1ELb0ELb0ELb0ELb0ELb0ELb0ELb0ELb0EEENS1_21CollectiveEpilogueFwdINS6_IJSA_NS7_ILi512EEESA_EEES9_SC_SE_Li256ELb1ELb0ELb0ELb0EEENS1_36VarlenDynamicPersistentTileSchedulerILi64ELi64ELi256ELi32ELb0ELb0ELb1ELb0ELb1ELb1EEEEEEEEEvNT_6ParamsE,(.L_x_4551 - _ZN7cutlass13device_kernelIN5flash11enable_sm90INS1_16FlashAttnFwdSm90INS1_25CollectiveMainloopFwdSm90ILi2EN4cute5tupleIJNS5_1CILi1EEES8_S8_EEENS6_IJNS7_ILi64EEESA_SA_EEELi512ENS_10bfloat16_tEfNS_4arch4Sm90ELb0ELb0ELb0ELb1ELb0ELb0ELb0ELb0ELb0ELb0ELb0ELb0EEENS1_21CollectiveEpilogueFwdINS6_IJSA_NS7_ILi512EEESA_EEES9_SC_SE_Li256ELb1ELb0ELb0ELb0EEENS1_36VarlenDynamicPersistentTileSchedulerILi64ELi64ELi256ELi32ELb0ELb0ELb1ELb0ELb1ELb1EEEEEEEEEvNT_6ParamsE)
        .other          _ZN7cutlass13device_kernelIN5flash11enable_sm90INS1_16FlashAttnFwdSm90INS1_25CollectiveMainloopFwdSm90ILi2EN4cute5tupleIJNS5_1CILi1EEES8_S8_EEENS6_IJNS7_ILi64EEESA_SA_EEELi512ENS_10bfloat16_tEfNS_4arch4Sm90ELb0ELb0ELb0ELb1ELb0ELb0ELb0ELb0ELb0ELb0ELb0ELb0EEENS1_21CollectiveEpilogueFwdINS6_IJSA_NS7_ILi512EEESA_EEES9_SC_SE_Li256ELb1ELb0ELb0ELb0EEENS1_36VarlenDynamicPersistentTileSchedulerILi64ELi64ELi256ELi32ELb0ELb0ELb1ELb0ELb1ELb1EEEEEEEEEvNT_6ParamsE,@"STO_CUDA_ENTRY STV_DEFAULT"
_ZN7cutlass13device_kernelIN5flash11enable_sm90INS1_16FlashAttnFwdSm90INS1_25CollectiveMainloopFwdSm90ILi2EN4cute5tupleIJNS5_1CILi1EEES8_S8_EEENS6_IJNS7_ILi64EEESA_SA_EEELi512ENS_10bfloat16_tEfNS_4arch4Sm90ELb0ELb0ELb0ELb1ELb0ELb0ELb0ELb0ELb0ELb0ELb0ELb0EEENS1_21CollectiveEpilogueFwdINS6_IJSA_NS7_ILi512EEESA_EEES9_SC_SE_Li256ELb1ELb0ELb0ELb0EEENS1_36VarlenDynamicPersistentTileSchedulerILi64ELi64ELi256ELi32ELb0ELb0ELb1ELb0ELb1ELb1EEEEEEEEEvNT_6ParamsE:
[----:B------:R-:W0:Y:S02]  /*0000*/  LDC R1, c[0x0][0x28] ;  /* 0x00000a00ff017b82 */ /* 0x000e240000000800 */
[----:B0-----:R-:W-:Y:S01]  /*0010*/  VIADD R1, R1, 0xffffffd0 ;  /* 0xffffffd001017836 */ /* 0x001fe20000000000 */
[----:B------:R-:W0:Y:S01]  /*0020*/  S2R R3, SR_TID.X ;  /* 0x0000000000037919 */ /* 0x000e220000002100 */
[----:B------:R-:W-:Y:S01]  /*0030*/  ELECT P0, URZ, PT ;  /* 0x00000000003f782f */ /* 0x000fe20003800000 */
[----:B------:R-:W-:Y:S01]  /*0040*/  BSSY B0, `(.L_x_247) ;  /* 0x0000011000007945 */ /* 0x000fe20003800000 */
[----:B0-----:R-:W-:-:S05]  /*0050*/  SHF.R.U32.HI R0, RZ, 0x5, R3 ;  /* 0x00000005ff007819 */ /* 0x001fca0000011603 */
[----:B------:R-:W0:Y:S02]  /*0060*/  SHFL.IDX PT, R2, R0, RZ, 0x1f ;  /* 0x00001fff00027589 */ /* 0x000e2400000e0000 */
[----:B0-----:R-:W-:Y:S02]  /*0070*/  ISETP.EQ.AND P0, PT, R2, RZ, P0 ;  /* 0x000000ff0200720c */ /* 0x001fe40000702270 */
[----:B------:R-:W-:-:S11]  /*0080*/  SHF.R.U32.HI R2, RZ, 0x7, R3 ;  /* 0x00000007ff027819 */ /* 0x000fd60000011603 */
[----:B------:R-:W-:Y:S05]  /*0090*/  @!P0 BRA `(.L_x_248) ;  /* 0x00000000002c8947 */ /* 0x000fea0003800000 */
[----:B------:R-:W-:Y:S02]  /*00a0*/  ULDC.64 UR4, c[0x0][0x198] ;  /* 0x0000660000047ab9 */ /* 0x000fe40000000a00 */
[----:B------:R-:W-:Y:S02]  /*00b0*/  UIADD3 UR6, UP0, UR4, 0x270, URZ ;  /* 0x0000027004067890 */ /* 0x000fe4000ff1e03f */
[----:B------:R-:W-:Y:S02]  /*00c0*/  UIADD3 UR8, UP1, UR4, 0x370, URZ ;  /* 0x0000037004087890 */ /* 0x000fe4000ff3e03f */
[----:B------:R-:W-:Y:S02]  /*00d0*/  UIADD3 UR4, UP2, UR4, 0x470, URZ ;  /* 0x0000047004047890 */ /* 0x000fe4000ff5e03f */
[----:B------:R-:W-:Y:S02]  /*00e0*/  UIADD3.X UR7, URZ, UR5, URZ, UP0, !UPT ;  /* 0x000000053f077290 */ /* 0x000fe400087fe43f */
[----:B------:R-:W-:-:S02]  /*00f0*/  UIADD3.X UR9, URZ, UR5, URZ, UP1, !UPT ;  /* 0x000000053f097290 */ /* 0x000fc40008ffe43f */
[----:B------:R-:W-:-:S05]  /*0100*/  UIADD3.X UR5, URZ, UR5, URZ, UP2, !UPT ;  /* 0x000000053f057290 */ /* 0x000fca00097fe43f */
[----:B------:R0:W-:Y:S02]  /*0110*/  UTMACCTL.PF [UR6] ;  /* 0x00000000060079b9 */ /* 0x0001e40008040000 */
[----:B------:R0:W-:Y:S02]  /*0120*/  UTMACCTL.PF [UR8] ;  /* 0x00000000080079b9 */ /* 0x0001e40008040000 */
[----:B------:R0:W-:Y:S02]  /*0130*/  UTMACCTL.PF [UR4] ;  /* 0x00000000040079b9 */ /* 0x0001e40008040000 */
[----:B0-----:R-:W-:Y:S01]  /*0140*/  NOP ;  /* 0x0000000000007918 */ /* 0x001fe20000000000 */
.L_x_248:
[----:B------:R-:W-:Y:S05]  /*0150*/  BSYNC B0 ;  /* 0x0000000000007941 */ /* 0x000fea0003800000 */
.L_x_247:
[----:B------:R-:W-:Y:S01]  /*0160*/  VOTEU.ANY UP0, P0 ;  /* 0x00000000003f7886 */ /* 0x000fe20000000100 */
[----:B------:R-:W0:Y:S01]  /*0170*/  SHFL.IDX PT, R2, R2, RZ, 0x1f ;  /* 0x00001fff02027589 */ /* 0x000e2200000e0000 */
[----:B------:R-:W-:Y:S01]  /*0180*/  UMOV UR4, 0x1 ;  /* 0x0000000100047882 */ /* 0x000fe20000000000 */
[----:B------:R-:W-:Y:S01]  /*0190*/  UMOV UR7, 0x100 ;  /* 0x0000010000077882 */ /* 0x000fe20000000000 */
[----:B------:R-:W-:Y:S01]  /*01a0*/  VOTEU.ANY UP1, P0 ;  /* 0x00000000003f7886 */ /* 0x000fe20000020100 */
[----:B------:R-:W1:Y:S01]  /*01b0*/  @UP0 S2UR UR8, SR_CgaCtaId ;  /* 0x00000000000809c3 */ /* 0x000e620000008800 */
[----:B------:R-:W2:Y:S01]  /*01c0*/  SHFL.IDX PT, R3, R0, RZ, 0x1f ;  /* 0x00001fff00037589 */ /* 0x000ea200000e0000 */
[----:B------:R-:W-:Y:S01]  /*01d0*/  @UP0 UMOV UR6, 0x400 ;  /* 0x0000040000060882 */ /* 0x000fe20000000000 */
[----:B------:R-:W-:-:S04]  /*01e0*/  @UP0 UIADD3 UR4, -UR4, 0x100000, URZ ;  /* 0x0010000004040890 */ /* 0x000fc8000fffe13f */
[----:B------:R-:W-:Y:S02]  /*01f0*/  @UP0 USHF.L.U32 UR5, UR4, 0xb, URZ ;  /* 0x0000000b04050899 */ /* 0x000fe4000800063f */
[----:B------:R-:W-:Y:S01]  /*0200*/  @UP0 USHF.L.U32 UR4, UR4, 0x1, URZ ;  /* 0x0000000104040899 */ /* 0x000fe2000800063f */
[----:B------:R-:W-:Y:S01]  /*0210*/  VOTEU.ANY UP2, P0 ;  /* 0x00000000003f7886 */ /* 0x000fe20000040100 */
[----:B0-----:R-:W-:Y:S01]  /*0220*/  R2UR UR47, R2 ;  /* 0x00000000022f72ca */ /* 0x001fe200000e0000 */
[----:B-1----:R-:W-:Y:S01]  /*0230*/  @UP0 ULEA UR8, UR8, UR6, 0x18 ;  /* 0x0000000608080291 */ /* 0x002fe2000f8ec03f */
[----:B--2---:R-:W-:Y:S01]  /*0240*/  ISETP.NE.AND P1, PT, R3, RZ, PT ;  /* 0x000000ff0300720c */ /* 0x004fe20003f25270 */
[----:B------:R-:W-:-:S04]  /*0250*/  @UP0 UIADD3 UR6, -UR7, 0x100000, URZ ;  /* 0x0010000007060890 */ /* 0x000fc8000fffe13f */
[----:B------:R-:W-:Y:S02]  /*0260*/  @UP0 USHF.L.U32 UR7, UR6, 0xb, URZ ;  /* 0x0000000b06070899 */ /* 0x000fe4000800063f */
[----:B------:R-:W-:-:S04]  /*0270*/  @UP0 USHF.L.U32 UR6, UR6, 0x1, URZ ;  /* 0x0000000106060899 */ /* 0x000fc8000800063f */
[----:B------:R-:W-:Y:S01]  /*0280*/  UISETP.NE.AND UP0, UPT, UR47, URZ, UPT ;  /* 0x0000003f2f00728c */ /* 0x000fe2000bf05270 */
[----:B------:R-:W0:Y:S02]  /*0290*/  FENCE.VIEW.ASYNC.S ;  /* 0x00000000000073c6 */ /* 0x000e240000000000 */
[----:B0-----:R0:W1:Y:S05]  /*02a0*/  @UP1 SYNCS.EXCH.64 URZ, [UR8+0x28c00], UR4 ;  /* 0x028c0004083f15b2 */ /* 0x00106a0008000100 */
[----:B------:R0:W2:Y:S01]  /*02b0*/  @UP2 SYNCS.EXCH.64 URZ, [UR8+0x28c20], UR6 ;  /* 0x028c2006083f25b2 */ /* 0x0000a20008000100 */
[----:B------:R-:W-:Y:S05]  /*02c0*/  @P1 BRA `(.L_x_249) ;  /* 0x0000000000381947 */ /* 0x000fea0003800000 */
[----:B0-----:R-:W0:Y:S01]  /*02d0*/  S2UR UR5, SR_CgaCtaId ;  /* 0x00000000000579c3 */ /* 0x001e220000008800 */
[----:B------:R-:W-:Y:S01]  /*02e0*/  UMOV UR4, 0x400 ;  /* 0x0000040000047882 */ /* 0x000fe20000000000 */
[----:B------:R-:W-:Y:S01]  /*02f0*/  UMOV UR7, 0x1 ;  /* 0x0000000100077882 */ /* 0x000fe20000000000 */
[----:B------:R-:W-:Y:S01]  /*0300*/  ELECT P0, URZ, PT ;  /* 0x00000000003f782f */ /* 0x000fe20003800000 */
[----:B0-----:R-:W-:Y:S02]  /*0310*/  ULEA UR6, UR5, UR4, 0x18 ;  /* 0x0000000405067291 */ /* 0x001fe4000f8ec03f */
[----:B------:R-:W-:-:S04]  /*0320*/  UIADD3 UR4, -UR7, 0x100000, URZ ;  /* 0x0010000007047890 */ /* 0x000fc8000fffe13f */
[----:B------:R-:W-:Y:S02]  /*0330*/  USHF.L.U32 UR5, UR4, 0xb, URZ ;  /* 0x0000000b04057899 */ /* 0x000fe4000800063f */
[----:B------:R-:W-:Y:S01]  /*0340*/  USHF.L.U32 UR4, UR4, 0x1, URZ ;  /* 0x0000000104047899 */ /* 0x000fe2000800063f */
[----:B------:R-:W0:Y:S11]  /*0350*/  FENCE.VIEW.ASYNC.S ;  /* 0x00000000000073c6 */ /* 0x000e360000000000 */
[----:B0-----:R3:W4:Y:S01]  /*0360*/  SYNCS.EXCH.64 URZ, [UR6+0x28c30], UR4 ;  /* 0x028c3004063f75b2 */ /* 0x0017220008000100 */
[----:B------:R3:W0:Y:S01]  /*0370*/  SYNCS.EXCH.64 URZ, [UR6+0x28c40], UR4 ;  /* 0x028c4004063f75b2 */ /* 0x0006220008000100 */
[----:B------:R3:W0:Y:S01]  /*0380*/  SYNCS.EXCH.64 URZ, [UR6+0x28c38], UR4 ;  /* 0x028c3804063f75b2 */ /* 0x0006220008000100 */
[----:B------:R3:W0:Y:S02]  /*0390*/  SYNCS.EXCH.64 URZ, [UR6+0x28c48], UR4 ;  /* 0x028c4804063f75b2 */ /* 0x0006240008000100 */
[----:B---3--:R-:W-:Y:S01]  /*03a0*/  NOP ;  /* 0x0000000000007918 */ /* 0x008fe20000000000 */
.L_x_249:
[----:B------:R-:W3:Y:S01]  /*03b0*/  SHFL.IDX PT, R2, R0, RZ, 0x1f ;  /* 0x00001fff00027589 */ /* 0x000ee200000e0000 */
[----:B------:R-:W-:Y:S01]  /*03c0*/  NOP ;  /* 0x0000000000007918 */ /* 0x000fe20000000000 */
[----:B---3--:R-:W-:-:S13]  /*03d0*/  ISETP.NE.AND P0, PT, R2, RZ, PT ;  /* 0x000000ff0200720c */ /* 0x008fda0003f05270 */
[----:B------:R-:W-:Y:S05]  /*03e0*/  @P0 BRA `(.L_x_250) ;  /* 0x0000000000480947 */ /* 0x000fea0003800000 */
[----:B0-----:R-:W0:Y:S01]  /*03f0*/  S2UR UR5, SR_CgaCtaId ;  /* 0x00000000000579c3 */ /* 0x001e220000008800 */
[----:B------:R-:W-:Y:S01]  /*0400*/  UMOV UR4, 0x400 ;  /* 0x0000040000047882 */ /* 0x000fe20000000000 */
[----:B------:R-:W-:Y:S01]  /*0410*/  UMOV UR6, 0x1 ;  /* 0x0000000100067882 */ /* 0x000fe20000000000 */
[----:B------:R-:W-:Y:S01]  /*0420*/  UMOV UR9, 0x2 ;  /* 0x0000000200097882 */ /* 0x000fe20000000000 */
[----:B------:R-:W-:-:S04]  /*0430*/  UIADD3 UR6, -UR6, 0x100000, URZ ;  /* 0x0010000006067890 */ /* 0x000fc8000fffe13f */
[----:B------:R-:W-:Y:S02]  /*0440*/  USHF.L.U32 UR7, UR6, 0xb, URZ ;  /* 0x0000000b06077899 */ /* 0x000fe4000800063f */
[----:B------:R-:W-:Y:S01]  /*0450*/  USHF.L.U32 UR6, UR6, 0x1, URZ ;  /* 0x0000000106067899 */ /* 0x000fe2000800063f */
[----:B------:R-:W-:Y:S01]  /*0460*/  ELECT P0, URZ, PT ;  /* 0x00000000003f782f */ /* 0x000fe20003800000 */
[----:B0-----:R-:W-:Y:S02]  /*0470*/  ULEA UR8, UR5, UR4, 0x18 ;  /* 0x0000000405087291 */ /* 0x001fe4000f8ec03f */
[----:B------:R-:W-:-:S04]  /*0480*/  UIADD3 UR4, -UR9, 0x100000, URZ ;  /* 0x0010000009047890 */ /* 0x000fc8000fffe13f */
[----:B------:R-:W-:Y:S02]  /*0490*/  USHF.L.U32 UR5, UR4, 0xb, URZ ;  /* 0x0000000b04057899 */ /* 0x000fe4000800063f */
[----:B------:R-:W-:Y:S01]  /*04a0*/  USHF.L.U32 UR4, UR4, 0x1, URZ ;  /* 0x0000000104047899 */ /* 0x000fe2000800063f */
[----:B------:R-:W0:Y:S03]  /*04b0*/  FENCE.VIEW.ASYNC.S ;  /* 0x00000000000073c6 */ /* 0x000e260000000000 */
[----:B0-----:R3:W0:Y:S08]  /*04c0*/  SYNCS.EXCH.64 URZ, [UR8+0x28c50], UR6 ;  /* 0x028c5006083f75b2 */ /* 0x0016300008000100 */
[----:B------:R3:W0:Y:S01]  /*04d0*/  SYNCS.EXCH.64 URZ, [UR8+0x28c60], UR4 ;  /* 0x028c6004083f75b2 */ /* 0x0006220008000100 */
[----:B------:R3:W0:Y:S01]  /*04e0*/  SYNCS.EXCH.64 URZ, [UR8+0x28c58], UR6 ;  /* 0x028c5806083f75b2 */ /* 0x0006220008000100 */
[----:B------:R3:W0:Y:S02]  /*04f0*/  SYNCS.EXCH.64 URZ, [UR8+0x28c68], UR4 ;  /* 0x028c6804083f75b2 */ /* 0x0006240008000100 */
[----:B---3--:R-:W-:Y:S01]  /*0500*/  NOP ;  /* 0x0000000000007918 */ /* 0x008fe20000000000 */
.L_x_250:
[----:B------:R-:W3:Y:S01]  /*0510*/  SHFL.IDX PT, R2, R0, RZ, 0x1f ;  /* 0x00001fff00027589 */ /* 0x000ee200000e0000 */
[----:B------:R-:W-:Y:S01]  /*0520*/  NOP ;  /* 0x0000000000007918 */ /* 0x000fe20000000000 */
[----:B---3--:R-:W-:-:S13]  /*0530*/  ISETP.NE.AND P0, PT, R2, RZ, PT ;  /* 0x000000ff0200720c */ /* 0x008fda0003f05270 */
        /* <DEDUP_REMOVED lines=10> */
[----:B0-----:R3:W0:Y:S01]  /*05e0*/  SYNCS.EXCH.64 URZ, [UR6+0x28c70], UR4 ;  /* 0x028c7004063f75b2 */ /* 0x0016220008000100 */
[----:B------:R3:W0:Y:S01]  /*05f0*/  SYNCS.EXCH.64 URZ, [UR6+0x28c80], UR4 ;  /* 0x028c8004063f75b2 */ /* 0x0006220008000100 */
[----:B------:R3:W0:Y:S01]  /*0600*/  SYNCS.EXCH.64 URZ, [UR6+0x28c78], UR4 ;  /* 0x028c7804063f75b2 */ /* 0x0006220008000100 */
[----:B------:R3:W0:Y:S02]  /*0610*/  SYNCS.EXCH.64 URZ, [UR6+0x28c88], UR4 ;  /* 0x028c8804063f75b2 */ /* 0x0006240008000100 */
[----:B---3--:R-:W-:Y:S01]  /*0620*/  NOP ;  /* 0x0000000000007918 */ /* 0x008fe20000000000 */
.L_x_251:
        /* <DEDUP_REMOVED lines=8> */
[----:B------:R-:W-:Y:S01]  /*06b0*/  ELECT P0, URZ, PT ;  /* 0x00000000003f782f */ /* 0x000fe20003800000 */
[----:B0-----:R-:W-:Y:S02]  /*06c0*/  ULEA UR8, UR5, UR4, 0x18 ;  /* 0x0000000405087291 */ /* 0x001fe4000f8ec03f */
[----:B------:R-:W-:-:S04]  /*06d0*/  UIADD3 UR4, -UR6, 0x100000, URZ ;  /* 0x0010000006047890 */ /* 0x000fc8000fffe13f */
[----:B------:R-:W-:Y:S02]  /*06e0*/  USHF.L.U32 UR5, UR4, 0xb, URZ ;  /* 0x0000000b04057899 */ /* 0x000fe4000800063f */
[----:B------:R-:W-:Y:S02]  /*06f0*/  USHF.L.U32 UR4, UR4, 0x1, URZ ;  /* 0x0000000104047899 */ /* 0x000fe4000800063f */
        /* <DEDUP_REMOVED lines=9> */
.L_x_252:
        /* <DEDUP_REMOVED lines=22> */
.L_x_253:
[----:B------:R-:W-:Y:S01]  /*08f0*/  PLOP3.LUT P0, PT, PT, PT, UP0, 0x80, 0x0 ;  /* 0x000000000000781c */ /* 0x000fe20003f0f008 */
[----:B------:R-:W-:Y:S01]  /*0900*/  UMOV UR36, 0x1 ;  /* 0x0000000100247882 */ /* 0x000fe20000000000 */
[----:B------:R-:W-:Y:S01]  /*0910*/  NOP ;  /* 0x0000000000007918 */ /* 0x000fe20000000000 */
[----:B------:R-:W-:Y:S01]  /*0920*/  USEL UR36, UR36, 0x2, !UP0 ;  /* 0x0000000224247887 */ /* 0x000fe2000c000000 */
[----:B------:R-:W-:Y:S01]  /*0930*/  ULDC.64 UR38, c[0x0][0x208] ;  /* 0x0000820000267ab9 */ /* 0x000fe20000000a00 */
[----:B012-4-:R-:W-:Y:S08]  /*0940*/  BAR.SYNC.DEFER_BLOCKING 0x0 ;  /* 0x0000000000007b1d */ /* 0x017ff00000010000 */
[----:B------:R-:W-:Y:S05]  /*0950*/  @!P0 BRA `(.L_x_254) ;  /* 0x00000088004c8947 */ /* 0x000fea0003800000 */
.L_x_255:
[----:B------:R-:W-:-:S08]  /*0960*/  NOP ;  /* 0x0000000000007918 */ /* 0x000fd00000000000 */
[----:B------:R-:W0:Y:S02]  /*0970*/  USETMAXREG.TRY_ALLOC.CTAPOOL UP0, 0xf0 ;  /* 0x000000f0000079c8 */ /* 0x000e240008000600 */
[----:B0-----:R-:W-:-:S13]  /*0980*/  PLOP3.LUT P0, PT, PT, PT, UP0, 0x80, 0x0 ;  /* 0x000000000000781c */ /* 0x001fda0003f0f008 */
[----:B------:R-:W-:Y:S05]  /*0990*/  @!P0 BRA `(.L_x_255) ;  /* 0xfffffffc00f08947 */ /* 0x000fea000383ffff */
[----:B------:R-:W0:Y:S01]  /*09a0*/  S2R R2, SR_TID.X ;  /* 0x0000000000027919 */ /* 0x000e220000002100 */
[----:B------:R-:W1:Y:S01]  /*09b0*/  S2UR UR4, SR_CgaCtaId ;  /* 0x00000000000479c3 */ /* 0x000e620000008800 */
[----:B------:R-:W-:Y:S02]  /*09c0*/  UMOV UR42, 0x400 ;  /* 0x00000400002a7882 */ /* 0x000fe40000000000 */
[----:B-1----:R-:W-:-:S03]  /*09d0*/  ULEA UR42, UR4, UR42, 0x18 ;  /* 0x0000002a042a7291 */ /* 0x002fc6000f8ec03f */
[----:B------:R-:W-:Y:S01]  /*09e0*/  ULDC UR4, c[0x0][0xc14] ;  /* 0x0003050000047ab9 */ /* 0x000fe20000000800 */
[----:B0-----:R-:W-:-:S04]  /*09f0*/  LOP3.LUT R0, R2, 0xffffff80, RZ, 0xc0, !PT ;  /* 0xffffff8002007812 */ /* 0x001fc800078ec0ff */
[----:B------:R-:W-:-:S13]  /*0a00*/  ISETP.NE.AND P0, PT, R0, 0x80, PT ;  /* 0x000000800000780c */ /* 0x000fda0003f05270 */
[----:B------:R-:W-:Y:S06]  /*0a10*/  @!P0 BAR.ARV 0x8, 0xa0 ;  /* 0x0202800000008b1d */ /* 0x000fec0000002000 */
[----:B------:R-:W-:-:S13]  /*0a20*/  ISETP.GE.U32.AND P0, PT, R2, 0x100, PT ;  /* 0x000001000200780c */ /* 0x000fda0003f06070 */
[----:B------:R-:W-:Y:S08]  /*0a30*/  @P0 BAR.ARV 0xf, 0x100 ;  /* 0x03c4000000000b1d */ /* 0x000ff00000002000 */
[----:B------:R-:W-:Y:S06]  /*0a40*/  BAR.SYNC.DEFER_BLOCKING 0x5, 0x120 ;  /* 0x0144800000007b1d */ /* 0x000fec0000010000 */
[----:B------:R-:W0:Y:S02]  /*0a50*/  LDS.128 R20, [UR42+0x28cd0] ;  /* 0x028cd02aff147984 */ /* 0x000e240008000c00 */
[----:B------:R-:W-:Y:S06]  /*0a60*/  BAR.ARV 0x4, 0x120 ;  /* 0x0104800000007b1d */ /* 0x000fec0000002000 */
[----:B0-----:R-:W-:-:S13]  /*0a70*/  ISETP.GE.AND P0, PT, R23, UR4, PT ;  /* 0x0000000417007c0c */ /* 0x001fda000bf06270 */
[----:B------:R-:W-:Y:S05]  /*0a80*/  @P0 EXIT ;  /* 0x000000000000094d */ /* 0x000fea0003800000 */
[----:B------:R-:W-:Y:S01]  /*0a90*/  VIADD R190, R2, 0xffffff80 ;  /* 0xffffff8002be7836 */ /* 0x000fe20000000000 */
[----:B------:R-:W-:Y:S01]  /*0aa0*/  R2UR UR5, R22 ;  /* 0x00000000160572ca */ /* 0x000fe200000e0000 */
[----:B------:R-:W-:Y:S01]  /*0ab0*/  IMAD.MOV.U32 R185, RZ, RZ, 0x40 ;  /* 0x00000040ffb97424 */ /* 0x000fe200078e00ff */
[----:B------:R-:W-:Y:S02]  /*0ac0*/  ULOP3.LUT UR43, UR36, 0x1, URZ, 0xfc, !UPT ;  /* 0x00000001242b7892 */ /* 0x000fe4000f8efc3f */
[----:B------:R-:W-:Y:S01]  /*0ad0*/  SHF.R.S32.HI R3, RZ, 0x1f, R190 ;  /* 0x0000001fff037819 */ /* 0x000fe200000114be */
[----:B------:R-:W-:Y:S01]  /*0ae0*/  UMOV UR37, URZ ;  /* 0x0000003f00257c82 */ /* 0x000fe20008000000 */
[----:B------:R-:W-:Y:S01]  /*0af0*/  UMOV UR40, URZ ;  /* 0x0000003f00287c82 */ /* 0x000fe20008000000 */
[----:B------:R-:W-:Y:S01]  /*0b00*/  UMOV UR41, URZ ;  /* 0x0000003f00297c82 */ /* 0x000fe20008000000 */
[CC--:B------:R-:W-:Y:S02]  /*0b10*/  LEA.HI R0, R3.reuse, R190.reuse, RZ, 0x4 ;  /* 0x000000be03007211 */ /* 0x0c0fe400078f20ff */
[----:B------:R-:W-:-:S02]  /*0b20*/  LEA.HI R4, R3, R190, RZ, 0x5 ;  /* 0x000000be03047211 */ /* 0x000fc400078f28ff */
[----:B------:R-:W-:Y:S02]  /*0b30*/  SHF.R.S32.HI R11, RZ, 0x4, R0 ;  /* 0x00000004ff0b7819 */ /* 0x000fe40000011400 */
[C---:B------:R-:W-:Y:S02]  /*0b40*/  LOP3.LUT R5, R0.reuse, 0xfffffff0, RZ, 0xc0, !PT ;  /* 0xfffffff000057812 */ /* 0x040fe400078ec0ff */
[--C-:B------:R-:W-:Y:S02]  /*0b50*/  SHF.R.S32.HI R13, RZ, 0x5, R4.reuse ;  /* 0x00000005ff0d7819 */ /* 0x100fe40000011404 */
[----:B------:R-:W-:Y:S01]  /*0b60*/  LEA.HI R2, R0, R11, RZ, 0x1 ;  /* 0x0000000b00027211 */ /* 0x000fe200078f08ff */
[----:B------:R-:W-:Y:S01]  /*0b70*/  IMAD.IADD R7, R190, 0x1, -R5 ;  /* 0x00000001be077824 */ /* 0x000fe200078e0a05 */
[----:B------:R-:W-:Y:S02]  /*0b80*/  SHF.R.S32.HI R4, RZ, 0x1f, R4 ;  /* 0x0000001fff047819 */ /* 0x000fe40000011404 */
[----:B------:R-:W-:-:S02]  /*0b90*/  LEA.HI R9, R3, R190, RZ, 0x7 ;  /* 0x000000be03097211 */ /* 0x000fc400078f38ff */
[----:B------:R-:W-:Y:S02]  /*0ba0*/  LOP3.LUT R2, R2, 0x1ffffffe, RZ, 0xc0, !PT ;  /* 0x1ffffffe02027812 */ /* 0x000fe400078ec0ff */
[----:B------:R-:W-:Y:S02]  /*0bb0*/  LEA.HI R4, R4, R13, RZ, 0x2 ;  /* 0x0000000d04047211 */ /* 0x000fe400078f10ff */
[----:B------:R-:W-:Y:S01]  /*0bc0*/  SHF.R.S32.HI R0, RZ, 0x1f, R7 ;  /* 0x0000001fff007819 */ /* 0x000fe20000011407 */
[----:B------:R-:W-:Y:S01]  /*0bd0*/  IMAD.IADD R11, R11, 0x1, -R2 ;  /* 0x000000010b0b7824 */ /* 0x000fe200078e0a02 */
[----:B------:R-:W-:Y:S02]  /*0be0*/  LOP3.LUT R5, R9, 0xffffff80, RZ, 0xc0, !PT ;  /* 0xffffff8009057812 */ /* 0x000fe400078ec0ff */
[----:B------:R-:W-:Y:S01]  /*0bf0*/  LOP3.LUT R4, R4, 0x3ffffc, RZ, 0xc0, !PT ;  /* 0x003ffffc04047812 */ /* 0x000fe200078ec0ff */
[----:B------:R-:W-:Y:S01]  /*0c00*/  IMAD.SHL.U32 R11, R11, 0x8, RZ ;  /* 0x000000080b0b7824 */ /* 0x000fe200078e00ff */
[----:B------:R-:W-:Y:S01]  /*0c10*/  SHF.R.S32.HI R188, RZ, 0x7, R9 ;  /* 0x00000007ffbc7819 */ /* 0x000fe20000011409 */
[----:B------:R-:W-:Y:S01]  /*0c20*/  IMAD.IADD R5, R190, 0x1, -R5 ;  /* 0x00000001be057824 */ /* 0x000fe200078e0a05 */
[-C--:B------:R-:W-:Y:S01]  /*0c30*/  LEA.HI R2, R0, R7.reuse, RZ, 0x3 ;  /* 0x0000000700027211 */ /* 0x080fe200078f18ff */
[----:B------:R-:W-:Y:S01]  /*0c40*/  IMAD.IADD R6, R13, 0x1, -R4 ;  /* 0x000000010d067824 */ /* 0x000fe200078e0a04 */
[----:B------:R-:W-:-:S02]  /*0c50*/  LEA R15, R188, R7, 0x8 ;  /* 0x00000007bc0f7211 */ /* 0x000fc400078e40ff */
[C---:B------:R-:W-:Y:S01]  /*0c60*/  LOP3.LUT R4, R2.reuse, 0xfffffff8, RZ, 0xc0, !PT ;  /* 0xfffffff802047812 */ /* 0x040fe200078ec0ff */
[----:B------:R-:W-:Y:S01]  /*0c70*/  IMAD.SHL.U32 R8, R2, 0x40, RZ ;  /* 0x0000004002087824 */ /* 0x000fe200078e00ff */
[----:B------:R-:W-:Y:S01]  /*0c80*/  SHF.R.S32.HI R0, RZ, 0x1f, R5 ;  /* 0x0000001fff007819 */ /* 0x000fe20000011405 */
[----:B------:R-:W-:Y:S01]  /*0c90*/  IMAD R12, R6, 0x10, R15 ;  /* 0x00000010060c7824 */ /* 0x000fe200078e020f */
[----:B------:R-:W-:Y:S01]  /*0ca0*/  LEA.HI R3, R3, R190, RZ, 0x3 ;  /* 0x000000be03037211 */ /* 0x000fe200078f18ff */
[----:B------:R-:W-:Y:S01]  /*0cb0*/  IMAD.IADD R6, R7, 0x1, -R4 ;  /* 0x0000000107067824 */ /* 0x000fe200078e0a04 */
[----:B------:R-:W-:Y:S01]  /*0cc0*/  LEA.HI R2, R0, R5, RZ, 0x2 ;  /* 0x0000000500027211 */ /* 0x000fe200078f10ff */
[----:B------:R-:W-:Y:S01]  /*0cd0*/  IMAD.U32 R189, R12, 0x40, R11 ;  /* 0x000000400cbd7824 */ /* 0x000fe200078e000b */
[----:B------:R-:W-:Y:S01]  /*0ce0*/  LOP3.LUT R10, R8, 0x7ffffe00, RZ, 0xc0, !PT ;  /* 0x7ffffe00080a7812 */ /* 0x000fe200078ec0ff */
[----:B------:R-:W-:Y:S01]  /*0cf0*/  IMAD.SHL.U32 R8, R6, 0x40, RZ ;  /* 0x0000004006087824 */ /* 0x000fe200078e00ff */
[----:B------:R-:W-:-:S02]  /*0d00*/  SHF.R.S32.HI R4, RZ, 0x2, R2 ;  /* 0x00000002ff047819 */ /* 0x000fc40000011402 */
[----:B------:R-:W-:Y:S02]  /*0d10*/  SHF.R.S32.HI R7, RZ, 0x1f, R2 ;  /* 0x0000001fff077819 */ /* 0x000fe40000011402 */
[----:B------:R-:W-:Y:S02]  /*0d20*/  LOP3.LUT R8, R8, 0x1c0, RZ, 0xc0, !PT ;  /* 0x000001c008087812 */ /* 0x000fe400078ec0ff */
[----:B------:R-:W-:Y:S02]  /*0d30*/  LEA.HI R7, R7, R4, RZ, 0x3 ;  /* 0x0000000407077211 */ /* 0x000fe400078f18ff */
[----:B------:R-:W-:Y:S02]  /*0d40*/  LOP3.LUT R11, R8, 0x8, R11, 0xf8, !PT ;  /* 0x00000008080b7812 */ /* 0x000fe400078ef80b */
[----:B------:R-:W-:Y:S02]  /*0d50*/  SHF.R.U32.HI R8, RZ, 0x3, R8 ;  /* 0x00000003ff087819 */ /* 0x000fe40000011608 */
[----:B------:R-:W-:-:S02]  /*0d60*/  LEA.HI R0, R0, R5, RZ, 0x5 ;  /* 0x0000000500007211 */ /* 0x000fc400078f28ff */
[----:B------:R-:W-:Y:S02]  /*0d70*/  LOP3.LUT R7, R7, 0xfffffff8, RZ, 0xc0, !PT ;  /* 0xfffffff807077812 */ /* 0x000fe400078ec0ff */
[----:B------:R-:W-:Y:S02]  /*0d80*/  LEA R10, R13, R10, 0xa ;  /* 0x0000000a0d0a7211 */ /* 0x000fe400078e50ff */
[----:B------:R-:W-:Y:S01]  /*0d90*/  LOP3.LUT R11, R11, R8, RZ, 0x3c, !PT ;  /* 0x000000080b0b7212 */ /* 0x000fe200078e3cff */
[----:B------:R-:W-:Y:S01]  /*0da0*/  IMAD.IADD R7, R4, 0x1, -R7 ;  /* 0x0000000104077824 */ /* 0x000fe200078e0a07 */
[----:B------:R-:W-:Y:S02]  /*0db0*/  SHF.R.S32.HI R0, RZ, 0x5, R0 ;  /* 0x00000005ff007819 */ /* 0x000fe40000011400 */
[----:B------:R-:W-:Y:S02]  /*0dc0*/  R2P PR, R6, 0x6 ;  /* 0x0000000606007804 */ /* 0x000fe40000000000 */
[----:B------:R-:W-:Y:S01]  /*0dd0*/  IADD3 R10, R10, R11, RZ ;  /* 0x0000000b0a0a7210 */ /* 0x000fe20007ffe0ff */
[----:B------:R-:W-:Y:S01]  /*0de0*/  IMAD R16, R0, 0x10, R7 ;  /* 0x0000001000107824 */ /* 0x000fe200078e0207 */
[----:B------:R-:W-:Y:S01]  /*0df0*/  LEA.HI R9, R9, R188, RZ, 0x1 ;  /* 0x000000bc09097211 */ /* 0x000fe200078f08ff */
[----:B------:R-:W-:Y:S01]  /*0e00*/  IMAD.MOV.U32 R7, RZ, RZ, R23 ;  /* 0x000000ffff077224 */ /* 0x000fe200078e0017 */
[----:B------:R-:W-:-:S02]  /*0e10*/  LEA R23, R10, UR42, 0x1 ;  /* 0x0000002a0a177c11 */ /* 0x000fc4000f8e08ff */
[----:B------:R-:W-:Y:S02]  /*0e20*/  LOP3.LUT R2, R2, 0x7ffffffc, RZ, 0xc0, !PT ;  /* 0x7ffffffc02027812 */ /* 0x000fe400078ec0ff */
[----:B------:R-:W-:Y:S01]  /*0e30*/  LOP3.LUT R11, R3, 0x1ffffff8, RZ, 0xc0, !PT ;  /* 0x1ffffff8030b7812 */ /* 0x000fe200078ec0ff */
[----:B------:R-:W-:Y:S01]  /*0e40*/  VIADD R186, R23, 0x26800 ;  /* 0x0002680017ba7836 */ /* 0x000fe20000000000 */
[----:B------:R-:W-:Y:S01]  /*0e50*/  LOP3.LUT R9, R9, 0xfffffe, RZ, 0xc0, !PT ;  /* 0x00fffffe09097812 */ /* 0x000fe200078ec0ff */
[----:B------:R-:W-:Y:S01]  /*0e60*/  IMAD.IADD R17, R5, 0x1, -R2 ;  /* 0x0000000105117824 */ /* 0x000fe200078e0a02 */
[----:B------:R-:W-:Y:S01]  /*0e70*/  IADD3 R184, R23, 0x26820, RZ ;  /* 0x0002682017b87810 */ /* 0x000fe20007ffe0ff */
[----:B------:R-:W-:Y:S01]  /*0e80*/  IMAD.IADD R2, R190, 0x1, -R11 ;  /* 0x00000001be027824 */ /* 0x000fe200078e0a0b */
[----:B------:R-:W-:Y:S01]  /*0e90*/  SEL R185, R185, 0xffffffc0, !P2 ;  /* 0xffffffc0b9b97807 */ /* 0x000fe20005000000 */
[----:B------:R-:W-:Y:S01]  /*0ea0*/  IMAD.IADD R9, R188, 0x1, -R9 ;  /* 0x00000001bc097824 */ /* 0x000fe200078e0a09 */
[----:B------:R-:W-:Y:S01]  /*0eb0*/  SHF.R.S32.HI R18, RZ, 0x3, R3 ;  /* 0x00000003ff127819 */ /* 0x000fe20000011403 */
[C---:B------:R-:W-:Y:S01]  /*0ec0*/  @P1 VIADD R184, R186.reuse, 0xffffffe0 ;  /* 0xffffffe0bab81836 */ /* 0x040fe20000000000 */
[----:B------:R-:W-:Y:S01]  /*0ed0*/  IADD3 R186, R186, R185, RZ ;  /* 0x000000b9baba7210 */ /* 0x000fe20007ffe0ff */
[----:B------:R-:W-:-:S02]  /*0ee0*/  IMAD.MOV.U32 R5, RZ, RZ, R21 ;  /* 0x000000ffff057224 */ /* 0x000fc400078e0015 */
[----:B------:R-:W-:Y:S02]  /*0ef0*/  IMAD.SHL.U32 R2, R2, 0x8, RZ ;  /* 0x0000000802027824 */ /* 0x000fe400078e00ff */
[----:B------:R-:W-:Y:S02]  /*0f00*/  IMAD.SHL.U32 R22, R9, 0x100, RZ ;  /* 0x0000010009167824 */ /* 0x000fe400078e00ff */
[----:B------:R-:W-:Y:S02]  /*0f10*/  IMAD.SHL.U32 R17, R17, 0x2, RZ ;  /* 0x0000000211117824 */ /* 0x000fe400078e00ff */
[----:B------:R-:W-:-:S07]  /*0f20*/  IMAD.IADD R185, R185, 0x1, R184 ;  /* 0x00000001b9b97824 */ /* 0x000fce00078e02b8 */
.L_x_299:
[----:B0-2---:R-:W0:Y:S01]  /*0f30*/  LDC.64 R8, c[0x0][0xc60] ;  /* 0x00031800ff087b82 */ /* 0x005e220000000a00 */
[----:B------:R-:W-:Y:S01]  /*0f40*/  ULDC.64 UR6, c[0x0][0xa28] ;  /* 0x00028a0000067ab9 */ /* 0x000fe20000000a00 */
[----:B------:R-:W-:Y:S01]  /*0f50*/  ULDC.64 UR8, c[0x0][0xa20] ;  /* 0x0002880000087ab9 */ /* 0x000fe20000000a00 */
[----:B------:R-:W-:Y:S01]  /*0f60*/  IMAD.MOV.U32 R3, RZ, RZ, RZ ;  /* 0x000000ffff037224 */ /* 0x000fe200078e00ff */
[----:B------:R-:W-:Y:S01]  /*0f70*/  ULDC UR4, c[0x0][0x404] ;  /* 0x0001010000047ab9 */ /* 0x000fe20000000800 */
[----:B0-----:R-:W-:-:S06]  /*0f80*/  IMAD.WIDE R6, R7, 0x4, R8 ;  /* 0x0000000407067825 */ /* 0x001fcc00078e0208 */
[----:B------:R-:W2:Y:S01]  /*0f90*/  LDG.E R6, desc[UR38][R6.64] ;  /* 0x0000002606067981 */ /* 0x000ea2000c1e1900 */
[----:B------:R-:W-:-:S04]  /*0fa0*/  UISETP.NE.U32.AND UP0, UPT, UR6, URZ, UPT ;  /* 0x0000003f0600728c */ /* 0x000fc8000bf05070 */
[----:B------:R-:W-:-:S06]  /*0fb0*/  UISETP.NE.AND.EX UP0, UPT, UR7, URZ, UPT, UP0 ;  /* 0x0000003f0700728c */ /* 0x000fcc000bf05300 */
[----:B------:R-:W-:Y:S02]  /*0fc0*/  PLOP3.LUT P0, PT, PT, PT, UP0, 0x80, 0x0 ;  /* 0x000000000000781c */ /* 0x000fe40003f0f008 */
[----:B--2---:R-:W-:-:S13]  /*0fd0*/  R2UR UR44, R6 ;  /* 0x00000000062c72ca */ /* 0x004fda00000e0000 */
[----:B------:R-:W-:Y:S02]  /*0fe0*/  USHF.R.S32.HI UR45, URZ, 0x1f, UR44 ;  /* 0x0000001f3f2d7899 */ /* 0x000fe4000801142c */
[----:B------:R-:W-:-:S04]  /*0ff0*/  @UP0 ULEA UR6, UP1, UR44, UR6, 0x2 ;  /* 0x000000062c060291 */ /* 0x000fc8000f82103f */
[----:B------:R-:W-:Y:S02]  /*1000*/  @UP0 ULEA.HI.X UR7, UR44, UR7, UR45, 0x2, UP1 ;  /* 0x000000072c070291 */ /* 0x000fe400088f142d */
[----:B------:R-:W-:Y:S01]  /*1010*/  UISETP.NE.U32.AND UP0, UPT, UR8, URZ, UPT ;  /* 0x0000003f0800728c */ /* 0x000fe2000bf05070 */
[----:B------:R-:W-:-:S03]  /*1020*/  IMAD.U32 R8, RZ, RZ, UR6 ;  /* 0x00000006ff087e24 */ /* 0x000fc6000f8e00ff */
[----:B------:R-:W-:Y:S01]  /*1030*/  IMAD.U32 R9, RZ, RZ, UR7 ;  /* 0x00000007ff097e24 */ /* 0x000fe2000f8e00ff */
[----:B------:R-:W-:Y:S01]  /*1040*/  ULDC.64 UR6, c[0x0][0x3f8] ;  /* 0x0000fe0000067ab9 */ /* 0x000fe20000000a00 */
[----:B------:R-:W-:Y:S02]  /*1050*/  UISETP.NE.AND.EX UP0, UPT, UR9, URZ, UPT, UP0 ;  /* 0x0000003f0900728c */ /* 0x000fe4000bf05300 */
[----:B------:R-:W-:Y:S01]  /*1060*/  UISETP.NE.U32.AND UP1, UPT, UR6, URZ, UPT ;  /* 0x0000003f0600728c */ /* 0x000fe2000bf25070 */
[----:B------:R0:W5:Y:S03]  /*1070*/  @P0 LDG.E R3, desc[UR38][R8.64] ;  /* 0x0000002608030981 */ /* 0x000166000c1e1900 */
[----:B------:R-:W-:Y:S01]  /*1080*/  UISETP.NE.AND.EX UP1, UPT, UR7, URZ, UPT, UP1 ;  /* 0x0000003f0700728c */ /* 0x000fe2000bf25310 */
[----:B------:R-:W-:Y:S02]  /*1090*/  PLOP3.LUT P0, PT, PT, PT, UP0, 0x80, 0x0 ;  /* 0x000000000000781c */ /* 0x000fe40003f0f008 */
[----:B------:R-:W-:Y:S01]  /*10a0*/  ULDC UR7, c[0x0][0x2e0] ;  /* 0x0000b80000077ab9 */ /* 0x000fe20000000800 */
[----:B------:R-:W-:-:S02]  /*10b0*/  USEL UR4, UR4, 0x1, UP1 ;  /* 0x0000000104047887 */ /* 0x000fc40008800000 */
[----:B------:R-:W-:Y:S02]  /*10c0*/  @UP0 ULEA UR6, UP1, UR44, UR8, 0x2 ;  /* 0x000000082c060291 */ /* 0x000fe4000f82103f */
[----:B------:R-:W-:Y:S02]  /*10d0*/  UIMAD UR4, UR4, UR7, URZ ;  /* 0x00000007040472a4 */ /* 0x000fe4000f8e023f */
[----:B------:R-:W-:Y:S02]  /*10e0*/  @UP0 ULEA.HI.X UR7, UR44, UR9, UR45, 0x2, UP1 ;  /* 0x000000092c070291 */ /* 0x000fe400088f142d */
[----:B------:R-:W-:Y:S02]  /*10f0*/  MOV R6, UR6 ;  /* 0x0000000600067c02 */ /* 0x000fe40008000f00 */
[----:B------:R-:W-:Y:S02]  /*1100*/  IMAD.U32 R152, RZ, RZ, UR4 ;  /* 0x00000004ff987e24 */ /* 0x000fe4000f8e00ff */
[----:B------:R-:W-:-:S05]  /*1110*/  IMAD.U32 R7, RZ, RZ, UR7 ;  /* 0x00000007ff077e24 */ /* 0x000fca000f8e00ff */
[----:B------:R0:W5:Y:S01]  /*1120*/  @P0 LDG.E R152, desc[UR38][R6.64] ;  /* 0x0000002606980981 */ /* 0x000162000c1e1900 */
[----:B------:R-:W-:Y:S01]  /*1130*/  UMOV UR46, UR5 ;  /* 0x00000005002e7c82 */ /* 0x000fe20008000000 */
[----:B-1-3--:R-:W-:Y:S05]  /*1140*/  @P0 BRA `(.L_x_256) ;  /* 0x00000000002c0947 */ /* 0x00afea0003800000 */
[----:B------:R-:W-:Y:S02]  /*1150*/  ULDC.64 UR4, c[0x0][0xa08] ;  /* 0x0002820000047ab9 */ /* 0x000fe40000000a00 */
[----:B------:R-:W-:-:S04]  /*1160*/  ISETP.NE.U32.AND P0, PT, RZ, UR4, PT ;  /* 0x00000004ff007c0c */ /* 0x000fc8000bf05070 */
[----:B------:R-:W-:-:S13]  /*1170*/  ISETP.NE.AND.EX P0, PT, RZ, UR5, PT, P0 ;  /* 0x00000005ff007c0c */ /* 0x000fda000bf05300 */
[----:B------:R-:W-:Y:S05]  /*1180*/  @!P0 BRA `(.L_x_256) ;  /* 0x00000000001c8947 */ /* 0x000fea0003800000 */
[----:B------:R-:W-:Y:S02]  /*1190*/  ULDC.64 UR4, c[0x0][0xa08] ;  /* 0x0002820000047ab9 */ /* 0x000fe40000000a00 */
[----:B------:R-:W-:-:S06]  /*11a0*/  UIMAD.WIDE UR4, UR44, 0x4, UR4 ;  /* 0x000000042c0478a5 */ /* 0x000fcc000f8e0204 */
[----:B0-----:R-:W-:Y:S02]  /*11b0*/  IMAD.U32 R6, RZ, RZ, UR4 ;  /* 0x00000004ff067e24 */ /* 0x001fe4000f8e00ff */
[----:B------:R-:W-:-:S05]  /*11c0*/  IMAD.U32 R7, RZ, RZ, UR5 ;  /* 0x00000005ff077e24 */ /* 0x000fca000f8e00ff */
[----:B-----5:R-:W2:Y:S04]  /*11d0*/  LDG.E R152, desc[UR38][R6.64] ;  /* 0x0000002606987981 */ /* 0x020ea8000c1e1900 */
[----:B------:R-:W2:Y:S02]  /*11e0*/  LDG.E R9, desc[UR38][R6.64+0x4] ;  /* 0x0000042606097981 */ /* 0x000ea4000c1e1900 */
[----:B--2---:R-:W-:-:S07]  /*11f0*/  IMAD.IADD R152, R9, 0x1, -R152 ;  /* 0x0000000109987824 */ /* 0x004fce00078e0a98 */
.L_x_256:
[----:B------:R-:W-:Y:S01]  /*1200*/  UISETP.NE.AND UP0, UPT, UR47, 0x1, UPT ;  /* 0x000000012f00788c */ /* 0x000fe2000bf05270 */
[----:B-----5:R-:W-:Y:S01]  /*1210*/  IMAD.IADD R152, R152, 0x1, -R3 ;  /* 0x0000000198987824 */ /* 0x020fe200078e0a03 */
[----:B------:R-:W-:Y:S01]  /*1220*/  CS2R R32, SRZ ;  /* 0x0000000000207805 */ /* 0x000fe2000001ff00 */
[----:B------:R-:W-:Y:S01]  /*1230*/  IMAD.MOV.U32 R187, RZ, RZ, R5 ;  /* 0x000000ffffbb7224 */ /* 0x000fe200078e0005 */
[----:B------:R-:W-:Y:S02]  /*1240*/  CS2R R36, SRZ ;  /* 0x0000000000247805 */ /* 0x000fe4000001ff00 */
[----:B------:R-:W-:Y:S02]  /*1250*/  CS2R R150, SRZ ;  /* 0x0000000000967805 */ /* 0x000fe4000001ff00 */
[----:B------:R-:W-:Y:S02]  /*1260*/  PLOP3.LUT P0, PT, PT, PT, UP0, 0x80, 0x0 ;  /* 0x000000000000781c */ /* 0x000fe40003f0f008 */
[----:B------:R-:W-:-:S02]  /*1270*/  CS2R R148, SRZ ;  /* 0x0000000000947805 */ /* 0x000fc4000001ff00 */
[----:B------:R-:W-:Y:S02]  /*1280*/  IADD3 R0, R152, 0x3f, RZ ;  /* 0x0000003f98007810 */ /* 0x000fe40007ffe0ff */
[----:B------:R-:W-:Y:S02]  /*1290*/  CS2R R146, SRZ ;  /* 0x0000000000927805 */ /* 0x000fe4000001ff00 */
[----:B------:R-:W-:Y:S02]  /*12a0*/  CS2R R144, SRZ ;  /* 0x0000000000907805 */ /* 0x000fe4000001ff00 */
[----:B------:R-:W-:Y:S02]  /*12b0*/  CS2R R142, SRZ ;  /* 0x00000000008e7805 */ /* 0x000fe4000001ff00 */
[----:B------:R-:W-:Y:S02]  /*12c0*/  SHF.R.S32.HI R3, RZ, 0x1f, R0 ;  /* 0x0000001fff037819 */ /* 0x000fe40000011400 */
[----:B------:R-:W-:-:S02]  /*12d0*/  CS2R R140, SRZ ;  /* 0x00000000008c7805 */ /* 0x000fc4000001ff00 */
[----:B------:R-:W-:Y:S02]  /*12e0*/  CS2R R138, SRZ ;  /* 0x00000000008a7805 */ /* 0x000fe4000001ff00 */
[----:B------:R-:W-:Y:S02]  /*12f0*/  CS2R R136, SRZ ;  /* 0x0000000000887805 */ /* 0x000fe4000001ff00 */
[----:B------:R-:W-:Y:S01]  /*1300*/  LEA.HI R3, R3, R0, RZ, 0x6 ;  /* 0x0000000003037211 */ /* 0x000fe200078f30ff */
[----:B------:R-:W-:Y:S01]  /*1310*/  IMAD.MOV.U32 R178, RZ, RZ, RZ ;  /* 0x000000ffffb27224 */ /* 0x000fe200078e00ff */
[----:B------:R-:W-:Y:S02]  /*1320*/  CS2R R176, SRZ ;  /* 0x0000000000b07805 */ /* 0x000fe4000001ff00 */
[----:B------:R-:W-:Y:S02]  /*1330*/  CS2R R132, SRZ ;  /* 0x0000000000847805 */ /* 0x000fe4000001ff00 */
[----:B------:R-:W-:-:S02]  /*1340*/  CS2R R174, SRZ ;  /* 0x0000000000ae7805 */ /* 0x000fc4000001ff00 */
[----:B------:R-:W-:Y:S02]  /*1350*/  CS2R R128, SRZ ;  /* 0x0000000000807805 */ /* 0x000fe4000001ff00 */
[----:B------:R-:W-:Y:S02]  /*1360*/  CS2R R172, SRZ ;  /* 0x0000000000ac7805 */ /* 0x000fe4000001ff00 */
[----:B------:R-:W-:Y:S02]  /*1370*/  CS2R R124, SRZ ;  /* 0x00000000007c7805 */ /* 0x000fe4000001ff00 */
[----:B------:R-:W-:Y:S02]  /*1380*/  CS2R R170, SRZ ;  /* 0x0000000000aa7805 */ /* 0x000fe4000001ff00 */
[----:B------:R-:W-:Y:S01]  /*1390*/  CS2R R120, SRZ ;  /* 0x0000000000787805 */ /* 0x000fe2000001ff00 */
[----:B------:R-:W-:Y:S01]  /*13a0*/  IMAD.MOV.U32 R168, RZ, RZ, RZ ;  /* 0x000000ffffa87224 */ /* 0x000fe200078e00ff */
[----:B------:R-:W-:-:S02]  /*13b0*/  CS2R R116, SRZ ;  /* 0x0000000000747805 */ /* 0x000fc4000001ff00 */
[----:B------:R-:W-:Y:S02]  /*13c0*/  CS2R R166, SRZ ;  /* 0x0000000000a67805 */ /* 0x000fe4000001ff00 */
[----:B------:R-:W-:Y:S02]  /*13d0*/  CS2R R164, SRZ ;  /* 0x0000000000a47805 */ /* 0x000fe4000001ff00 */
[----:B------:R-:W-:Y:S02]  /*13e0*/  CS2R R112, SRZ ;  /* 0x0000000000707805 */ /* 0x000fe4000001ff00 */
[----:B------:R-:W-:Y:S02]  /*13f0*/  CS2R R162, SRZ ;  /* 0x0000000000a27805 */ /* 0x000fe4000001ff00 */
[----:B------:R-:W-:Y:S02]  /*1400*/  CS2R R108, SRZ ;  /* 0x00000000006c7805 */ /* 0x000fe4000001ff00 */
[----:B------:R-:W-:-:S02]  /*1410*/  CS2R R160, SRZ ;  /* 0x0000000000a07805 */ /* 0x000fc4000001ff00 */
[----:B------:R-:W-:Y:S02]  /*1420*/  CS2R R104, SRZ ;  /* 0x0000000000687805 */ /* 0x000fe4000001ff00 */
        /* <DEDUP_REMOVED lines=38> */
[----:B0-----:R-:W-:-:S02]  /*1690*/  CS2R R8, SRZ ;  /* 0x0000000000087805 */ /* 0x001fc4000001ff00 */
[----:B------:R-:W-:Y:S01]  /*16a0*/  SHF.R.S32.HI R169, RZ, 0x6, R3 ;  /* 0x00000006ffa97819 */ /* 0x000fe20000011403 */
[----:B------:R-:W-:Y:S06]  /*16b0*/  @!P0 BRA `(.L_x_257) ;  /* 0x0000001800508947 */ /* 0x000fec0003800000 */
[----:B------:R-:W-:Y:S02]  /*16c0*/  ISETP.GE.AND P1, PT, R152, 0x1, PT ;  /* 0x000000019800780c */ /* 0x000fe40003f26270 */
[----:B------:R-:W-:-:S11]  /*16d0*/  PLOP3.LUT P0, PT, PT, PT, PT, 0x80, 0x0 ;  /* 0x000000000000781c */ /* 0x000fd60003f0f070 */
[----:B------:R-:W-:Y:S05]  /*16e0*/  @!P1 BRA `(.L_x_258) ;  /* 0x0000005000b89947 */ /* 0x000fea0003800000 */
[----:B------:R-:W0:Y:S01]  /*16f0*/  SHFL.IDX PT, R0, R188, RZ, 0x1f ;  /* 0x00001fffbc007589 */ /* 0x000e2200000e0000 */
[----:B------:R-:W-:-:S06]  /*1700*/  UISETP.NE.AND UP0, UPT, UR43, 0x3, UPT ;  /* 0x000000032b00788c */ /* 0x000fcc000bf05270 */
[----:B------:R-:W-:Y:S02]  /*1710*/  PLOP3.LUT P0, PT, PT, PT, UP0, 0x80, 0x0 ;  /* 0x000000000000781c */ /* 0x000fe40003f0f008 */
[----:B0-----:R-:W-:-:S13]  /*1720*/  R2UR UR4, R0 ;  /* 0x00000000000472ca */ /* 0x001fda00000e0000 */
        /* <DEDUP_REMOVED lines=10> */
.L_x_259:
[----:B------:R-:W-:Y:S01]  /*17d0*/  ULEA UR16, UR41, UR42, 0x3 ;  /* 0x0000002a29107291 */ /* 0x000fe2000f8e183f */
[----:B------:R-:W-:-:S04]  /*17e0*/  MOV R0, UR40 ;  /* 0x0000002800007c02 */ /* 0x000fc80008000f00 */
[----:B------:R-:W-:-:S04]  /*17f0*/  SHF.L.U32 R0, R0, 0x1f, RZ ;  /* 0x0000001f00007819 */ /* 0x000fc800000006ff */
[----:B------:R-:W0:Y:S02]  /*1800*/  SYNCS.PHASECHK.TRANS64.TRYWAIT P0, [UR16+0x28c50], R0 ;  /* 0x028c5000ff0075a7 */ /* 0x000e240008000150 */
[----:B0-----:R-:W-:Y:S05]  /*1810*/  @!P0 BRA `(.L_x_260) ;  /* 0x000000c400908947 */ /* 0x001fea0003800000 */
.L_x_383:
[----:B------:R-:W-:Y:S01]  /*1820*/  BAR.SYNC.DEFER_BLOCKING 0xe, 0x100 ;  /* 0x0384000000007b1d */ /* 0x000fe20000010000 */
[----:B------:R-:W-:Y:S01]  /*1830*/  UIADD3 UR4, UR42, 0x26800, URZ ;  /* 0x000268002a047890 */ /* 0x000fe2000fffe03f */
[----:B0-----:R-:W-:Y:S01]  /*1840*/  IMAD.U32 R0, RZ, RZ, UR16 ;  /* 0x00000010ff007e24 */ /* 0x001fe2000f8e00ff */
[----:B------:R-:W-:Y:S02]  /*1850*/  ULEA UR12, UR41, UR20, 0xc ;  /* 0x00000014290c7291 */ /* 0x000fe4000f8e603f */
[----:B------:R-:W-:Y:S01]  /*1860*/  USHF.R.U32.HI UR4, URZ, 0x4, UR4 ;  /* 0x000000043f047899 */ /* 0x000fe20008011604 */
[----:B------:R-:W-:Y:S01]  /*1870*/  UMOV UR7, 0x40000040 ;  /* 0x4000004000077882 */ /* 0x000fe20000000000 */
[----:B------:R-:W-:Y:S02]  /*1880*/  UMOV UR5, 0x40000040 ;  /* 0x4000004000057882 */ /* 0x000fe40000000000 */
[----:B------:R-:W-:Y:S01]  /*1890*/  ULOP3.LUT UR4, UR4, 0x3fff, URZ, 0xc0, !UPT ;  /* 0x00003fff04047892 */ /* 0x000fe2000f8ec03f */
[----:B------:R-:W0:Y:S01]  /*18a0*/  S2R R3, SR_TID.X ;  /* 0x0000000000037919 */ /* 0x000e220000002100 */
        /* <DEDUP_REMOVED lines=9> */
[----:B------:R-:W-:-:S06]  /*1940*/  WARPGROUP.ARRIVE ;  /* 0x00000000000079c5 */ /* 0x000fcc0000000000 */
[----:B------:R-:W-:Y:S01]  /*1950*/  HGMMA.64x256x16.F32.BF16 R24, gdesc[UR4].tnspB, RZ, !UPT, gsb0 ;  /* 0x43e00000041879f0 */ /* 0x000fe2000c0018ff */
[----:B------:R-:W-:Y:S02]  /*1960*/  UIADD3 UR6, UR12, 0x80, URZ ;  /* 0x000000800c067890 */ /* 0x000fe4000fffe03f */
[----:B------:R-:W-:Y:S01]  /*1970*/  UIADD3 UR4, UR13, 0x2, URZ ;  /* 0x000000020d047890 */ /* 0x000fe2000fffe03f */
[----:B------:R-:W-:Y:S01]  /*1980*/  UMOV UR7, 0x40000040 ;  /* 0x4000004000077882 */ /* 0x000fe20000000000 */
[----:B------:R-:W-:Y:S01]  /*1990*/  UMOV UR5, 0x40000040 ;  /* 0x4000004000057882 */ /* 0x000fe20000000000 */
[----:B------:R-:W-:-:S03]  /*19a0*/  UIADD3 UR12, UR13, 0x6, URZ ;  /* 0x000000060d0c7890 */ /* 0x000fc6000fffe03f */
[----:B------:R-:W-:Y:S01]  /*19b0*/  UMOV UR13, 0x40000040 ;  /* 0x40000040000d7882 */ /* 0x000fe20000000000 */
[----:B0-----:R-:W-:-:S04]  /*19c0*/  LOP3.LUT R3, R3, 0x7f, RZ, 0xc0, !PT ;  /* 0x0000007f03037812 */ /* 0x001fc800078ec0ff */
[----:B------:R-:W-:-:S13]  /*19d0*/  ISETP.NE.AND P0, PT, R3, RZ, PT ;  /* 0x000000ff0300720c */ /* 0x000fda0003f05270 */
        /* <DEDUP_REMOVED lines=16> */
[----:B------:R-:W-:-:S13]  /*1ae0*/  ISETP.GE.AND P0, PT, R152, 0x41, PT ;  /* 0x000000419800780c */ /* 0x000fda0003f06270 */
[----:B0-----:R-:W-:Y:S05]  /*1af0*/  @!P0 BRA `(.L_x_261) ;  /* 0x0000000c00008947 */ /* 0x001fea0003800000 */
[----:B------:R-:W-:-:S07]  /*1b00*/  VIADD R169, R169, 0xfffffffe ;  /* 0xfffffffea9a97836 */ /* 0x000fce0000000000 */
.L_x_266:
[----:B------:R-:W-:Y:S01]  /*1b10*/  BAR.SYNC.DEFER_BLOCKING 0xe, 0x100 ;  /* 0x0384000000007b1d */ /* 0x000fe20000010000 */
[----:B------:R-:W-:Y:S01]  /*1b20*/  IMAD.U32 R3, RZ, RZ, UR41 ;  /* 0x00000029ff037e24 */ /* 0x000fe2000f8e00ff */
[----:B------:R-:W-:Y:S01]  /*1b30*/  UISETP.NE.AND UP1, UPT, UR43, 0x3, UPT ;  /* 0x000000032b00788c */ /* 0x000fe2000bf25270 */
[----:B------:R-:W-:Y:S01]  /*1b40*/  ISETP.GT.AND P1, PT, R169, RZ, PT ;  /* 0x000000ffa900720c */ /* 0x000fe20003f24270 */
[----:B------:R-:W-:Y:S01]  /*1b50*/  UIADD3 UR41, UR41, 0x1, URZ ;  /* 0x0000000129297890 */ /* 0x000fe2000fffe03f */
[----:B0-----:R-:W-:Y:S01]  /*1b60*/  IMAD R0, R3, 0x40, R16 ;  /* 0x0000004003007824 */ /* 0x001fe200078e0210 */
[----:B------:R-:W-:Y:S02]  /*1b70*/  IADD3 R169, R169, -0x1, RZ ;  /* 0xffffffffa9a97810 */ /* 0x000fe40007ffe0ff */
[----:B------:R-:W-:Y:S01]  /*1b80*/  PLOP3.LUT P2, PT, PT, PT, UP1, 0x80, 0x0 ;  /* 0x000000000000781c */ /* 0x000fe20003f4f018 */
[----:B------:R-:W-:Y:S01]  /*1b90*/  UISETP.NE.AND UP0, UPT, UR41, 0x2, UPT ;  /* 0x000000022900788c */ /* 0x000fe2000bf05270 */
[----:B------:R-:W-:-:S03]  /*1ba0*/  LEA R0, R0, UR42, 0x2 ;  /* 0x0000002a00007c11 */ /* 0x000fc6000f8e10ff */
[----:B------:R-:W-:Y:S02]  /*1bb0*/  USEL UR6, URZ, 0x1, UP0 ;  /* 0x000000013f067887 */ /* 0x000fe40008000000 */
[----:B------:R-:W-:Y:S02]  /*1bc0*/  USEL UR41, UR41, URZ, UP0 ;  /* 0x0000003f29297287 */ /* 0x000fe40008000000 */
[----:B------:R-:W-:Y:S01]  /*1bd0*/  ULOP3.LUT UR40, UR40, UR6, URZ, 0x3c, !UPT ;  /* 0x0000000628287292 */ /* 0x000fe2000f8e3c3f */
[----:B------:R-:W0:Y:S04]  /*1be0*/  LDS R3, [R0+0x28800] ;  /* 0x0288000000037984 */ /* 0x000e280000000800 */
[----:B------:R-:W1:Y:S01]  /*1bf0*/  LDS R4, [R0+0x28820] ;  /* 0x0288200000047984 */ /* 0x000e620000000800 */
[-C--:B0-----:R-:W-:Y:S01]  /*1c00*/  FMUL.FTZ R24, R24, R3.reuse ;  /* 0x0000000318187220 */ /* 0x081fe20000410000 */
        /* <DEDUP_REMOVED lines=129> */
.L_x_262:
[----:B------:R-:W-:Y:S01]  /*2420*/  ULEA UR6, UR41, UR42, 0x3 ;  /* 0x0000002a29067291 */ /* 0x000fe2000f8e183f */
[----:B------:R-:W-:-:S05]  /*2430*/  IMAD.U32 R0, RZ, RZ, UR40 ;  /* 0x00000028ff007e24 */ /* 0x000fca000f8e00ff */
[----:B------:R-:W-:-:S04]  /*2440*/  SHF.L.U32 R0, R0, 0x1f, RZ ;  /* 0x0000001f00007819 */ /* 0x000fc800000006ff */
[----:B------:R0:W1:Y:S01]  /*2450*/  SYNCS.PHASECHK.TRANS64.TRYWAIT P0, [UR6+0x28c50], R0 ;  /* 0x028c5000ff0075a7 */ /* 0x0000620008000146 */
[----:B------:R-:W-:Y:S05]  /*2460*/  @!P2 BRA `(.L_x_263) ;  /* 0x000000000004a947 */ /* 0x000fea0003800000 */
[----:B------:R-:W-:Y:S01]  /*2470*/  BPT.TRAP 0x1 ;  /* 0x000000040000795c */ /* 0x000fe20000300000 */
.L_x_263:
[----:B-1----:R-:W-:Y:S05]  /*2480*/  @P0 BRA `(.L_x_264) ;  /* 0x0000000000080947 */ /* 0x002fea0003800000 */
[----:B------:R-:W1:Y:S02]  /*2490*/  SYNCS.PHASECHK.TRANS64.TRYWAIT P0, [UR6+0x28c50], R0 ;  /* 0x028c5000ff0075a7 */ /* 0x000e640008000146 */
[----:B-1----:R-:W-:Y:S05]  /*24a0*/  @!P0 BRA `(.L_x_265) ;  /* 0x000000b800848947 */ /* 0x002fea0003800000 */
.L_x_264:
[----:B------:R-:W-:Y:S01]  /*24b0*/  UIADD3 UR6, UR42, 0x26800, URZ ;  /* 0x000268002a067890 */ /* 0x000fe2000fffe03f */
[----:B------:R-:W-:Y:S01]  /*24c0*/  WARPGROUP.ARRIVE ;  /* 0x00000000000079c5 */ /* 0x000fe20000000000 */
[----:B------:R-:W-:-:S05]  /*24d0*/  ULEA UR18, UR41, UR20, 0xc ;  /* 0x0000001429127291 */ /* 0x000fca000f8e603f */
[----:B-1----:R-:W1:Y:S01]  /*24e0*/  S2R R3, SR_TID.X ;  /* 0x0000000000037919 */ /* 0x002e620000002100 */
[----:B------:R-:W-:Y:S01]  /*24f0*/  USHF.R.U32.HI UR6, URZ, 0x4, UR6 ;  /* 0x000000043f067899 */ /* 0x000fe20008011606 */
[----:B0-----:R-:W-:Y:S01]  /*2500*/  IMAD.U32 R0, RZ, RZ, UR41 ;  /* 0x00000029ff007e24 */ /* 0x001fe2000f8e00ff */
        /* <DEDUP_REMOVED lines=11> */
[----:B-1----:R-:W-:-:S04]  /*25c0*/  LOP3.LUT R3, R3, 0x7f, RZ, 0xc0, !PT ;  /* 0x0000007f03037812 */ /* 0x002fc800078ec0ff */
        /* <DEDUP_REMOVED lines=19> */
.L_x_261:
[----:B------:R-:W-:Y:S01]  /*2700*/  BAR.SYNC.DEFER_BLOCKING 0xe, 0x100 ;  /* 0x0384000000007b1d */ /* 0x000fe20000010000 */
[----:B------:R-:W-:Y:S01]  /*2710*/  IMAD.U32 R3, RZ, RZ, UR41 ;  /* 0x00000029ff037e24 */ /* 0x000fe2000f8e00ff */
[----:B------:R-:W-:Y:S01]  /*2720*/  UIADD3 UR41, UR41, 0x1, URZ ;  /* 0x0000000129297890 */ /* 0x000fe2000fffe03f */
[----:B------:R-:W-:Y:S02]  /*2730*/  PLOP3.LUT P0, PT, PT, PT, PT, 0x8, 0x0 ;  /* 0x000000000000781c */ /* 0x000fe40003f0e170 */
[----:B0-----:R-:W-:Y:S01]  /*2740*/  IMAD R0, R3, 0x40, R16 ;  /* 0x0000004003007824 */ /* 0x001fe200078e0210 */
[----:B------:R-:W-:-:S04]  /*2750*/  UISETP.NE.AND UP0, UPT, UR41, 0x2, UPT ;  /* 0x000000022900788c */ /* 0x000fc8000bf05270 */
[----:B------:R-:W-:Y:S01]  /*2760*/  LEA R3, R0, UR42, 0x2 ;  /* 0x0000002a00037c11 */ /* 0x000fe2000f8e10ff */
        /* <DEDUP_REMOVED lines=8> */
[----:B------:R-:W-:Y:S01]  /*27f0*/  FMUL.FTZ R8, R25, R4 ;  /* 0x0000000419087220 */ /* 0x000fe20000410000 */
[-C--:B-1----:R-:W-:Y:S01]  /*2800*/  FMUL.FTZ R9, R26, R0.reuse ;  /* 0x000000001a097220 */ /* 0x082fe20000410000 */
        /* <DEDUP_REMOVED lines=123> */
[----:B------:R-:W-:Y:S01]  /*2fc0*/  MOV R36, RZ ;  /* 0x000000ff00247202 */ /* 0x000fe20000000f00 */
[----:B------:R-:W-:Y:S01]  /*2fd0*/  IMAD.MOV.U32 R32, RZ, RZ, RZ ;  /* 0x000000ffff207224 */ /* 0x000fe200078e00ff */
[----:B------:R-:W-:Y:S06]  /*2fe0*/  BAR.ARV 0xf, 0x100 ;  /* 0x03c4000000007b1d */ /* 0x000fec0000002000 */
[----:B------:R-:W-:Y:S05]  /*2ff0*/  BRA `(.L_x_258) ;  /* 0x0000003800747947 */ /* 0x000fea0003800000 */
.L_x_257:
[----:B------:R-:W-:Y:S02]  /*3000*/  ISETP.GE.AND P1, PT, R152, 0x1, PT ;  /* 0x000000019800780c */ /* 0x000fe40003f26270 */
[----:B------:R-:W-:-:S11]  /*3010*/  PLOP3.LUT P0, PT, PT, PT, PT, 0x80, 0x0 ;  /* 0x000000000000781c */ /* 0x000fd60003f0f070 */
[----:B------:R-:W-:Y:S05]  /*3020*/  @!P1 BRA `(.L_x_258) ;  /* 0x0000003800689947 */ /* 0x000fea0003800000 */
[----:B------:R-:W0:Y:S02]  /*3030*/  SHFL.IDX PT, R0, R188, RZ, 0x1f ;  /* 0x00001fffbc007589 */ /* 0x000e2400000e0000 */
[----:B0-----:R-:W-:-:S13]  /*3040*/  R2UR UR4, R0 ;  /* 0x00000000000472ca */ /* 0x001fda00000e0000 */
        /* <DEDUP_REMOVED lines=15> */
[----:B------:R0:W1:Y:S01]  /*3140*/  LDC.64 R14, c[0x4][R0] ;  /* 0x01000000000e7b82 */ /* 0x0000620000000a00 */
[----:B------:R-:W-:Y:S01]  /*3150*/  IMAD.U32 R5, RZ, RZ, UR5 ;  /* 0x00000005ff057e24 */ /* 0x000fe2000f8e00ff */
[----:B------:R-:W-:Y:S01]  /*3160*/  ULDC.64 UR4, c[0x4][0x90] ;  /* 0x0100240000047ab9 */ /* 0x000fe20000000a00 */
[----:B------:R-:W-:Y:S01]  /*3170*/  MOV R10, UR6 ;  /* 0x00000006000a7c02 */ /* 0x000fe20008000f00 */
[----:B------:R-:W-:Y:S02]  /*3180*/  IMAD.U32 R6, RZ, RZ, UR4 ;  /* 0x00000004ff067e24 */ /* 0x000fe4000f8e00ff */
[----:B------:R-:W-:-:S02]  /*3190*/  IMAD.U32 R7, RZ, RZ, UR5 ;  /* 0x00000005ff077e24 */ /* 0x000fc4000f8e00ff */
[----:B------:R-:W-:Y:S02]  /*31a0*/  IMAD.U32 R11, RZ, RZ, UR7 ;  /* 0x00000007ff0b7e24 */ /* 0x000fe4000f8e00ff */
[----:B------:R-:W-:Y:S02]  /*31b0*/  IMAD.MOV.U32 R8, RZ, RZ, 0x70 ;  /* 0x00000070ff087424 */ /* 0x000fe400078e00ff */
[----:B------:R-:W-:Y:S02]  /*31c0*/  IMAD.MOV.U32 R12, RZ, RZ, 0x1 ;  /* 0x00000001ff0c7424 */ /* 0x000fe400078e00ff */
[----:B0-----:R-:W-:-:S07]  /*31d0*/  IMAD.MOV.U32 R13, RZ, RZ, RZ ;  /* 0x000000ffff0d7224 */ /* 0x001fce00078e00ff */
[----:B------:R-:W-:-:S07]  /*31e0*/  LEPC R20, `(.L_x_267) ;  /* 0x000000001014794e */ /* 0x000fce0000000000 */
[----:B-1----:R-:W-:Y:S05]  /*31f0*/  CALL.ABS.NOINC R14 ;  /* 0x000000000e007343 */ /* 0x002fea0003c00000 */
.L_x_267:
[----:B------:R-:W-:Y:S01]  /*3200*/  ULEA.HI UR4, UR37, UR37, URZ, 0x1 ;  /* 0x0000002525047291 */ /* 0x000fe2000f8f083f */
[----:B------:R-:W-:-:S03]  /*3210*/  MOV R3, UR43 ;  /* 0x0000002b00037c02 */ /* 0x000fc60008000f00 */
[----:B------:R-:W-:Y:S01]  /*3220*/  ULOP3.LUT UR4, UR4, 0xfffffffe, URZ, 0xc0, !UPT ;  /* 0xfffffffe04047892 */ /* 0x000fe2000f8ec03f */
[----:B------:R-:W-:-:S03]  /*3230*/  ISETP.NE.AND P0, PT, R3, 0x3, PT ;  /* 0x000000030300780c */ /* 0x000fc60003f05270 */
[----:B------:R-:W-:-:S06]  /*3240*/  UIADD3 UR4, UR37, -UR4, URZ ;  /* 0x8000000425047290 */ /* 0x000fcc000fffe03f */
[----:B------:R-:W-:-:S05]  /*3250*/  IMAD.U32 R0, RZ, RZ, UR4 ;  /* 0x00000004ff007e24 */ /* 0x000fca000f8e00ff */
[----:B------:R-:W-:-:S04]  /*3260*/  SHF.L.U32 R0, R0, 0x1f, RZ ;  /* 0x0000001f00007819 */ /* 0x000fc800000006ff */
[----:B------:R-:W0:Y:S02]  /*3270*/  SYNCS.PHASECHK.TRANS64.TRYWAIT P1, [UR42+0x28c00], R0 ;  /* 0x028c0000ff0075a7 */ /* 0x000e24000802016a */
[----:B0-----:R-:W-:Y:S05]  /*3280*/  @!P1 BRA `(.L_x_268) ;  /* 0x000000ac00249947 */ /* 0x001fea0003800000 */
.L_x_384:
[----:B------:R-:W-:Y:S05]  /*3290*/  @!P0 BRA `(.L_x_269) ;  /* 0x0000000000048947 */ /* 0x000fea0003800000 */
[----:B------:R-:W-:Y:S01]  /*32a0*/  BPT.TRAP 0x1 ;  /* 0x000000040000795c */ /* 0x000fe20000300000 */
.L_x_269:
[----:B------:R-:W-:Y:S02]  /*32b0*/  IMAD.U32 R7, RZ, RZ, UR41 ;  /* 0x00000029ff077e24 */ /* 0x000fe4000f8e00ff */
[----:B------:R-:W-:-:S03]  /*32c0*/  IMAD.U32 R8, RZ, RZ, UR40 ;  /* 0x00000028ff087e24 */ /* 0x000fc6000f8e00ff */
[----:B------:R-:W-:Y:S02]  /*32d0*/  LEA R7, R7, UR42, 0x3 ;  /* 0x0000002a07077c11 */ /* 0x000fe4000f8e18ff */
[----:B------:R-:W-:-:S04]  /*32e0*/  SHF.L.U32 R8, R8, 0x1f, RZ ;  /* 0x0000001f08087819 */ /* 0x000fc800000006ff */
[----:B------:R1:W2:Y:S01]  /*32f0*/  SYNCS.PHASECHK.TRANS64.TRYWAIT P1, [R7+URZ+0x28c30], R8 ;  /* 0x028c3008070075a7 */ /* 0x0002a2000802017f */
[----:B------:R-:W-:Y:S05]  /*3300*/  @!P0 BRA `(.L_x_270) ;  /* 0x0000000000048947 */ /* 0x000fea0003800000 */
[----:B------:R-:W-:Y:S01]  /*3310*/  BPT.TRAP 0x1 ;  /* 0x000000040000795c */ /* 0x000fe20000300000 */
.L_x_270:
[----:B--2---:R-:W-:Y:S05]  /*3320*/  @P1 BRA `(.L_x_271) ;  /* 0x0000000000081947 */ /* 0x004fea0003800000 */
[----:B------:R-:W2:Y:S02]  /*3330*/  SYNCS.PHASECHK.TRANS64.TRYWAIT P1, [R7+URZ+0x28c30], R8 ;  /* 0x028c3008070075a7 */ /* 0x000ea4000802017f */
[----:B--2---:R-:W-:Y:S05]  /*3340*/  @!P1 BRA `(.L_x_272) ;  /* 0x000000ac000c9947 */ /* 0x004fea0003800000 */
.L_x_271:
[----:B0-----:R-:W0:Y:S01]  /*3350*/  S2R R0, SR_TID.X ;  /* 0x0000000000007919 */ /* 0x001e220000002100 */
[----:B------:R-:W-:-:S04]  /*3360*/  UIADD3 UR4, UR42, 0x22400, URZ ;  /* 0x000224002a047890 */ /* 0x000fc8000fffe03f */
[----:B------:R-:W-:-:S04]  /*3370*/  USHF.R.U32.HI UR4, URZ, 0x4, UR4 ;  /* 0x000000043f047899 */ /* 0x000fc80008011604 */
[----:B------:R-:W-:-:S06]  /*3380*/  ULOP3.LUT UR4, UR4, 0x3fff, URZ, 0xc0, !UPT ;  /* 0x00003fff04047892 */ /* 0x000fcc000f8ec03f */
[----:B------:R-:W-:Y:S01]  /*3390*/  IMAD.U32 R4, RZ, RZ, UR4 ;  /* 0x00000004ff047e24 */ /* 0x000fe2000f8e00ff */
[----:B------:R-:W-:Y:S05]  /*33a0*/  WARPSYNC.ALL ;  /* 0x0000000000007948 */ /* 0x000fea0003800000 */
[----:B------:R-:W-:Y:S02]  /*33b0*/  LOP3.LUT R4, R4, 0x10000, RZ, 0xfc, !PT ;  /* 0x0001000004047812 */ /* 0x000fe400078efcff */
[----:B0-----:R-:W-:-:S04]  /*33c0*/  LOP3.LUT R0, R0, 0x7f, RZ, 0xc0, !PT ;  /* 0x0000007f00007812 */ /* 0x001fc800078ec0ff */
[----:B------:R-:W-:Y:S02]  /*33d0*/  ISETP.NE.AND P1, PT, R0, RZ, PT ;  /* 0x000000ff0000720c */ /* 0x000fe40003f25270 */
[----:B------:R-:W-:Y:S01]  /*33e0*/  R2UR UR12, R4 ;  /* 0x00000000040c72ca */ /* 0x000fe200000e0000 */
[----:B------:R-:W-:Y:S01]  /*33f0*/  UIADD3 UR4, UR42, 0x20400, URZ ;  /* 0x000204002a047890 */ /* 0x000fe2000fffe03f */
[----:B------:R-:W-:Y:S01]  /*3400*/  WARPGROUP.ARRIVE ;  /* 0x00000000000079c5 */ /* 0x000fe20000000000 */
[----:B------:R-:W-:Y:S01]  /*3410*/  UMOV UR7, 0x40000040 ;  /* 0x4000004000077882 */ /* 0x000fe20000000000 */
[----:B------:R-:W-:Y:S01]  /*3420*/  UMOV UR5, 0x40000040 ;  /* 0x4000004000057882 */ /* 0x000fe20000000000 */
[----:B------:R-:W-:Y:S01]  /*3430*/  USHF.R.U32.HI UR4, URZ, 0x4, UR4 ;  /* 0x000000043f047899 */ /* 0x000fe20008011604 */
[----:B------:R-:W-:Y:S01]  /*3440*/  IMAD R0, R169, -0x40, R152 ;  /* 0xffffffc0a9007824 */ /* 0x000fe200078e0298 */
[----:B------:R-:W-:Y:S01]  /*3450*/  UMOV UR11, 0x40000040 ;  /* 0x40000040000b7882 */ /* 0x000fe20000000000 */
[----:B------:R-:W-:Y:S01]  /*3460*/  UMOV UR9, 0x40000040 ;  /* 0x4000004000097882 */ /* 0x000fe20000000000 */
[----:B------:R-:W-:Y:S01]  /*3470*/  ULOP3.LUT UR4, UR4, 0x3fff, URZ, 0xc0, !UPT ;  /* 0x00003fff04047892 */ /* 0x000fe2000f8ec03f */
[----:B------:R-:W-:Y:S01]  /*3480*/  UMOV UR15, 0x40000040 ;  /* 0x40000040000f7882 */ /* 0x000fe20000000000 */
[----:B------:R-:W-:-:S02]  /*3490*/  IADD3 R0, -R17, 0x40, R0 ;  /* 0x0000004011007810 */ /* 0x000fc40007ffe100 */
[----:B------:R-:W-:Y:S02]  /*34a0*/  ULEA UR12, UR41, UR12, 0x9 ;  /* 0x0000000c290c7291 */ /* 0x000fe4000f8e483f */
[----:B------:R-:W-:Y:S01]  /*34b0*/  ULOP3.LUT UR13, UR4, 0x10000, URZ, 0xfc, !UPT ;  /* 0x00010000040d7892 */ /* 0x000fe2000f8efc3f */
[C---:B------:R-:W-:Y:S01]  /*34c0*/  ISETP.GT.AND P6, PT, R0.reuse, RZ, PT ;  /* 0x000000ff0000720c */ /* 0x040fe20003fc4270 */
[----:B------:R-:W-:Y:S01]  /*34d0*/  UIADD3 UR10, UR12, 0x4, URZ ;  /* 0x000000040c0a7890 */ /* 0x000fe2000fffe03f */
[C---:B------:R-:W-:Y:S01]  /*34e0*/  ISETP.GT.AND P2, PT, R0.reuse, 0x1, PT ;  /* 0x000000010000780c */ /* 0x040fe20003f44270 */
[----:B------:R-:W-:Y:S01]  /*34f0*/  UIADD3 UR8, UR13, 0x4, URZ ;  /* 0x000000040d087890 */ /* 0x000fe2000fffe03f */
[C---:B------:R-:W-:Y:S01]  /*3500*/  ISETP.GT.AND P3, PT, R0.reuse, 0x8, PT ;  /* 0x000000080000780c */ /* 0x040fe20003f64270 */
[----:B------:R-:W-:Y:S01]  /*3510*/  UMOV UR6, UR12 ;  /* 0x0000000c00067c82 */ /* 0x000fe20008000000 */
[----:B------:R-:W-:Y:S01]  /*3520*/  UMOV UR4, UR13 ;  /* 0x0000000d00047c82 */ /* 0x000fe20008000000 */
[----:B------:R-:W-:Y:S01]  /*3530*/  UIADD3 UR14, UR12, 0x6, URZ ;  /* 0x000000060c0e7890 */ /* 0x000fe2000fffe03f */
[----:B------:R-:W-:Y:S01]  /*3540*/  HGMMA.64x64x16.F32.BF16 R24, gdesc[UR4], RZ, !UPT, gsb0 ;  /* 0x00e00000041879f0 */ /* 0x000fe2000c0018ff */
[----:B------:R-:W-:Y:S01]  /*3550*/  UIADD3 UR6, UR12, 0x2, URZ ;  /* 0x000000020c067890 */ /* 0x000fe2000fffe03f */
[C---:B------:R-:W-:Y:S01]  /*3560*/  ISETP.GT.AND P4, PT, R0.reuse, 0x9, PT ;  /* 0x000000090000780c */ /* 0x040fe20003f84270 */
[----:B------:R-:W-:Y:S01]  /*3570*/  UIADD3 UR4, UR13, 0x2, URZ ;  /* 0x000000020d047890 */ /* 0x000fe2000fffe03f */
[----:B------:R-:W-:Y:S01]  /*3580*/  ISETP.GT.AND P5, PT, R0, 0x10, PT ;  /* 0x000000100000780c */ /* 0x000fe20003fa4270 */
[----:B------:R-:W-:Y:S01]  /*3590*/  UMOV UR7, 0x40000040 ;  /* 0x4000004000077882 */ /* 0x000fe20000000000 */
[----:B------:R-:W-:Y:S01]  /*35a0*/  UMOV UR5, 0x40000040 ;  /* 0x4000004000057882 */ /* 0x000fe20000000000 */
[----:B------:R-:W-:Y:S01]  /*35b0*/  UIADD3 UR12, UR13, 0x6, URZ ;  /* 0x000000060d0c7890 */ /* 0x000fe2000fffe03f */
[----:B------:R-:W-:-:S02]  /*35c0*/  ULDC UR20, c[0x0][0x988] ;  /* 0x0002620000147ab9 */ /* 0x000fc40000000800 */
        /* <DEDUP_REMOVED lines=67> */
[----:B------:R-:W0:Y:S01]  /*3a00*/  SHFL.BFLY PT, R0, R5, 0x2, 0x1f ;  /* 0x0c401f0005007f89 */ /* 0x000e2200000e0000 */
[----:B------:R-:W-:Y:S02]  /*3a10*/  FSEL R51, R51, -INF , P4 ;  /* 0xff80000033337808 */ /* 0x000fe40002000000 */
[----:B------:R-:W-:-:S02]  /*3a20*/  FSEL R54, R54, -INF , P5 ;  /* 0xff80000036367808 */ /* 0x000fc40002800000 */
[----:B------:R-:W-:Y:S02]  /*3a30*/  FSEL R55, R55, -INF , P6 ;  /* 0xff80000037377808 */ /* 0x000fe40003000000 */
[----:B0-----:R-:W-:Y:S02]  /*3a40*/  FMNMX.FTZ R9, R5, R0, !PT ;  /* 0x0000000005097209 */ /* 0x001fe40007810000 */
[----:B------:R-:W-:-:S03]  /*3a50*/  FMNMX.FTZ R0, R30, R3, !PT ;  /* 0x000000031e007209 */ /* 0x000fc60007810000 */
[----:B------:R-:W0:Y:S01]  /*3a60*/  SHFL.BFLY PT, R10, R9, 0x1, 0x1f ;  /* 0x0c201f00090a7f89 */ /* 0x000e2200000e0000 */
[----:B------:R-:W-:-:S04]  /*3a70*/  FMNMX.FTZ R3, R31, R0, !PT ;  /* 0x000000001f037209 */ /* 0x000fc80007810000 */
[----:B------:R-:W-:-:S04]  /*3a80*/  FMNMX.FTZ R0, R34, R3, !PT ;  /* 0x0000000322007209 */ /* 0x000fc80007810000 */
[----:B------:R-:W-:-:S04]  /*3a90*/  FMNMX.FTZ R3, R35, R0, !PT ;  /* 0x0000000023037209 */ /* 0x000fc80007810000 */
[----:B------:R-:W-:-:S04]  /*3aa0*/  FMNMX.FTZ R6, R38, R3, !PT ;  /* 0x0000000326067209 */ /* 0x000fc80007810000 */
[----:B------:R-:W-:-:S04]  /*3ab0*/  FMNMX.FTZ R3, R39, R6, !PT ;  /* 0x0000000627037209 */ /* 0x000fc80007810000 */
[----:B------:R-:W-:Y:S02]  /*3ac0*/  FMNMX.FTZ R6, R42, R3, !PT ;  /* 0x000000032a067209 */ /* 0x000fe40007810000 */
[----:B0-----:R-:W-:Y:S02]  /*3ad0*/  FMNMX.FTZ R0, R9, R10, !PT ;  /* 0x0000000a09007209 */ /* 0x001fe40007810000 */
        /* <DEDUP_REMOVED lines=21> */
[----:B------:R-:W0:Y:S01]  /*3c30*/  SHFL.BFLY PT, R3, R6, 0x2, 0x1f ;  /* 0x0c401f0006037f89 */ /* 0x000e2200000e0000 */
[----:B------:R-:W3:Y:S01]  /*3c40*/  MUFU.EX2 R25, R25 ;  /* 0x0000001900197308 */ /* 0x000ee20000000800 */
[--C-:B------:R-:W-:Y:S01]  /*3c50*/  FFMA.FTZ R44, R44, UR20, -R9.reuse ;  /* 0x000000142c2c7c23 */ /* 0x100fe20008010809 */
[--C-:B------:R-:W-:Y:S01]  /*3c60*/  FFMA.FTZ R45, R45, UR20, -R9.reuse ;  /* 0x000000142d2d7c23 */ /* 0x100fe20008010809 */
[--C-:B------:R-:W-:Y:S01]  /*3c70*/  FFMA.FTZ R48, R48, UR20, -R9.reuse ;  /* 0x0000001430307c23 */ /* 0x100fe20008010809 */
[--C-:B------:R-:W-:Y:S01]  /*3c80*/  FFMA.FTZ R49, R49, UR20, -R9.reuse ;  /* 0x0000001431317c23 */ /* 0x100fe20008010809 */
[--C-:B------:R-:W-:Y:S01]  /*3c90*/  FFMA.FTZ R52, R52, UR20, -R9.reuse ;  /* 0x0000001434347c23 */ /* 0x100fe20008010809 */
[----:B------:R-:W-:-:S02]  /*3ca0*/  FFMA.FTZ R9, R53, UR20, -R9 ;  /* 0x0000001435097c23 */ /* 0x000fc40008010809 */
[----:B------:R-:W-:Y:S08]  /*3cb0*/  MUFU.EX2 R28, R28 ;  /* 0x0000001c001c7308 */ /* 0x000ff00000000800 */
[----:B------:R-:W4:Y:S01]  /*3cc0*/  MUFU.EX2 R29, R29 ;  /* 0x0000001d001d7308 */ /* 0x000f220000000800 */
[----:B---3--:R-:W-:Y:S02]  /*3cd0*/  F2FP.BF16.F32.PACK_AB R156, R25, R24 ;  /* 0x00000018199c723e */ /* 0x008fe400000010ff */
[----:B0-----:R-:W-:-:S05]  /*3ce0*/  FMNMX.FTZ R5, R6, R3, !PT ;  /* 0x0000000306057209 */ /* 0x001fca0007810000 */
[----:B------:R-:W-:Y:S01]  /*3cf0*/  MUFU.EX2 R32, R32 ;  /* 0x0000002000207308 */ /* 0x000fe20000000800 */
[----:B------:R-:W0:Y:S07]  /*3d00*/  SHFL.BFLY PT, R6, R5, 0x1, 0x1f ;  /* 0x0c201f0005067f89 */ /* 0x000e2e00000e0000 */
[----:B------:R-:W3:Y:S01]  /*3d10*/  MUFU.EX2 R33, R33 ;  /* 0x0000002100217308 */ /* 0x000ee20000000800 */
[----:B----4-:R-:W-:-:S07]  /*3d20*/  F2FP.BF16.F32.PACK_AB R158, R29, R28 ;  /* 0x0000001c1d9e723e */ /* 0x010fce00000010ff */
[----:B------:R-:W-:Y:S08]  /*3d30*/  MUFU.EX2 R36, R36 ;  /* 0x0000002400247308 */ /* 0x000ff00000000800 */
[----:B------:R-:W4:Y:S01]  /*3d40*/  MUFU.EX2 R37, R37 ;  /* 0x0000002500257308 */ /* 0x000f220000000800 */
[----:B---3--:R-:W-:Y:S02]  /*3d50*/  F2FP.BF16.F32.PACK_AB R160, R33, R32 ;  /* 0x0000002021a0723e */ /* 0x008fe400000010ff */
[----:B0-----:R-:W-:-:S04]  /*3d60*/  FMNMX.FTZ R3, R5, R6, !PT ;  /* 0x0000000605037209 */ /* 0x001fc80007810000 */
[C---:B------:R-:W-:Y:S01]  /*3d70*/  FSETP.NEU.FTZ.AND P2, PT, R3.reuse, -INF , PT ;  /* 0xff8000000300780b */ /* 0x040fe20003f5d000 */
[----:B------:R-:W-:Y:S01]  /*3d80*/  FMUL.FTZ R5, R3, UR20 ;  /* 0x0000001403057c20 */ /* 0x000fe20008410000 */
[----:B------:R-:W-:Y:S04]  /*3d90*/  MUFU.EX2 R40, R40 ;  /* 0x0000002800287308 */ /* 0x000fe80000000800 */
[----:B------:R-:W-:Y:S01]  /*3da0*/  FSEL R6, R5, RZ, P2 ;  /* 0x000000ff05067208 */ /* 0x000fe20001000000 */
[----:B------:R-:W-:Y:S01]  /*3db0*/  FADD.FTZ R5, R24, R25 ;  /* 0x0000001918057221 */ /* 0x000fe20000010000 */
[----:B----4-:R-:W-:Y:S02]  /*3dc0*/  F2FP.BF16.F32.PACK_AB R162, R37, R36 ;  /* 0x0000002425a2723e */ /* 0x010fe400000010ff */
[----:B------:R-:W0:Y:S01]  /*3dd0*/  MUFU.EX2 R41, R41 ;  /* 0x0000002900297308 */ /* 0x000e220000000800 */
        /* <DEDUP_REMOVED lines=15> */
[----:B------:R-:W3:Y:S01]  /*3ed0*/  MUFU.EX2 R27, R27 ;  /* 0x0000001b001b7308 */ /* 0x000ee20000000800 */
[----:B------:R-:W-:Y:S01]  /*3ee0*/  FADD.FTZ R12, R32, R13 ;  /* 0x0000000d200c7221 */ /* 0x000fe20000010000 */
[--C-:B------:R-:W-:Y:S01]  /*3ef0*/  FFMA.FTZ R46, R46, UR20, -R6.reuse ;  /* 0x000000142e2e7c23 */ /* 0x100fe20008010806 */
[----:B------:R4:W-:Y:S01]  /*3f00*/  @!P1 SYNCS.ARRIVE.TRANS64.RED.A1T0 RZ, [R5+URZ], RZ ;  /* 0x000000ff05ff99a7 */ /* 0x0009e2000810043f */
[--C-:B------:R-:W-:Y:S01]  /*3f10*/  FFMA.FTZ R47, R47, UR20, -R6.reuse ;  /* 0x000000142f2f7c23 */ /* 0x100fe20008010806 */
[--C-:B------:R-:W-:Y:S01]  /*3f20*/  FFMA.FTZ R50, R50, UR20, -R6.reuse ;  /* 0x0000001432327c23 */ /* 0x100fe20008010806 */
[--C-:B------:R-:W-:Y:S01]  /*3f30*/  FFMA.FTZ R51, R51, UR20, -R6.reuse ;  /* 0x0000001433337c23 */ /* 0x100fe20008010806 */
[--C-:B------:R-:W-:Y:S01]  /*3f40*/  FFMA.FTZ R54, R54, UR20, -R6.reuse ;  /* 0x0000001436367c23 */ /* 0x100fe20008010806 */
[----:B------:R-:W5:Y:S01]  /*3f50*/  MUFU.EX2 R30, R30 ;  /* 0x0000001e001e7308 */ /* 0x000f620000000800 */
[----:B------:R-:W-:Y:S01]  /*3f60*/  FFMA.FTZ R6, R55, UR20, -R6 ;  /* 0x0000001437067c23 */ /* 0x000fe20008010806 */
[----:B0-----:R-:W-:-:S06]  /*3f70*/  F2FP.BF16.F32.PACK_AB R164, R41, R40 ;  /* 0x0000002829a4723e */ /* 0x001fcc00000010ff */
[----:B------:R-:W4:Y:S01]  /*3f80*/  MUFU.EX2 R31, R31 ;  /* 0x0000001f001f7308 */ /* 0x000f220000000800 */
[----:B---3--:R-:W-:Y:S01]  /*3f90*/  FADD.FTZ R11, R26, R27 ;  /* 0x0000001b1a0b7221 */ /* 0x008fe20000010000 */
[----:B------:R-:W-:-:S06]  /*3fa0*/  F2FP.BF16.F32.PACK_AB R157, R27, R26 ;  /* 0x0000001a1b9d723e */ /* 0x000fcc00000010ff */
[----:B------:R-:W0:Y:S01]  /*3fb0*/  MUFU.EX2 R34, R34 ;  /* 0x0000002200227308 */ /* 0x000e220000000800 */
[----:B-----5:R-:W-:Y:S01]  /*3fc0*/  FADD.FTZ R10, R30, R11 ;  /* 0x0000000b1e0a7221 */ /* 0x020fe20000010000 */
[----:B------:R-:W-:-:S04]  /*3fd0*/  FADD.FTZ R11, R33, R12 ;  /* 0x0000000c210b7221 */ /* 0x000fc80000010000 */
[----:B------:R-:W-:Y:S02]  /*3fe0*/  FADD.FTZ R12, R36, R11 ;  /* 0x0000000b240c7221 */ /* 0x000fe40000010000 */
[----:B------:R-:W3:Y:S01]  /*3ff0*/  MUFU.EX2 R35, R35 ;  /* 0x0000002300237308 */ /* 0x000ee20000000800 */
[----:B----4-:R-:W-:Y:S01]  /*4000*/  FADD.FTZ R5, R31, R10 ;  /* 0x0000000a1f057221 */ /* 0x010fe20000010000 */
[----:B------:R-:W-:Y:S01]  /*4010*/  FADD.FTZ R11, R37, R12 ;  /* 0x0000000c250b7221 */ /* 0x000fe20000010000 */
[----:B------:R-:W-:Y:S01]  /*4020*/  F2FP.BF16.F32.PACK_AB R159, R31, R30 ;  /* 0x0000001e1f9f723e */ /* 0x000fe200000010ff */
[----:B------:R-:W-:Y:S02]  /*4030*/  BAR.SYNC.DEFER_BLOCKING 0xf, 0x100 ;  /* 0x03c4000000007b1d */ /* 0x000fe40000010000 */
[----:B------:R-:W-:Y:S01]  /*4040*/  FADD.FTZ R12, R40, R11 ;  /* 0x0000000b280c7221 */ /* 0x000fe20000010000 */
[----:B0-----:R-:W-:-:S03]  /*4050*/  FADD.FTZ R10, R34, R5 ;  /* 0x00000005220a7221 */ /* 0x001fc60000010000 */
[----:B------:R-:W0:Y:S01]  /*4060*/  MUFU.EX2 R38, R38 ;  /* 0x0000002600267308 */ /* 0x000e220000000800 */
[----:B------:R-:W-:Y:S01]  /*4070*/  FADD.FTZ R13, R41, R12 ;  /* 0x0000000c290d7221 */ /* 0x000fe20000010000 */
[----:B---3--:R-:W-:-:S06]  /*4080*/  FADD.FTZ R5, R35, R10 ;  /* 0x0000000a23057221 */ /* 0x008fcc0000010000 */
[----:B------:R-:W3:Y:S01]  /*4090*/  MUFU.EX2 R39, R39 ;  /* 0x0000002700277308 */ /* 0x000ee20000000800 */
[----:B------:R-:W-:-:S07]  /*40a0*/  F2FP.BF16.F32.PACK_AB R161, R35, R34 ;  /* 0x0000002223a1723e */ /* 0x000fce00000010ff */
[----:B------:R-:W4:Y:S01]  /*40b0*/  MUFU.EX2 R42, R42 ;  /* 0x0000002a002a7308 */ /* 0x000f220000000800 */
[----:B0-----:R-:W-:Y:S01]  /*40c0*/  FADD.FTZ R10, R38, R5 ;  /* 0x00000005260a7221 */ /* 0x001fe20000010000 */
[----:B------:R0:W-:Y:S06]  /*40d0*/  STSM.16.M88.4 [R23+0x26800], R156 ;  /* 0x0268009c17007844 */ /* 0x0001ec0000000200 */
[----:B------:R-:W5:Y:S01]  /*40e0*/  MUFU.EX2 R43, R43 ;  /* 0x0000002b002b7308 */ /* 0x000f620000000800 */
[C---:B---3--:R-:W-:Y:S01]  /*40f0*/  FADD.FTZ R5, R39.reuse, R10 ;  /* 0x0000000a27057221 */ /* 0x048fe20000010000 */
[----:B------:R-:W-:-:S05]  /*4100*/  F2FP.BF16.F32.PACK_AB R163, R39, R38 ;  /* 0x0000002627a3723e */ /* 0x000fca00000010ff */
[----:B------:R0:W-:Y:S01]  /*4110*/  STSM.16.M88.4 [R184], R160 ;  /* 0x000000a0b8007844 */ /* 0x0001e20000000200 */
[----:B------:R-:W-:Y:S01]  /*4120*/  MUFU.EX2 R44, R44 ;  /* 0x0000002c002c7308 */ /* 0x000fe20000000800 */
[----:B----4-:R-:W-:-:S07]  /*4130*/  FADD.FTZ R10, R42, R5 ;  /* 0x000000052a0a7221 */ /* 0x010fce0000010000 */
[----:B------:R-:W3:Y:S01]  /*4140*/  MUFU.EX2 R46, R46 ;  /* 0x0000002e002e7308 */ /* 0x000ee20000000800 */
[C---:B-----5:R-:W-:Y:S01]  /*4150*/  FADD.FTZ R5, R43.reuse, R10 ;  /* 0x0000000a2b057221 */ /* 0x060fe20000010000 */
[----:B------:R-:W-:-:S06]  /*4160*/  F2FP.BF16.F32.PACK_AB R165, R43, R42 ;  /* 0x0000002a2ba5723e */ /* 0x000fcc00000010ff */
[----:B------:R-:W4:Y:S08]  /*4170*/  MUFU.EX2 R45, R45 ;  /* 0x0000002d002d7308 */ /* 0x000f300000000800 */
[----:B------:R-:W5:Y:S01]  /*4180*/  MUFU.EX2 R47, R47 ;  /* 0x0000002f002f7308 */ /* 0x000f620000000800 */
[----:B---3--:R-:W-:-:S07]  /*4190*/  FADD.FTZ R10, R46, R5 ;  /* 0x000000052e0a7221 */ /* 0x008fce0000010000 */
[----:B------:R-:W-:Y:S01]  /*41a0*/  MUFU.EX2 R48, R48 ;  /* 0x0000003000307308 */ /* 0x000fe20000000800 */
[----:B----4-:R-:W-:-:S07]  /*41b0*/  F2FP.BF16.F32.PACK_AB R166, R45, R44 ;  /* 0x0000002c2da6723e */ /* 0x010fce00000010ff */
[----:B------:R-:W3:Y:S01]  /*41c0*/  MUFU.EX2 R49, R49 ;  /* 0x0000003100317308 */ /* 0x000ee20000000800 */
[C---:B-----5:R-:W-:Y:S01]  /*41d0*/  F2FP.BF16.F32.PACK_AB R167, R47.reuse, R46 ;  /* 0x0000002e2fa7723e */ /* 0x060fe200000010ff */
[----:B------:R-:W-:-:S04]  /*41e0*/  FADD.FTZ R47, R47, R10 ;  /* 0x0000000a2f2f7221 */ /* 0x000fc80000010000 */
[----:B------:R0:W-:Y:S02]  /*41f0*/  STSM.16.M88.4 [R186], R164 ;  /* 0x000000a4ba007844 */ /* 0x0001e40000000200 */
[----:B------:R-:W-:Y:S08]  /*4200*/  MUFU.EX2 R50, R50 ;  /* 0x0000003200327308 */ /* 0x000ff00000000800 */
[----:B------:R-:W4:Y:S01]  /*4210*/  MUFU.EX2 R51, R51 ;  /* 0x0000003300337308 */ /* 0x000f220000000800 */
[----:B---3--:R-:W-:-:S07]  /*4220*/  F2FP.BF16.F32.PACK_AB R172, R49, R48 ;  /* 0x0000003031ac723e */ /* 0x008fce00000010ff */
[----:B------:R-:W-:Y:S08]  /*4230*/  MUFU.EX2 R52, R52 ;  /* 0x0000003400347308 */ /* 0x000ff00000000800 */
[----:B------:R-:W3:Y:S01]  /*4240*/  MUFU.EX2 R9, R9 ;  /* 0x0000000900097308 */ /* 0x000ee20000000800 */
[----:B----4-:R-:W-:Y:S01]  /*4250*/  F2FP.BF16.F32.PACK_AB R173, R51, R50 ;  /* 0x0000003233ad723e */ /* 0x010fe200000010ff */
[----:B------:R-:W-:-:S04]  /*4260*/  FADD.FTZ R50, R50, R47 ;  /* 0x0000002f32327221 */ /* 0x000fc80000010000 */
[----:B------:R-:W-:Y:S02]  /*4270*/  FADD.FTZ R51, R51, R50 ;  /* 0x0000003233337221 */ /* 0x000fe40000010000 */
[----:B------:R-:W4:Y:S08]  /*4280*/  MUFU.EX2 R54, R54 ;  /* 0x0000003600367308 */ /* 0x000f300000000800 */
[----:B------:R5:W1:Y:S01]  /*4290*/  MUFU.EX2 R11, R6 ;  /* 0x00000006000b7308 */ /* 0x000a620000000800 */
[----:B---3--:R-:W-:Y:S01]  /*42a0*/  F2FP.BF16.F32.PACK_AB R174, R9, R52 ;  /* 0x0000003409ae723e */ /* 0x008fe200000010ff */
[----:B-----5:R-:W-:-:S04]  /*42b0*/  FADD.FTZ R6, R44, R13 ;  /* 0x0000000d2c067221 */ /* 0x020fc80000010000 */
[----:B------:R-:W-:Y:S01]  /*42c0*/  FADD.FTZ R45, R45, R6 ;  /* 0x000000062d2d7221 */ /* 0x000fe20000010000 */
[----:B----4-:R-:W-:-:S03]  /*42d0*/  FADD.FTZ R6, R54, R51 ;  /* 0x0000003336067221 */ /* 0x010fc60000010000 */
[----:B------:R-:W-:Y:S01]  /*42e0*/  FADD.FTZ R48, R48, R45 ;  /* 0x0000002d30307221 */ /* 0x000fe20000010000 */
[C---:B-1----:R-:W-:Y:S01]  /*42f0*/  F2FP.BF16.F32.PACK_AB R175, R11.reuse, R54 ;  /* 0x000000360baf723e */ /* 0x042fe200000010ff */
[----:B------:R-:W-:Y:S02]  /*4300*/  FADD.FTZ R6, R11, R6 ;  /* 0x000000060b067221 */ /* 0x000fe40000010000 */
[----:B------:R-:W-:Y:S02]  /*4310*/  FADD.FTZ R49, R49, R48 ;  /* 0x0000003031317221 */ /* 0x000fe40000010000 */
[----:B------:R0:W-:Y:S02]  /*4320*/  STSM.16.M88.4 [R185], R172 ;  /* 0x000000acb9007844 */ /* 0x0001e40000000200 */
[----:B------:R-:W-:-:S04]  /*4330*/  FADD.FTZ R52, R52, R49 ;  /* 0x0000003134347221 */ /* 0x000fc80000010000 */
[----:B------:R-:W-:Y:S01]  /*4340*/  FADD.FTZ R5, R9, R52 ;  /* 0x0000003409057221 */ /* 0x000fe20000010000 */
[----:B------:R-:W-:Y:S06]  /*4350*/  @!P0 BRA `(.L_x_273) ;  /* 0x0000000000048947 */ /* 0x000fec0003800000 */
[----:B------:R-:W-:Y:S01]  /*4360*/  BPT.TRAP 0x1 ;  /* 0x000000040000795c */ /* 0x000fe20000300000 */
.L_x_273:
[----:B------:R1:W3:Y:S01]  /*4370*/  SYNCS.PHASECHK.TRANS64.TRYWAIT P2, [R7+URZ+0x28c50], R8 ;  /* 0x028c5008070075a7 */ /* 0x0002e2000804017f */
[----:B------:R-:W-:Y:S05]  /*4380*/  @!P0 BRA `(.L_x_274) ;  /* 0x0000000000048947 */ /* 0x000fea0003800000 */
[----:B------:R-:W-:Y:S01]  /*4390*/  BPT.TRAP 0x1 ;  /* 0x000000040000795c */ /* 0x000fe20000300000 */
.L_x_274:
[----:B------:R-:W-:Y:S01]  /*43a0*/  ULOP3.LUT UR48, UR48, 0x2000000, URZ, 0xfc, !UPT ;  /* 0x0200000030307892 */ /* 0x000fe2000f8efc3f */
[----:B---3--:R-:W-:Y:S11]  /*43b0*/  @P2 BRA `(.L_x_275) ;  /* 0x0000000000082947 */ /* 0x008ff60003800000 */
[----:B------:R-:W3:Y:S02]  /*43c0*/  SYNCS.PHASECHK.TRANS64.TRYWAIT P2, [R7+URZ+0x28c50], R8 ;  /* 0x028c5008070075a7 */ /* 0x000ee4000804017f */
[----:B---3--:R-:W-:Y:S05]  /*43d0*/  @!P2 BRA `(.L_x_276) ;  /* 0x0000009800fca947 */ /* 0x008fea0003800000 */
.L_x_275:
[----:B------:R-:W-:Y:S01]  /*43e0*/  ULEA UR6, UR41, UR48, 0xc ;  /* 0x0000003029067291 */ /* 0x000fe2000f8e603f */
[----:B------:R-:W-:Y:S01]  /*43f0*/  WARPGROUP.ARRIVE ;  /* 0x00000000000079c5 */ /* 0x000fe20000000000 */
[----:B------:R-:W-:Y:S01]  /*4400*/  UMOV UR7, 0x40000040 ;  /* 0x4000004000077882 */ /* 0x000fe20000000000 */
[----:B------:R-:W-:Y:S01]  /*4410*/  UMOV UR11, 0x40000040 ;  /* 0x40000040000b7882 */ /* 0x000fe20000000000 */
[----:B------:R-:W-:Y:S01]  /*4420*/  UIADD3 UR10, UR6, 0x80, URZ ;  /* 0x00000080060a7890 */ /* 0x000fe2000fffe03f */
[----:B------:R-:W-:Y:S01]  /*4430*/  ISETP.GE.AND P2, PT, R152, 0x41, PT ;  /* 0x000000419800780c */ /* 0x000fe20003f46270 */
[----:B-123--:R-:W-:-:S03]  /*4440*/  @!P1 VIADD R7, R7, 0x28c60 ;  /* 0x00028c6007079836 */ /* 0x00efc60000000000 */
[----:B------:R-:W-:Y:S01]  /*4450*/  HGMMA.64x256x16.F32.BF16 R24, R156, gdesc[UR4].tnspB, RZ, !UPT, gsb0 ;  /* 0x43e000049c187df0 */ /* 0x000fe2000c0018ff */
[----:B------:R-:W-:Y:S01]  /*4460*/  UMOV UR7, 0x40000040 ;  /* 0x4000004000077882 */ /* 0x000fe20000000000 */
[----:B------:R-:W-:Y:S01]  /*4470*/  @!P1 PRMT R7, RZ, 0x654, R7 ;  /* 0x00000654ff079816 */ /* 0x000fe20000000007 */
[----:B------:R-:W-:Y:S02]  /*4480*/  WARPGROUP.DEPBAR.LE gsb0, 0x0 ;  /* 0x00008000000079c5 */ /* 0x000fe40000010000 */
[----:B------:R-:W-:-:S15]  /*4490*/  WARPGROUP.ARRIVE ;  /* 0x00000000000079c5 */ /* 0x000fde0000000000 */
[----:B------:R-:W-:-:S08]  /*44a0*/  NOP ;  /* 0x0000000000007918 */ /* 0x000fd00000000000 */
[----:B------:R-:W-:Y:S01]  /*44b0*/  HGMMA.64x256x16.F32.BF16 R24, R160, gdesc[UR8].tnspB, R24, gsb0 ;  /* 0x43e00008a0187df0 */ /* 0x000fe20008001818 */
[----:B------:R-:W-:Y:S01]  /*44c0*/  UIADD3 UR10, UR6, 0x100, URZ ;  /* 0x00000100060a7890 */ /* 0x000fe2000fffe03f */
[----:B------:R-:W-:Y:S01]  /*44d0*/  UMOV UR11, 0x40000040 ;  /* 0x40000040000b7882 */ /* 0x000fe20000000000 */
[----:B------:R-:W-:Y:S01]  /*44e0*/  UIADD3 UR6, UR6, 0x180, URZ ;  /* 0x0000018006067890 */ /* 0x000fe2000fffe03f */
[----:B------:R-:W-:Y:S02]  /*44f0*/  WARPGROUP.DEPBAR.LE gsb0, 0x0 ;  /* 0x00008000000079c5 */ /* 0x000fe40000010000 */
[----:B------:R-:W-:-:S15]  /*4500*/  WARPGROUP.ARRIVE ;  /* 0x00000000000079c5 */ /* 0x000fde0000000000 */
[----:B------:R-:W-:-:S07]  /*4510*/  NOP ;  /* 0x0000000000007918 */ /* 0x000fce0000000000 */
[----:B------:R-:W-:Y:S03]  /*4520*/  HGMMA.64x256x16.F32.BF16 R24, R164, gdesc[UR8].tnspB, R24, gsb0 ;  /* 0x43e00008a4187df0 */ /* 0x000fe60008001818 */
        /* <DEDUP_REMOVED lines=14> */
[----:B------:R-:W-:Y:S05]  /*4610*/  @!P2 BRA `(.L_x_277) ;  /* 0x000000180040a947 */ /* 0x000fea0003800000 */
[----:B-1----:R-:W-:Y:S01]  /*4620*/  IADD3 R7, R169, -0x2, RZ ;  /* 0xfffffffea9077810 */ /* 0x002fe20007ffe0ff */
[----:B------:R-:W-:Y:S01]  /*4630*/  IMAD.MOV.U32 R9, RZ, RZ, R3 ;  /* 0x000000ffff097224 */ /* 0x000fe200078e0003 */
[----:B------:R-:W-:Y:S01]  /*4640*/  UMOV UR21, UR41 ;  /* 0x0000002900157c82 */ /* 0x000fe20008000000 */
[----:B------:R-:W-:Y:S01]  /*4650*/  IMAD.MOV.U32 R11, RZ, RZ, R0 ;  /* 0x000000ffff0b7224 */ /* 0x000fe200078e0000 */
[----:B------:R-:W-:-:S06]  /*4660*/  ULDC UR20, c[0x0][0x988] ;  /* 0x0002620000147ab9 */ /* 0x000fcc0000000800 */
.L_x_286:
[----:B------:R-:W-:Y:S01]  /*4670*/  UIADD3 UR41, UR21, 0x1, URZ ;  /* 0x0000000115297890 */ /* 0x000fe2000fffe03f */
[C---:B------:R-:W-:Y:S01]  /*4680*/  ISETP.GT.AND P2, PT, R7.reuse, RZ, PT ;  /* 0x000000ff0700720c */ /* 0x040fe20003f44270 */
[----:B------:R-:W-:Y:S02]  /*4690*/  VIADD R7, R7, 0xffffffff ;  /* 0xffffffff07077836 */ /* 0x000fe40000000000 */
[----:B------:R-:W-:-:S04]  /*46a0*/  UISETP.NE.AND UP0, UPT, UR41, 0x2, UPT ;  /* 0x000000022900788c */ /* 0x000fc8000bf05270 */
[----:B------:R-:W-:Y:S02]  /*46b0*/  USEL UR6, URZ, 0x1, UP0 ;  /* 0x000000013f067887 */ /* 0x000fe40008000000 */
[----:B------:R-:W-:Y:S02]  /*46c0*/  USEL UR41, UR41, URZ, UP0 ;  /* 0x0000003f29297287 */ /* 0x000fe40008000000 */
[----:B------:R-:W-:Y:S01]  /*46d0*/  ULOP3.LUT UR40, UR40, UR6, URZ, 0x3c, !UPT ;  /* 0x0000000628287292 */ /* 0x000fe2000f8e3c3f */
[----:B0123--:R-:W-:Y:S11]  /*46e0*/  @!P0 BRA `(.L_x_278) ;  /* 0x0000000000048947 */ /* 0x00fff60003800000 */
[----:B------:R-:W-:Y:S01]  /*46f0*/  BPT.TRAP 0x1 ;  /* 0x000000040000795c */ /* 0x000fe20000300000 */
.L_x_278:
[----:B------:R-:W-:Y:S01]  /*4700*/  ULEA UR22, UR41, UR42, 0x3 ;  /* 0x0000002a29167291 */ /* 0x000fe2000f8e183f */
[----:B------:R-:W-:-:S05]  /*4710*/  IMAD.U32 R8, RZ, RZ, UR40 ;  /* 0x00000028ff087e24 */ /* 0x000fca000f8e00ff */
[----:B------:R-:W-:-:S04]  /*4720*/  SHF.L.U32 R8, R8, 0x1f, RZ ;  /* 0x0000001f08087819 */ /* 0x000fc800000006ff */
[----:B------:R1:W2:Y:S01]  /*4730*/  SYNCS.PHASECHK.TRANS64.TRYWAIT P3, [UR22+0x28c30], R8 ;  /* 0x028c3008ff0075a7 */ /* 0x0002a20008060156 */
[----:B------:R-:W-:Y:S05]  /*4740*/  @!P0 BRA `(.L_x_279) ;  /* 0x0000000000048947 */ /* 0x000fea0003800000 */
[----:B------:R-:W-:Y:S01]  /*4750*/  BPT.TRAP 0x1 ;  /* 0x000000040000795c */ /* 0x000fe20000300000 */
.L_x_279:
[----:B--2---:R-:W-:Y:S05]  /*4760*/  @P3 BRA `(.L_x_280) ;  /* 0x0000000000083947 */ /* 0x004fea0003800000 */
[----:B------:R-:W2:Y:S02]  /*4770*/  SYNCS.PHASECHK.TRANS64.TRYWAIT P3, [UR22+0x28c30], R8 ;  /* 0x028c3008ff0075a7 */ /* 0x000ea40008060156 */
[----:B--2---:R-:W-:Y:S05]  /*4780*/  @!P3 BRA `(.L_x_281) ;  /* 0x000000980024b947 */ /* 0x004fea0003800000 */
.L_x_280:
[----:B------:R-:W-:Y:S01]  /*4790*/  R2UR UR18, R4 ;  /* 0x00000000041272ca */ /* 0x000fe200000e0000 */
[----:B------:R-:W-:Y:S01]  /*47a0*/  UIADD3 UR6, UR42, 0x20400, URZ ;  /* 0x000204002a067890 */ /* 0x000fe2000fffe03f */
[----:B0-----:R-:W-:Y:S01]  /*47b0*/  WARPGROUP.ARRIVE ;  /* 0x00000000000079c5 */ /* 0x001fe20000000000 */
        /* <DEDUP_REMOVED lines=23> */
[----:B------:R-:W-:-:S04]  /*4930*/  FMNMX.FTZ R0, R152, R11, !PT ;  /* 0x0000000b98007209 */ /* 0x000fc80007810000 */
[----:B--2---:R-:W-:-:S04]  /*4940*/  FMNMX.FTZ R3, R153, R0, !PT ;  /* 0x0000000099037209 */ /* 0x004fc80007810000 */
        /* <DEDUP_REMOVED lines=15> */
[----:B------:R-:W0:Y:S02]  /*4a40*/  SHFL.BFLY PT, R3, R12, 0x2, 0x1f ;  /* 0x0c401f000c037f89 */ /* 0x000e2400000e0000 */
        /* <DEDUP_REMOVED lines=10> */
[----:B------:R-:W-:-:S03]  /*4af0*/  FMNMX.FTZ R12, R170, R3, !PT ;  /* 0x00000003aa0c7209 */ /* 0x000fc60007810000 */
[C---:B------:R-:W-:Y:S01]  /*4b00*/  FMUL.FTZ R191, R0.reuse, UR20 ;  /* 0x0000001400bf7c20 */ /* 0x040fe20008410000 */
[----:B------:R-:W-:Y:S01]  /*4b10*/  FMNMX.FTZ R3, R171, R12, !PT ;  /* 0x0000000cab037209 */ /* 0x000fe20007810000 */
[----:B------:R-:W-:Y:S02]  /*4b20*/  FADD.FTZ R11, -R0, R11 ;  /* 0x0000000b000b7221 */ /* 0x000fe40000010100 */
[--C-:B------:R-:W-:Y:S01]  /*4b30*/  FFMA.FTZ R21, R156, UR20, -R191.reuse ;  /* 0x000000149c157c23 */ /* 0x100fe200080108bf */
[----:B------:R-:W-:Y:S01]  /*4b40*/  FMNMX.FTZ R12, R174, R3, !PT ;  /* 0x00000003ae0c7209 */ /* 0x000fe20007810000 */
[--C-:B------:R-:W-:Y:S01]  /*4b50*/  FFMA.FTZ R156, R160, UR20, -R191.reuse ;  /* 0x00000014a09c7c23 */ /* 0x100fe200080108bf */
[--C-:B------:R-:W-:Y:S01]  /*4b60*/  FFMA.FTZ R160, R168, UR20, -R191.reuse ;  /* 0x00000014a8a07c23 */ /* 0x100fe200080108bf */
[----:B------:R-:W-:Y:S01]  /*4b70*/  FMUL.FTZ R13, R11, UR20 ;  /* 0x000000140b0d7c20 */ /* 0x000fe20008410000 */
[----:B------:R-:W-:Y:S01]  /*4b80*/  FMNMX.FTZ R3, R175, R12, !PT ;  /* 0x0000000caf037209 */ /* 0x000fe20007810000 */
[--C-:B------:R-:W-:Y:S01]  /*4b90*/  FFMA.FTZ R11, R152, UR20, -R191.reuse ;  /* 0x00000014980b7c23 */ /* 0x100fe200080108bf */
[--C-:B------:R-:W-:Y:S01]  /*4ba0*/  FFMA.FTZ R15, R161, UR20, -R191.reuse ;  /* 0x00000014a10f7c23 */ /* 0x100fe200080108bf */
[--C-:B------:R-:W-:Y:S01]  /*4bb0*/  FFMA.FTZ R152, R153, UR20, -R191.reuse ;  /* 0x0000001499987c23 */ /* 0x100fe200080108bf */
[----:B------:R-:W-:Y:S01]  /*4bc0*/  FMNMX.FTZ R12, R178, R3, !PT ;  /* 0x00000003b20c7209 */ /* 0x000fe20007810000 */
[--C-:B------:R-:W-:Y:S01]  /*4bd0*/  FFMA.FTZ R161, R177, UR20, -R191.reuse ;  /* 0x00000014b1a17c23 */ /* 0x100fe200080108bf */
[----:B------:R0:W2:Y:S01]  /*4be0*/  MUFU.EX2 R10, R13 ;  /* 0x0000000d000a7308 */ /* 0x0000a20000000800 */
[--C-:B------:R-:W-:Y:S01]  /*4bf0*/  FFMA.FTZ R153, R169, UR20, -R191.reuse ;  /* 0x00000014a9997c23 */ /* 0x100fe200080108bf */
[----:B------:R-:W-:Y:S01]  /*4c00*/  FMNMX.FTZ R3, R179, R12, !PT ;  /* 0x0000000cb3037209 */ /* 0x000fe20007810000 */
[----:B------:R-:W-:-:S03]  /*4c10*/  FFMA.FTZ R180, R180, UR20, -R191 ;  /* 0x00000014b4b47c23 */ /* 0x000fc600080108bf */
[----:B------:R-:W-:Y:S02]  /*4c20*/  FMNMX.FTZ R14, R182, R3, !PT ;  /* 0x00000003b60e7209 */ /* 0x000fe40007810000 */
[----:B------:R3:W-:Y:S01]  /*4c30*/  MUFU.EX2 R12, R21 ;  /* 0x00000015000c7308 */ /* 0x0007e20000000800 */
[--C-:B0-----:R-:W-:Y:S01]  /*4c40*/  FFMA.FTZ R13, R157, UR20, -R191.reuse ;  /* 0x000000149d0d7c23 */ /* 0x101fe200080108bf */
[----:B------:R-:W-:Y:S01]  /*4c50*/  FMNMX.FTZ R3, R183, R14, !PT ;  /* 0x0000000eb7037209 */ /* 0x000fe20007810000 */
[--C-:B------:R-:W-:Y:S01]  /*4c60*/  FFMA.FTZ R14, R164, UR20, -R191.reuse ;  /* 0x00000014a40e7c23 */ /* 0x100fe200080108bf */
[--C-:B------:R-:W-:Y:S01]  /*4c70*/  FFMA.FTZ R164, R176, UR20, -R191.reuse ;  /* 0x00000014b0a47c23 */ /* 0x100fe200080108bf */
[--C-:B------:R-:W-:Y:S02]  /*4c80*/  FFMA.FTZ R157, R173, UR20, -R191.reuse ;  /* 0x00000014ad9d7c23 */ /* 0x100fe400080108bf */
[----:B------:R-:W0:Y:S01]  /*4c90*/  SHFL.BFLY PT, R20, R3, 0x2, 0x1f ;  /* 0x0c401f0003147f89 */ /* 0x000e2200000e0000 */
[----:B------:R-:W4:Y:S01]  /*4ca0*/  MUFU.EX2 R11, R11 ;  /* 0x0000000b000b7308 */ /* 0x000f220000000800 */
[----:B---3--:R-:W-:Y:S01]  /*4cb0*/  FFMA.FTZ R21, R165, UR20, -R191 ;  /* 0x00000014a5157c23 */ /* 0x008fe200080108bf */
[-C--:B--2---:R-:W-:Y:S01]  /*4cc0*/  FMUL.FTZ R24, R24, R10.reuse ;  /* 0x0000000a18187220 */ /* 0x084fe20000410000 */
[-C--:B------:R-:W-:Y:S01]  /*4cd0*/  FMUL.FTZ R25, R25, R10.reuse ;  /* 0x0000000a19197220 */ /* 0x080fe20000410000 */
[-C--:B------:R-:W-:Y:S01]  /*4ce0*/  FMUL.FTZ R28, R28, R10.reuse ;  /* 0x0000000a1c1c7220 */ /* 0x080fe20000410000 */
[-C--:B------:R-:W-:Y:S01]  /*4cf0*/  FMUL.FTZ R29, R29, R10.reuse ;  /* 0x0000000a1d1d7220 */ /* 0x080fe20000410000 */
[-C--:B------:R-:W-:Y:S01]  /*4d00*/  FMUL.FTZ R32, R32, R10.reuse ;  /* 0x0000000a20207220 */ /* 0x080fe20000410000 */
[-C--:B------:R-:W-:Y:S01]  /*4d10*/  FMUL.FTZ R33, R33, R10.reuse ;  /* 0x0000000a21217220 */ /* 0x080fe20000410000 */
[----:B------:R-:W2:Y:S01]  /*4d20*/  MUFU.EX2 R152, R152 ;  /* 0x0000009800987308 */ /* 0x000ea20000000800 */
        /* <DEDUP_REMOVED lines=8> */
[----:B----4-:R-:W-:Y:S01]  /*4db0*/  FFMA.FTZ R5, R10, R5, R11 ;  /* 0x000000050a057223 */ /* 0x010fe2000001000b */
[-C--:B------:R-:W-:Y:S01]  /*4dc0*/  FMUL.FTZ R49, R49, R10.reuse ;  /* 0x0000000a31317220 */ /* 0x080fe20000410000 */
[-C--:B------:R-:W-:Y:S01]  /*4dd0*/  FMUL.FTZ R52, R52, R10.reuse ;  /* 0x0000000a34347220 */ /* 0x080fe20000410000 */
[-C--:B------:R-:W-:Y:S01]  /*4de0*/  FMUL.FTZ R53, R53, R10.reuse ;  /* 0x0000000a35357220 */ /* 0x080fe20000410000 */
[-C--:B------:R-:W-:Y:S01]  /*4df0*/  FMUL.FTZ R56, R56, R10.reuse ;  /* 0x0000000a38387220 */ /* 0x080fe20000410000 */
[----:B------:R-:W-:Y:S01]  /*4e00*/  FMUL.FTZ R57, R57, R10 ;  /* 0x0000000a39397220 */ /* 0x000fe20000410000 */
[----:B0-----:R-:W-:Y:S01]  /*4e10*/  FMNMX.FTZ R165, R3, R20, !PT ;  /* 0x0000001403a57209 */ /* 0x001fe20007810000 */
[----:B------:R-:W-:Y:S01]  /*4e20*/  FFMA.FTZ R20, R172, UR20, -R191 ;  /* 0x00000014ac147c23 */ /* 0x000fe200080108bf */
[----:B------:R-:W-:Y:S01]  /*4e30*/  MUFU.EX2 R156, R156 ;  /* 0x0000009c009c7308 */ /* 0x000fe20000000800 */
[C---:B--2---:R-:W-:Y:S01]  /*4e40*/  FADD.FTZ R5, R152.reuse, R5 ;  /* 0x0000000598057221 */ /* 0x044fe20000010000 */
[----:B------:R-:W-:Y:S01]  /*4e50*/  F2FP.BF16.F32.PACK_AB R152, R152, R11 ;  /* 0x0000000b9898723e */ /* 0x000fe200000010ff */
[----:B------:R-:W0:Y:S01]  /*4e60*/  SHFL.BFLY PT, R168, R165, 0x1, 0x1f ;  /* 0x0c201f00a5a87f89 */ /* 0x000e2200000e0000 */
        /* <DEDUP_REMOVED lines=22> */
[----:B------:R-:W-:Y:S01]  /*4fd0*/  FMUL.FTZ R97, R97, R10 ;  /* 0x0000000a61617220 */ /* 0x000fe20000410000 */
[----:B0-----:R-:W-:Y:S01]  /*4fe0*/  FMNMX.FTZ R3, R165, R168, !PT ;  /* 0x000000a8a5037209 */ /* 0x001fe20007810000 */
[----:B------:R-:W-:Y:S01]  /*4ff0*/  FFMA.FTZ R168, R181, UR20, -R191 ;  /* 0x00000014b5a87c23 */ /* 0x000fe200080108bf */
[----:B------:R-:W-:-:S02]  /*5000*/  IMAD.U32 R181, RZ, RZ, UR21 ;  /* 0x00000015ffb57e24 */ /* 0x000fc4000f8e00ff */
        /* <DEDUP_REMOVED lines=13> */
[----:B------:R-:W-:Y:S01]  /*50e0*/  IMAD.MOV R154, RZ, RZ, -R22 ;  /* 0x000000ffff9a7224 */ /* 0x000fe200078e0a16 */
[----:B------:R-:W-:Y:S01]  /*50f0*/  MOV R171, UR22 ;  /* 0x0000001600ab7c02 */ /* 0x000fe20008000f00 */
[--C-:B------:R-:W-:Y:S01]  /*5100*/  FFMA.FTZ R169, R158, UR20, -R177.reuse ;  /* 0x000000149ea97c23 */ /* 0x100fe200080108b1 */
[--C-:B------:R-:W-:Y:S01]  /*5110*/  FFMA.FTZ R176, R159, UR20, -R177.reuse ;  /* 0x000000149fb07c23 */ /* 0x100fe200080108b1 */
[--C-:B------:R-:W-:Y:S01]  /*5120*/  FFMA.FTZ R159, R162, UR20, -R177.reuse ;  /* 0x00000014a29f7c23 */ /* 0x100fe200080108b1 */
[----:B------:R-:W-:Y:S01]  /*5130*/  ISETP.NE.AND P3, PT, R17, R154, PT ;  /* 0x0000009a1100720c */ /* 0x000fe20003f65270 */
[----:B------:R-:W-:Y:S01]  /*5140*/  @!P1 VIADD R154, R171, 0x28c40 ;  /* 0x00028c40ab9a9836 */ /* 0x000fe20000000000 */
[----:B------:R-:W2:Y:S01]  /*5150*/  MUFU.EX2 R172, R172 ;  /* 0x000000ac00ac7308 */ /* 0x000ea20000000800 */
[--C-:B0-----:R-:W-:Y:S01]  /*5160*/  FFMA.FTZ R180, R163, UR20, -R177.reuse ;  /* 0x00000014a3b47c23 */ /* 0x101fe200080108b1 */
[--C-:B------:R-:W-:Y:S01]  /*5170*/  FFMA.FTZ R163, R166, UR20, -R177.reuse ;  /* 0x00000014a6a37c23 */ /* 0x100fe200080108b1 */
[--C-:B------:R-:W-:Y:S01]  /*5180*/  FFMA.FTZ R179, R179, UR20, -R177.reuse ;  /* 0x00000014b3b37c23 */ /* 0x100fe200080108b1 */
[----:B------:R-:W-:Y:S01]  /*5190*/  @!P1 PRMT R154, RZ, 0x654, R154 ;  /* 0x00000654ff9a9816 */ /* 0x000fe2000000009a */
[--C-:B------:R-:W-:Y:S01]  /*51a0*/  FFMA.FTZ R173, R174, UR20, -R177.reuse ;  /* 0x00000014aead7c23 */ /* 0x100fe200080108b1 */
[--C-:B------:R-:W-:Y:S01]  /*51b0*/  FFMA.FTZ R174, R175, UR20, -R177.reuse ;  /* 0x00000014afae7c23 */ /* 0x100fe200080108b1 */
[--C-:B------:R-:W-:Y:S01]  /*51c0*/  FFMA.FTZ R175, R178, UR20, -R177.reuse ;  /* 0x00000014b2af7c23 */ /* 0x100fe200080108b1 */
[----:B------:R-:W0:Y:S01]  /*51d0*/  MUFU.EX2 R155, R155 ;  /* 0x0000009b009b7308 */ /* 0x000e220000000800 */
[----:B------:R3:W-:Y:S01]  /*51e0*/  @!P1 SYNCS.ARRIVE.TRANS64.RED.A1T0 RZ, [R154+URZ], RZ ;  /* 0x000000ff9aff99a7 */ /* 0x0007e2000810043f */
[----:B------:R-:W-:Y:S01]  /*51f0*/  FFMA.FTZ R182, R182, UR20, -R177 ;  /* 0x00000014b6b67c23 */ /* 0x000fe200080108b1 */
[----:B------:R-:W-:-:S02]  /*5200*/  @!P3 IMAD R158, R181, 0x40, R16 ;  /* 0x00000040b59eb824 */ /* 0x000fc400078e0210 */
[----:B------:R-:W-:Y:S01]  /*5210*/  FFMA.FTZ R177, R183, UR20, -R177 ;  /* 0x00000014b7b17c23 */ /* 0x000fe200080108b1 */
[-C--:B------:R-:W-:Y:S01]  /*5220*/  FMUL.FTZ R105, R105, R10.reuse ;  /* 0x0000000a69697220 */ /* 0x080fe20000410000 */
[-C--:B------:R-:W-:Y:S01]  /*5230*/  FMUL.FTZ R108, R108, R10.reuse ;  /* 0x0000000a6c6c7220 */ /* 0x080fe20000410000 */
[----:B------:R-:W-:Y:S01]  /*5240*/  FMUL.FTZ R109, R109, R10 ;  /* 0x0000000a6d6d7220 */ /* 0x000fe20000410000 */
[----:B------:R-:W4:Y:S01]  /*5250*/  MUFU.EX2 R169, R169 ;  /* 0x000000a900a97308 */ /* 0x000f220000000800 */
[----:B---3--:R-:W-:Y:S01]  /*5260*/  FADD.FTZ R154, R12, R5 ;  /* 0x000000050c9a7221 */ /* 0x008fe20000010000 */
[----:B--2---:R-:W-:Y:S01]  /*5270*/  FFMA.FTZ R6, R9, R6, R172 ;  /* 0x0000000609067223 */ /* 0x004fe200000100ac */
[----:B------:R-:W-:Y:S01]  /*5280*/  @!P3 LEA R158, R158, UR42, 0x2 ;  /* 0x0000002a9e9ebc11 */ /* 0x000fe2000f8e10ff */
[-C--:B------:R-:W-:Y:S01]  /*5290*/  FMUL.FTZ R112, R112, R10.reuse ;  /* 0x0000000a70707220 */ /* 0x080fe20000410000 */
[----:B------:R-:W-:Y:S01]  /*52a0*/  FADD.FTZ R5, R13, R154 ;  /* 0x0000009a0d057221 */ /* 0x000fe20000010000 */
[-C--:B------:R-:W-:Y:S01]  /*52b0*/  FMUL.FTZ R113, R113, R10.reuse ;  /* 0x0000000a71717220 */ /* 0x080fe20000410000 */
[-C--:B------:R-:W-:Y:S01]  /*52c0*/  FMUL.FTZ R116, R116, R10.reuse ;  /* 0x0000000a74747220 */ /* 0x080fe20000410000 */
[----:B------:R-:W2:Y:S01]  /*52d0*/  MUFU.EX2 R176, R176 ;  /* 0x000000b000b07308 */ /* 0x000ea20000000800 */
[----:B0-----:R-:W-:Y:S01]  /*52e0*/  FADD.FTZ R6, R155, R6 ;  /* 0x000000069b067221 */ /* 0x001fe20000010000 */
[----:B------:R-:W-:Y:S01]  /*52f0*/  FADD.FTZ R154, R156, R5 ;  /* 0x000000059c9a7221 */ /* 0x000fe20000010000 */
[----:B------:R-:W-:Y:S01]  /*5300*/  @!P3 STS [R158+0x28800], R10 ;  /* 0x0288000a9e00b388 */ /* 0x000fe20000000800 */
[-C--:B------:R-:W-:Y:S01]  /*5310*/  FMUL.FTZ R117, R117, R10.reuse ;  /* 0x0000000a75757220 */ /* 0x080fe20000410000 */
[-C--:B------:R-:W-:Y:S01]  /*5320*/  FMUL.FTZ R120, R120, R10.reuse ;  /* 0x0000000a78787220 */ /* 0x080fe20000410000 */
[-C--:B------:R-:W-:Y:S01]  /*5330*/  FMUL.FTZ R121, R121, R10.reuse ;  /* 0x0000000a79797220 */ /* 0x080fe20000410000 */
[----:B------:R0:W-:Y:S01]  /*5340*/  @!P3 STS [R158+0x28820], R9 ;  /* 0x028820099e00b388 */ /* 0x0001e20000000800 */
[----:B------:R-:W3:Y:S01]  /*5350*/  MUFU.EX2 R159, R159 ;  /* 0x0000009f009f7308 */ /* 0x000ee20000000800 */
        /* <DEDUP_REMOVED lines=8> */
[----:B--2---:R-:W-:Y:S01]  /*53e0*/  FADD.FTZ R6, R176, R5 ;  /* 0x00000005b0067221 */ /* 0x004fe20000010000 */
[-C--:B------:R-:W-:Y:S01]  /*53f0*/  FMUL.FTZ R136, R136, R10.reuse ;  /* 0x0000000a88887220 */ /* 0x080fe20000410000 */
[-C--:B------:R-:W-:Y:S01]  /*5400*/  FMUL.FTZ R137, R137, R10.reuse ;  /* 0x0000000a89897220 */ /* 0x080fe20000410000 */
[-C--:B------:R-:W-:Y:S01]  /*5410*/  FMUL.FTZ R140, R140, R10.reuse ;  /* 0x0000000a8c8c7220 */ /* 0x080fe20000410000 */
[-C--:B------:R-:W-:Y:S01]  /*5420*/  FMUL.FTZ R141, R141, R10.reuse ;  /* 0x0000000a8d8d7220 */ /* 0x080fe20000410000 */
[-C--:B------:R-:W-:Y:S01]  /*5430*/  FMUL.FTZ R144, R144, R10.reuse ;  /* 0x0000000a90907220 */ /* 0x080fe20000410000 */
[-C--:B------:R-:W-:Y:S01]  /*5440*/  FMUL.FTZ R145, R145, R10.reuse ;  /* 0x0000000a91917220 */ /* 0x080fe20000410000 */
[----:B------:R-:W2:Y:S01]  /*5450*/  MUFU.EX2 R163, R163 ;  /* 0x000000a300a37308 */ /* 0x000ea20000000800 */
[----:B---3--:R-:W-:Y:S01]  /*5460*/  FADD.FTZ R5, R159, R6 ;  /* 0x000000069f057221 */ /* 0x008fe20000010000 */
[-C--:B------:R-:W-:Y:S01]  /*5470*/  FMUL.FTZ R148, R148, R10.reuse ;  /* 0x0000000a94947220 */ /* 0x080fe20000410000 */
[----:B------:R-:W-:Y:S01]  /*5480*/  FMUL.FTZ R149, R149, R10 ;  /* 0x0000000a95957220 */ /* 0x000fe20000410000 */
[----:B------:R-:W-:Y:S01]  /*5490*/  F2FP.BF16.F32.PACK_AB R156, R15, R156 ;  /* 0x0000009c0f9c723e */ /* 0x000fe200000010ff */
[-C--:B------:R-:W-:Y:S01]  /*54a0*/  FMUL.FTZ R26, R26, R9.reuse ;  /* 0x000000091a1a7220 */ /* 0x080fe20000410000 */
[----:B0-----:R-:W-:Y:S01]  /*54b0*/  F2FP.BF16.F32.PACK_AB R158, R21, R14 ;  /* 0x0000000e159e723e */ /* 0x001fe200000010ff */
[-C--:B------:R-:W-:Y:S01]  /*54c0*/  FMUL.FTZ R27, R27, R9.reuse ;  /* 0x000000091b1b7220 */ /* 0x080fe20000410000 */
[----:B------:R-:W-:Y:S01]  /*54d0*/  MUFU.EX2 R160, R160 ;  /* 0x000000a000a07308 */ /* 0x000fe20000000800 */
[----:B----4-:R-:W-:Y:S01]  /*54e0*/  FADD.FTZ R6, R180, R5 ;  /* 0x00000005b4067221 */ /* 0x010fe20000010000 */
[-C--:B------:R-:W-:Y:S01]  /*54f0*/  FMUL.FTZ R30, R30, R9.reuse ;  /* 0x000000091e1e7220 */ /* 0x080fe20000410000 */
[-C--:B------:R-:W-:Y:S01]  /*5500*/  FMUL.FTZ R31, R31, R9.reuse ;  /* 0x000000091f1f7220 */ /* 0x080fe20000410000 */
[-C--:B------:R-:W-:Y:S01]  /*5510*/  FMUL.FTZ R34, R34, R9.reuse ;  /* 0x0000000922227220 */ /* 0x080fe20000410000 */
[-C--:B------:R-:W-:Y:S01]  /*5520*/  FMUL.FTZ R35, R35, R9.reuse ;  /* 0x0000000923237220 */ /* 0x080fe20000410000 */
[-C--:B------:R-:W-:Y:S01]  /*5530*/  FMUL.FTZ R38, R38, R9.reuse ;  /* 0x0000000926267220 */ /* 0x080fe20000410000 */
[-C--:B------:R-:W-:Y:S01]  /*5540*/  FMUL.FTZ R39, R39, R9.reuse ;  /* 0x0000000927277220 */ /* 0x080fe20000410000 */
[----:B------:R-:W0:Y:S01]  /*5550*/  MUFU.EX2 R192, R192 ;  /* 0x000000c000c07308 */ /* 0x000e220000000800 */
        /* <DEDUP_REMOVED lines=16> */
[----:B0-----:R-:W-:Y:S01]  /*5660*/  FADD.FTZ R6, R192, R5 ;  /* 0x00000005c0067221 */ /* 0x001fe20000010000 */
[-C--:B------:R-:W-:Y:S01]  /*5670*/  FMUL.FTZ R67, R67, R9.reuse ;  /* 0x0000000943437220 */ /* 0x080fe20000410000 */
[-C--:B------:R-:W-:Y:S01]  /*5680*/  FMUL.FTZ R70, R70, R9.reuse ;  /* 0x0000000946467220 */ /* 0x080fe20000410000 */
[-C--:B------:R-:W-:Y:S01]  /*5690*/  FMUL.FTZ R71, R71, R9.reuse ;  /* 0x0000000947477220 */ /* 0x080fe20000410000 */
[-C--:B------:R-:W-:Y:S01]  /*56a0*/  FMUL.FTZ R74, R74, R9.reuse ;  /* 0x000000094a4a7220 */ /* 0x080fe20000410000 */
[-C--:B------:R-:W-:Y:S01]  /*56b0*/  FMUL.FTZ R75, R75, R9.reuse ;  /* 0x000000094b4b7220 */ /* 0x080fe20000410000 */
[-C--:B------:R-:W-:Y:S01]  /*56c0*/  FMUL.FTZ R78, R78, R9.reuse ;  /* 0x000000094e4e7220 */ /* 0x080fe20000410000 */
[----:B------:R-:W0:Y:S01]  /*56d0*/  MUFU.EX2 R167, R167 ;  /* 0x000000a700a77308 */ /* 0x000e220000000800 */
[----:B---3--:R-:W-:Y:S01]  /*56e0*/  FADD.FTZ R179, R15, R154 ;  /* 0x0000009a0fb37221 */ /* 0x008fe20000010000 */
[-C--:B------:R-:W-:Y:S01]  /*56f0*/  FMUL.FTZ R79, R79, R9.reuse ;  /* 0x000000094f4f7220 */ /* 0x080fe20000410000 */
[-C--:B------:R-:W-:Y:S01]  /*5700*/  FMUL.FTZ R82, R82, R9.reuse ;  /* 0x0000000952527220 */ /* 0x080fe20000410000 */
[-C--:B------:R-:W-:Y:S01]  /*5710*/  FMUL.FTZ R83, R83, R9.reuse ;  /* 0x0000000953537220 */ /* 0x080fe20000410000 */
[----:B------:R-:W-:Y:S01]  /*5720*/  FADD.FTZ R154, R14, R179 ;  /* 0x000000b30e9a7221 */ /* 0x000fe20000010000 */
[-C--:B------:R-:W-:Y:S01]  /*5730*/  FMUL.FTZ R86, R86, R9.reuse ;  /* 0x0000000956567220 */ /* 0x080fe20000410000 */
[-C--:B------:R-:W-:Y:S01]  /*5740*/  FMUL.FTZ R87, R87, R9.reuse ;  /* 0x0000000957577220 */ /* 0x080fe20000410000 */
[----:B------:R-:W3:Y:S01]  /*5750*/  MUFU.EX2 R20, R20 ;  /* 0x0000001400147308 */ /* 0x000ee20000000800 */
[----:B------:R-:W-:Y:S01]  /*5760*/  FADD.FTZ R179, R21, R154 ;  /* 0x0000009a15b37221 */ /* 0x000fe20000010000 */
[-C--:B------:R-:W-:Y:S01]  /*5770*/  FMUL.FTZ R90, R90, R9.reuse ;  /* 0x000000095a5a7220 */ /* 0x080fe20000410000 */
[-C--:B------:R-:W-:Y:S01]  /*5780*/  FMUL.FTZ R91, R91, R9.reuse ;  /* 0x000000095b5b7220 */ /* 0x080fe20000410000 */
[-C--:B------:R-:W-:Y:S01]  /*5790*/  FMUL.FTZ R94, R94, R9.reuse ;  /* 0x000000095e5e7220 */ /* 0x080fe20000410000 */
[----:B------:R-:W-:Y:S01]  /*57a0*/  FADD.FTZ R154, R160, R179 ;  /* 0x000000b3a09a7221 */ /* 0x000fe20000010000 */
[----:B--2---:R-:W-:Y:S01]  /*57b0*/  F2FP.BF16.F32.PACK_AB R160, R153, R160 ;  /* 0x000000a099a0723e */ /* 0x004fe200000010ff */
[-C--:B------:R-:W-:Y:S01]  /*57c0*/  FMUL.FTZ R95, R95, R9.reuse ;  /* 0x000000095f5f7220 */ /* 0x080fe20000410000 */
[----:B------:R-:W2:Y:S01]  /*57d0*/  MUFU.EX2 R170, R170 ;  /* 0x000000aa00aa7308 */ /* 0x000ea20000000800 */
[----:B------:R-:W-:Y:S01]  /*57e0*/  FADD.FTZ R179, R153, R154 ;  /* 0x0000009a99b37221 */ /* 0x000fe20000010000 */
[----:B0-----:R-:W-:Y:S01]  /*57f0*/  FADD.FTZ R5, R167, R6 ;  /* 0x00000006a7057221 */ /* 0x001fe20000010000 */
[----:B------:R-:W-:Y:S01]  /*5800*/  F2FP.BF16.F32.PACK_AB R153, R155, R172 ;  /* 0x000000ac9b99723e */ /* 0x000fe200000010ff */
[----:B------:R-:W-:Y:S01]  /*5810*/  FMUL.FTZ R98, R98, R9 ;  /* 0x0000000962627220 */ /* 0x000fe20000410000 */
[----:B------:R-:W-:Y:S01]  /*5820*/  F2FP.BF16.F32.PACK_AB R155, R176, R169 ;  /* 0x000000a9b09b723e */ /* 0x000fe200000010ff */
[-C--:B------:R-:W-:Y:S01]  /*5830*/  FMUL.FTZ R99, R99, R9.reuse ;  /* 0x0000000963637220 */ /* 0x080fe20000410000 */
[-C--:B------:R-:W-:Y:S01]  /*5840*/  FMUL.FTZ R102, R102, R9.reuse ;  /* 0x0000000966667220 */ /* 0x080fe20000410000 */
[----:B------:R-:W0:Y:S01]  /*5850*/  MUFU.EX2 R157, R157 ;  /* 0x0000009d009d7308 */ /* 0x000e220000000800 */
        /* <DEDUP_REMOVED lines=16> */
[C---:B0-----:R-:W-:Y:S01]  /*5960*/  FADD.FTZ R11, R157.reuse, R154 ;  /* 0x0000009a9d0b7221 */ /* 0x041fe20000010000 */
[----:B------:R-:W-:Y:S01]  /*5970*/  F2FP.BF16.F32.PACK_AB R162, R157, R20 ;  /* 0x000000149da2723e */ /* 0x000fe200000010ff */
[----:B------:R-:W-:Y:S01]  /*5980*/  FMUL.FTZ R127, R127, R9 ;  /* 0x000000097f7f7220 */ /* 0x000fe20000410000 */
[----:B------:R-:W-:Y:S01]  /*5990*/  F2FP.BF16.F32.PACK_AB R154, R13, R12 ;  /* 0x0000000c0d9a723e */ /* 0x000fe200000010ff */
[----:B------:R-:W-:Y:S01]  /*59a0*/  BAR.SYNC.DEFER_BLOCKING 0xf, 0x100 ;  /* 0x03c4000000007b1d */ /* 0x000fe20000010000 */
[----:B------:R-:W-:Y:S01]  /*59b0*/  F2FP.BF16.F32.PACK_AB R157, R180, R159 ;  /* 0x0000009fb49d723e */ /* 0x000fe200000010ff */
[----:B------:R-:W-:Y:S01]  /*59c0*/  FMUL.FTZ R130, R130, R9 ;  /* 0x0000000982827220 */ /* 0x000fe20000410000 */
[----:B------:R-:W-:Y:S01]  /*59d0*/  F2FP.BF16.F32.PACK_AB R159, R192, R163 ;  /* 0x000000a3c09f723e */ /* 0x000fe200000010ff */
[----:B---3--:R-:W-:Y:S01]  /*59e0*/  FADD.FTZ R5, R173, R6 ;  /* 0x00000006ad057221 */ /* 0x008fe20000010000 */
[-C--:B------:R-:W-:Y:S01]  /*59f0*/  FMUL.FTZ R131, R131, R9.reuse ;  /* 0x0000000983837220 */ /* 0x080fe20000410000 */
[----:B------:R-:W0:Y:S01]  /*5a00*/  MUFU.EX2 R174, R174 ;  /* 0x000000ae00ae7308 */ /* 0x000e220000000800 */
[-C--:B------:R-:W-:Y:S01]  /*5a10*/  FMUL.FTZ R134, R134, R9.reuse ;  /* 0x0000000986867220 */ /* 0x080fe20000410000 */
[-C--:B------:R-:W-:Y:S01]  /*5a20*/  FMUL.FTZ R135, R135, R9.reuse ;  /* 0x0000000987877220 */ /* 0x080fe20000410000 */
[-C--:B------:R-:W-:Y:S01]  /*5a30*/  FMUL.FTZ R138, R138, R9.reuse ;  /* 0x000000098a8a7220 */ /* 0x080fe20000410000 */
[-C--:B------:R-:W-:Y:S01]  /*5a40*/  FMUL.FTZ R139, R139, R9.reuse ;  /* 0x000000098b8b7220 */ /* 0x080fe20000410000 */
[-C--:B------:R-:W-:Y:S01]  /*5a50*/  FMUL.FTZ R142, R142, R9.reuse ;  /* 0x000000098e8e7220 */ /* 0x080fe20000410000 */
[----:B--2---:R-:W-:Y:S01]  /*5a60*/  FADD.FTZ R10, R164, R11 ;  /* 0x0000000ba40a7221 */ /* 0x004fe20000010000 */
[-C--:B------:R-:W-:Y:S01]  /*5a70*/  FMUL.FTZ R143, R143, R9.reuse ;  /* 0x000000098f8f7220 */ /* 0x080fe20000410000 */
[----:B------:R-:W2:Y:S01]  /*5a80*/  MUFU.EX2 R161, R161 ;  /* 0x000000a100a17308 */ /* 0x000ea20000000800 */
[-C--:B------:R-:W-:Y:S01]  /*5a90*/  FMUL.FTZ R146, R146, R9.reuse ;  /* 0x0000000992927220 */ /* 0x080fe20000410000 */
[-C--:B------:R-:W-:Y:S01]  /*5aa0*/  FMUL.FTZ R147, R147, R9.reuse ;  /* 0x0000000993937220 */ /* 0x080fe20000410000 */
[-C--:B------:R-:W-:Y:S01]  /*5ab0*/  FMUL.FTZ R150, R150, R9.reuse ;  /* 0x0000000996967220 */ /* 0x080fe20000410000 */
[----:B------:R-:W-:-:S04]  /*5ac0*/  FMUL.FTZ R151, R151, R9 ;  /* 0x0000000997977220 */ /* 0x000fc80000410000 */
[----:B------:R-:W3:Y:S01]  /*5ad0*/  MUFU.EX2 R175, R175 ;  /* 0x000000af00af7308 */ /* 0x000ee20000000800 */
[C---:B0-----:R-:W-:Y:S01]  /*5ae0*/  FADD.FTZ R6, R174.reuse, R5 ;  /* 0x00000005ae067221 */ /* 0x041fe20000010000 */
[----:B------:R-:W-:Y:S01]  /*5af0*/  F2FP.BF16.F32.PACK_AB R163, R174, R173 ;  /* 0x000000adaea3723e */ /* 0x000fe200000010ff */
[----:B------:R0:W-:Y:S04]  /*5b00*/  STSM.16.M88.4 [R23+0x26800], R152 ;  /* 0x0268009817007844 */ /* 0x0001e80000000200 */
[----:B------:R0:W-:Y:S01]  /*5b10*/  STSM.16.M88.4 [R184], R156 ;  /* 0x0000009cb8007844 */ /* 0x0001e20000000200 */
[----:B------:R-:W4:Y:S01]  /*5b20*/  MUFU.EX2 R168, R168 ;  /* 0x000000a800a87308 */ /* 0x000f220000000800 */
[C---:B--2---:R-:W-:Y:S01]  /*5b30*/  FADD.FTZ R10, R161.reuse, R10 ;  /* 0x0000000aa10a7221 */ /* 0x044fe20000010000 */
[----:B------:R-:W-:-:S02]  /*5b40*/  F2FP.BF16.F32.PACK_AB R164, R161, R164 ;  /* 0x000000a4a1a4723e */ /* 0x000fc400000010ff */
[----:B------:R-:W-:Y:S01]  /*5b50*/  F2FP.BF16.F32.PACK_AB R161, R170, R167 ;  /* 0x000000a7aaa1723e */ /* 0x000fe200000010ff */
[----:B------:R-:W-:-:S03]  /*5b60*/  FADD.FTZ R5, R165, R10 ;  /* 0x0000000aa5057221 */ /* 0x000fc60000010000 */
[----:B------:R-:W2:Y:S01]  /*5b70*/  MUFU.EX2 R182, R182 ;  /* 0x000000b600b67308 */ /* 0x000ea20000000800 */
[----:B---3--:R-:W-:Y:S01]  /*5b80*/  FADD.FTZ R11, R175, R6 ;  /* 0x00000006af0b7221 */ /* 0x008fe20000010000 */
[----:B------:R0:W-:Y:S03]  /*5b90*/  STSM.16.M88.4 [R186], R160 ;  /* 0x000000a0ba007844 */ /* 0x0001e60000000200 */
[----:B------:R-:W-:-:S03]  /*5ba0*/  FADD.FTZ R11, R178, R11 ;  /* 0x0000000bb20b7221 */ /* 0x000fc60000010000 */
[----:B------:R-:W3:Y:S01]  /*5bb0*/  MUFU.EX2 R177, R177 ;  /* 0x000000b100b17308 */ /* 0x000ee20000000800 */
[C---:B----4-:R-:W-:Y:S01]  /*5bc0*/  F2FP.BF16.F32.PACK_AB R166, R168.reuse, R165 ;  /* 0x000000a5a8a6723e */ /* 0x050fe200000010ff */
[----:B------:R-:W-:Y:S01]  /*5bd0*/  FADD.FTZ R5, R168, R5 ;  /* 0x00000005a8057221 */ /* 0x000fe20000010000 */
[----:B------:R-:W-:Y:S01]  /*5be0*/  F2FP.BF16.F32.PACK_AB R165, R178, R175 ;  /* 0x000000afb2a5723e */ /* 0x000fe200000010ff */
[----:B--2---:R-:W-:Y:S01]  /*5bf0*/  FADD.FTZ R6, R182, R11 ;  /* 0x0000000bb6067221 */ /* 0x004fe20000010000 */
[----:B---3--:R-:W-:-:S03]  /*5c00*/  F2FP.BF16.F32.PACK_AB R167, R177, R182 ;  /* 0x000000b6b1a7723e */ /* 0x008fc600000010ff */
[----:B------:R-:W-:Y:S02]  /*5c10*/  FADD.FTZ R6, R177, R6 ;  /* 0x00000006b1067221 */ /* 0x000fe40000010000 */
[----:B------:R0:W-:Y:S01]  /*5c20*/  STSM.16.M88.4 [R185], R164 ;  /* 0x000000a4b9007844 */ /* 0x0001e20000000200 */
[----:B------:R-:W-:Y:S05]  /*5c30*/  @!P0 BRA `(.L_x_282) ;  /* 0x0000000000048947 */ /* 0x000fea0003800000 */
[----:B------:R-:W-:Y:S01]  /*5c40*/  BPT.TRAP 0x1 ;  /* 0x000000040000795c */ /* 0x000fe20000300000 */
.L_x_282:
[----:B------:R2:W3:Y:S01]  /*5c50*/  SYNCS.PHASECHK.TRANS64.TRYWAIT P3, [UR22+0x28c50], R8 ;  /* 0x028c5008ff0075a7 */ /* 0x0004e20008060156 */
[----:B------:R-:W-:Y:S05]  /*5c60*/  @!P0 BRA `(.L_x_283) ;  /* 0x0000000000048947 */ /* 0x000fea0003800000 */
[----:B------:R-:W-:Y:S01]  /*5c70*/  BPT.TRAP 0x1 ;  /* 0x000000040000795c */ /* 0x000fe20000300000 */
.L_x_283:
[----:B---3--:R-:W-:Y:S05]  /*5c80*/  @P3 BRA `(.L_x_284) ;  /* 0x0000000000083947 */ /* 0x008fea0003800000 */
[----:B------:R-:W3:Y:S02]  /*5c90*/  SYNCS.PHASECHK.TRANS64.TRYWAIT P3, [UR22+0x28c50], R8 ;  /* 0x028c5008ff0075a7 */ /* 0x000ee40008060156 */
[----:B---3--:R-:W-:Y:S05]  /*5ca0*/  @!P3 BRA `(.L_x_285) ;  /* 0x0000008000f4b947 */ /* 0x008fea0003800000 */
.L_x_284:
[----:B------:R-:W-:Y:S01]  /*5cb0*/  ULEA UR10, UR41, UR48, 0xc ;  /* 0x00000030290a7291 */ /* 0x000fe2000f8e603f */
[----:B------:R-:W-:Y:S01]  /*5cc0*/  WARPGROUP.ARRIVE ;  /* 0x00000000000079c5 */ /* 0x000fe20000000000 */
[----:B------:R-:W-:Y:S01]  /*5cd0*/  UMOV UR7, 0x40000040 ;  /* 0x4000004000077882 */ /* 0x000fe20000000000 */
[----:B---3--:R-:W-:Y:S01]  /*5ce0*/  @!P1 VIADD R171, R171, 0x28c60 ;  /* 0x00028c60abab9836 */ /* 0x008fe20000000000 */
        /* <DEDUP_REMOVED lines=35> */
.L_x_277:
[----:B------:R-:W4:Y:S01]  /*5f20*/  SHFL.BFLY PT, R4, R5, 0x2, 0x1f ;  /* 0x0c401f0005047f89 */ /* 0x000f2200000e0000 */
[----:B------:R-:W-:Y:S01]  /*5f30*/  IMAD.MOV R10, RZ, RZ, -R22 ;  /* 0x000000ffff0a7224 */ /* 0x000fe200078e0a16 */
[----:B------:R-:W-:Y:S01]  /*5f40*/  UIADD3 UR37, UR37, 0x1, URZ ;  /* 0x0000000125257890 */ /* 0x000fe2000fffe03f */
[----:B------:R-:W-:Y:S01]  /*5f50*/  IMAD.U32 R15, RZ, RZ, UR20 ;  /* 0x00000014ff0f7e24 */ /* 0x000fe2000f8e00ff */
[----:B------:R-:W5:Y:S01]  /*5f60*/  SHFL.BFLY PT, R9, R6, 0x2, 0x1f ;  /* 0x0c401f0006097f89 */ /* 0x000f6200000e0000 */
[----:B------:R-:W-:Y:S08]  /*5f70*/  BAR.ARV 0x8, 0xa0 ;  /* 0x0202800000007b1d */ /* 0x000ff00000002000 */
[----:B------:R-:W-:Y:S01]  /*5f80*/  BAR.SYNC.DEFER_BLOCKING 0xf, 0x100 ;  /* 0x03c4000000007b1d */ /* 0x000fe20000010000 */
[----:B------:R-:W-:Y:S01]  /*5f90*/  ISETP.NE.AND P0, PT, R17, R10, PT ;  /* 0x0000000a1100720c */ /* 0x000fe20003f05270 */
[----:B----4-:R-:W-:Y:S01]  /*5fa0*/  FADD.FTZ R4, R4, R5 ;  /* 0x0000000504047221 */ /* 0x010fe20000010000 */
[----:B------:R-:W-:Y:S01]  /*5fb0*/  IMAD.U32 R5, RZ, RZ, UR41 ;  /* 0x00000029ff057e24 */ /* 0x000fe2000f8e00ff */
[----:B------:R-:W-:Y:S01]  /*5fc0*/  UIADD3 UR41, UR41, 0x1, URZ ;  /* 0x0000000129297890 */ /* 0x000fe2000fffe03f */
[----:B-----5:R-:W-:-:S02]  /*5fd0*/  FADD.FTZ R9, R9, R6 ;  /* 0x0000000609097221 */ /* 0x020fc40000010000 */
[----:B-1----:R-:W1:Y:S07]  /*5fe0*/  SHFL.BFLY PT, R7, R4, 0x1, 0x1f ;  /* 0x0c201f0004077f89 */ /* 0x002e6e00000e0000 */
[----:B------:R-:W-:Y:S01]  /*5ff0*/  @!P0 IMAD R5, R5, 0x40, R16 ;  /* 0x0000004005058824 */ /* 0x000fe200078e0210 */
[----:B------:R-:W-:Y:S01]  /*6000*/  UISETP.NE.AND UP0, UPT, UR41, 0x2, UPT ;  /* 0x000000022900788c */ /* 0x000fe2000bf05270 */
[----:B--2---:R-:W2:Y:S03]  /*6010*/  SHFL.BFLY PT, R8, R9, 0x1, 0x1f ;  /* 0x0c201f0009087f89 */ /* 0x004ea600000e0000 */
[----:B------:R-:W-:Y:S01]  /*6020*/  @!P0 LEA R5, R5, UR42, 0x2 ;  /* 0x0000002a05058c11 */ /* 0x000fe2000f8e10ff */
[----:B------:R-:W-:-:S02]  /*6030*/  USEL UR4, URZ, 0x1, UP0 ;  /* 0x000000013f047887 */ /* 0x000fc40008000000 */
[----:B------:R-:W-:Y:S02]  /*6040*/  USEL UR41, UR41, URZ, UP0 ;  /* 0x0000003f29297287 */ /* 0x000fe40008000000 */
[----:B------:R-:W-:Y:S01]  /*6050*/  ULOP3.LUT UR40, UR40, UR4, URZ, 0x3c, !UPT ;  /* 0x0000000428287292 */ /* 0x000fe2000f8e3c3f */
[----:B-1----:R-:W-:Y:S01]  /*6060*/  FADD.FTZ R11, R4, R7 ;  /* 0x00000007040b7221 */ /* 0x002fe20000010000 */
[----:B------:R-:W-:Y:S02]  /*6070*/  IMAD.MOV.U32 R7, RZ, RZ, RZ ;  /* 0x000000ffff077224 */ /* 0x000fe400078e00ff */
[----:B------:R-:W-:Y:S02]  /*6080*/  IMAD.MOV.U32 R4, RZ, RZ, RZ ;  /* 0x000000ffff047224 */ /* 0x000fe400078e00ff */
[----:B--2---:R-:W-:Y:S01]  /*6090*/  FADD.FTZ R13, R9, R8 ;  /* 0x00000008090d7221 */ /* 0x004fe20000010000 */
[----:B------:R-:W-:Y:S02]  /*60a0*/  FSETP.NE.FTZ.AND P1, PT, R11, RZ, PT ;  /* 0x000000ff0b00720b */ /* 0x000fe40003f35000 */
[----:B------:R-:W-:-:S02]  /*60b0*/  MOV R9, UR20 ;  /* 0x0000001400097c02 */ /* 0x000fc40008000f00 */
[----:B------:R-:W-:-:S09]  /*60c0*/  FSETP.NE.FTZ.AND P2, PT, R13, RZ, PT ;  /* 0x000000ff0d00720b */ /* 0x000fd20003f55000 */
[----:B------:R-:W0:Y:S04]  /*60d0*/  @P1 MUFU.RCP R7, R11 ;  /* 0x0000000b00071308 */ /* 0x000e280000001000 */
[----:B------:R-:W-:-:S04]  /*60e0*/  @P2 FMUL.FTZ R15, R15, 0.69314718246459960938 ;  /* 0x3f3172180f0f2820 */ /* 0x000fc80000410000 */
[----:B------:R-:W-:Y:S08]  /*60f0*/  @P2 MUFU.RCP R4, R13 ;  /* 0x0000000d00042308 */ /* 0x000ff00000001000 */
[----:B------:R-:W1:Y:S01]  /*6100*/  @P1 MUFU.LG2 R6, R11 ;  /* 0x0000000b00061308 */ /* 0x000e620000000c00 */
        /* <DEDUP_REMOVED lines=65> */
[----:B-1----:R-:W-:Y:S01]  /*6520*/  @P1 FMUL.FTZ R6, R6, 0.69314718246459960938 ;  /* 0x3f31721806061820 */ /* 0x002fe20000410000 */
[----:B------:R-:W-:-:S02]  /*6530*/  IMAD.MOV.U32 R36, RZ, RZ, -0x800000 ;  /* 0xff800000ff247424 */ /* 0x000fc400078e00ff */
[-C--:B------:R-:W-:Y:S01]  /*6540*/  FMUL.FTZ R11, R30, R4.reuse ;  /* 0x000000041e0b7220 */ /* 0x080fe20000410000 */
[----:B------:R1:W-:Y:S01]  /*6550*/  @!P0 STS [R5+0x28820], R4 ;  /* 0x0288200405008388 */ /* 0x0003e20000000800 */
[----:B------:R-:W-:Y:S01]  /*6560*/  IMAD.MOV.U32 R32, RZ, RZ, -0x800000 ;  /* 0xff800000ff207424 */ /* 0x000fe200078e00ff */
[----:B------:R-:W-:Y:S01]  /*6570*/  PLOP3.LUT P0, PT, PT, PT, PT, 0x8, 0x0 ;  /* 0x000000000000781c */ /* 0x000fe20003f0e170 */
[-C--:B------:R-:W-:Y:S01]  /*6580*/  FMUL.FTZ R27, R27, R4.reuse ;  /* 0x000000041b1b7220 */ /* 0x080fe20000410000 */
[-C--:B------:R-:W-:Y:S01]  /*6590*/  FMUL.FTZ R31, R31, R4.reuse ;  /* 0x000000041f1f7220 */ /* 0x080fe20000410000 */
[-C--:B------:R-:W-:Y:S01]  /*65a0*/  FMUL.FTZ R34, R34, R4.reuse ;  /* 0x0000000422227220 */ /* 0x080fe20000410000 */
[----:B0-----:R-:W0:Y:S01]  /*65b0*/  @P2 MUFU.LG2 R7, R13 ;  /* 0x0000000d00072308 */ /* 0x001e220000000c00 */
[-C--:B------:R-:W-:Y:S01]  /*65c0*/  FMUL.FTZ R35, R35, R4.reuse ;  /* 0x0000000423237220 */ /* 0x080fe20000410000 */
[-C--:B------:R-:W-:Y:S01]  /*65d0*/  FMUL.FTZ R38, R38, R4.reuse ;  /* 0x0000000426267220 */ /* 0x080fe20000410000 */
[-C--:B------:R-:W-:Y:S01]  /*65e0*/  FMUL.FTZ R39, R39, R4.reuse ;  /* 0x0000000427277220 */ /* 0x080fe20000410000 */
[----:B-1----:R-:W-:Y:S01]  /*65f0*/  @P1 FMUL.FTZ R5, R9, 0.69314718246459960938 ;  /* 0x3f31721809051820 */ /* 0x002fe20000410000 */
        /* <DEDUP_REMOVED lines=12> */
[----:B0-----:R-:W-:Y:S01]  /*66c0*/  @P2 FMUL.FTZ R14, R7, 0.69314718246459960938 ;  /* 0x3f317218070e2820 */ /* 0x001fe20000410000 */
        /* <DEDUP_REMOVED lines=48> */
.L_x_258:
[----:B------:R-:W0:Y:S08]  /*69d0*/  S2UR UR4, SR_CgaCtaId ;  /* 0x00000000000479c3 */ /* 0x000e300000008800 */
[----:B------:R-:W-:Y:S06]  /*69e0*/  BAR.SYNC.DEFER_BLOCKING 0x5, 0x120 ;  /* 0x0144800000007b1d */ /* 0x000fec0000010000 */
[----:B------:R-:W-:Y:S01]  /*69f0*/  UMOV UR42, 0x400 ;  /* 0x00000400002a7882 */ /* 0x000fe20000000000 */
[----:B------:R-:W-:Y:S01]  /*6a00*/  BSSY B0, `(.L_x_287) ;  /* 0x0000284000007945 */ /* 0x000fe20003800000 */
[----:B0-----:R-:W-:-:S09]  /*6a10*/  ULEA UR42, UR4, UR42, 0x18 ;  /* 0x0000002a042a7291 */ /* 0x001fd2000f8ec03f */
[----:B------:R-:W0:Y:S02]  /*6a20*/  LDS.128 R4, [UR42+0x28cd0] ;  /* 0x028cd02aff047984 */ /* 0x000e240008000c00 */
[----:B0-----:R-:W-:Y:S01]  /*6a30*/  R2UR UR5, R6 ;  /* 0x00000000060572ca */ /* 0x001fe200000e0000 */
[----:B------:R-:W-:Y:S06]  /*6a40*/  BAR.ARV 0x4, 0x120 ;  /* 0x0104800000007b1d */ /* 0x000fec0000002000 */
[----:B------:R-:W-:Y:S08]  /*6a50*/  @P0 BRA `(.L_x_288) ;  /* 0x0000001c00440947 */ /* 0x000ff00003800000 */
[----:B------:R-:W0:Y:S08]  /*6a60*/  S2UR UR4, SR_SWINHI ;  /* 0x00000000000479c3 */ /* 0x000e300000002f00 */
[----:B------:R-:W-:Y:S01]  /*6a70*/  BAR.SYNC.DEFER_BLOCKING 0x1, 0x100 ;  /* 0x0044000000007b1d */ /* 0x000fe20000010000 */
[----:B------:R-:W-:Y:S01]  /*6a80*/  F2FP.BF16.F32.PACK_AB R8, R8, R167 ;  /* 0x000000a70808723e */ /* 0x000fe200000010ff */
[----:B------:R-:W-:Y:S01]  /*6a90*/  USHF.L.U32 UR8, UR44, 0x2, URZ ;  /* 0x000000022c087899 */ /* 0x000fe2000800063f */
[----:B------:R-:W-:Y:S01]  /*6aa0*/  F2FP.BF16.F32.PACK_AB R9, R27, R9 ;  /* 0x000000091b09723e */ /* 0x000fe200000010ff */
[----:B------:R-:W-:Y:S01]  /*6ab0*/  USHF.L.U64.HI UR9, UR44, 0x2, UR45 ;  /* 0x000000022c097899 */ /* 0x000fe2000801022d */
[----:B------:R-:W-:-:S02]  /*6ac0*/  F2FP.BF16.F32.PACK_AB R10, R10, R12 ;  /* 0x0000000c0a0a723e */ /* 0x000fc400000010ff */
[----:B------:R-:W-:Y:S02]  /*6ad0*/  F2FP.BF16.F32.PACK_AB R11, R31, R11 ;  /* 0x0000000b1f0b723e */ /* 0x000fe400000010ff */
[----:B------:R-:W-:Y:S02]  /*6ae0*/  F2FP.BF16.F32.PACK_AB R40, R41, R40 ;  /* 0x000000282928723e */ /* 0x000fe400000010ff */
[----:B------:R-:W-:Y:S02]  /*6af0*/  F2FP.BF16.F32.PACK_AB R41, R43, R42 ;  /* 0x0000002a2b29723e */ /* 0x000fe400000010ff */
[----:B------:R-:W-:Y:S02]  /*6b00*/  F2FP.BF16.F32.PACK_AB R48, R49, R48 ;  /* 0x000000303130723e */ /* 0x000fe400000010ff */
[----:B------:R-:W-:Y:S02]  /*6b10*/  F2FP.BF16.F32.PACK_AB R42, R45, R44 ;  /* 0x0000002c2d2a723e */ /* 0x000fe400000010ff */
[----:B------:R-:W-:-:S02]  /*6b20*/  F2FP.BF16.F32.PACK_AB R43, R47, R46 ;  /* 0x0000002e2f2b723e */ /* 0x000fc400000010ff */
[----:B------:R-:W-:Y:S02]  /*6b30*/  F2FP.BF16.F32.PACK_AB R49, R51, R50 ;  /* 0x000000323331723e */ /* 0x000fe400000010ff */
[----:B------:R-:W-:Y:S01]  /*6b40*/  F2FP.BF16.F32.PACK_AB R56, R57, R56 ;  /* 0x000000383938723e */ /* 0x000fe200000010ff */
[----:B------:R-:W-:Y:S01]  /*6b50*/  UMOV UR6, UR42 ;  /* 0x0000002a00067c82 */ /* 0x000fe20008000000 */
[----:B0-----:R-:W-:Y:S01]  /*6b60*/  UMOV UR7, UR4 ;  /* 0x0000000400077c82 */ /* 0x001fe20008000000 */
[----:B------:R-:W-:Y:S01]  /*6b70*/  F2FP.BF16.F32.PACK_AB R50, R53, R52 ;  /* 0x000000343532723e */ /* 0x000fe200000010ff */
[----:B------:R-:W-:Y:S01]  /*6b80*/  IMAD.U32 R134, RZ, RZ, UR6 ;  /* 0x00000006ff867e24 */ /* 0x000fe2000f8e00ff */
[----:B------:R-:W-:Y:S01]  /*6b90*/  F2FP.BF16.F32.PACK_AB R51, R55, R54 ;  /* 0x000000363733723e */ /* 0x000fe200000010ff */
[----:B------:R-:W-:Y:S01]  /*6ba0*/  IMAD.U32 R135, RZ, RZ, UR7 ;  /* 0x00000007ff877e24 */ /* 0x000fe2000f8e00ff */
[----:B------:R-:W-:Y:S01]  /*6bb0*/  F2FP.BF16.F32.PACK_AB R57, R59, R58 ;  /* 0x0000003a3b39723e */ /* 0x000fe200000010ff */
[----:B------:R-:W-:Y:S01]  /*6bc0*/  ULDC.64 UR6, c[0x0][0xbd8] ;  /* 0x0002f60000067ab9 */ /* 0x000fe20000000a00 */
[----:B------:R-:W-:Y:S01]  /*6bd0*/  F2FP.BF16.F32.PACK_AB R64, R65, R64 ;  /* 0x000000404140723e */ /* 0x000fe200000010ff */
[----:B------:R-:W-:Y:S01]  /*6be0*/  IMAD.WIDE R130, R189, 0x2, R134 ;  /* 0x00000002bd827825 */ /* 0x000fe200078e0286 */
[----:B------:R-:W-:Y:S01]  /*6bf0*/  F2FP.BF16.F32.PACK_AB R58, R61, R60 ;  /* 0x0000003c3d3a723e */ /* 0x000fe200000010ff */
[----:B------:R-:W-:Y:S01]  /*6c00*/  UIADD3 UR4, UP1, UR8, UR6, URZ ;  /* 0x0000000608047290 */ /* 0x000fe2000ff3e03f */
[----:B------:R-:W-:Y:S01]  /*6c10*/  F2FP.BF16.F32.PACK_AB R59, R63, R62 ;  /* 0x0000003e3f3b723e */ /* 0x000fe200000010ff */
[----:B------:R-:W-:Y:S01]  /*6c20*/  UISETP.NE.U32.AND UP0, UPT, UR6, URZ, UPT ;  /* 0x0000003f0600728c */ /* 0x000fe2000bf05070 */
[C---:B------:R-:W-:Y:S01]  /*6c30*/  IADD3 R169, P1, R130.reuse, 0x20, RZ ;  /* 0x0000002082a97810 */ /* 0x040fe20007f3e0ff */
[----:B------:R-:W-:Y:S01]  /*6c40*/  UIADD3.X UR6, UR9, UR7, URZ, UP1, !UPT ;  /* 0x0000000709067290 */ /* 0x000fe20008ffe43f */
[----:B------:R-:W-:Y:S01]  /*6c50*/  LOP3.LUT R3, R130, 0x380, RZ, 0xc0, !PT ;  /* 0x0000038082037812 */ /* 0x000fe200078ec0ff */
[----:B------:R-:W-:Y:S01]  /*6c60*/  UISETP.NE.AND.EX UP0, UPT, UR7, URZ, UPT, UP0 ;  /* 0x0000003f0700728c */ /* 0x000fe2000bf05300 */
[----:B------:R-:W-:-:S02]  /*6c70*/  IADD3.X R15, RZ, R131, RZ, P1, !PT ;  /* 0x00000083ff0f7210 */ /* 0x000fc40000ffe4ff */
[C---:B------:R-:W-:Y:S02]  /*6c80*/  IADD3 R4, P0, R130.reuse, 0x40, RZ ;  /* 0x0000004082047810 */ /* 0x040fe40007f1e0ff */
[C---:B------:R-:W-:Y:S02]  /*6c90*/  IADD3 R179, P4, R130.reuse, 0x60, RZ ;  /* 0x0000006082b37810 */ /* 0x040fe40007f9e0ff */
[C---:B------:R-:W-:Y:S01]  /*6ca0*/  IADD3 R181, P3, R130.reuse, 0x2000, RZ ;  /* 0x0000200082b57810 */ /* 0x040fe20007f7e0ff */
[--C-:B------:R-:W-:Y:S01]  /*6cb0*/  IMAD.X R21, RZ, RZ, R131.reuse, P0 ;  /* 0x000000ffff157224 */ /* 0x100fe200000e0683 */
[C---:B------:R-:W-:Y:S01]  /*6cc0*/  IADD3 R183, P6, R130.reuse, 0x2020, RZ ;  /* 0x0000202082b77810 */ /* 0x040fe20007fde0ff */
[--C-:B------:R-:W-:Y:S01]  /*6cd0*/  IMAD.X R25, RZ, RZ, R131.reuse, P4 ;  /* 0x000000ffff197224 */ /* 0x100fe200020e0683 */
[C---:B------:R-:W-:Y:S01]  /*6ce0*/  IADD3 R94, P5, R130.reuse, 0x2040, RZ ;  /* 0x00002040825e7810 */ /* 0x040fe20007fbe0ff */
[--C-:B------:R-:W-:Y:S01]  /*6cf0*/  IMAD.X R29, RZ, RZ, R131.reuse, P3 ;  /* 0x000000ffff1d7224 */ /* 0x100fe200018e0683 */
[C---:B------:R-:W-:Y:S01]  /*6d00*/  IADD3 R193, P1, R130.reuse, 0x4000, RZ ;  /* 0x0000400082c17810 */ /* 0x040fe20007f3e0ff */
[--C-:B------:R-:W-:Y:S01]  /*6d10*/  IMAD.X R91, RZ, RZ, R131.reuse, P6 ;  /* 0x000000ffff5b7224 */ /* 0x100fe200030e0683 */
[----:B------:R-:W-:Y:S01]  /*6d20*/  IADD3 R191, P2, R130, 0x2060, RZ ;  /* 0x0000206082bf7810 */ /* 0x000fe20007f5e0ff */
[--C-:B------:R-:W-:Y:S01]  /*6d30*/  IMAD.X R95, RZ, RZ, R131.reuse, P5 ;  /* 0x000000ffff5f7224 */ /* 0x100fe200028e0683 */
[----:B------:R-:W-:Y:S01]  /*6d40*/  SHF.R.U64 R3, R3, 0x3, RZ ;  /* 0x0000000303037819 */ /* 0x000fe200000012ff */
[----:B------:R-:W-:Y:S01]  /*6d50*/  IMAD.X R103, RZ, RZ, R131, P1 ;  /* 0x000000ffff677224 */ /* 0x000fe200008e0683 */
        /* <DEDUP_REMOVED lines=10> */
[----:B------:R-:W-:Y:S01]  /*6e00*/  IMAD.X R119, RZ, RZ, R131, P6 ;  /* 0x000000ffff777224 */ /* 0x000fe200030e0683 */
[----:B------:R-:W-:-:S02]  /*6e10*/  IADD3 R203, P1, R130, 0x6060, RZ ;  /* 0x0000606082cb7810 */ /* 0x000fc40007f3e0ff */
[----:B------:R-:W-:Y:S01]  /*6e20*/  LOP3.LUT R130, R3, R130, RZ, 0x3c, !PT ;  /* 0x0000008203827212 */ /* 0x000fe200078e3cff */
[--C-:B------:R-:W-:Y:S01]  /*6e30*/  IMAD.X R127, RZ, RZ, R131.reuse, P2 ;  /* 0x000000ffff7f7224 */ /* 0x100fe200010e0683 */
[----:B------:R-:W-:Y:S01]  /*6e40*/  LOP3.LUT R0, R169, 0x380, RZ, 0xc0, !PT ;  /* 0x00000380a9007812 */ /* 0x000fe200078ec0ff */
[----:B------:R-:W-:Y:S01]  /*6e50*/  IMAD.X R13, RZ, RZ, R131, P1 ;  /* 0x000000ffff0d7224 */ /* 0x000fe200008e0683 */
[----:B------:R-:W-:Y:S02]  /*6e60*/  LOP3.LUT R3, R4, 0x380, RZ, 0xc0, !PT ;  /* 0x0000038004037812 */ /* 0x000fe400078ec0ff */
[----:B------:R-:W-:Y:S02]  /*6e70*/  SHF.R.U64 R0, R0, 0x3, RZ ;  /* 0x0000000300007819 */ /* 0x000fe400000012ff */
[----:B------:R-:W-:Y:S02]  /*6e80*/  SHF.R.U64 R3, R3, 0x3, RZ ;  /* 0x0000000303037819 */ /* 0x000fe400000012ff */
[----:B------:R-:W-:-:S02]  /*6e90*/  LOP3.LUT R6, R179, 0x380, RZ, 0xc0, !PT ;  /* 0x00000380b3067812 */ /* 0x000fc400078ec0ff */
[----:B------:R-:W-:Y:S02]  /*6ea0*/  LOP3.LUT R14, R0, R169, RZ, 0x3c, !PT ;  /* 0x000000a9000e7212 */ /* 0x000fe400078e3cff */
[----:B------:R-:W-:Y:S02]  /*6eb0*/  LOP3.LUT R20, R3, R4, RZ, 0x3c, !PT ;  /* 0x0000000403147212 */ /* 0x000fe400078e3cff */
[----:B------:R-:W-:Y:S02]  /*6ec0*/  LOP3.LUT R0, R183, 0x380, RZ, 0xc0, !PT ;  /* 0x00000380b7007812 */ /* 0x000fe400078ec0ff */
[----:B------:R-:W-:Y:S02]  /*6ed0*/  LOP3.LUT R4, R191, 0x380, RZ, 0xc0, !PT ;  /* 0x00000380bf047812 */ /* 0x000fe400078ec0ff */
[----:B------:R-:W-:Y:S02]  /*6ee0*/  LOP3.LUT R3, R94, 0x380, RZ, 0xc0, !PT ;  /* 0x000003805e037812 */ /* 0x000fe400078ec0ff */
[----:B------:R-:W-:-:S02]  /*6ef0*/  SHF.R.U64 R6, R6, 0x3, RZ ;  /* 0x0000000306067819 */ /* 0x000fc400000012ff */
[----:B------:R-:W-:Y:S02]  /*6f00*/  SHF.R.U64 R0, R0, 0x3, RZ ;  /* 0x0000000300007819 */ /* 0x000fe400000012ff */
[----:B------:R-:W-:Y:S02]  /*6f10*/  SHF.R.U64 R4, R4, 0x3, RZ ;  /* 0x0000000304047819 */ /* 0x000fe400000012ff */
[----:B------:R-:W-:Y:S02]  /*6f20*/  SHF.R.U64 R3, R3, 0x3, RZ ;  /* 0x0000000303037819 */ /* 0x000fe400000012ff */
[----:B------:R-:W-:Y:S02]  /*6f30*/  LOP3.LUT R24, R6, R179, RZ, 0x3c, !PT ;  /* 0x000000b306187212 */ /* 0x000fe400078e3cff */
[----:B------:R-:W-:Y:S02]  /*6f40*/  LOP3.LUT R6, R193, 0x380, RZ, 0xc0, !PT ;  /* 0x00000380c1067812 */ /* 0x000fe400078ec0ff */
[----:B------:R-:W-:-:S02]  /*6f50*/  LOP3.LUT R90, R0, R183, RZ, 0x3c, !PT ;  /* 0x000000b7005a7212 */ /* 0x000fc400078e3cff */
[----:B------:R-:W-:Y:S02]  /*6f60*/  LOP3.LUT R98, R4, R191, RZ, 0x3c, !PT ;  /* 0x000000bf04627212 */ /* 0x000fe400078e3cff */
[----:B------:R-:W-:Y:S02]  /*6f70*/  LOP3.LUT R0, R195, 0x380, RZ, 0xc0, !PT ;  /* 0x00000380c3007812 */ /* 0x000fe400078ec0ff */
[----:B------:R-:W-:Y:S02]  /*6f80*/  LOP3.LUT R94, R3, R94, RZ, 0x3c, !PT ;  /* 0x0000005e035e7212 */ /* 0x000fe400078e3cff */
[----:B------:R-:W-:Y:S02]  /*6f90*/  LOP3.LUT R4, R197, 0x380, RZ, 0xc0, !PT ;  /* 0x00000380c5047812 */ /* 0x000fe400078ec0ff */
[----:B------:R-:W-:Y:S02]  /*6fa0*/  LOP3.LUT R28, R181, 0x380, RZ, 0xc0, !PT ;  /* 0x00000380b51c7812 */ /* 0x000fe400078ec0ff */
[----:B------:R-:W-:-:S02]  /*6fb0*/  LOP3.LUT R3, R110, 0x380, RZ, 0xc0, !PT ;  /* 0x000003806e037812 */ /* 0x000fc400078ec0ff */
[----:B------:R-:W-:Y:S02]  /*6fc0*/  SHF.R.U64 R6, R6, 0x3, RZ ;  /* 0x0000000306067819 */ /* 0x000fe400000012ff */
[----:B------:R-:W-:Y:S02]  /*6fd0*/  SHF.R.U64 R0, R0, 0x3, RZ ;  /* 0x0000000300007819 */ /* 0x000fe400000012ff */
[----:B------:R-:W-:Y:S02]  /*6fe0*/  SHF.R.U64 R4, R4, 0x3, RZ ;  /* 0x0000000304047819 */ /* 0x000fe400000012ff */
[----:B------:R-:W-:Y:S02]  /*6ff0*/  MOV R130, R130 ;  /* 0x0000008200827202 */ /* 0x000fe40000000f00 */
[----:B------:R-:W-:Y:S02]  /*7000*/  SHF.R.U64 R28, R28, 0x3, RZ ;  /* 0x000000031c1c7819 */ /* 0x000fe400000012ff */
[----:B------:R-:W-:Y:S01]  /*7010*/  SHF.R.U64 R3, R3, 0x3, RZ ;  /* 0x0000000303037819 */ /* 0x000fe200000012ff */
[----:B------:R0:W-:Y:S01]  /*7020*/  STSM.16.M88.4 [R130], R8 ;  /* 0x0000000882007844 */ /* 0x0001e20000000200 */
[----:B------:R-:W-:-:S02]  /*7030*/  LOP3.LUT R102, R6, R193, RZ, 0x3c, !PT ;  /* 0x000000c106667212 */ /* 0x000fc400078e3cff */
[----:B------:R-:W-:Y:S02]  /*7040*/  LOP3.LUT R6, R199, 0x380, RZ, 0xc0, !PT ;  /* 0x00000380c7067812 */ /* 0x000fe400078ec0ff */
[----:B------:R-:W-:Y:S02]  /*7050*/  LOP3.LUT R106, R0, R195, RZ, 0x3c, !PT ;  /* 0x000000c3006a7212 */ /* 0x000fe400078e3cff */
[----:B------:R-:W-:Y:S02]  /*7060*/  LOP3.LUT R114, R4, R197, RZ, 0x3c, !PT ;  /* 0x000000c504727212 */ /* 0x000fe400078e3cff */
[----:B------:R-:W-:Y:S02]  /*7070*/  LOP3.LUT R0, R201, 0x380, RZ, 0xc0, !PT ;  /* 0x00000380c9007812 */ /* 0x000fe400078ec0ff */
[----:B------:R-:W-:Y:S02]  /*7080*/  LOP3.LUT R28, R28, R181, RZ, 0x3c, !PT ;  /* 0x000000b51c1c7212 */ /* 0x000fe400078e3cff */
[----:B------:R-:W-:-:S02]  /*7090*/  LOP3.LUT R110, R3, R110, RZ, 0x3c, !PT ;  /* 0x0000006e036e7212 */ /* 0x000fc400078e3cff */
[----:B------:R-:W-:Y:S02]  /*70a0*/  LOP3.LUT R4, R203, 0x380, RZ, 0xc0, !PT ;  /* 0x00000380cb047812 */ /* 0x000fe400078ec0ff */
[----:B------:R-:W-:Y:S02]  /*70b0*/  LOP3.LUT R3, R126, 0x380, RZ, 0xc0, !PT ;  /* 0x000003807e037812 */ /* 0x000fe400078ec0ff */
[----:B------:R-:W-:Y:S02]  /*70c0*/  MOV R15, R14 ;  /* 0x0000000e000f7202 */ /* 0x000fe40000000f00 */
[----:B0-----:R-:W-:Y:S02]  /*70d0*/  F2FP.BF16.F32.PACK_AB R8, R33, R163 ;  /* 0x000000a32108723e */ /* 0x001fe400000010ff */
[----:B------:R-:W-:Y:S02]  /*70e0*/  F2FP.BF16.F32.PACK_AB R9, R35, R34 ;  /* 0x000000222309723e */ /* 0x000fe400000010ff */
[----:B------:R-:W-:-:S02]  /*70f0*/  F2FP.BF16.F32.PACK_AB R10, R37, R155 ;  /* 0x0000009b250a723e */ /* 0x000fc400000010ff */
[----:B------:R-:W-:Y:S02]  /*7100*/  F2FP.BF16.F32.PACK_AB R11, R39, R38 ;  /* 0x00000026270b723e */ /* 0x000fe400000010ff */
[----:B------:R-:W-:Y:S02]  /*7110*/  SHF.R.U64 R6, R6, 0x3, RZ ;  /* 0x0000000306067819 */ /* 0x000fe400000012ff */
[----:B------:R-:W-:Y:S01]  /*7120*/  MOV R20, R20 ;  /* 0x0000001400147202 */ /* 0x000fe20000000f00 */
[----:B------:R0:W-:Y:S01]  /*7130*/  STSM.16.M88.4 [R15], R8 ;  /* 0x000000080f007844 */ /* 0x0001e20000000200 */
[----:B------:R-:W-:Y:S02]  /*7140*/  SHF.R.U64 R0, R0, 0x3, RZ ;  /* 0x0000000300007819 */ /* 0x000fe400000012ff */
[----:B------:R-:W-:Y:S01]  /*7150*/  MOV R24, R24 ;  /* 0x0000001800187202 */ /* 0x000fe20000000f00 */
[----:B------:R-:W-:Y:S01]  /*7160*/  STSM.16.M88.4 [R20], R40 ;  /* 0x0000002814007844 */ /* 0x000fe20000000200 */
[----:B------:R-:W-:-:S02]  /*7170*/  SHF.R.U64 R4, R4, 0x3, RZ ;  /* 0x0000000304047819 */ /* 0x000fc400000012ff */
[----:B------:R-:W-:Y:S01]  /*7180*/  MOV R28, R28 ;  /* 0x0000001c001c7202 */ /* 0x000fe20000000f00 */
[----:B------:R-:W-:Y:S01]  /*7190*/  STSM.16.M88.4 [R24], R48 ;  /* 0x0000003018007844 */ /* 0x000fe20000000200 */
[----:B------:R-:W-:Y:S02]  /*71a0*/  F2FP.BF16.F32.PACK_AB R65, R67, R66 ;  /* 0x000000424341723e */ /* 0x000fe400000010ff */
[----:B------:R-:W-:Y:S01]  /*71b0*/  F2FP.BF16.F32.PACK_AB R72, R73, R72 ;  /* 0x000000484948723e */ /* 0x000fe200000010ff */
[----:B------:R-:W-:Y:S01]  /*71c0*/  STSM.16.M88.4 [R28], R56 ;  /* 0x000000381c007844 */ /* 0x000fe20000000200 */
[----:B------:R-:W-:Y:S02]  /*71d0*/  SHF.R.U64 R3, R3, 0x3, RZ ;  /* 0x0000000303037819 */ /* 0x000fe400000012ff */
[----:B------:R-:W-:Y:S01]  /*71e0*/  MOV R14, R90 ;  /* 0x0000005a000e7202 */ /* 0x000fe20000000f00 */
[----:B0-----:R-:W-:Y:S01]  /*71f0*/  IMAD.U32 R11, RZ, RZ, UR6 ;  /* 0x00000006ff0b7e24 */ /* 0x001fe2000f8e00ff */
[----:B------:R-:W-:Y:S01]  /*7200*/  F2FP.BF16.F32.PACK_AB R66, R69, R68 ;  /* 0x000000444542723e */ /* 0x000fe200000010ff */
[----:B------:R-:W-:Y:S01]  /*7210*/  ULDC.64 UR6, c[0x0][0xbe0] ;  /* 0x0002f80000067ab9 */ /* 0x000fe20000000a00 */
[----:B------:R-:W-:Y:S01]  /*7220*/  F2FP.BF16.F32.PACK_AB R67, R71, R70 ;  /* 0x000000464743723e */ /* 0x000fe200000010ff */
[----:B------:R-:W-:Y:S01]  /*7230*/  IMAD.U32 R10, RZ, RZ, UR4 ;  /* 0x00000004ff0a7e24 */ /* 0x000fe2000f8e00ff */
[----:B------:R-:W-:-:S02]  /*7240*/  F2FP.BF16.F32.PACK_AB R73, R75, R74 ;  /* 0x0000004a4b49723e */ /* 0x000fc400000010ff */
[----:B------:R-:W-:Y:S01]  /*7250*/  F2FP.BF16.F32.PACK_AB R80, R81, R80 ;  /* 0x000000505150723e */ /* 0x000fe200000010ff */
[----:B------:R-:W-:Y:S01]  /*7260*/  STSM.16.M88.4 [R14], R64 ;  /* 0x000000400e007844 */ /* 0x000fe20000000200 */
[----:B------:R-:W-:Y:S02]  /*7270*/  LOP3.LUT R118, R6, R199, RZ, 0x3c, !PT ;  /* 0x000000c706767212 */ /* 0x000fe400078e3cff */
[----:B------:R-:W-:Y:S02]  /*7280*/  MOV R94, R94 ;  /* 0x0000005e005e7202 */ /* 0x000fe40000000f00 */
[----:B------:R-:W-:Y:S02]  /*7290*/  F2FP.BF16.F32.PACK_AB R74, R77, R76 ;  /* 0x0000004c4d4a723e */ /* 0x000fe400000010ff */
[----:B------:R-:W-:Y:S02]  /*72a0*/  F2FP.BF16.F32.PACK_AB R75, R79, R78 ;  /* 0x0000004e4f4b723e */ /* 0x000fe400000010ff */
[----:B------:R-:W-:-:S02]  /*72b0*/  F2FP.BF16.F32.PACK_AB R81, R83, R82 ;  /* 0x000000525351723e */ /* 0x000fc400000010ff */
[----:B------:R-:W-:Y:S01]  /*72c0*/  IADD3.X R123, RZ, R131, RZ, P5, !PT ;  /* 0x00000083ff7b7210 */ /* 0x000fe20002ffe4ff */
[----:B------:R-:W-:Y:S01]  /*72d0*/  STSM.16.M88.4 [R94], R72 ;  /* 0x000000485e007844 */ /* 0x000fe20000000200 */
[----:B------:R-:W-:Y:S02]  /*72e0*/  LOP3.LUT R122, R0, R201, RZ, 0x3c, !PT ;  /* 0x000000c9007a7212 */ /* 0x000fe400078e3cff */
[----:B------:R-:W-:Y:S02]  /*72f0*/  MOV R6, R98 ;  /* 0x0000006200067202 */ /* 0x000fe40000000f00 */
[----:B------:R-:W-:Y:S02]  /*7300*/  F2FP.BF16.F32.PACK_AB R82, R85, R84 ;  /* 0x000000545552723e */ /* 0x000fe400000010ff */
[----:B------:R-:W-:Y:S02]  /*7310*/  F2FP.BF16.F32.PACK_AB R83, R87, R86 ;  /* 0x000000565753723e */ /* 0x000fe400000010ff */
[----:B------:R-:W-:-:S02]  /*7320*/  F2FP.BF16.F32.PACK_AB R88, R89, R88 ;  /* 0x000000585958723e */ /* 0x000fc400000010ff */
[----:B------:R-:W-:Y:S01]  /*7330*/  LOP3.LUT R12, R4, R203, RZ, 0x3c, !PT ;  /* 0x000000cb040c7212 */ /* 0x000fe200078e3cff */
[----:B------:R-:W-:Y:S01]  /*7340*/  STSM.16.M88.4 [R6], R80 ;  /* 0x0000005006007844 */ /* 0x000fe20000000200 */
[----:B------:R-:W-:Y:S02]  /*7350*/  MOV R102, R102 ;  /* 0x0000006600667202 */ /* 0x000fe40000000f00 */
[----:B------:R-:W-:Y:S02]  /*7360*/  F2FP.BF16.F32.PACK_AB R89, R30, R26 ;  /* 0x0000001a1e59723e */ /* 0x000fe400000010ff */
        /* <DEDUP_REMOVED lines=10> */
[----:B------:R-:W-:Y:S01]  /*7410*/  MOV R110, R110 ;  /* 0x0000006e006e7202 */ /* 0x000fe20000000f00 */
        /* <DEDUP_REMOVED lines=8> */
[----:B------:R-:W-:Y:S02]  /*74a0*/  F2FP.BF16.F32.PACK_AB R113, R166, R165 ;  /* 0x000000a5a671723e */ /* 0x000fe400000010ff */
[----:B------:R-:W-:Y:S02]  /*74b0*/  F2FP.BF16.F32.PACK_AB R114, R117, R116 ;  /* 0x000000747572723e */ /* 0x000fe400000010ff */
[----:B------:R-:W-:Y:S02]  /*74c0*/  F2FP.BF16.F32.PACK_AB R115, R170, R168 ;  /* 0x000000a8aa73723e */ /* 0x000fe400000010ff */
[----:B------:R-:W-:Y:S02]  /*74d0*/  F2FP.BF16.F32.PACK_AB R120, R121, R120 ;  /* 0x000000787978723e */ /* 0x000fe400000010ff */
[----:B------:R-:W-:Y:S01]  /*74e0*/  MOV R118, R118 ;  /* 0x0000007600767202 */ /* 0x000fe20000000f00 */
[----:B------:R-:W-:Y:S01]  /*74f0*/  STSM.16.M88.4 [R3], R112 ;  /* 0x0000007003007844 */ /* 0x000fe20000000200 */
[----:B------:R-:W-:-:S02]  /*7500*/  F2FP.BF16.F32.PACK_AB R121, R172, R171 ;  /* 0x000000abac79723e */ /* 0x000fc400000010ff */
[----:B------:R-:W-:Y:S02]  /*7510*/  F2FP.BF16.F32.PACK_AB R122, R125, R124 ;  /* 0x0000007c7d7a723e */ /* 0x000fe400000010ff */
[----:B------:R-:W-:Y:S02]  /*7520*/  F2FP.BF16.F32.PACK_AB R123, R174, R173 ;  /* 0x000000adae7b723e */ /* 0x000fe400000010ff */
[----:B------:R-:W-:Y:S02]  /*7530*/  F2FP.BF16.F32.PACK_AB R128, R129, R128 ;  /* 0x000000808180723e */ /* 0x000fe400000010ff */
[----:B------:R-:W-:Y:S01]  /*7540*/  F2FP.BF16.F32.PACK_AB R136, R137, R136 ;  /* 0x000000888988723e */ /* 0x000fe200000010ff */
[----:B------:R-:W-:Y:S01]  /*7550*/  STSM.16.M88.4 [R118], R120 ;  /* 0x0000007876007844 */ /* 0x000fe20000000200 */
        /* <DEDUP_REMOVED lines=8> */
[----:B------:R-:W-:-:S02]  /*75e0*/  F2FP.BF16.F32.PACK_AB R139, R143, R142 ;  /* 0x0000008e8f8b723e */ /* 0x000fc400000010ff */
[----:B------:R-:W-:Y:S02]  /*75f0*/  F2FP.BF16.F32.PACK_AB R145, R147, R146 ;  /* 0x000000929391723e */ /* 0x000fe400000010ff */
[----:B------:R-:W-:Y:S01]  /*7600*/  MOV R12, R12 ;  /* 0x0000000c000c7202 */ /* 0x000fe20000000f00 */
[----:B------:R-:W-:Y:S01]  /*7610*/  STSM.16.M88.4 [R126], R136 ;  /* 0x000000887e007844 */ /* 0x000fe20000000200 */
[----:B------:R-:W-:Y:S02]  /*7620*/  F2FP.BF16.F32.PACK_AB R146, R149, R148 ;  /* 0x000000949592723e */ /* 0x000fe400000010ff */
[----:B------:R-:W-:Y:S01]  /*7630*/  F2FP.BF16.F32.PACK_AB R147, R151, R150 ;  /* 0x000000969793723e */ /* 0x000fe200000010ff */
[----:B------:R-:W-:Y:S01]  /*7640*/  UISETP.NE.U32.AND UP1, UPT, UR6, URZ, UPT ;  /* 0x0000003f0600728c */ /* 0x000fe2000bf25070 */
[----:B------:R-:W-:-:S03]  /*7650*/  PLOP3.LUT P0, PT, PT, PT, UP0, 0x80, 0x0 ;  /* 0x000000000000781c */ /* 0x000fc60003f0f008 */
[----:B------:R1:W-:Y:S01]  /*7660*/  STSM.16.M88.4 [R12], R144 ;  /* 0x000000900c007844 */ /* 0x0003e20000000200 */
[----:B------:R-:W-:Y:S01]  /*7670*/  BAR.SYNC.DEFER_BLOCKING 0x1, 0x100 ;  /* 0x0044000000007b1d */ /* 0x000fe20000010000 */
[----:B------:R-:W-:-:S07]  /*7680*/  UISETP.NE.AND.EX UP1, UPT, UR7, URZ, UPT, UP1 ;  /* 0x0000003f0700728c */ /* 0x000fce000bf25310 */
[----:B0-----:R-:W0:Y:S01]  /*7690*/  LDC R0, c[0x0][0xa88] ;  /* 0x0002a200ff007b82 */ /* 0x001e220000000800 */
[----:B------:R-:W-:-:S03]  /*76a0*/  PLOP3.LUT P6, PT, PT, PT, UP1, 0x80, 0x0 ;  /* 0x000000000000781c */ /* 0x000fc60003fcf018 */
[----:B------:R-:W-:-:S04]  /*76b0*/  @UP1 UIADD3 UR6, UP2, UR8, UR6, URZ ;  /* 0x0000000608061290 */ /* 0x000fc8000ff5e03f */
[----:B------:R-:W-:Y:S02]  /*76c0*/  @UP1 UIADD3.X UR7, UR9, UR7, URZ, UP2, !UPT ;  /* 0x0000000709071290 */ /* 0x000fe400097fe43f */
[----:B-1----:R-:W-:-:S04]  /*76d0*/  MOV R12, UR6 ;  /* 0x00000006000c7c02 */ /* 0x002fc80008000f00 */
[----:B------:R-:W-:Y:S01]  /*76e0*/  IMAD.U32 R13, RZ, RZ, UR7 ;  /* 0x00000007ff0d7e24 */ /* 0x000fe2000f8e00ff */
[----:B------:R-:W2:Y:S01]  /*76f0*/  @P0 LDG.E R3, desc[UR38][R10.64] ;  /* 0x000000260a030981 */ /* 0x000ea2000c1e1900 */
[----:B------:R-:W-:-:S04]  /*7700*/  IMAD R9, R18, 0x40, R2 ;  /* 0x0000004012097824 */ /* 0x000fc800078e0202 */
[----:B------:R-:W-:Y:S01]  /*7710*/  IMAD.WIDE R134, R9, 0x2, R134 ;  /* 0x0000000209867825 */ /* 0x000fe200078e0286 */
[----:B0-----:R0:W5:Y:S02]  /*7720*/  @P6 LDG.E R0, desc[UR38][R12.64] ;  /* 0x000000260c006981 */ /* 0x001164000c1e1900 */
[C---:B------:R-:W-:Y:S02]  /*7730*/  IADD3 R9, P2, R134.reuse, 0x1000, RZ ;  /* 0x0000100086097810 */ /* 0x040fe40007f5e0ff */
[C---:B------:R-:W-:Y:S02]  /*7740*/  IADD3 R29, P1, R134.reuse, 0x2000, RZ ;  /* 0x00002000861d7810 */ /* 0x040fe40007f3e0ff */
[----:B------:R-:W-:Y:S02]  /*7750*/  P2R R4, PR, RZ, 0x4 ;  /* 0x00000004ff047803 */ /* 0x000fe40000000000 */
[C---:B------:R-:W-:Y:S02]  /*7760*/  IADD3 R25, P2, R134.reuse, 0x3000, RZ ;  /* 0x0000300086197810 */ /* 0x040fe40007f5e0ff */
[----:B------:R-:W-:-:S02]  /*7770*/  IADD3 R41, P3, R134, 0x4000, RZ ;  /* 0x0000400086297810 */ /* 0x000fc40007f7e0ff */
[C---:B------:R-:W-:Y:S02]  /*7780*/  IADD3 R35, P4, R134.reuse, 0x5000, RZ ;  /* 0x0000500086237810 */ /* 0x040fe40007f9e0ff */
[----:B------:R-:W-:Y:S02]  /*7790*/  IADD3 R49, P5, R134, 0x6000, RZ ;  /* 0x0000600086317810 */ /* 0x000fe40007fbe0ff */
[----:B------:R-:W-:Y:S02]  /*77a0*/  LOP3.LUT R8, R9, 0x380, RZ, 0xc0, !PT ;  /* 0x0000038009087812 */ /* 0x000fe400078ec0ff */
[----:B------:R-:W-:Y:S02]  /*77b0*/  LOP3.LUT R28, R29, 0x380, RZ, 0xc0, !PT ;  /* 0x000003801d1c7812 */ /* 0x000fe400078ec0ff */
[----:B------:R-:W-:Y:S02]  /*77c0*/  LOP3.LUT R24, R25, 0x380, RZ, 0xc0, !PT ;  /* 0x0000038019187812 */ /* 0x000fe400078ec0ff */
[----:B------:R-:W-:-:S02]  /*77d0*/  LOP3.LUT R40, R41, 0x380, RZ, 0xc0, !PT ;  /* 0x0000038029287812 */ /* 0x000fc400078ec0ff */
[----:B------:R-:W-:Y:S02]  /*77e0*/  LOP3.LUT R34, R35, 0x380, RZ, 0xc0, !PT ;  /* 0x0000038023227812 */ /* 0x000fe400078ec0ff */
[----:B------:R-:W-:Y:S01]  /*77f0*/  LOP3.LUT R48, R49, 0x380, RZ, 0xc0, !PT ;  /* 0x0000038031307812 */ /* 0x000fe200078ec0ff */
[----:B------:R-:W-:Y:S01]  /*7800*/  UMOV UR4, URZ ;  /* 0x0000003f00047c82 */ /* 0x000fe20008000000 */
[----:B------:R-:W-:Y:S02]  /*7810*/  SHF.R.U64 R8, R8, 0x3, RZ ;  /* 0x0000000308087819 */ /* 0x000fe400000012ff */
[----:B------:R-:W-:Y:S02]  /*7820*/  SHF.R.U64 R28, R28, 0x3, RZ ;  /* 0x000000031c1c7819 */ /* 0x000fe400000012ff */
[----:B------:R-:W-:Y:S02]  /*7830*/  SHF.R.U64 R24, R24, 0x3, RZ ;  /* 0x0000000318187819 */ /* 0x000fe400000012ff */
[----:B------:R-:W-:-:S02]  /*7840*/  SHF.R.U64 R40, R40, 0x3, RZ ;  /* 0x0000000328287819 */ /* 0x000fc400000012ff */
[----:B------:R-:W-:Y:S02]  /*7850*/  SHF.R.U64 R34, R34, 0x3, RZ ;  /* 0x0000000322227819 */ /* 0x000fe400000012ff */
[----:B------:R-:W-:Y:S02]  /*7860*/  SHF.R.U64 R48, R48, 0x3, RZ ;  /* 0x0000000330307819 */ /* 0x000fe400000012ff */
[----:B------:R-:W-:Y:S02]  /*7870*/  LOP3.LUT R8, R8, R9, RZ, 0x3c, !PT ;  /* 0x0000000908087212 */ /* 0x000fe400078e3cff */
[----:B------:R-:W-:Y:S02]  /*7880*/  LOP3.LUT R28, R28, R29, RZ, 0x3c, !PT ;  /* 0x0000001d1c1c7212 */ /* 0x000fe400078e3cff */
[----:B------:R-:W-:Y:S02]  /*7890*/  LOP3.LUT R24, R24, R25, RZ, 0x3c, !PT ;  /* 0x0000001918187212 */ /* 0x000fe400078e3cff */
[----:B------:R-:W-:-:S02]  /*78a0*/  LOP3.LUT R40, R40, R41, RZ, 0x3c, !PT ;  /* 0x0000002928287212 */ /* 0x000fc400078e3cff */
[----:B------:R-:W-:Y:S02]  /*78b0*/  LOP3.LUT R34, R34, R35, RZ, 0x3c, !PT ;  /* 0x0000002322227212 */ /* 0x000fe400078e3cff */
[----:B------:R-:W-:Y:S02]  /*78c0*/  LOP3.LUT R48, R48, R49, RZ, 0x3c, !PT ;  /* 0x0000003130307212 */ /* 0x000fe400078e3cff */
[----:B--2---:R-:W-:Y:S01]  /*78d0*/  @P0 R2UR UR4, R3 ;  /* 0x00000000030402ca */ /* 0x004fe200000e0000 */
[----:B0-----:R-:W-:-:S14]  /*78e0*/  @P6 BRA `(.L_x_289) ;  /* 0x0000000000106947 */ /* 0x001fdc0003800000 */
[----:B------:R-:W-:Y:S05]  /*78f0*/  @!P0 BRA `(.L_x_289) ;  /* 0x00000000000c8947 */ /* 0x000fea0003800000 */
[----:B------:R-:W2:Y:S04]  /*7900*/  LDG.E R3, desc[UR38][R10.64] ;  /* 0x000000260a037981 */ /* 0x000ea8000c1e1900 */
[----:B-----5:R-:W2:Y:S02]  /*7910*/  LDG.E R0, desc[UR38][R10.64+0x4] ;  /* 0x000004260a007981 */ /* 0x020ea4000c1e1900 */
[----:B--2---:R-:W-:-:S07]  /*7920*/  IMAD.IADD R0, R0, 0x1, -R3 ;  /* 0x0000000100007824 */ /* 0x004fce00078e0a03 */
.L_x_289:
[----:B------:R-:W0:Y:S01]  /*7930*/  SHFL.IDX PT, R3, R188, RZ, 0x1f ;  /* 0x00001fffbc037589 */ /* 0x000e2200000e0000 */
[----:B------:R-:W-:Y:S01]  /*7940*/  ISETP.NE.AND P6, PT, R4, RZ, PT ;  /* 0x000000ff0400720c */ /* 0x000fe20003fc5270 */
[--C-:B------:R-:W-:Y:S01]  /*7950*/  IMAD.X R29, RZ, RZ, R135.reuse, P1 ;  /* 0x000000ffff1d7224 */ /* 0x100fe200008e0687 */
[C---:B------:R-:W-:Y:S01]  /*7960*/  IADD3 R39, P0, R134.reuse, 0x7000, RZ ;  /* 0x0000700086277810 */ /* 0x040fe20007f1e0ff */
[--C-:B------:R-:W-:Y:S01]  /*7970*/  IMAD.X R25, RZ, RZ, R135.reuse, P2 ;  /* 0x000000ffff197224 */ /* 0x100fe200010e0687 */
[C---:B------:R-:W-:Y:S01]  /*7980*/  IADD3 R45, P1, R134.reuse, 0x9000, RZ ;  /* 0x00009000862d7810 */ /* 0x040fe20007f3e0ff */
[--C-:B------:R-:W-:Y:S01]  /*7990*/  IMAD.X R9, RZ, RZ, R135.reuse, P6 ;  /* 0x000000ffff097224 */ /* 0x100fe200030e0687 */
[----:B------:R-:W-:Y:S01]  /*79a0*/  IADD3 R53, P6, R134, 0x8000, RZ ;  /* 0x0000800086357810 */ /* 0x000fe20007fde0ff */
[--C-:B------:R-:W-:Y:S01]  /*79b0*/  IMAD.X R35, RZ, RZ, R135.reuse, P4 ;  /* 0x000000ffff237224 */ /* 0x100fe200020e0687 */
[----:B------:R-:W-:Y:S01]  /*79c0*/  LOP3.LUT R38, R39, 0x380, RZ, 0xc0, !PT ;  /* 0x0000038027267812 */ /* 0x000fe200078ec0ff */
[----:B------:R-:W-:Y:S01]  /*79d0*/  IMAD.X R49, RZ, RZ, R135, P5 ;  /* 0x000000ffff317224 */ /* 0x000fe200028e0687 */
[----:B------:R-:W-:Y:S01]  /*79e0*/  LOP3.LUT R52, R53, 0x380, RZ, 0xc0, !PT ;  /* 0x0000038035347812 */ /* 0x000fe200078ec0ff */
[----:B------:R-:W-:Y:S01]  /*79f0*/  USHF.R.S32.HI UR9, URZ, 0x1f, UR4 ;  /* 0x0000001f3f097899 */ /* 0x000fe20008011404 */
[----:B------:R-:W-:Y:S01]  /*7a00*/  LOP3.LUT R44, R45, 0x380, RZ, 0xc0, !PT ;  /* 0x000003802d2c7812 */ /* 0x000fe200078ec0ff */
[----:B------:R-:W-:Y:S01]  /*7a10*/  USHF.R.S32.HI UR12, URZ, 0x1f, UR46 ;  /* 0x0000001f3f0c7899 */ /* 0x000fe2000801142e */
[----:B------:R-:W-:Y:S01]  /*7a20*/  SHF.R.U64 R52, R52, 0x3, RZ ;  /* 0x0000000334347819 */ /* 0x000fe200000012ff */
[----:B------:R-:W-:Y:S01]  /*7a30*/  USEL UR44, UR44, URZ, !UP0 ;  /* 0x0000003f2c2c7287 */ /* 0x000fe2000c000000 */
[----:B------:R-:W-:Y:S01]  /*7a40*/  SHF.R.U64 R38, R38, 0x3, RZ ;  /* 0x0000000326267819 */ /* 0x000fe200000012ff */
[----:B------:R-:W-:Y:S01]  /*7a50*/  USEL UR45, UR45, URZ, !UP0 ;  /* 0x0000003f2d2d7287 */ /* 0x000fe2000c000000 */
[----:B------:R-:W-:-:S02]  /*7a60*/  SHF.R.U64 R44, R44, 0x3, RZ ;  /* 0x000000032c2c7819 */ /* 0x000fc400000012ff */
[----:B------:R-:W-:Y:S01]  /*7a70*/  LOP3.LUT R52, R52, R53, RZ, 0x3c, !PT ;  /* 0x0000003534347212 */ /* 0x000fe200078e3cff */
[--C-:B------:R-:W-:Y:S01]  /*7a80*/  IMAD.X R53, RZ, RZ, R135.reuse, P6 ;  /* 0x000000ffff357224 */ /* 0x100fe200030e0687 */
[----:B------:R-:W-:Y:S01]  /*7a90*/  LOP3.LUT R38, R38, R39, RZ, 0x3c, !PT ;  /* 0x0000002726267212 */ /* 0x000fe200078e3cff */
[--C-:B------:R-:W-:Y:S01]  /*7aa0*/  IMAD.X R39, RZ, RZ, R135.reuse, P0 ;  /* 0x000000ffff277224 */ /* 0x100fe200000e0687 */
[----:B0-----:R-:W-:Y:S02]  /*7ab0*/  ISETP.NE.AND P6, PT, R3, RZ, PT ;  /* 0x000000ff0300720c */ /* 0x001fe40003fc5270 */
[----:B------:R-:W-:Y:S01]  /*7ac0*/  LOP3.LUT R44, R44, R45, RZ, 0x3c, !PT ;  /* 0x0000002d2c2c7212 */ /* 0x000fe200078e3cff */
[----:B------:R-:W-:Y:S01]  /*7ad0*/  IMAD.X R45, RZ, RZ, R135, P1 ;  /* 0x000000ffff2d7224 */ /* 0x000fe200008e0687 */
[----:B------:R-:W-:Y:S02]  /*7ae0*/  IADD3.X R41, RZ, R135, RZ, P3, !PT ;  /* 0x00000087ff297210 */ /* 0x000fe40001ffe4ff */
[----:B------:R-:W-:-:S02]  /*7af0*/  IADD3 R61, P2, R134, 0xa000, RZ ;  /* 0x0000a000863d7810 */ /* 0x000fc40007f5e0ff */
[C---:B------:R-:W-:Y:S02]  /*7b00*/  IADD3 R57, P3, R134.reuse, 0xb000, RZ ;  /* 0x0000b00086397810 */ /* 0x040fe40007f7e0ff */
[C---:B------:R-:W-:Y:S02]  /*7b10*/  IADD3 R69, P4, R134.reuse, 0xc000, RZ ;  /* 0x0000c00086457810 */ /* 0x040fe40007f9e0ff */
[C---:B------:R-:W-:Y:S02]  /*7b20*/  IADD3 R65, P5, R134.reuse, 0xd000, RZ ;  /* 0x0000d00086417810 */ /* 0x040fe40007fbe0ff */
[C---:B------:R-:W-:Y:S02]  /*7b30*/  IADD3 R77, P0, R134.reuse, 0xe000, RZ ;  /* 0x0000e000864d7810 */ /* 0x040fe40007f1e0ff */
[----:B------:R-:W-:Y:S02]  /*7b40*/  IADD3 R4, P1, R134, 0xf000, RZ ;  /* 0x0000f00086047810 */ /* 0x000fe40007f3e0ff */
[----:B------:R-:W-:-:S02]  /*7b50*/  LOP3.LUT R60, R61, 0x380, RZ, 0xc0, !PT ;  /* 0x000003803d3c7812 */ /* 0x000fc400078ec0ff */
[----:B------:R-:W-:Y:S01]  /*7b60*/  LOP3.LUT R56, R57, 0x380, RZ, 0xc0, !PT ;  /* 0x0000038039387812 */ /* 0x000fe200078ec0ff */
[----:B------:R-:W-:Y:S01]  /*7b70*/  IMAD.X R73, RZ, RZ, R135, P1 ;  /* 0x000000ffff497224 */ /* 0x000fe200008e0687 */
[----:B------:R-:W-:Y:S02]  /*7b80*/  LOP3.LUT R68, R69, 0x380, RZ, 0xc0, !PT ;  /* 0x0000038045447812 */ /* 0x000fe400078ec0ff */
[----:B------:R-:W-:Y:S02]  /*7b90*/  LOP3.LUT R64, R65, 0x380, RZ, 0xc0, !PT ;  /* 0x0000038041407812 */ /* 0x000fe400078ec0ff */
[----:B------:R-:W-:Y:S02]  /*7ba0*/  LOP3.LUT R76, R77, 0x380, RZ, 0xc0, !PT ;  /* 0x000003804d4c7812 */ /* 0x000fe400078ec0ff */
[----:B------:R-:W-:Y:S02]  /*7bb0*/  LOP3.LUT R11, R134, 0x380, RZ, 0xc0, !PT ;  /* 0x00000380860b7812 */ /* 0x000fe400078ec0ff */
[----:B------:R-:W-:-:S02]  /*7bc0*/  LOP3.LUT R3, R4, 0x380, RZ, 0xc0, !PT ;  /* 0x0000038004037812 */ /* 0x000fc400078ec0ff */
[----:B------:R-:W-:Y:S02]  /*7bd0*/  SHF.R.U64 R60, R60, 0x3, RZ ;  /* 0x000000033c3c7819 */ /* 0x000fe400000012ff */
[----:B------:R-:W-:Y:S02]  /*7be0*/  SHF.R.U64 R56, R56, 0x3, RZ ;  /* 0x0000000338387819 */ /* 0x000fe400000012ff */
[----:B------:R-:W-:Y:S02]  /*7bf0*/  SHF.R.U64 R68, R68, 0x3, RZ ;  /* 0x0000000344447819 */ /* 0x000fe400000012ff */
[----:B------:R-:W-:Y:S02]  /*7c00*/  SHF.R.U64 R64, R64, 0x3, RZ ;  /* 0x0000000340407819 */ /* 0x000fe400000012ff */
[----:B------:R-:W-:Y:S02]  /*7c10*/  SHF.R.U64 R76, R76, 0x3, RZ ;  /* 0x000000034c4c7819 */ /* 0x000fe400000012ff */
[----:B------:R-:W-:-:S02]  /*7c20*/  SHF.R.U64 R11, R11, 0x3, RZ ;  /* 0x000000030b0b7819 */ /* 0x000fc400000012ff */
[----:B------:R-:W-:Y:S02]  /*7c30*/  SHF.R.U64 R3, R3, 0x3, RZ ;  /* 0x0000000303037819 */ /* 0x000fe400000012ff */
[----:B------:R-:W-:Y:S02]  /*7c40*/  LOP3.LUT R60, R60, R61, RZ, 0x3c, !PT ;  /* 0x0000003d3c3c7212 */ /* 0x000fe400078e3cff */
[----:B------:R-:W-:Y:S01]  /*7c50*/  LOP3.LUT R56, R56, R57, RZ, 0x3c, !PT ;  /* 0x0000003938387212 */ /* 0x000fe200078e3cff */
[--C-:B------:R-:W-:Y:S01]  /*7c60*/  IMAD.X R57, RZ, RZ, R135.reuse, P3 ;  /* 0x000000ffff397224 */ /* 0x100fe200018e0687 */
[----:B------:R-:W-:Y:S01]  /*7c70*/  LOP3.LUT R68, R68, R69, RZ, 0x3c, !PT ;  /* 0x0000004544447212 */ /* 0x000fe200078e3cff */
[--C-:B------:R-:W-:Y:S01]  /*7c80*/  IMAD.X R69, RZ, RZ, R135.reuse, P4 ;  /* 0x000000ffff457224 */ /* 0x100fe200020e0687 */
[----:B------:R-:W-:Y:S01]  /*7c90*/  LOP3.LUT R64, R64, R65, RZ, 0x3c, !PT ;  /* 0x0000004140407212 */ /* 0x000fe200078e3cff */
[--C-:B------:R-:W-:Y:S01]  /*7ca0*/  IMAD.X R65, RZ, RZ, R135.reuse, P5 ;  /* 0x000000ffff417224 */ /* 0x100fe200028e0687 */
[----:B------:R-:W-:Y:S01]  /*7cb0*/  LOP3.LUT R76, R76, R77, RZ, 0x3c, !PT ;  /* 0x0000004d4c4c7212 */ /* 0x000fe200078e3cff */
[----:B------:R-:W-:Y:S01]  /*7cc0*/  IMAD.X R77, RZ, RZ, R135, P0 ;  /* 0x000000ffff4d7224 */ /* 0x000fe200000e0687 */
[----:B------:R-:W-:-:S02]  /*7cd0*/  IADD3.X R61, RZ, R135, RZ, P2, !PT ;  /* 0x00000087ff3d7210 */ /* 0x000fc400017fe4ff */
[----:B------:R-:W-:Y:S02]  /*7ce0*/  LOP3.LUT R134, R11, R134, RZ, 0x3c, !PT ;  /* 0x000000860b867212 */ /* 0x000fe400078e3cff */
[----:B------:R-:W-:Y:S01]  /*7cf0*/  LOP3.LUT R72, R3, R4, RZ, 0x3c, !PT ;  /* 0x0000000403487212 */ /* 0x000fe200078e3cff */
[----:B------:R-:W-:Y:S06]  /*7d00*/  @P6 BRA `(.L_x_290) ;  /* 0x0000000000686947 */ /* 0x000fec0003800000 */
[----:B------:R-:W-:Y:S01]  /*7d10*/  ULDC.64 UR10, c[0x0][0xb70] ;  /* 0x0002dc00000a7ab9 */ /* 0x000fe20000000a00 */
[----:B------:R-:W-:Y:S01]  /*7d20*/  UMOV UR6, UR4 ;  /* 0x0000000400067c82 */ /* 0x000fe20008000000 */
[----:B------:R-:W-:Y:S01]  /*7d30*/  UIMAD UR8, UR12, UR10, URZ ;  /* 0x0000000a0c0872a4 */ /* 0x000fe2000f8e023f */
[----:B------:R-:W-:Y:S01]  /*7d40*/  IADD3 R4, -R22, RZ, RZ ;  /* 0x000000ff16047210 */ /* 0x000fe20007ffe1ff */
[----:B------:R-:W-:Y:S01]  /*7d50*/  UMOV UR7, UR9 ;  /* 0x0000000900077c82 */ /* 0x000fe20008000000 */
[----:B------:R-:W-:Y:S01]  /*7d60*/  IMAD R11, R187, 0x40, R16 ;  /* 0x00000040bb0b7824 */ /* 0x000fe200078e0210 */
[----:B------:R-:W-:Y:S01]  /*7d70*/  UIMAD.WIDE.U32 UR6, UR46, UR10, UR6 ;  /* 0x0000000a2e0672a5 */ /* 0x000fe2000f8e0006 */
[----:B------:R-:W-:Y:S01]  /*7d80*/  ISETP.NE.AND P0, PT, R17, R4, PT ;  /* 0x000000041100720c */ /* 0x000fe20003f05270 */
[----:B------:R-:W-:Y:S01]  /*7d90*/  UIMAD UR8, UR46, UR11, UR8 ;  /* 0x0000000b2e0872a4 */ /* 0x000fe2000f8e0208 */
[C---:B------:R-:W-:Y:S01]  /*7da0*/  VIADD R3, R11.reuse, 0x8 ;  /* 0x000000080b037836 */ /* 0x040fe20000000000 */
[----:B------:R-:W-:Y:S01]  /*7db0*/  SHF.R.S32.HI R4, RZ, 0x1f, R11 ;  /* 0x0000001fff047819 */ /* 0x000fe2000001140b */
[----:B------:R-:W-:Y:S01]  /*7dc0*/  ULDC.64 UR10, c[0x0][0xb78] ;  /* 0x0002de00000a7ab9 */ /* 0x000fe20000000a00 */
[----:B------:R-:W-:Y:S01]  /*7dd0*/  UIADD3 UR7, UR7, UR8, URZ ;  /* 0x0000000807077290 */ /* 0x000fe2000fffe03f */
[-C--:B-----5:R-:W-:Y:S01]  /*7de0*/  ISETP.GE.OR P1, PT, R11, R0.reuse, P0 ;  /* 0x000000000b00720c */ /* 0x0a0fe20000726670 */
[----:B------:R-:W-:Y:S01]  /*7df0*/  UIMAD UR8, UR45, UR10, URZ ;  /* 0x0000000a2d0872a4 */ /* 0x000fe2000f8e023f */
[----:B------:R-:W-:Y:S01]  /*7e00*/  ISETP.GE.OR P0, PT, R3, R0, P0 ;  /* 0x000000000300720c */ /* 0x000fe20000706670 */
[----:B------:R-:W-:-:S02]  /*7e10*/  UIMAD.WIDE.U32 UR6, UR44, UR10, UR6 ;  /* 0x0000000a2c0672a5 */ /* 0x000fc4000f8e0006 */
[----:B------:R-:W-:-:S03]  /*7e20*/  UIMAD UR8, UR44, UR11, UR8 ;  /* 0x0000000b2c0872a4 */ /* 0x000fc6000f8e0208 */
[----:B------:R-:W-:Y:S01]  /*7e30*/  ULDC.64 UR10, c[0x0][0xb40] ;  /* 0x0002d000000a7ab9 */ /* 0x000fe20000000a00 */
[----:B------:R-:W-:Y:S02]  /*7e40*/  IADD3 R6, P2, R11, UR6, RZ ;  /* 0x000000060b067c10 */ /* 0x000fe4000ff5e0ff */
[----:B------:R-:W-:-:S05]  /*7e50*/  IMAD.U32 R13, RZ, RZ, UR8 ;  /* 0x00000008ff0d7e24 */ /* 0x000fca000f8e00ff */
[----:B------:R-:W-:Y:S02]  /*7e60*/  IADD3.X R3, R4, UR7, R13, P2, !PT ;  /* 0x0000000704037c10 */ /* 0x000fe400097fe40d */
[----:B------:R-:W-:-:S04]  /*7e70*/  LEA R10, P2, R6, UR10, 0x2 ;  /* 0x0000000a060a7c11 */ /* 0x000fc8000f8410ff */
[----:B------:R-:W-:-:S05]  /*7e80*/  LEA.HI.X R11, R6, UR11, R3, 0x2, P2 ;  /* 0x0000000b060b7c11 */ /* 0x000fca00090f1403 */
[----:B------:R0:W-:Y:S04]  /*7e90*/  @!P1 STG.E desc[UR38][R10.64], R36 ;  /* 0x000000240a009986 */ /* 0x0001e8000c101926 */
[----:B------:R0:W-:Y:S02]  /*7ea0*/  @!P0 STG.E desc[UR38][R10.64+0x20], R32 ;  /* 0x000020200a008986 */ /* 0x0001e4000c101926 */
.L_x_290:
[C---:B------:R-:W-:Y:S01]  /*7eb0*/  VIADD R4, R2.reuse, 0x40 ;  /* 0x0000004002047836 */ /* 0x040fe20000000000 */
[----:B------:R-:W-:Y:S01]  /*7ec0*/  ULDC UR8, c[0x0][0xa8c] ;  /* 0x0002a30000087ab9 */ /* 0x000fe20000000800 */
[C---:B------:R-:W-:Y:S01]  /*7ed0*/  VIADD R86, R2.reuse, 0x80 ;  /* 0x0000008002567836 */ /* 0x040fe20000000000 */
[----:B------:R-:W-:Y:S01]  /*7ee0*/  IADD3 R87, R2, 0xc0, RZ ;  /* 0x000000c002577810 */ /* 0x000fe20007ffe0ff */
[----:B------:R-:W-:Y:S01]  /*7ef0*/  ULDC.64 UR10, c[0x0][0xaa0] ;  /* 0x0002a800000a7ab9 */ /* 0x000fe20000000a00 */
[----:B------:R-:W-:Y:S01]  /*7f00*/  ISETP.GE.AND P1, PT, R4, UR8, PT ;  /* 0x0000000804007c0c */ /* 0x000fe2000bf26270 */
[----:B------:R1:W5:Y:S01]  /*7f10*/  LD.E.128 R12, desc[UR38][R134.64] ;  /* 0x00000026860c7980 */ /* 0x000362000c101d00 */
[----:B------:R-:W-:Y:S02]  /*7f20*/  ISETP.GE.AND P0, PT, R2, UR8, PT ;  /* 0x0000000802007c0c */ /* 0x000fe4000bf06270 */
[----:B------:R-:W-:Y:S01]  /*7f30*/  SEL R6, RZ, 0xffffffff, P1 ;  /* 0xffffffffff067807 */ /* 0x000fe20000800000 */
[----:B0-----:R-:W5:Y:S01]  /*7f40*/  LD.E.128 R8, desc[UR38][R8.64] ;  /* 0x0000002608087980 */ /* 0x001f62000c101d00 */
[----:B------:R-:W-:-:S03]  /*7f50*/  SEL R3, RZ, 0x1, P0 ;  /* 0x00000001ff037807 */ /* 0x000fc60000000000 */
[----:B------:R-:W-:Y:S01]  /*7f60*/  IMAD.SHL.U32 R6, R6, 0x2, RZ ;  /* 0x0000000206067824 */ /* 0x000fe200078e00ff */
[----:B------:R-:W-:Y:S01]  /*7f70*/  ISETP.GE.AND P0, PT, R86, UR8, PT ;  /* 0x0000000856007c0c */ /* 0x000fe2000bf06270 */
[----:B------:R-:W5:Y:S01]  /*7f80*/  LD.E.128 R28, desc[UR38][R28.64] ;  /* 0x000000261c1c7980 */ /* 0x000f62000c101d00 */
[----:B------:R-:W-:Y:S02]  /*7f90*/  ISETP.GE.AND P1, PT, R87, UR8, PT ;  /* 0x0000000857007c0c */ /* 0x000fe4000bf26270 */
[----:B------:R-:W-:Y:S01]  /*7fa0*/  LOP3.LUT R3, R6, 0x2, R3, 0xe2, !PT ;  /* 0x0000000206037812 */ /* 0x000fe200078ee203 */
[----:B------:R-:W5:Y:S01]  /*7fb0*/  LD.E.128 R24, desc[UR38][R24.64] ;  /* 0x0000002618187980 */ /* 0x000f62000c101d00 */
[----:B------:R-:W-:Y:S02]  /*7fc0*/  SEL R6, RZ, 0x4, P0 ;  /* 0x00000004ff067807 */ /* 0x000fe40000000000 */
[----:B------:R-:W-:Y:S01]  /*7fd0*/  SEL R19, RZ, 0x8, P1 ;  /* 0x00000008ff137807 */ /* 0x000fe20000800000 */
[C---:B------:R-:W-:Y:S01]  /*7fe0*/  VIADD R20, R2.reuse, 0x180 ;  /* 0x0000018002147836 */ /* 0x040fe20000000000 */
[----:B------:R-:W-:Y:S01]  /*7ff0*/  UIMAD UR6, UR9, UR10, URZ ;  /* 0x0000000a090672a4 */ /* 0x000fe2000f8e023f */
[C---:B------:R-:W-:Y:S01]  /*8000*/  VIADD R88, R2.reuse, 0x100 ;  /* 0x0000010002587836 */ /* 0x040fe20000000000 */
[----:B------:R-:W-:Y:S01]  /*8010*/  LOP3.LUT R6, R19, R3, R6, 0xfe, !PT ;  /* 0x0000000313067212 */ /* 0x000fe200078efe06 */
[----:B------:R-:W-:Y:S01]  /*8020*/  VIADD R90, R2, 0x140 ;  /* 0x00000140025a7836 */ /* 0x000fe20000000000 */
[--C-:B------:R-:W-:Y:S01]  /*8030*/  SHF.R.S32.HI R3, RZ, 0x1f, R2.reuse ;  /* 0x0000001fff037819 */ /* 0x100fe20000011402 */
[----:B------:R-:W-:Y:S01]  /*8040*/  IMAD.U32 R21, RZ, RZ, UR10 ;  /* 0x0000000aff157e24 */ /* 0x000fe2000f8e00ff */
[----:B------:R-:W-:Y:S01]  /*8050*/  UIMAD UR6, UR4, UR11, UR6 ;  /* 0x0000000b040672a4 */ /* 0x000fe2000f8e0206 */
[----:B------:R-:W-:Y:S01]  /*8060*/  ISETP.GE.AND P2, PT, R20, UR8, PT ;  /* 0x0000000814007c0c */ /* 0x000fe2000bf46270 */
[----:B------:R-:W5:Y:S01]  /*8070*/  LD.E.128 R40, desc[UR38][R40.64] ;  /* 0x0000002628287980 */ /* 0x000f62000c101d00 */
[----:B------:R-:W-:Y:S01]  /*8080*/  ISETP.GE.AND P0, PT, R88, UR8, PT ;  /* 0x0000000858007c0c */ /* 0x000fe2000bf06270 */
[----:B------:R-:W-:Y:S01]  /*8090*/  IMAD.WIDE.U32 R20, R21, UR4, R2 ;  /* 0x0000000415147c25 */ /* 0x000fe2000f8e0002 */
[----:B------:R-:W-:Y:S01]  /*80a0*/  ISETP.GE.AND P1, PT, R90, UR8, PT ;  /* 0x000000085a007c0c */ /* 0x000fe2000bf26270 */
[----:B------:R-:W-:Y:S01]  /*80b0*/  ULDC.64 UR10, c[0x0][0xae0] ;  /* 0x0002b800000a7ab9 */ /* 0x000fe20000000a00 */
[----:B------:R-:W5:Y:S01]  /*80c0*/  LD.E.128 R32, desc[UR38][R34.64] ;  /* 0x0000002622207980 */ /* 0x000f62000c101d00 */
[----:B------:R-:W-:-:S03]  /*80d0*/  UIMAD UR4, UR12, UR10, URZ ;  /* 0x0000000a0c0472a4 */ /* 0x000fc6000f8e023f */
[----:B------:R-:W5:Y:S01]  /*80e0*/  LD.E.128 R48, desc[UR38][R48.64] ;  /* 0x0000002630307980 */ /* 0x000f62000c101d00 */
[----:B------:R-:W-:-:S03]  /*80f0*/  SEL R3, RZ, 0x10, P0 ;  /* 0x00000010ff037807 */ /* 0x000fc60000000000 */
[----:B------:R-:W5:Y:S01]  /*8100*/  LD.E.128 R36, desc[UR38][R38.64] ;  /* 0x0000002626247980 */ /* 0x000f62000c101d00 */
[----:B------:R-:W-:-:S03]  /*8110*/  SEL R19, RZ, 0x20, P1 ;  /* 0x00000020ff137807 */ /* 0x000fc60000800000 */
[----:B------:R-:W5:Y:S01]  /*8120*/  LD.E.128 R52, desc[UR38][R52.64] ;  /* 0x0000002634347980 */ /* 0x000f62000c101d00 */
[----:B------:R-:W-:-:S03]  /*8130*/  VIADD R21, R21, UR6 ;  /* 0x0000000615157c36 */ /* 0x000fc60008000000 */
[----:B------:R-:W5:Y:S01]  /*8140*/  LD.E.128 R44, desc[UR38][R44.64] ;  /* 0x000000262c2c7980 */ /* 0x000f62000c101d00 */
[----:B------:R-:W-:-:S03]  /*8150*/  IMAD.U32 R81, RZ, RZ, UR10 ;  /* 0x0000000aff517e24 */ /* 0x000fc6000f8e00ff */
[----:B------:R-:W5:Y:S04]  /*8160*/  LD.E.128 R60, desc[UR38][R60.64] ;  /* 0x000000263c3c7980 */ /* 0x000f68000c101d00 */
[----:B------:R-:W5:Y:S04]  /*8170*/  LD.E.128 R56, desc[UR38][R56.64] ;  /* 0x0000002638387980 */ /* 0x000f68000c101d00 */
[----:B------:R-:W5:Y:S04]  /*8180*/  LD.E.128 R68, desc[UR38][R68.64] ;  /* 0x0000002644447980 */ /* 0x000f68000c101d00 */
[----:B------:R-:W5:Y:S04]  /*8190*/  LD.E.128 R64, desc[UR38][R64.64] ;  /* 0x0000002640407980 */ /* 0x000f68000c101d00 */
[----:B------:R-:W5:Y:S04]  /*81a0*/  LD.E.128 R76, desc[UR38][R76.64] ;  /* 0x000000264c4c7980 */ /* 0x000f68000c101d00 */
[----:B------:R-:W5:Y:S01]  /*81b0*/  LD.E.128 R72, desc[UR38][R72.64] ;  /* 0x0000002648487980 */ /* 0x000f62000c101d00 */
[----:B------:R-:W-:Y:S01]  /*81c0*/  UIMAD UR6, UR46, UR11, UR4 ;  /* 0x0000000b2e0672a4 */ /* 0x000fe2000f8e0204 */
[----:B------:R-:W-:Y:S01]  /*81d0*/  LOP3.LUT R6, R19, R6, R3, 0xfe, !PT ;  /* 0x0000000613067212 */ /* 0x000fe200078efe03 */
[----:B------:R-:W-:Y:S01]  /*81e0*/  IMAD.WIDE.U32 R20, R81, UR46, R20 ;  /* 0x0000002e51147c25 */ /* 0x000fe2000f8e0014 */
[----:B------:R-:W-:Y:S01]  /*81f0*/  @!PT LDS RZ, [RZ] ;  /* 0x00000000fffff984 */ /* 0x000fe20000000800 */
[----:B------:R-:W-:Y:S01]  /*8200*/  @!PT LDS RZ, [RZ] ;  /* 0x00000000fffff984 */ /* 0x000fe20000000800 */
[----:B------:R-:W-:Y:S01]  /*8210*/  @!PT LDS RZ, [RZ] ;  /* 0x00000000fffff984 */ /* 0x000fe20000000800 */
[----:B------:R-:W-:Y:S01]  /*8220*/  @!PT LDS RZ, [RZ] ;  /* 0x00000000fffff984 */ /* 0x000fe20000000800 */
[----:B------:R0:W-:Y:S06]  /*8230*/  MEMBAR.ALL.CTA ;  /* 0x0000000000007992 */ /* 0x0001ec0000008000 */
[----:B0-----:R-:W0:Y:S01]  /*8240*/  FENCE.VIEW.ASYNC.S ;  /* 0x00000000000073c6 */ /* 0x001e220000000000 */
[----:B------:R-:W-:Y:S01]  /*8250*/  UIADD3 UR4, UR42, 0x28c20, URZ ;  /* 0x00028c202a047890 */ /* 0x000fe2000fffe03f */
[----:B------:R-:W-:Y:S01]  /*8260*/  SEL R3, RZ, 0x40, P2 ;  /* 0x00000040ff037807 */ /* 0x000fe20001000000 */
[----:B-----5:R-:W-:Y:S01]  /*8270*/  IMAD R19, R187, -0x40, R0 ;  /* 0xffffffc0bb137824 */ /* 0x020fe200078e0200 */
[----:B------:R-:W-:Y:S01]  /*8280*/  IADD3 R80, R2, 0x1c0, RZ ;  /* 0x000001c002507810 */ /* 0x000fe20007ffe0ff */
[----:B------:R-:W-:Y:S01]  /*8290*/  VIADD R21, R21, UR6 ;  /* 0x0000000615157c36 */ /* 0x000fe20008000000 */
[----:B------:R-:W-:Y:S01]  /*82a0*/  ULDC.64 UR6, c[0x0][0xae8] ;  /* 0x0002ba0000067ab9 */ /* 0x000fe20000000a00 */
[----:B------:R-:W-:Y:S01]  /*82b0*/  UPRMT UR4, URZ, 0x654, UR4 ;  /* 0x000006543f047896 */ /* 0x000fe20008000004 */
[C---:B------:R-:W-:Y:S01]  /*82c0*/  ISETP.GE.AND P2, PT, R18.reuse, R19, PT ;  /* 0x000000131200720c */ /* 0x040fe20003f46270 */
[----:B------:R-:W-:Y:S01]  /*82d0*/  IMAD.U32 R83, RZ, RZ, UR6 ;  /* 0x00000006ff537e24 */ /* 0x000fe2000f8e00ff */
[----:B------:R-:W-:Y:S01]  /*82e0*/  UIMAD UR6, UR45, UR6, URZ ;  /* 0x000000062d0672a4 */ /* 0x000fe2000f8e023f */
[----:B------:R-:W-:Y:S01]  /*82f0*/  VIADD R0, R18, 0x20 ;  /* 0x0000002012007836 */ /* 0x000fe20000000000 */
[----:B------:R-:W-:Y:S01]  /*8300*/  ISETP.GE.AND P1, PT, R80, UR8, PT ;  /* 0x0000000850007c0c */ /* 0x000fe2000bf26270 */
[----:B------:R-:W-:Y:S01]  /*8310*/  IMAD.WIDE.U32 R82, R83, UR44, R20 ;  /* 0x0000002c53527c25 */ /* 0x000fe2000f8e0014 */
[----:B------:R-:W-:Y:S01]  /*8320*/  UIMAD UR6, UR44, UR7, UR6 ;  /* 0x000000072c0672a4 */ /* 0x000fe2000f8e0206 */
[----:B------:R-:W-:Y:S01]  /*8330*/  LOP3.LUT R3, R6, R3, RZ, 0xfc, !PT ;  /* 0x0000000306037212 */ /* 0x000fe200078efcff */
[----:B------:R-:W-:Y:S01]  /*8340*/  BSSY B1, `(.L_x_291) ;  /* 0x0000023000017945 */ /* 0x000fe20003800000 */
[----:B------:R-:W-:-:S02]  /*8350*/  ISETP.GE.AND P0, PT, R0, R19, PT ;  /* 0x000000130000720c */ /* 0x000fc40003f06270 */
[--C-:B------:R-:W-:Y:S02]  /*8360*/  SHF.R.S32.HI R19, RZ, 0x1f, R18.reuse ;  /* 0x0000001fff137819 */ /* 0x100fe40000011412 */
[----:B------:R-:W-:Y:S02]  /*8370*/  SEL R0, RZ, 0x80, P1 ;  /* 0x00000080ff007807 */ /* 0x000fe40000800000 */
[----:B------:R-:W-:Y:S01]  /*8380*/  IADD3 R89, R83, UR6, RZ ;  /* 0x0000000653597c10 */ /* 0x000fe2000fffe0ff */
[----:B0-----:R-:W-:Y:S01]  /*8390*/  SYNCS.ARRIVE.TRANS64.RED.A1T0 RZ, [UR4], RZ ;  /* 0x000000ffffff79a7 */ /* 0x001fe20008100404 */
[----:B------:R-:W-:Y:S01]  /*83a0*/  IMAD.WIDE R80, R187, 0x40, R18 ;  /* 0x00000040bb507825 */ /* 0x000fe200078e0212 */
[----:B------:R-:W-:Y:S01]  /*83b0*/  LOP3.LUT R0, R3, R0, RZ, 0xfc, !PT ;  /* 0x0000000003007212 */ /* 0x000fe200078efcff */
[----:B-1----:R-:W-:Y:S06]  /*83c0*/  @P2 BRA `(.L_x_292) ;  /* 0x0000000000682947 */ /* 0x002fec0003800000 */
[----:B------:R-:W-:Y:S01]  /*83d0*/  ULDC.64 UR6, c[0x0][0xad8] ;  /* 0x0002b60000067ab9 */ /* 0x000fe20000000a00 */
[----:B------:R-:W-:Y:S01]  /*83e0*/  IMAD.MOV.U32 R20, RZ, RZ, R82 ;  /* 0x000000ffff147224 */ /* 0x000fe200078e0052 */
[----:B------:R-:W-:Y:S01]  /*83f0*/  ISETP.GE.AND P2, PT, R2, UR8, PT ;  /* 0x0000000802007c0c */ /* 0x000fe2000bf46270 */
[----:B------:R-:W-:Y:S01]  /*8400*/  IMAD R85, R81, UR6, RZ ;  /* 0x0000000651557c24 */ /* 0x000fe2000f8e02ff */
[----:B------:R-:W-:Y:S01]  /*8410*/  ISETP.GE.AND P3, PT, R4, UR8, PT ;  /* 0x0000000804007c0c */ /* 0x000fe2000bf66270 */
[----:B------:R-:W-:Y:S01]  /*8420*/  IMAD.MOV.U32 R21, RZ, RZ, R89 ;  /* 0x000000ffff157224 */ /* 0x000fe200078e0059 */
[----:B------:R-:W-:Y:S01]  /*8430*/  ISETP.GE.AND P4, PT, R90, UR8, PT ;  /* 0x000000085a007c0c */ /* 0x000fe2000bf86270 */
[C---:B------:R-:W-:Y:S01]  /*8440*/  IMAD R85, R80.reuse, UR7, R85 ;  /* 0x0000000750557c24 */ /* 0x040fe2000f8e0255 */
[----:B------:R-:W-:Y:S01]  /*8450*/  LOP3.LUT P5, RZ, R3, 0x40, RZ, 0xc0, !PT ;  /* 0x0000004003ff7812 */ /* 0x000fe200078ac0ff */
[----:B------:R-:W-:Y:S01]  /*8460*/  IMAD.WIDE.U32 R20, R80, UR6, R20 ;  /* 0x0000000650147c25 */ /* 0x000fe2000f8e0014 */
[----:B------:R-:W-:Y:S01]  /*8470*/  ULDC.64 UR6, c[0x0][0xa80] ;  /* 0x0002a00000067ab9 */ /* 0x000fe20000000a00 */
[----:B------:R-:W-:-:S02]  /*8480*/  LOP3.LUT P6, RZ, R0, 0x80, RZ, 0xc0, !PT ;  /* 0x0000008000ff7812 */ /* 0x000fc400078cc0ff */
[----:B------:R-:W-:Y:S01]  /*8490*/  IMAD.IADD R21, R21, 0x1, R85 ;  /* 0x0000000115157824 */ /* 0x000fe200078e0255 */
[----:B------:R-:W-:-:S04]  /*84a0*/  LEA R84, P1, R20, UR6, 0x1 ;  /* 0x0000000614547c11 */ /* 0x000fc8000f8208ff */
[----:B------:R-:W-:Y:S02]  /*84b0*/  LEA.HI.X R85, R20, UR7, R21, 0x1, P1 ;  /* 0x0000000714557c11 */ /* 0x000fe400088f0c15 */
[----:B------:R-:W-:-:S03]  /*84c0*/  ISETP.GE.AND P1, PT, R86, UR8, PT ;  /* 0x0000000856007c0c */ /* 0x000fc6000bf26270 */
[----:B------:R0:W-:Y:S01]  /*84d0*/  @!P2 STG.E.128 desc[UR38][R84.64], R12 ;  /* 0x0000000c5400a986 */ /* 0x0001e2000c101d26 */
[----:B------:R-:W-:-:S03]  /*84e0*/  ISETP.GE.AND P2, PT, R87, UR8, PT ;  /* 0x0000000857007c0c */ /* 0x000fc6000bf46270 */
[----:B------:R0:W-:Y:S01]  /*84f0*/  @!P3 STG.E.128 desc[UR38][R84.64+0x80], R28 ;  /* 0x0000801c5400b986 */ /* 0x0001e2000c101d26 */
[----:B------:R-:W-:-:S03]  /*8500*/  ISETP.GE.AND P3, PT, R88, UR8, PT ;  /* 0x0000000858007c0c */ /* 0x000fc6000bf66270 */
[----:B------:R0:W-:Y:S04]  /*8510*/  @!P4 STG.E.128 desc[UR38][R84.64+0x280], R60 ;  /* 0x0002803c5400c986 */ /* 0x0001e8000c101d26 */
[----:B------:R0:W-:Y:S04]  /*8520*/  @!P1 STG.E.128 desc[UR38][R84.64+0x100], R40 ;  /* 0x0001002854009986 */ /* 0x0001e8000c101d26 */
[----:B------:R0:W-:Y:S04]  /*8530*/  @!P2 STG.E.128 desc[UR38][R84.64+0x180], R48 ;  /* 0x000180305400a986 */ /* 0x0001e8000c101d26 */
[----:B------:R0:W-:Y:S04]  /*8540*/  @!P3 STG.E.128 desc[UR38][R84.64+0x200], R52 ;  /* 0x000200345400b986 */ /* 0x0001e8000c101d26 */
[----:B------:R0:W-:Y:S04]  /*8550*/  @P5 STG.E.128 desc[UR38][R84.64+0x300], R68 ;  /* 0x0003004454005986 */ /* 0x0001e8000c101d26 */
[----:B------:R0:W-:Y:S02]  /*8560*/  @P6 STG.E.128 desc[UR38][R84.64+0x380], R76 ;  /* 0x0003804c54006986 */ /* 0x0001e4000c101d26 */
.L_x_292:
[----:B------:R-:W-:Y:S05]  /*8570*/  BSYNC B1 ;  /* 0x0000000000017941 */ /* 0x000fea0003800000 */
.L_x_291:
[----:B------:R-:W-:Y:S05]  /*8580*/  @P0 BRA `(.L_x_293) ;  /* 0x0000000c002c0947 */ /* 0x000fea0003800000 */
[----:B0-----:R-:W-:Y:S01]  /*8590*/  IADD3 R15, P0, R80, 0x20, RZ ;  /* 0x00000020500f7810 */ /* 0x001fe20007f1e0ff */
[----:B------:R-:W-:Y:S01]  /*85a0*/  ULDC.64 UR6, c[0x0][0xad8] ;  /* 0x0002b60000067ab9 */ /* 0x000fe20000000a00 */
[----:B------:R-:W-:Y:S01]  /*85b0*/  MOV R13, R89 ;  /* 0x00000059000d7202 */ /* 0x000fe20000000f00 */
[----:B------:R-:W-:Y:S01]  /*85c0*/  IMAD.MOV.U32 R12, RZ, RZ, R82 ;  /* 0x000000ffff0c7224 */ /* 0x000fe200078e0052 */
[----:B------:R-:W-:Y:S01]  /*85d0*/  ISETP.GE.AND P4, PT, R4, UR8, PT ;  /* 0x0000000804007c0c */ /* 0x000fe2000bf86270 */
[----:B------:R-:W-:Y:S01]  /*85e0*/  IMAD.X R80, RZ, RZ, R81, P0 ;  /* 0x000000ffff507224 */ /* 0x000fe200000e0651 */
[----:B------:R-:W-:Y:S01]  /*85f0*/  ISETP.GE.AND P3, PT, R86, UR8, PT ;  /* 0x0000000856007c0c */ /* 0x000fe2000bf66270 */
[----:B------:R-:W-:Y:S01]  /*8600*/  IMAD.WIDE.U32 R12, R15, UR6, R12 ;  /* 0x000000060f0c7c25 */ /* 0x000fe2000f8e000c */
[----:B------:R-:W-:Y:S02]  /*8610*/  ISETP.GE.AND P5, PT, R2, UR8, PT ;  /* 0x0000000802007c0c */ /* 0x000fe4000bfa6270 */
[----:B------:R-:W-:Y:S01]  /*8620*/  ISETP.GE.AND P2, PT, R87, UR8, PT ;  /* 0x0000000857007c0c */ /* 0x000fe2000bf46270 */
[----:B------:R-:W-:Y:S01]  /*8630*/  IMAD R80, R80, UR6, RZ ;  /* 0x0000000650507c24 */ /* 0x000fe2000f8e02ff */
[----:B------:R-:W-:-:S02]  /*8640*/  ISETP.GE.AND P1, PT, R88, UR8, PT ;  /* 0x0000000858007c0c */ /* 0x000fc4000bf26270 */
[----:B------:R-:W-:Y:S01]  /*8650*/  ISETP.GE.AND P0, PT, R90, UR8, PT ;  /* 0x000000085a007c0c */ /* 0x000fe2000bf06270 */
[----:B------:R-:W-:Y:S01]  /*8660*/  IMAD R15, R15, UR7, R80 ;  /* 0x000000070f0f7c24 */ /* 0x000fe2000f8e0250 */
[----:B------:R-:W-:Y:S02]  /*8670*/  ULDC.64 UR6, c[0x0][0xa80] ;  /* 0x0002a00000067ab9 */ /* 0x000fe40000000a00 */
[----:B------:R-:W-:Y:S01]  /*8680*/  LEA R14, P6, R12, UR6, 0x1 ;  /* 0x000000060c0e7c11 */ /* 0x000fe2000f8c08ff */
[----:B------:R-:W-:-:S05]  /*8690*/  IMAD.IADD R13, R13, 0x1, R15 ;  /* 0x000000010d0d7824 */ /* 0x000fca00078e020f */
[----:B------:R-:W-:Y:S02]  /*86a0*/  LEA.HI.X R15, R12, UR7, R13, 0x1, P6 ;  /* 0x000000070c0f7c11 */ /* 0x000fe4000b0f0c0d */
[----:B------:R-:W-:-:S03]  /*86b0*/  LOP3.LUT P6, RZ, R3, 0x40, RZ, 0xc0, !PT ;  /* 0x0000004003ff7812 */ /* 0x000fc600078cc0ff */
[----:B------:R2:W-:Y:S04]  /*86c0*/  @!P5 STG.E.128 desc[UR38][R14.64], R8 ;  /* 0x000000080e00d986 */ /* 0x0005e8000c101d26 */
[----:B------:R2:W-:Y:S04]  /*86d0*/  @!P4 STG.E.128 desc[UR38][R14.64+0x80], R24 ;  /* 0x000080180e00c986 */ /* 0x0005e8000c101d26 */
[----:B------:R2:W-:Y:S04]  /*86e0*/  @!P3 STG.E.128 desc[UR38][R14.64+0x100], R32 ;  /* 0x000100200e00b986 */ /* 0x0005e8000c101d26 */
[----:B------:R2:W-:Y:S04]  /*86f0*/  @!P2 STG.E.128 desc[UR38][R14.64+0x180], R36 ;  /* 0x000180240e00a986 */ /* 0x0005e8000c101d26 */
[----:B------:R2:W-:Y:S04]  /*8700*/  @!P1 STG.E.128 desc[UR38][R14.64+0x200], R44 ;  /* 0x0002002c0e009986 */ /* 0x0005e8000c101d26 */
[----:B------:R2:W-:Y:S04]  /*8710*/  @P6 STG.E.128 desc[UR38][R14.64+0x300], R64 ;  /* 0x000300400e006986 */ /* 0x0005e8000c101d26 */
[----:B------:R2:W-:Y:S01]  /*8720*/  @!P0 STG.E.128 desc[UR38][R14.64+0x280], R56 ;  /* 0x000280380e008986 */ /* 0x0005e2000c101d26 */
[----:B------:R-:W-:-:S13]  /*8730*/  LOP3.LUT P0, RZ, R0, 0x80, RZ, 0xc0, !PT ;  /* 0x0000008000ff7812 */ /* 0x000fda000780c0ff */
[----:B------:R-:W-:Y:S05]  /*8740*/  @!P0 BRA `(.L_x_293) ;  /* 0x0000000800bc8947 */ /* 0x000fea0003800000 */
[----:B------:R3:W-:Y:S01]  /*8750*/  STG.E.128 desc[UR38][R14.64+0x380], R72 ;  /* 0x000380480e007986 */ /* 0x0007e2000c101d26 */
[----:B------:R-:W-:Y:S05]  /*8760*/  BRA `(.L_x_293) ;  /* 0x0000000800b47947 */ /* 0x000fea0003800000 */
.L_x_288:
[----:B------:R-:W-:Y:S01]  /*8770*/  ULDC.64 UR6, c[0x0][0xbd8] ;  /* 0x0002f60000067ab9 */ /* 0x000fe20000000a00 */
[----:B------:R-:W-:Y:S01]  /*8780*/  USHF.L.U32 UR8, UR44, 0x2, URZ ;  /* 0x000000022c087899 */ /* 0x000fe2000800063f */
[----:B------:R-:W-:Y:S01]  /*8790*/  IMAD.MOV.U32 R13, RZ, RZ, RZ ;  /* 0x000000ffff0d7224 */ /* 0x000fe200078e00ff */
[----:B------:R-:W-:Y:S02]  /*87a0*/  UISETP.NE.U32.AND UP0, UPT, UR6, URZ, UPT ;  /* 0x0000003f0600728c */ /* 0x000fe4000bf05070 */
[----:B------:R-:W-:Y:S02]  /*87b0*/  USHF.L.U64.HI UR9, UR44, 0x2, UR45 ;  /* 0x000000022c097899 */ /* 0x000fe4000801022d */
[----:B------:R-:W-:Y:S02]  /*87c0*/  UISETP.NE.AND.EX UP0, UPT, UR7, URZ, UPT, UP0 ;  /* 0x0000003f0700728c */ /* 0x000fe4000bf05300 */
[----:B------:R-:W-:Y:S01]  /*87d0*/  UIADD3 UR4, UP1, UR8, UR6, URZ ;  /* 0x0000000608047290 */ /* 0x000fe2000ff3e03f */
[----:B------:R-:W0:Y:S01]  /*87e0*/  LDC R0, c[0x0][0xa88] ;  /* 0x0002a200ff007b82 */ /* 0x000e220000000800 */
[----:B------:R-:W-:Y:S01]  /*87f0*/  VIADD R6, R2, 0x40 ;  /* 0x0000004002067836 */ /* 0x000fe20000000000 */
[----:B------:R-:W-:Y:S01]  /*8800*/  ULDC UR10, c[0x0][0xa8c] ;  /* 0x0002a300000a7ab9 */ /* 0x000fe20000000800 */
[----:B------:R-:W-:Y:S01]  /*8810*/  PLOP3.LUT P1, PT, PT, PT, UP0, 0x80, 0x0 ;  /* 0x000000000000781c */ /* 0x000fe20003f2f008 */
[----:B------:R-:W-:Y:S01]  /*8820*/  UIADD3.X UR6, UR9, UR7, URZ, UP1, !UPT ;  /* 0x0000000709067290 */ /* 0x000fe20008ffe43f */
[----:B------:R-:W-:-:S05]  /*8830*/  IMAD.U32 R8, RZ, RZ, UR4 ;  /* 0x00000004ff087e24 */ /* 0x000fca000f8e00ff */
[----:B------:R-:W-:Y:S01]  /*8840*/  IMAD.U32 R9, RZ, RZ, UR6 ;  /* 0x00000006ff097e24 */ /* 0x000fe2000f8e00ff */
[----:B------:R-:W-:-:S05]  /*8850*/  ULDC.64 UR6, c[0x0][0xbe0] ;  /* 0x0002f80000067ab9 */ /* 0x000fca0000000a00 */
[----:B------:R-:W5:Y:S01]  /*8860*/  @P1 LDG.E R13, desc[UR38][R8.64] ;  /* 0x00000026080d1981 */ /* 0x000f62000c1e1900 */
[----:B------:R-:W-:-:S04]  /*8870*/  UISETP.NE.U32.AND UP1, UPT, UR6, URZ, UPT ;  /* 0x0000003f0600728c */ /* 0x000fc8000bf25070 */
[----:B------:R-:W-:Y:S01]  /*8880*/  UISETP.NE.AND.EX UP1, UPT, UR7, URZ, UPT, UP1 ;  /* 0x0000003f0700728c */ /* 0x000fe2000bf25310 */
[----:B------:R-:W-:-:S05]  /*8890*/  ISETP.GE.AND P3, PT, R6, UR10, PT ;  /* 0x0000000a06007c0c */ /* 0x000fca000bf66270 */
[----:B------:R-:W-:-:S05]  /*88a0*/  PLOP3.LUT P2, PT, PT, PT, UP1, 0x80, 0x0 ;  /* 0x000000000000781c */ /* 0x000fca0003f4f018 */
[----:B------:R-:W-:Y:S01]  /*88b0*/  @UP1 UIADD3 UR6, UP2, UR8, UR6, URZ ;  /* 0x0000000608061290 */ /* 0x000fe2000ff5e03f */
[----:B------:R-:W-:-:S03]  /*88c0*/  SEL R4, RZ, 0xffffffff, P3 ;  /* 0xffffffffff047807 */ /* 0x000fc60001800000 */
[----:B------:R-:W-:Y:S01]  /*88d0*/  @UP1 UIADD3.X UR7, UR9, UR7, URZ, UP2, !UPT ;  /* 0x0000000709071290 */ /* 0x000fe200097fe43f */
[C---:B------:R-:W-:Y:S01]  /*88e0*/  VIADD R14, R2.reuse, 0x80 ;  /* 0x00000080020e7836 */ /* 0x040fe20000000000 */
[C---:B------:R-:W-:Y:S01]  /*88f0*/  ISETP.GE.AND P0, PT, R2.reuse, UR10, PT ;  /* 0x0000000a02007c0c */ /* 0x040fe2000bf06270 */
[----:B------:R-:W-:Y:S02]  /*8900*/  VIADD R20, R2, 0xc0 ;  /* 0x000000c002147836 */ /* 0x000fe40000000000 */
[----:B------:R-:W-:Y:S01]  /*8910*/  IMAD.U32 R10, RZ, RZ, UR6 ;  /* 0x00000006ff0a7e24 */ /* 0x000fe2000f8e00ff */
[----:B------:R-:W-:Y:S01]  /*8920*/  MOV R11, UR7 ;  /* 0x00000007000b7c02 */ /* 0x000fe20008000f00 */
[----:B------:R-:W-:Y:S01]  /*8930*/  IMAD.SHL.U32 R4, R4, 0x2, RZ ;  /* 0x0000000204047824 */ /* 0x000fe200078e00ff */
[----:B------:R-:W-:Y:S02]  /*8940*/  SEL R3, RZ, 0x1, P0 ;  /* 0x00000001ff037807 */ /* 0x000fe40000000000 */
[----:B------:R-:W-:Y:S01]  /*8950*/  ISETP.GE.AND P4, PT, R14, UR10, PT ;  /* 0x0000000a0e007c0c */ /* 0x000fe2000bf86270 */
[----:B------:R-:W-:Y:S01]  /*8960*/  VIADD R12, R2, 0x180 ;  /* 0x00000180020c7836 */ /* 0x000fe20000000000 */
[----:B------:R-:W-:Y:S01]  /*8970*/  ISETP.GE.AND P5, PT, R20, UR10, PT ;  /* 0x0000000a14007c0c */ /* 0x000fe2000bfa6270 */
[----:B0-----:R0:W5:Y:S01]  /*8980*/  @P2 LDG.E R0, desc[UR38][R10.64] ;  /* 0x000000260a002981 */ /* 0x001162000c1e1900 */
[----:B------:R-:W-:-:S02]  /*8990*/  LOP3.LUT R3, R4, 0x2, R3, 0xe2, !PT ;  /* 0x0000000204037812 */ /* 0x000fc400078ee203 */
[----:B------:R-:W-:Y:S02]  /*89a0*/  SEL R4, RZ, 0x4, P4 ;  /* 0x00000004ff047807 */ /* 0x000fe40002000000 */
[----:B------:R-:W-:Y:S02]  /*89b0*/  ISETP.GE.AND P0, PT, R12, UR10, PT ;  /* 0x0000000a0c007c0c */ /* 0x000fe4000bf06270 */
[----:B------:R-:W-:Y:S02]  /*89c0*/  ISETP.GE.AND P3, PT, R190, 0x40, PT ;  /* 0x00000040be00780c */ /* 0x000fe40003f66270 */
[----:B0-----:R-:W-:-:S04]  /*89d0*/  SEL R10, RZ, 0x8, P5 ;  /* 0x00000008ff0a7807 */ /* 0x001fc80002800000 */
[----:B------:R-:W-:Y:S01]  /*89e0*/  LOP3.LUT R12, R10, R3, R4, 0xfe, !PT ;  /* 0x000000030a0c7212 */ /* 0x000fe200078efe04 */
[----:B------:R-:W-:Y:S06]  /*89f0*/  @P2 BRA `(.L_x_294) ;  /* 0x0000000000102947 */ /* 0x000fec0003800000 */
[----:B------:R-:W-:Y:S05]  /*8a00*/  @!P1 BRA `(.L_x_294) ;  /* 0x00000000000c9947 */ /* 0x000fea0003800000 */
[----:B------:R-:W2:Y:S04]  /*8a10*/  LDG.E R3, desc[UR38][R8.64] ;  /* 0x0000002608037981 */ /* 0x000ea8000c1e1900 */
[----:B-----5:R-:W2:Y:S02]  /*8a20*/  LDG.E R0, desc[UR38][R8.64+0x4] ;  /* 0x0000042608007981 */ /* 0x020ea4000c1e1900 */
[----:B--2---:R-:W-:-:S07]  /*8a30*/  IADD3 R0, -R3, R0, RZ ;  /* 0x0000000003007210 */ /* 0x004fce0007ffe1ff */
.L_x_294:
[----:B------:R-:W-:Y:S01]  /*8a40*/  USHF.R.S32.HI UR7, URZ, 0x1f, UR46 ;  /* 0x0000001f3f077899 */ /* 0x000fe2000801142e */
[----:B------:R-:W-:Y:S01]  /*8a50*/  BSSY B1, `(.L_x_295) ;  /* 0x0000020000017945 */ /* 0x000fe20003800000 */
[----:B------:R-:W-:Y:S01]  /*8a60*/  USEL UR44, UR44, URZ, !UP0 ;  /* 0x0000003f2c2c7287 */ /* 0x000fe2000c000000 */
[C---:B------:R-:W-:Y:S01]  /*8a70*/  VIADD R26, R2.reuse, 0x100 ;  /* 0x00000100021a7836 */ /* 0x040fe20000000000 */
[----:B------:R-:W-:Y:S01]  /*8a80*/  USEL UR45, UR45, URZ, !UP0 ;  /* 0x0000003f2d2d7287 */ /* 0x000fe2000c000000 */
[----:B------:R-:W-:Y:S01]  /*8a90*/  VIADD R27, R2, 0x140 ;  /* 0x00000140021b7836 */ /* 0x000fe20000000000 */
[----:B------:R-:W-:Y:S02]  /*8aa0*/  SHF.R.S32.HI R15, RZ, 0x1f, R2 ;  /* 0x0000001fff0f7819 */ /* 0x000fe40000011402 */
[----:B-----5:R-:W-:Y:S01]  /*8ab0*/  SHF.R.S32.HI R4, RZ, 0x1f, R13 ;  /* 0x0000001fff047819 */ /* 0x020fe2000001140d */
[----:B------:R-:W-:Y:S07]  /*8ac0*/  @P3 BRA `(.L_x_296) ;  /* 0x0000000000603947 */ /* 0x000fee0003800000 */
[----:B------:R-:W0:Y:S02]  /*8ad0*/  S2R R3, SR_TID.X ;  /* 0x0000000000037919 */ /* 0x000e240000002100 */
[----:B0-----:R-:W-:-:S04]  /*8ae0*/  IMAD R3, R187, 0x40, R3 ;  /* 0x00000040bb037824 */ /* 0x001fc800078e0203 */
[----:B------:R-:W-:-:S05]  /*8af0*/  VIADD R3, R3, 0xffffff80 ;  /* 0xffffff8003037836 */ /* 0x000fca0000000000 */
[----:B------:R-:W-:-:S13]  /*8b00*/  ISETP.GE.AND P1, PT, R3, R0, PT ;  /* 0x000000000300720c */ /* 0x000fda0003f26270 */
[----:B------:R-:W-:Y:S05]  /*8b10*/  @P1 BRA `(.L_x_296) ;  /* 0x00000000004c1947 */ /* 0x000fea0003800000 */
[C---:B------:R-:W-:Y:S01]  /*8b20*/  IADD3 R8, P1, R3.reuse, R13, RZ ;  /* 0x0000000d03087210 */ /* 0x040fe20007f3e0ff */
[----:B------:R-:W-:Y:S02]  /*8b30*/  ULDC.64 UR8, c[0x0][0xb70] ;  /* 0x0002dc0000087ab9 */ /* 0x000fe40000000a00 */
[----:B------:R-:W-:Y:S01]  /*8b40*/  UIMAD UR4, UR7, UR8, URZ ;  /* 0x00000008070472a4 */ /* 0x000fe2000f8e023f */
[----:B------:R-:W-:Y:S01]  /*8b50*/  LEA.HI.X.SX32 R9, R3, R4, 0x1, P1 ;  /* 0x0000000403097211 */ /* 0x000fe200008f0eff */
[----:B------:R-:W-:Y:S02]  /*8b60*/  IMAD.U32 R3, RZ, RZ, UR8 ;  /* 0x00000008ff037e24 */ /* 0x000fe4000f8e00ff */
[----:B------:R-:W-:Y:S02]  /*8b70*/  UIMAD UR4, UR46, UR9, UR4 ;  /* 0x000000092e0472a4 */ /* 0x000fe4000f8e0204 */
[----:B------:R-:W-:Y:S01]  /*8b80*/  IMAD.WIDE.U32 R8, R3, UR46, R8 ;  /* 0x0000002e03087c25 */ /* 0x000fe2000f8e0008 */
[----:B------:R-:W-:-:S02]  /*8b90*/  ULDC.64 UR8, c[0x0][0xb78] ;  /* 0x0002de0000087ab9 */ /* 0x000fc40000000a00 */
[----:B------:R-:W-:Y:S02]  /*8ba0*/  UIMAD UR6, UR45, UR8, URZ ;  /* 0x000000082d0672a4 */ /* 0x000fe4000f8e023f */
[----:B------:R-:W-:Y:S01]  /*8bb0*/  IMAD.U32 R3, RZ, RZ, UR8 ;  /* 0x00000008ff037e24 */ /* 0x000fe2000f8e00ff */
[----:B------:R-:W-:Y:S01]  /*8bc0*/  IADD3 R9, R9, UR4, RZ ;  /* 0x0000000409097c10 */ /* 0x000fe2000fffe0ff */
[----:B------:R-:W-:Y:S02]  /*8bd0*/  UIMAD UR6, UR44, UR9, UR6 ;  /* 0x000000092c0672a4 */ /* 0x000fe4000f8e0206 */
[----:B------:R-:W-:Y:S01]  /*8be0*/  IMAD.WIDE.U32 R8, R3, UR44, R8 ;  /* 0x0000002c03087c25 */ /* 0x000fe2000f8e0008 */
[----:B------:R-:W-:-:S03]  /*8bf0*/  ULDC.64 UR8, c[0x0][0xb40] ;  /* 0x0002d00000087ab9 */ /* 0x000fc60000000a00 */
[----:B------:R-:W-:Y:S01]  /*8c00*/  VIADD R3, R9, UR6 ;  /* 0x0000000609037c36 */ /* 0x000fe20008000000 */
[----:B------:R-:W-:-:S04]  /*8c10*/  LEA R10, P1, R8, UR8, 0x2 ;  /* 0x00000008080a7c11 */ /* 0x000fc8000f8210ff */
[----:B------:R-:W-:Y:S01]  /*8c20*/  LEA.HI.X R11, R8, UR9, R3, 0x2, P1 ;  /* 0x00000009080b7c11 */ /* 0x000fe200088f1403 */
[----:B------:R-:W-:-:S05]  /*8c30*/  IMAD.MOV.U32 R3, RZ, RZ, -0x800000 ;  /* 0xff800000ff037424 */ /* 0x000fca00078e00ff */
[----:B------:R0:W-:Y:S03]  /*8c40*/  STG.E desc[UR38][R10.64], R3 ;  /* 0x000000030a007986 */ /* 0x0001e6000c101926 */
.L_x_296:
[----:B------:R-:W-:Y:S05]  /*8c50*/  BSYNC B1 ;  /* 0x0000000000017941 */ /* 0x000fea0003800000 */
.L_x_295:
[----:B------:R-:W-:Y:S01]  /*8c60*/  ULDC.64 UR8, c[0x0][0xaa0] ;  /* 0x0002a80000087ab9 */ /* 0x000fe20000000a00 */
[----:B0-----:R-:W-:Y:S01]  /*8c70*/  IMAD.MOV.U32 R3, RZ, RZ, R15 ;  /* 0x000000ffff037224 */ /* 0x001fe200078e000f */
[----:B------:R-:W-:Y:S01]  /*8c80*/  ISETP.GE.AND P1, PT, R26, UR10, PT ;  /* 0x0000000a1a007c0c */ /* 0x000fe2000bf26270 */
[----:B------:R-:W-:Y:S01]  /*8c90*/  IMAD R4, R4, UR8, RZ ;  /* 0x0000000804047c24 */ /* 0x000fe2000f8e02ff */
[----:B------:R-:W-:Y:S01]  /*8ca0*/  ISETP.GE.AND P2, PT, R27, UR10, PT ;  /* 0x0000000a1b007c0c */ /* 0x000fe2000bf46270 */
[C---:B------:R-:W-:Y:S01]  /*8cb0*/  IMAD.WIDE.U32 R8, R13.reuse, UR8, R2 ;  /* 0x000000080d087c25 */ /* 0x040fe2000f8e0002 */
[----:B------:R-:W-:Y:S01]  /*8cc0*/  SEL R3, RZ, 0x10, P1 ;  /* 0x00000010ff037807 */ /* 0x000fe20000800000 */
[----:B------:R-:W-:Y:S02]  /*8cd0*/  BSSY B1, `(.L_x_297) ;  /* 0x0000039000017945 */ /* 0x000fe40003800000 */
[----:B------:R-:W-:Y:S01]  /*8ce0*/  IMAD R13, R13, UR9, R4 ;  /* 0x000000090d0d7c24 */ /* 0x000fe2000f8e0204 */
[----:B------:R-:W-:Y:S01]  /*8cf0*/  ULDC.64 UR8, c[0x0][0xae0] ;  /* 0x0002b80000087ab9 */ /* 0x000fe20000000a00 */
[----:B------:R-:W-:Y:S01]  /*8d00*/  SEL R4, RZ, 0x20, P2 ;  /* 0x00000020ff047807 */ /* 0x000fe20001000000 */
[----:B------:R-:W-:Y:S01]  /*8d10*/  UIMAD UR4, UR7, UR8, URZ ;  /* 0x00000008070472a4 */ /* 0x000fe2000f8e023f */
[----:B------:R-:W-:Y:S01]  /*8d20*/  VIADD R10, R2, 0x1c0 ;  /* 0x000001c0020a7836 */ /* 0x000fe20000000000 */
[----:B------:R-:W-:Y:S01]  /*8d30*/  IADD3 R9, R9, R13, RZ ;  /* 0x0000000d09097210 */ /* 0x000fe20007ffe0ff */
[----:B------:R-:W-:Y:S01]  /*8d40*/  IMAD.U32 R13, RZ, RZ, UR8 ;  /* 0x00000008ff0d7e24 */ /* 0x000fe2000f8e00ff */
[----:B------:R-:W-:Y:S01]  /*8d50*/  LOP3.LUT R11, R4, R12, R3, 0xfe, !PT ;  /* 0x0000000c040b7212 */ /* 0x000fe200078efe03 */
[----:B------:R-:W-:Y:S01]  /*8d60*/  UIMAD UR4, UR46, UR9, UR4 ;  /* 0x000000092e0472a4 */ /* 0x000fe2000f8e0204 */
[----:B------:R-:W-:Y:S01]  /*8d70*/  IMAD R3, R187, -0x40, R0 ;  /* 0xffffffc0bb037824 */ /* 0x000fe200078e0200 */
[----:B------:R-:W-:Y:S01]  /*8d80*/  SEL R4, RZ, 0x40, P0 ;  /* 0x00000040ff047807 */ /* 0x000fe20000000000 */
[----:B------:R-:W-:Y:S01]  /*8d90*/  IMAD.WIDE.U32 R8, R13, UR46, R8 ;  /* 0x0000002e0d087c25 */ /* 0x000fe2000f8e0008 */
[----:B------:R-:W-:Y:S01]  /*8da0*/  ULDC.64 UR6, c[0x0][0xae8] ;  /* 0x0002ba0000067ab9 */ /* 0x000fe20000000a00 */
[----:B------:R-:W-:-:S02]  /*8db0*/  ISETP.GE.AND P2, PT, R10, UR10, PT ;  /* 0x0000000a0a007c0c */ /* 0x000fc4000bf46270 */
[C---:B------:R-:W-:Y:S01]  /*8dc0*/  ISETP.GE.AND P1, PT, R18.reuse, R3, PT ;  /* 0x000000031200720c */ /* 0x040fe20003f26270 */
[----:B------:R-:W-:Y:S01]  /*8dd0*/  VIADD R9, R9, UR4 ;  /* 0x0000000409097c36 */ /* 0x000fe20008000000 */
[----:B------:R-:W-:Y:S01]  /*8de0*/  LOP3.LUT R21, R11, R4, RZ, 0xfc, !PT ;  /* 0x000000040b157212 */ /* 0x000fe200078efcff */
[----:B------:R-:W-:Y:S02]  /*8df0*/  UIMAD UR4, UR45, UR6, URZ ;  /* 0x000000062d0472a4 */ /* 0x000fe4000f8e023f */
[----:B------:R-:W-:Y:S01]  /*8e00*/  IMAD.U32 R11, RZ, RZ, UR6 ;  /* 0x00000006ff0b7e24 */ /* 0x000fe2000f8e00ff */
[----:B------:R-:W-:Y:S01]  /*8e10*/  SHF.R.S32.HI R13, RZ, 0x1f, R18 ;  /* 0x0000001fff0d7819 */ /* 0x000fe20000011412 */
[----:B------:R-:W-:Y:S01]  /*8e20*/  VIADD R0, R18, 0x20 ;  /* 0x0000002012007836 */ /* 0x000fe20000000000 */
[----:B------:R-:W-:Y:S02]  /*8e30*/  UIMAD UR4, UR44, UR7, UR4 ;  /* 0x000000072c0472a4 */ /* 0x000fe4000f8e0204 */
[----:B------:R-:W-:-:S02]  /*8e40*/  IMAD.WIDE.U32 R10, R11, UR44, R8 ;  /* 0x0000002c0b0a7c25 */ /* 0x000fc4000f8e0008 */
[----:B------:R-:W-:Y:S02]  /*8e50*/  ISETP.GE.AND P0, PT, R0, R3, PT ;  /* 0x000000030000720c */ /* 0x000fe40003f06270 */
[----:B------:R-:W-:Y:S01]  /*8e60*/  IMAD.MOV.U32 R12, RZ, RZ, R18 ;  /* 0x000000ffff0c7224 */ /* 0x000fe200078e0012 */
[----:B------:R-:W-:Y:S02]  /*8e70*/  SEL R0, RZ, 0x80, P2 ;  /* 0x00000080ff007807 */ /* 0x000fe40001000000 */
[----:B------:R-:W-:Y:S01]  /*8e80*/  IADD3 R15, R11, UR4, RZ ;  /* 0x000000040b0f7c10 */ /* 0x000fe2000fffe0ff */
[----:B------:R-:W-:Y:S01]  /*8e90*/  IMAD.WIDE R12, R187, 0x40, R12 ;  /* 0x00000040bb0c7825 */ /* 0x000fe200078e020c */
[----:B------:R-:W-:Y:S01]  /*8ea0*/  LOP3.LUT R0, R21, R0, RZ, 0xfc, !PT ;  /* 0x0000000015007212 */ /* 0x000fe200078efcff */
[----:B------:R-:W-:Y:S06]  /*8eb0*/  @P1 BRA `(.L_x_298) ;  /* 0x0000000000681947 */ /* 0x000fec0003800000 */
[----:B------:R-:W-:Y:S01]  /*8ec0*/  ULDC.64 UR6, c[0x0][0xad8] ;  /* 0x0002b60000067ab9 */ /* 0x000fe20000000a00 */
[----:B------:R-:W-:Y:S01]  /*8ed0*/  IMAD.MOV.U32 R8, RZ, RZ, R10 ;  /* 0x000000ffff087224 */ /* 0x000fe200078e000a */
[----:B------:R-:W-:Y:S01]  /*8ee0*/  ISETP.GE.AND P6, PT, R2, UR10, PT ;  /* 0x0000000a02007c0c */ /* 0x000fe2000bfc6270 */
[----:B------:R-:W-:Y:S01]  /*8ef0*/  IMAD R3, R13, UR6, RZ ;  /* 0x000000060d037c24 */ /* 0x000fe2000f8e02ff */
[----:B------:R-:W-:Y:S01]  /*8f00*/  ISETP.GE.AND P5, PT, R6, UR10, PT ;  /* 0x0000000a06007c0c */ /* 0x000fe2000bfa6270 */
[----:B------:R-:W-:Y:S01]  /*8f10*/  IMAD.MOV.U32 R9, RZ, RZ, R15 ;  /* 0x000000ffff097224 */ /* 0x000fe200078e000f */
[----:B------:R-:W-:Y:S01]  /*8f20*/  ISETP.GE.AND P4, PT, R20, UR10, PT ;  /* 0x0000000a14007c0c */ /* 0x000fe2000bf86270 */
[----:B------:R-:W-:Y:S01]  /*8f30*/  IMAD R3, R12, UR7, R3 ;  /* 0x000000070c037c24 */ /* 0x000fe2000f8e0203 */
[----:B------:R-:W-:Y:S01]  /*8f40*/  ISETP.GE.AND P3, PT, R26, UR10, PT ;  /* 0x0000000a1a007c0c */ /* 0x000fe2000bf66270 */
[----:B------:R-:W-:Y:S01]  /*8f50*/  IMAD.WIDE.U32 R8, R12, UR6, R8 ;  /* 0x000000060c087c25 */ /* 0x000fe2000f8e0008 */
[----:B------:R-:W-:Y:S01]  /*8f60*/  ULDC.64 UR6, c[0x0][0xa80] ;  /* 0x0002a00000067ab9 */ /* 0x000fe20000000a00 */
[----:B------:R-:W-:-:S02]  /*8f70*/  ISETP.GE.AND P2, PT, R27, UR10, PT ;  /* 0x0000000a1b007c0c */ /* 0x000fc4000bf46270 */
[----:B------:R-:W-:Y:S01]  /*8f80*/  IMAD.IADD R3, R9, 0x1, R3 ;  /* 0x0000000109037824 */ /* 0x000fe200078e0203 */
[----:B------:R-:W-:-:S04]  /*8f90*/  LEA R24, P1, R8, UR6, 0x1 ;  /* 0x0000000608187c11 */ /* 0x000fc8000f8208ff */
[----:B------:R-:W-:Y:S02]  /*8fa0*/  LEA.HI.X R25, R8, UR7, R3, 0x1, P1 ;  /* 0x0000000708197c11 */ /* 0x000fe400088f0c03 */
[----:B------:R-:W-:-:S03]  /*8fb0*/  ISETP.GE.AND P1, PT, R14, UR10, PT ;  /* 0x0000000a0e007c0c */ /* 0x000fc6000bf26270 */
[----:B------:R0:W-:Y:S01]  /*8fc0*/  @!P6 STG.E.128 desc[UR38][R24.64], RZ ;  /* 0x000000ff1800e986 */ /* 0x0001e2000c101d26 */
[----:B------:R-:W-:-:S03]  /*8fd0*/  LOP3.LUT P6, RZ, R21, 0x40, RZ, 0xc0, !PT ;  /* 0x0000004015ff7812 */ /* 0x000fc600078cc0ff */
[----:B------:R0:W-:Y:S01]  /*8fe0*/  @!P5 STG.E.128 desc[UR38][R24.64+0x80], RZ ;  /* 0x000080ff1800d986 */ /* 0x0001e2000c101d26 */
[----:B------:R-:W-:-:S03]  /*8ff0*/  LOP3.LUT P5, RZ, R0, 0x80, RZ, 0xc0, !PT ;  /* 0x0000008000ff7812 */ /* 0x000fc600078ac0ff */
[----:B------:R0:W-:Y:S04]  /*9000*/  @!P4 STG.E.128 desc[UR38][R24.64+0x180], RZ ;  /* 0x000180ff1800c986 */ /* 0x0001e8000c101d26 */
[----:B------:R0:W-:Y:S04]  /*9010*/  @!P1 STG.E.128 desc[UR38][R24.64+0x100], RZ ;  /* 0x000100ff18009986 */ /* 0x0001e8000c101d26 */
[----:B------:R0:W-:Y:S04]  /*9020*/  @!P3 STG.E.128 desc[UR38][R24.64+0x200], RZ ;  /* 0x000200ff1800b986 */ /* 0x0001e8000c101d26 */
[----:B------:R0:W-:Y:S04]  /*9030*/  @!P2 STG.E.128 desc[UR38][R24.64+0x280], RZ ;  /* 0x000280ff1800a986 */ /* 0x0001e8000c101d26 */
[----:B------:R0:W-:Y:S04]  /*9040*/  @P6 STG.E.128 desc[UR38][R24.64+0x300], RZ ;  /* 0x000300ff18006986 */ /* 0x0001e8000c101d26 */
[----:B------:R0:W-:Y:S02]  /*9050*/  @P5 STG.E.128 desc[UR38][R24.64+0x380], RZ ;  /* 0x000380ff18005986 */ /* 0x0001e4000c101d26 */
.L_x_298:
[----:B------:R-:W-:Y:S05]  /*9060*/  BSYNC B1 ;  /* 0x0000000000017941 */ /* 0x000fea0003800000 */
.L_x_297:
[----:B------:R-:W-:Y:S05]  /*9070*/  @P0 BRA `(.L_x_293) ;  /* 0x0000000000700947 */ /* 0x000fea0003800000 */
[----:B------:R-:W-:Y:S01]  /*9080*/  IADD3 R3, P0, R12, 0x20, RZ ;  /* 0x000000200c037810 */ /* 0x000fe20007f1e0ff */
        /* <DEDUP_REMOVED lines=11> */
[----:B------:R-:W-:Y:S01]  /*9140*/  LOP3.LUT P4, RZ, R21, 0x40, RZ, 0xc0, !PT ;  /* 0x0000004015ff7812 */ /* 0x000fe2000788c0ff */
[----:B------:R-:W-:Y:S01]  /*9150*/  IMAD R3, R3, UR7, R12 ;  /* 0x0000000703037c24 */ /* 0x000fe2000f8e020c */
[----:B------:R-:W-:Y:S02]  /*9160*/  ULDC.64 UR6, c[0x0][0xa80] ;  /* 0x0002a00000067ab9 */ /* 0x000fe40000000a00 */
[----:B------:R-:W-:Y:S01]  /*9170*/  LEA R10, P3, R8, UR6, 0x1 ;  /* 0x00000006080a7c11 */ /* 0x000fe2000f8608ff */
[----:B------:R-:W-:-:S05]  /*9180*/  IMAD.IADD R3, R9, 0x1, R3 ;  /* 0x0000000109037824 */ /* 0x000fca00078e0203 */
[----:B------:R-:W-:Y:S02]  /*9190*/  LEA.HI.X R11, R8, UR7, R3, 0x1, P3 ;  /* 0x00000007080b7c11 */ /* 0x000fe400098f0c03 */
[----:B------:R-:W-:-:S03]  /*91a0*/  ISETP.GE.AND P3, PT, R2, UR10, PT ;  /* 0x0000000a02007c0c */ /* 0x000fc6000bf66270 */
[----:B------:R1:W-:Y:S01]  /*91b0*/  @!P0 STG.E.128 desc[UR38][R10.64+0x80], RZ ;  /* 0x000080ff0a008986 */ /* 0x0003e2000c101d26 */
[----:B------:R-:W-:-:S03]  /*91c0*/  LOP3.LUT P0, RZ, R0, 0x80, RZ, 0xc0, !PT ;  /* 0x0000008000ff7812 */ /* 0x000fc6000780c0ff */
[----:B------:R1:W-:Y:S04]  /*91d0*/  @!P1 STG.E.128 desc[UR38][R10.64+0x100], RZ ;  /* 0x000100ff0a009986 */ /* 0x0003e8000c101d26 */
[----:B------:R1:W-:Y:S04]  /*91e0*/  @!P2 STG.E.128 desc[UR38][R10.64+0x180], RZ ;  /* 0x000180ff0a00a986 */ /* 0x0003e8000c101d26 */
[----:B------:R1:W-:Y:S04]  /*91f0*/  @!P6 STG.E.128 desc[UR38][R10.64+0x200], RZ ;  /* 0x000200ff0a00e986 */ /* 0x0003e8000c101d26 */
[----:B------:R1:W-:Y:S04]  /*9200*/  @!P5 STG.E.128 desc[UR38][R10.64+0x280], RZ ;  /* 0x000280ff0a00d986 */ /* 0x0003e8000c101d26 */
[----:B------:R1:W-:Y:S04]  /*9210*/  @P4 STG.E.128 desc[UR38][R10.64+0x300], RZ ;  /* 0x000300ff0a004986 */ /* 0x0003e8000c101d26 */
[----:B------:R1:W-:Y:S04]  /*9220*/  @!P3 STG.E.128 desc[UR38][R10.64], RZ ;  /* 0x000000ff0a00b986 */ /* 0x0003e8000c101d26 */
[----:B------:R1:W-:Y:S02]  /*9230*/  @P0 STG.E.128 desc[UR38][R10.64+0x380], RZ ;  /* 0x000380ff0a000986 */ /* 0x0003e4000c101d26 */
.L_x_293:
[----:B------:R-:W-:Y:S05]  /*9240*/  BSYNC B0 ;  /* 0x0000000000007941 */ /* 0x000fea0003800000 */
.L_x_287:
[----:B------:R-:W-:Y:S02]  /*9250*/  ULDC UR4, c[0x0][0xc14] ;  /* 0x0003050000047ab9 */ /* 0x000fe40000000800 */
[----:B------:R-:W-:-:S13]  /*9260*/  ISETP.GE.AND P0, PT, R7, UR4, PT ;  /* 0x0000000407007c0c */ /* 0x000fda000bf06270 */
[----:B------:R-:W-:Y:S05]  /*9270*/  @!P0 BRA `(.L_x_299) ;  /* 0xffffff7c002c8947 */ /* 0x000fea000383ffff */
[----:B------:R-:W-:Y:S05]  /*9280*/  EXIT ;  /* 0x000000000000794d */ /* 0x000fea0003800000 */
.L_x_254:
[----:B------:R-:W-:-:S08]  /*9290*/  NOP ;  /* 0x0000000000007918 */ /* 0x000fd00000000000 */
[----:B------:R-:W0:-:S00]  /*92a0*/  USETMAXREG.DEALLOC.CTAPOOL 0x18 ;  /* 0x00000018000079c8 */ /* 0x000e0000080e0500 */
[----:B0-----:R-:W-:-:S06]  /*92b0*/  LOP3.LUT R0, R0, 0x3, RZ, 0xc0, !PT ;  /* 0x0000000300007812 */ /* 0x001fcc00078ec0ff */
[----:B------:R-:W0:Y:S02]  /*92c0*/  SHFL.IDX PT, R0, R0, RZ, 0x1f ;  /* 0x00001fff00007589 */ /* 0x000e2400000e0000 */
[----:B0-----:R-:W-:-:S13]  /*92d0*/  ISETP.NE.AND P0, PT, R0, RZ, PT ;  /* 0x000000ff0000720c */ /* 0x001fda0003f05270 */
[----:B------:R-:W-:Y:S05]  /*92e0*/  @P0 EXIT ;  /* 0x000000000000094d */ /* 0x000fea0003800000 */
[----:B------:R-:W0:Y:S01]  /*92f0*/  S2R R2, SR_TID.X ;  /* 0x0000000000027919 */ /* 0x000e220000002100 */
[----:B------:R-:W-:Y:S01]  /*9300*/  LOP3.LUT R4, R4, 0xffffffdf, RZ, 0xc0, !PT ;  /* 0xffffffdf04047812 */ /* 0x000fe200078ec0ff */
[----:B------:R-:W-:Y:S01]  /*9310*/  ULDC UR5, c[0x0][0xc14] ;  /* 0x0003050000057ab9 */ /* 0x000fe20000000800 */
[----:B------:R-:W-:Y:S01]  /*9320*/  IMAD.MOV.U32 R0, RZ, RZ, RZ ;  /* 0x000000ffff007224 */ /* 0x000fe200078e00ff */
[----:B------:R-:W1:Y:S01]  /*9330*/  S2UR UR6, SR_CTAID.X ;  /* 0x00000000000679c3 */ /* 0x000e620000002500 */
[----:B------:R-:W-:Y:S01]  /*9340*/  ULDC UR4, c[0x0][0xc10] ;  /* 0x0003040000047ab9 */ /* 0x000fe20000000800 */
[----:B0-----:R-:W-:-:S04]  /*9350*/  LOP3.LUT R8, R2, 0x1f, RZ, 0xc0, !PT ;  /* 0x0000001f02087812 */ /* 0x001fc800078ec0ff */
[----:B------:R-:W-:-:S13]  /*9360*/  ISETP.NE.AND P0, PT, R8, 0x1f, PT ;  /* 0x0000001f0800780c */ /* 0x000fda0003f05270 */
[----:B------:R-:W-:Y:S02]  /*9370*/  @P0 LOP3.LUT R4, R4, 0x20, RZ, 0xfc, !PT ;  /* 0x0000002004040812 */ /* 0x000fe400078efcff */
[----:B------:R-:W-:-:S13]  /*9380*/  ISETP.GE.OR P0, PT, R8, UR5, !P0 ;  /* 0x0000000508007c0c */ /* 0x000fda000c706670 */
[----:B------:R-:W0:Y:S02]  /*9390*/  @!P0 LDC.64 R2, c[0x0][0xc58] ;  /* 0x00031600ff028b82 */ /* 0x000e240000000a00 */
[----:B0-----:R-:W-:-:S05]  /*93a0*/  @!P0 IMAD.WIDE.U32 R2, R8, 0x4, R2 ;  /* 0x0000000408028825 */ /* 0x001fca00078e0002 */
[----:B------:R-:W2:Y:S01]  /*93b0*/  @!P0 LDG.E R0, desc[UR38][R2.64] ;  /* 0x0000002602008981 */ /* 0x000ea2000c1e1900 */
[C---:B------:R-:W-:Y:S01]  /*93c0*/  ISETP.NE.AND P1, PT, R8.reuse, RZ, PT ;  /* 0x000000ff0800720c */ /* 0x040fe20003f25270 */
[----:B------:R-:W-:Y:S01]  /*93d0*/  IMAD.MOV.U32 R16, RZ, RZ, RZ ;  /* 0x000000ffff107224 */ /* 0x000fe200078e00ff */
[----:B------:R-:W-:Y:S01]  /*93e0*/  ISETP.GE.U32.AND P0, PT, R8, 0x2, PT ;  /* 0x000000020800780c */ /* 0x000fe20003f06070 */
[----:B------:R-:W-:Y:S01]  /*93f0*/  IMAD.MOV.U32 R19, RZ, RZ, RZ ;  /* 0x000000ffff137224 */ /* 0x000fe200078e00ff */
[----:B------:R-:W-:-:S09]  /*9400*/  LOP3.LUT R4, R4, 0xfffffffe, RZ, 0xc0, !PT ;  /* 0xfffffffe04047812 */ /* 0x000fd200078ec0ff */
[----:B------:R-:W-:-:S04]  /*9410*/  @P1 LOP3.LUT R4, R4, 0x1, RZ, 0xfc, !PT ;  /* 0x0000000104041812 */ /* 0x000fc800078efcff */
[----:B------:R-:W-:-:S04]  /*9420*/  LOP3.LUT R4, R4, 0xffffffef, RZ, 0xc0, !PT ;  /* 0xffffffef04047812 */ /* 0x000fc800078ec0ff */
[----:B------:R-:W-:-:S04]  /*9430*/  @P0 LOP3.LUT R4, R4, 0x10, RZ, 0xfc, !PT ;  /* 0x0000001004040812 */ /* 0x000fc800078efcff */
[----:B------:R-:W-:Y:S01]  /*9440*/  LOP3.LUT R4, R4, 0xfffffff7, RZ, 0xc0, !PT ;  /* 0xfffffff704047812 */ /* 0x000fe200078ec0ff */
[----:B--2---:R-:W0:Y:S02]  /*9450*/  SHFL.UP PT, R5, R0, 0x1, RZ ;  /* 0x0420000000057989 */ /* 0x004e2400000e00ff */
[----:B0-----:R-:W-:-:S05]  /*9460*/  SEL R5, R5, RZ, P1 ;  /* 0x000000ff05057207 */ /* 0x001fca0000800000 */
[----:B------:R-:W-:-:S05]  /*9470*/  IMAD.IADD R5, R0, 0x1, R5 ;  /* 0x0000000100057824 */ /* 0x000fca00078e0205 */
[----:B------:R-:W0:Y:S02]  /*9480*/  SHFL.UP PT, R6, R5, 0x2, RZ ;  /* 0x0440000005067989 */ /* 0x000e2400000e00ff */
[----:B0-----:R-:W-:Y:S02]  /*9490*/  SEL R6, R6, RZ, P0 ;  /* 0x000000ff06067207 */ /* 0x001fe40000000000 */
[----:B------:R-:W-:-:S03]  /*94a0*/  ISETP.GE.U32.AND P0, PT, R8, 0x4, PT ;  /* 0x000000040800780c */ /* 0x000fc60003f06070 */
[----:B------:R-:W-:-:S05]  /*94b0*/  IMAD.IADD R6, R5, 0x1, R6 ;  /* 0x0000000105067824 */ /* 0x000fca00078e0206 */
[----:B------:R-:W0:Y:S05]  /*94c0*/  SHFL.UP PT, R7, R6, 0x4, RZ ;  /* 0x0480000006077989 */ /* 0x000e2a00000e00ff */
[----:B------:R-:W-:-:S04]  /*94d0*/  @P0 LOP3.LUT R4, R4, 0x8, RZ, 0xfc, !PT ;  /* 0x0000000804040812 */ /* 0x000fc800078efcff */
[----:B------:R-:W-:Y:S02]  /*94e0*/  LOP3.LUT R4, R4, 0xfffffffb, RZ, 0xc0, !PT ;  /* 0xfffffffb04047812 */ /* 0x000fe400078ec0ff */
[----:B0-----:R-:W-:Y:S02]  /*94f0*/  SEL R7, R7, RZ, P0 ;  /* 0x000000ff07077207 */ /* 0x001fe40000000000 */
[----:B------:R-:W-:-:S03]  /*9500*/  ISETP.GE.U32.AND P0, PT, R8, 0x8, PT ;  /* 0x000000080800780c */ /* 0x000fc60003f06070 */
[----:B------:R-:W-:-:S05]  /*9510*/  IMAD.IADD R7, R6, 0x1, R7 ;  /* 0x0000000106077824 */ /* 0x000fca00078e0207 */
[----:B------:R-:W0:Y:S05]  /*9520*/  SHFL.UP PT, R2, R7, 0x8, RZ ;  /* 0x0500000007027989 */ /* 0x000e2a00000e00ff */
[----:B------:R-:W-:-:S04]  /*9530*/  @P0 LOP3.LUT R4, R4, 0x4, RZ, 0xfc, !PT ;  /* 0x0000000404040812 */ /* 0x000fc800078efcff */
[----:B------:R-:W-:Y:S02]  /*9540*/  LOP3.LUT R4, R4, 0xfffffffd, RZ, 0xc0, !PT ;  /* 0xfffffffd04047812 */ /* 0x000fe400078ec0ff */
[----:B0-----:R-:W-:Y:S02]  /*9550*/  SEL R2, R2, RZ, P0 ;  /* 0x000000ff02027207 */ /* 0x001fe40000000000 */
[----:B------:R-:W-:Y:S02]  /*9560*/  ISETP.GE.U32.AND P0, PT, R8, 0x10, PT ;  /* 0x000000100800780c */ /* 0x000fe40003f06070 */
[----:B------:R-:W-:-:S05]  /*9570*/  IADD3 R3, R7, R2, RZ ;  /* 0x0000000207037210 */ /* 0x000fca0007ffe0ff */
[----:B------:R-:W0:Y:S06]  /*9580*/  SHFL.UP PT, R2, R3, 0x10, RZ ;  /* 0x0600000003027989 */ /* 0x000e2c00000e00ff */
[----:B------:R-:W-:Y:S02]  /*9590*/  @P0 LOP3.LUT R4, R4, 0x2, RZ, 0xfc, !PT ;  /* 0x0000000204040812 */ /* 0x000fe400078efcff */
[----:B0-----:R-:W-:-:S05]  /*95a0*/  SEL R2, R2, RZ, P0 ;  /* 0x000000ff02027207 */ /* 0x001fca0000000000 */
[----:B------:R-:W-:-:S05]  /*95b0*/  IMAD.IADD R2, R3, 0x1, R2 ;  /* 0x0000000103027824 */ /* 0x000fca00078e0202 */
[----:B------:R-:W0:Y:S02]  /*95c0*/  SHFL.IDX PT, R5, R2, 0x1f, 0x1f ;  /* 0x03e01f0002057f89 */ /* 0x000e2400000e0000 */
[----:B0-----:R-:W-:-:S04]  /*95d0*/  IMAD R5, R5, UR4, RZ ;  /* 0x0000000405057c24 */ /* 0x001fc8000f8e02ff */
[----:B------:R-:W-:Y:S01]  /*95e0*/  IMAD.MOV.U32 R6, RZ, RZ, R5 ;  /* 0x000000ffff067224 */ /* 0x000fe200078e0005 */
[----:B-1----:R-:W-:-:S13]  /*95f0*/  ISETP.GT.AND P0, PT, R5, UR6, PT ;  /* 0x0000000605007c0c */ /* 0x002fda000bf04270 */
[----:B------:R-:W-:Y:S05]  /*9600*/  @P0 BRA `(.L_x_300) ;  /* 0x0000000000c00947 */ /* 0x000fea0003800000 */
[----:B------:R-:W-:Y:S01]  /*9610*/  IMAD.MOV.U32 R5, RZ, RZ, R6 ;  /* 0x000000ffff057224 */ /* 0x000fe200078e0006 */
[----:B------:R-:W-:Y:S01]  /*9620*/  MOV R19, RZ ;  /* 0x000000ff00137202 */ /* 0x000fe20000000f00 */
[----:B------:R-:W-:Y:S01]  /*9630*/  ULDC UR5, c[0x0][0xc14] ;  /* 0x0003050000057ab9 */ /* 0x000fe20000000800 */
[----:B------:R-:W-:Y:S01]  /*9640*/  ULDC UR7, c[0x0][0xc14] ;  /* 0x0003050000077ab9 */ /* 0x000fe20000000800 */
[----:B------:R-:W-:-:S05]  /*9650*/  ULDC UR4, c[0x0][0xc10] ;  /* 0x0003040000047ab9 */ /* 0x000fca0000000800 */
.L_x_304:
[----:B------:R-:W-:Y:S02]  /*9660*/  VIADD R0, R19, 0x1f ;  /* 0x0000001f13007836 */ /* 0x000fe40000000000 */
[----:B------:R-:W-:-:S03]  /*9670*/  IMAD.U32 R19, RZ, RZ, UR7 ;  /* 0x00000007ff137e24 */ /* 0x000fc6000f8e00ff */
[----:B------:R-:W-:-:S13]  /*9680*/  ISETP.GE.AND P0, PT, R0, UR5, PT ;  /* 0x0000000500007c0c */ /* 0x000fda000bf06270 */
[----:B------:R-:W-:Y:S05]  /*9690*/  @P0 BRA `(.L_x_301) ;  /* 0x0000000400400947 */ /* 0x000fea0003800000 */
[----:B------:R-:W0:Y:S01]  /*96a0*/  S2R R2, SR_TID.X ;  /* 0x0000000000027919 */ /* 0x000e220000002100 */
[----:B------:R-:W-:Y:S01]  /*96b0*/  IMAD.MOV.U32 R19, RZ, RZ, R0 ;  /* 0x000000ffff137224 */ /* 0x000fe200078e0000 */
[----:B------:R-:W-:Y:S01]  /*96c0*/  BSSY B0, `(.L_x_302) ;  /* 0x000000a000007945 */ /* 0x000fe20003800000 */
[----:B------:R-:W-:Y:S01]  /*96d0*/  IMAD.MOV.U32 R0, RZ, RZ, RZ ;  /* 0x000000ffff007224 */ /* 0x000fe200078e00ff */
[----:B0-----:R-:W-:-:S04]  /*96e0*/  LOP3.LUT R8, R2, 0x1f, RZ, 0xc0, !PT ;  /* 0x0000001f02087812 */ /* 0x001fc800078ec0ff */
[C---:B------:R-:W-:Y:S01]  /*96f0*/  ISETP.NE.AND P1, PT, R8.reuse, 0x1f, PT ;  /* 0x0000001f0800780c */ /* 0x040fe20003f25270 */
[----:B------:R-:W-:-:S05]  /*9700*/  IMAD.IADD R7, R8, 0x1, R19 ;  /* 0x0000000108077824 */ /* 0x000fca00078e0213 */
[----:B------:R-:W-:-:S13]  /*9710*/  ISETP.GE.OR P0, PT, R7, UR5, !P1 ;  /* 0x0000000507007c0c */ /* 0x000fda000cf06670 */
[----:B------:R-:W-:Y:S05]  /*9720*/  @P0 BRA `(.L_x_303) ;  /* 0x00000000000c0947 */ /* 0x000fea0003800000 */
[----:B------:R-:W0:Y:S02]  /*9730*/  LDC.64 R2, c[0x0][0xc58] ;  /* 0x00031600ff027b82 */ /* 0x000e240000000a00 */
[----:B0-----:R-:W-:-:S05]  /*9740*/  IMAD.WIDE R2, R7, 0x4, R2 ;  /* 0x0000000407027825 */ /* 0x001fca00078e0202 */
[----:B------:R0:W5:Y:S02]  /*9750*/  LDG.E R0, desc[UR38][R2.64] ;  /* 0x0000002602007981 */ /* 0x000164000c1e1900 */
.L_x_303:
[----:B------:R-:W-:Y:S05]  /*9760*/  BSYNC B0 ;  /* 0x0000000000007941 */ /* 0x000fea0003800000 */
.L_x_302:
[----:B0----5:R-:W0:Y:S01]  /*9770*/  SHFL.UP PT, R2, R0, 0x1, RZ ;  /* 0x0420000000027989 */ /* 0x021e2200000e00ff */
[C---:B------:R-:W-:Y:S02]  /*9780*/  ISETP.NE.AND P0, PT, R8.reuse, RZ, PT ;  /* 0x000000ff0800720c */ /* 0x040fe40003f05270 */
[----:B------:R-:W-:Y:S02]  /*9790*/  ISETP.GE.U32.AND P1, PT, R8, 0x2, PT ;  /* 0x000000020800780c */ /* 0x000fe40003f26070 */
[----:B0-----:R-:W-:Y:S02]  /*97a0*/  SEL R3, R2, RZ, P0 ;  /* 0x000000ff02037207 */ /* 0x001fe40000000000 */
[----:B------:R-:W-:Y:S02]  /*97b0*/  ISETP.GE.U32.AND P0, PT, R8, 0x4, PT ;  /* 0x000000040800780c */ /* 0x000fe40003f06070 */
[----:B------:R-:W-:-:S05]  /*97c0*/  IADD3 R3, R0, R3, RZ ;  /* 0x0000000300037210 */ /* 0x000fca0007ffe0ff */
[----:B------:R-:W0:Y:S02]  /*97d0*/  SHFL.UP PT, R2, R3, 0x2, RZ ;  /* 0x0440000003027989 */ /* 0x000e2400000e00ff */
[----:B0-----:R-:W-:Y:S02]  /*97e0*/  SEL R2, R2, RZ, P1 ;  /* 0x000000ff02027207 */ /* 0x001fe40000800000 */
[----:B------:R-:W-:-:S03]  /*97f0*/  ISETP.GE.U32.AND P1, PT, R8, 0x8, PT ;  /* 0x000000080800780c */ /* 0x000fc60003f26070 */
[----:B------:R-:W-:-:S05]  /*9800*/  IMAD.IADD R2, R3, 0x1, R2 ;  /* 0x0000000103027824 */ /* 0x000fca00078e0202 */
[----:B------:R-:W0:Y:S02]  /*9810*/  SHFL.UP PT, R6, R2, 0x4, RZ ;  /* 0x0480000002067989 */ /* 0x000e2400000e00ff */
[----:B0-----:R-:W-:Y:S02]  /*9820*/  SEL R7, R6, RZ, P0 ;  /* 0x000000ff06077207 */ /* 0x001fe40000000000 */
[----:B------:R-:W-:-:S03]  /*9830*/  ISETP.GE.U32.AND P0, PT, R8, 0x10, PT ;  /* 0x000000100800780c */ /* 0x000fc60003f06070 */
[----:B------:R-:W-:-:S05]  /*9840*/  IMAD.IADD R7, R2, 0x1, R7 ;  /* 0x0000000102077824 */ /* 0x000fca00078e0207 */
[----:B------:R-:W0:Y:S02]  /*9850*/  SHFL.UP PT, R6, R7, 0x8, RZ ;  /* 0x0500000007067989 */ /* 0x000e2400000e00ff */
[----:B0-----:R-:W-:-:S05]  /*9860*/  SEL R6, R6, RZ, P1 ;  /* 0x000000ff06067207 */ /* 0x001fca0000800000 */
[----:B------:R-:W-:-:S05]  /*9870*/  IMAD.IADD R6, R7, 0x1, R6 ;  /* 0x0000000107067824 */ /* 0x000fca00078e0206 */
[----:B------:R-:W0:Y:S02]  /*9880*/  SHFL.UP PT, R8, R6, 0x10, RZ ;  /* 0x0600000006087989 */ /* 0x000e2400000e00ff */
[----:B0-----:R-:W-:-:S05]  /*9890*/  SEL R9, R8, RZ, P0 ;  /* 0x000000ff08097207 */ /* 0x001fca0000000000 */
[----:B------:R-:W-:-:S05]  /*98a0*/  IMAD.IADD R9, R6, 0x1, R9 ;  /* 0x0000000106097824 */ /* 0x000fca00078e0209 */
[----:B------:R-:W0:Y:S02]  /*98b0*/  SHFL.IDX PT, R3, R9, 0x1f, 0x1f ;  /* 0x03e01f0009037f89 */ /* 0x000e2400000e0000 */
[----:B0-----:R-:W-:-:S04]  /*98c0*/  IMAD R6, R3, UR4, RZ ;  /* 0x0000000403067c24 */ /* 0x001fc8000f8e02ff */
[----:B------:R-:W-:-:S05]  /*98d0*/  IMAD.IADD R5, R6, 0x1, R5 ;  /* 0x0000000106057824 */ /* 0x000fca00078e0205 */
[----:B------:R-:W-:-:S13]  /*98e0*/  ISETP.GT.AND P0, PT, R5, UR6, PT ;  /* 0x0000000605007c0c */ /* 0x000fda000bf04270 */
[----:B------:R-:W-:Y:S05]  /*98f0*/  @!P0 BRA `(.L_x_304) ;  /* 0xfffffffc00588947 */ /* 0x000fea000383ffff */
[----:B------:R-:W-:-:S07]  /*9900*/  MOV R2, R9 ;  /* 0x0000000900027202 */ /* 0x000fce0000000f00 */
.L_x_300:
[----:B------:R-:W-:-:S04]  /*9910*/  IMAD.IADD R7, R5, 0x1, -R6 ;  /* 0x0000000105077824 */ /* 0x000fc800078e0a06 */
[----:B------:R-:W-:-:S05]  /*9920*/  IMAD R3, R2, UR4, R7 ;  /* 0x0000000402037c24 */ /* 0x000fca000f8e0207 */
[----:B------:R-:W-:-:S13]  /*9930*/  ISETP.GT.AND P0, PT, R3, UR6, PT ;  /* 0x0000000603007c0c */ /* 0x000fda000bf04270 */
[----:B------:R-:W-:-:S04]  /*9940*/  VOTE.ANY R8, PT, !P0 ;  /* 0x0000000000087806 */ /* 0x000fc800040e0100 */
[----:B------:R-:W0:Y:S01]  /*9950*/  POPC R5, R8 ;  /* 0x0000000800057309 */ /* 0x000e220000000000 */
[----:B------:R-:W-:Y:S01]  /*9960*/  ISETP.NE.AND P0, PT, R8, RZ, PT ;  /* 0x000000ff0800720c */ /* 0x000fe20003f05270 */
[----:B0-----:R-:W0:Y:S02]  /*9970*/  SHFL.IDX PT, R0, R0, R5, 0x1f ;  /* 0x00001f0500007589 */ /* 0x001e2400000e0000 */
[----:B0-----:R-:W-:-:S04]  /*9980*/  IABS R6, R0 ;  /* 0x0000000000067213 */ /* 0x001fc80000000000 */
[----:B------:R-:W0:Y:S08]  /*9990*/  I2F.RP R9, R6 ;  /* 0x0000000600097306 */ /* 0x000e300000209400 */
[----:B0-----:R-:W0:Y:S02]  /*99a0*/  MUFU.RCP R9, R9 ;  /* 0x0000000900097308 */ /* 0x001e240000001000 */
[----:B0-----:R-:W-:-:S06]  /*99b0*/  VIADD R3, R9, 0xffffffe ;  /* 0x0ffffffe09037836 */ /* 0x001fcc0000000000 */
[----:B------:R-:W0:Y:S02]  /*99c0*/  F2I.FTZ.U32.TRUNC.NTZ R3, R3 ;  /* 0x0000000300037305 */ /* 0x000e24000021f000 */
[----:B0-----:R-:W-:Y:S01]  /*99d0*/  IMAD.MOV R11, RZ, RZ, -R3 ;  /* 0x000000ffff0b7224 */ /* 0x001fe200078e0a03 */
[----:B------:R-:W-:Y:S06]  /*99e0*/  @!P0 BRA `(.L_x_305) ;  /* 0x0000000000088947 */ /* 0x000fec0003800000 */
[----:B------:R-:W-:-:S05]  /*99f0*/  VIADD R9, R5, 0xffffffff ;  /* 0xffffffff05097836 */ /* 0x000fca0000000000 */
[----:B------:R0:W1:Y:S02]  /*9a00*/  SHFL.IDX PT, R16, R2, R9, 0x1f ;  /* 0x00001f0902107589 */ /* 0x00006400000e0000 */
.L_x_305:
[----:B-1----:R-:W-:Y:S01]  /*9a10*/  IMAD R16, R16, UR4, R7 ;  /* 0x0000000410107c24 */ /* 0x002fe2000f8e0207 */
[----:B------:R-:W-:Y:S01]  /*9a20*/  IADD3 R19, R5, R19, RZ ;  /* 0x0000001305137210 */ /* 0x000fe20007ffe0ff */
[----:B------:R-:W-:Y:S02]  /*9a30*/  IMAD R7, R11, R6, RZ ;  /* 0x000000060b077224 */ /* 0x000fe400078e02ff */
[----:B0-----:R-:W-:Y:S01]  /*9a40*/  IMAD.MOV.U32 R2, RZ, RZ, RZ ;  /* 0x000000ffff027224 */ /* 0x001fe200078e00ff */
[----:B------:R-:W-:-:S03]  /*9a50*/  IADD3 R9, -R16, UR6, RZ ;  /* 0x0000000610097c10 */ /* 0x000fc6000fffe1ff */
[----:B------:R-:W-:Y:S01]  /*9a60*/  IMAD.HI.U32 R2, R3, R7, R2 ;  /* 0x0000000703027227 */ /* 0x000fe200078e0002 */
[----:B------:R-:W-:Y:S02]  /*9a70*/  IABS R7, R0 ;  /* 0x0000000000077213 */ /* 0x000fe40000000000 */
[----:B------:R-:W-:Y:S02]  /*9a80*/  IABS R3, R9 ;  /* 0x0000000900037213 */ /* 0x000fe40000000000 */
[----:B------:R-:W-:-:S03]  /*9a90*/  IADD3 R7, RZ, -R7, RZ ;  /* 0x80000007ff077210 */ /* 0x000fc60007ffe0ff */
[----:B------:R-:W-:-:S04]  /*9aa0*/  IMAD.HI.U32 R2, R2, R3, RZ ;  /* 0x0000000302027227 */ /* 0x000fc800078e00ff */
[----:B------:R-:W-:-:S05]  /*9ab0*/  IMAD R3, R2, R7, R3 ;  /* 0x0000000702037224 */ /* 0x000fca00078e0203 */
[----:B------:R-:W-:-:S13]  /*9ac0*/  ISETP.GT.U32.AND P0, PT, R6, R3, PT ;  /* 0x000000030600720c */ /* 0x000fda0003f04070 */
[----:B------:R-:W-:Y:S02]  /*9ad0*/  @!P0 IMAD.IADD R3, R3, 0x1, -R6 ;  /* 0x0000000103038824 */ /* 0x000fe400078e0a06 */
[----:B------:R-:W-:-:S03]  /*9ae0*/  @!P0 VIADD R2, R2, 0x1 ;  /* 0x0000000102028836 */ /* 0x000fc60000000000 */
[----:B------:R-:W-:Y:S02]  /*9af0*/  ISETP.GE.U32.AND P0, PT, R3, R6, PT ;  /* 0x000000060300720c */ /* 0x000fe40003f06070 */
[----:B------:R-:W-:-:S11]  /*9b00*/  LOP3.LUT R3, R9, R0, RZ, 0x3c, !PT ;  /* 0x0000000009037212 */ /* 0x000fd600078e3cff */
[----:B------:R-:W-:Y:S01]  /*9b10*/  @P0 VIADD R2, R2, 0x1 ;  /* 0x0000000102020836 */ /* 0x000fe20000000000 */
[----:B------:R-:W-:-:S13]  /*9b20*/  ISETP.GE.AND P0, PT, R3, RZ, PT ;  /* 0x000000ff0300720c */ /* 0x000fda0003f06270 */
[----:B------:R-:W-:Y:S01]  /*9b30*/  @!P0 IMAD.MOV R2, RZ, RZ, -R2 ;  /* 0x000000ffff028224 */ /* 0x000fe200078e0a02 */
[----:B------:R-:W-:-:S13]  /*9b40*/  ISETP.NE.AND P0, PT, R0, RZ, PT ;  /* 0x000000ff0000720c */ /* 0x000fda0003f05270 */
[----:B------:R-:W-:-:S05]  /*9b50*/  @!P0 LOP3.LUT R2, RZ, R0, RZ, 0x33, !PT ;  /* 0x00000000ff028212 */ /* 0x000fca00078e33ff */
[--C-:B------:R-:W-:Y:S02]  /*9b60*/  IMAD.MOV R17, RZ, RZ, -R2.reuse ;  /* 0x000000ffff117224 */ /* 0x100fe400078e0a02 */
[----:B------:R-:W-:Y:S02]  /*9b70*/  IMAD.MOV.U32 R18, RZ, RZ, R2 ;  /* 0x000000ffff127224 */ /* 0x000fe400078e0002 */
[----:B------:R-:W-:Y:S01]  /*9b80*/  IMAD R17, R0, R17, R9 ;  /* 0x0000001100117224 */ /* 0x000fe200078e0209 */
[----:B------:R-:W-:Y:S06]  /*9b90*/  BRA `(.L_x_306) ;  /* 0x00000000000c7947 */ /* 0x000fec0003800000 */
.L_x_301:
[----:B------:R-:W-:Y:S02]  /*9ba0*/  IMAD.MOV.U32 R17, RZ, RZ, RZ ;  /* 0x000000ffff117224 */ /* 0x000fe400078e00ff */
[----:B------:R-:W-:Y:S02]  /*9bb0*/  IMAD.U32 R16, RZ, RZ, UR6 ;  /* 0x00000006ff107e24 */ /* 0x000fe4000f8e00ff */
[----:B------:R-:W-:-:S07]  /*9bc0*/  IMAD.MOV.U32 R18, RZ, RZ, RZ ;  /* 0x000000ffff127224 */ /* 0x000fce00078e00ff */
.L_x_306:
[----:B------:R-:W0:Y:S01]  /*9bd0*/  S2R R0, SR_TID.X ;  /* 0x0000000000007919 */ /* 0x000e220000002100 */
[----:B------:R-:W-:Y:S01]  /*9be0*/  STL [R1+0x24], RZ ;  /* 0x000024ff01007387 */ /* 0x000fe20000100800 */
[----:B0-----:R-:W-:-:S04]  /*9bf0*/  LOP3.LUT R0, R0, 0x1f, RZ, 0xc0, !PT ;  /* 0x0000001f00007812 */ /* 0x001fc800078ec0ff */
[----:B------:R-:W-:-:S13]  /*9c00*/  ISETP.NE.AND P0, PT, R0, RZ, PT ;  /* 0x000000ff0000720c */ /* 0x000fda0003f05270 */
[----:B------:R-:W0:Y:S01]  /*9c10*/  @!P0 S2R R3, SR_CgaCtaId ;  /* 0x0000000000038919 */ /* 0x000e220000008800 */
[----:B------:R-:W-:-:S04]  /*9c20*/  @!P0 MOV R0, 0x400 ;  /* 0x0000040000008802 */ /* 0x000fc80000000f00 */
[----:B0-----:R-:W-:-:S05]  /*9c30*/  @!P0 LEA R0, R3, R0, 0x18 ;  /* 0x0000000003008211 */ /* 0x001fca00078ec0ff */
[----:B------:R0:W-:Y:S01]  /*9c40*/  @!P0 STS.128 [R0+0x28cd0], R16 ;  /* 0x028cd01000008388 */ /* 0x0001e20000000c00 */
[----:B------:R-:W-:Y:S06]  /*9c50*/  BAR.ARV 0x5, 0x120 ;  /* 0x0144800000007b1d */ /* 0x000fec0000002000 */
[----:B------:R-:W-:Y:S01]  /*9c60*/  ISETP.GE.AND P0, PT, R19, UR5, PT ;  /* 0x0000000513007c0c */ /* 0x000fe2000bf06270 */
[----:B0-----:R-:W-:-:S05]  /*9c70*/  IMAD.MOV.U32 R0, RZ, RZ, 0x1 ;  /* 0x00000001ff007424 */ /* 0x001fca00078e00ff */
[----:B------:R0:W-:Y:S04]  /*9c80*/  STL [R1+0x4], R0 ;  /* 0x0000040001007387 */ /* 0x0001e80000100800 */
[----:B------:R0:W-:Y:S03]  /*9c90*/  STL [R1], RZ ;  /* 0x000000ff01007387 */ /* 0x0001e60000100800 */
[----:B------:R-:W-:Y:S05]  /*9ca0*/  @P0 BRA `(.L_x_307) ;  /* 0x0000003c00780947 */ /* 0x000fea0003800000 */
[----:B0-----:R-:W-:Y:S01]  /*9cb0*/  MOV R0, 0x1 ;  /* 0x0000000100007802 */ /* 0x001fe20000000f00 */
[----:B------:R0:W-:Y:S01]  /*9cc0*/  STL [R1], RZ ;  /* 0x000000ff01007387 */ /* 0x0001e20000100800 */
[----:B------:R-:W-:Y:S01]  /*9cd0*/  ULDC UR37, c[0x0][0xc] ;  /* 0x0000030000257ab9 */ /* 0x000fe20000000800 */
[----:B------:R-:W-:Y:S02]  /*9ce0*/  ULDC.64 UR40, c[0x0][0x198] ;  /* 0x0000660000287ab9 */ /* 0x000fe40000000a00 */
[----:B------:R0:W-:Y:S04]  /*9cf0*/  STL [R1+0x4], R0 ;  /* 0x0000040001007387 */ /* 0x0001e80000100800 */
[----:B------:R0:W-:Y:S02]  /*9d00*/  STL [R1+0x24], RZ ;  /* 0x000024ff01007387 */ /* 0x0001e40000100800 */
.L_x_370:
[----:B-12---:R-:W1:Y:S02]  /*9d10*/  LDC.64 R2, c[0x0][0xc60] ;  /* 0x00031800ff027b82 */ /* 0x006e640000000a00 */
[----:B-1----:R-:W-:-:S05]  /*9d20*/  IMAD.WIDE R2, R19, 0x4, R2 ;  /* 0x0000000413027825 */ /* 0x002fca00078e0202 */
[----:B------:R-:W2:Y:S01]  /*9d30*/  LDG.E R5, desc[UR38][R2.64] ;  /* 0x0000002602057981 */ /* 0x000ea2000c1e1900 */
[----:B------:R-:W-:Y:S05]  /*9d40*/  YIELD ;  /* 0x0000000000007946 */ /* 0x000fea0003800000 */
[----:B------:R-:W-:Y:S01]  /*9d50*/  ULDC.64 UR4, c[0x0][0xa28] ;  /* 0x00028a0000047ab9 */ /* 0x000fe20000000a00 */
[----:B0-----:R-:W-:Y:S01]  /*9d60*/  IMAD.MOV.U32 R0, RZ, RZ, RZ ;  /* 0x000000ffff007224 */ /* 0x001fe200078e00ff */
[----:B------:R-:W-:-:S04]  /*9d70*/  ISETP.NE.U32.AND P0, PT, RZ, UR4, PT ;  /* 0x00000004ff007c0c */ /* 0x000fc8000bf05070 */
[----:B------:R-:W-:Y:S01]  /*9d80*/  ISETP.NE.AND.EX P0, PT, RZ, UR5, PT, P0 ;  /* 0x00000005ff007c0c */ /* 0x000fe2000bf05300 */
[----:B------:R-:W-:Y:S01]  /*9d90*/  IMAD.MOV.U32 R6, RZ, RZ, RZ ;  /* 0x000000ffff067224 */ /* 0x000fe200078e00ff */
[----:B--2---:R-:W-:Y:S01]  /*9da0*/  SHF.R.S32.HI R4, RZ, 0x1f, R5 ;  /* 0x0000001fff047819 */ /* 0x004fe20000011405 */
[----:B------:R-:W-:-:S10]  /*9db0*/  IMAD.SHL.U32 R7, R5, 0x4, RZ ;  /* 0x0000000405077824 */ /* 0x000fd400078e00ff */
[C---:B------:R-:W-:Y:S01]  /*9dc0*/  @P0 LEA R2, P1, R5.reuse, UR4, 0x2 ;  /* 0x0000000405020c11 */ /* 0x040fe2000f8210ff */
[----:B------:R-:W-:Y:S03]  /*9dd0*/  STL [R1+0x10], R5 ;  /* 0x0000100501007387 */ /* 0x000fe60000100800 */
[----:B------:R-:W-:Y:S01]  /*9de0*/  @P0 LEA.HI.X R3, R5, UR5, R4, 0x2, P1 ;  /* 0x0000000505030c11 */ /* 0x000fe200088f1404 */
[----:B------:R-:W-:-:S04]  /*9df0*/  ULDC.64 UR4, c[0x0][0xa00] ;  /* 0x0002800000047ab9 */ /* 0x000fc80000000a00 */
[----:B------:R0:W5:Y:S01]  /*9e00*/  @P0 LDG.E R0, desc[UR38][R2.64] ;  /* 0x0000002602000981 */ /* 0x000162000c1e1900 */
[----:B------:R-:W-:-:S04]  /*9e10*/  ISETP.NE.U32.AND P0, PT, RZ, UR4, PT ;  /* 0x00000004ff007c0c */ /* 0x000fc8000bf05070 */
[----:B------:R-:W-:-:S13]  /*9e20*/  ISETP.NE.AND.EX P0, PT, RZ, UR5, PT, P0 ;  /* 0x00000005ff007c0c */ /* 0x000fda000bf05300 */
[----:B0-----:R-:W-:-:S04]  /*9e30*/  @P0 LEA R2, P1, R5, UR4, 0x2 ;  /* 0x0000000405020c11 */ /* 0x001fc8000f8210ff */
[----:B------:R-:W-:Y:S01]  /*9e40*/  @P0 LEA.HI.X R3, R5, UR5, R4, 0x2, P1 ;  /* 0x0000000505030c11 */ /* 0x000fe200088f1404 */
[----:B------:R-:W-:-:S04]  /*9e50*/  ULDC.64 UR4, c[0x0][0xa20] ;  /* 0x0002880000047ab9 */ /* 0x000fc80000000a00 */
[----:B------:R-:W2:Y:S01]  /*9e60*/  @P0 LDG.E R6, desc[UR38][R2.64] ;  /* 0x0000002602060981 */ /* 0x000ea2000c1e1900 */
[----:B------:R-:W-:-:S04]  /*9e70*/  ISETP.NE.U32.AND P0, PT, RZ, UR4, PT ;  /* 0x00000004ff007c0c */ /* 0x000fc8000bf05070 */
[----:B------:R-:W-:Y:S01]  /*9e80*/  ISETP.NE.AND.EX P0, PT, RZ, UR5, PT, P0 ;  /* 0x00000005ff007c0c */ /* 0x000fe2000bf05300 */
[----:B--2---:R0:W-:Y:S04]  /*9e90*/  STL [R1+0x2c], R6 ;  /* 0x00002c0601007387 */ /* 0x0041e80000100800 */
[----:B------:R1:W-:Y:S01]  /*9ea0*/  STL [R1+0x18], R7 ;  /* 0x0000180701007387 */ /* 0x0003e20000100800 */
[----:B0-----:R-:W-:-:S07]  /*9eb0*/  SHF.L.U64.HI R6, R5, 0x2, R4 ;  /* 0x0000000205067819 */ /* 0x001fce0000010204 */
[C---:B------:R-:W-:Y:S01]  /*9ec0*/  @P0 IADD3 R4, P1, R7.reuse, UR4, RZ ;  /* 0x0000000407040c10 */ /* 0x040fe2000ff3e0ff */
[----:B------:R0:W-:Y:S03]  /*9ed0*/  STL [R1+0x1c], R6 ;  /* 0x00001c0601007387 */ /* 0x0001e60000100800 */
[----:B------:R-:W-:Y:S01]  /*9ee0*/  @P0 IADD3.X R5, R6, UR5, RZ, P1, !PT ;  /* 0x0000000506050c10 */ /* 0x000fe20008ffe4ff */
[----:B------:R-:W-:Y:S02]  /*9ef0*/  ULDC.64 UR4, c[0x0][0xa08] ;  /* 0x0002820000047ab9 */ /* 0x000fe40000000a00 */
[----:B------:R-:W-:Y:S01]  /*9f00*/  IADD3 R2, P1, R7, UR4, RZ ;  /* 0x0000000407027c10 */ /* 0x000fe2000ff3e0ff */
[----:B-1----:R-:W-:-:S03]  /*9f10*/  IMAD.MOV.U32 R7, RZ, RZ, RZ ;  /* 0x000000ffff077224 */ /* 0x002fc600078e00ff */
[----:B------:R-:W-:Y:S02]  /*9f20*/  IADD3.X R3, R6, UR5, RZ, P1, !PT ;  /* 0x0000000506037c10 */ /* 0x000fe40008ffe4ff */
[----:B------:R-:W-:-:S04]  /*9f30*/  ISETP.NE.U32.AND P1, PT, RZ, UR4, PT ;  /* 0x00000004ff007c0c */ /* 0x000fc8000bf25070 */
[----:B------:R-:W-:Y:S01]  /*9f40*/  ISETP.NE.AND.EX P1, PT, RZ, UR5, PT, P1 ;  /* 0x00000005ff007c0c */ /* 0x000fe2000bf25310 */
[----:B------:R-:W-:Y:S02]  /*9f50*/  ULDC.64 UR4, c[0x0][0x3f8] ;  /* 0x0000fe0000047ab9 */ /* 0x000fe40000000a00 */
[----:B------:R-:W-:-:S03]  /*9f60*/  UISETP.NE.U32.AND UP0, UPT, UR4, URZ, UPT ;  /* 0x0000003f0400728c */ /* 0x000fc6000bf05070 */
[----:B------:R-:W-:Y:S01]  /*9f70*/  ULDC UR4, c[0x0][0x404] ;  /* 0x0001010000047ab9 */ /* 0x000fe20000000800 */
[----:B------:R-:W-:-:S03]  /*9f80*/  UISETP.NE.AND.EX UP0, UPT, UR5, URZ, UPT, UP0 ;  /* 0x0000003f0500728c */ /* 0x000fc6000bf05300 */
[----:B------:R-:W-:Y:S01]  /*9f90*/  ULDC UR5, c[0x0][0x2e0] ;  /* 0x0000b80000057ab9 */ /* 0x000fe20000000800 */
[----:B------:R-:W-:Y:S02]  /*9fa0*/  USEL UR4, UR4, 0x1, UP0 ;  /* 0x0000000104047887 */ /* 0x000fe40008000000 */
[----:B------:R1:W5:Y:S02]  /*9fb0*/  @P1 LDG.E R7, desc[UR38][R2.64] ;  /* 0x0000002602071981 */ /* 0x000364000c1e1900 */
[----:B------:R-:W-:-:S06]  /*9fc0*/  UIMAD UR4, UR4, UR5, URZ ;  /* 0x00000005040472a4 */ /* 0x000fcc000f8e023f */
[----:B0-----:R-:W-:-:S06]  /*9fd0*/  IMAD.U32 R6, RZ, RZ, UR4 ;  /* 0x00000004ff067e24 */ /* 0x001fcc000f8e00ff */
[----:B------:R1:W5:Y:S01]  /*9fe0*/  @P0 LDG.E R6, desc[UR38][R4.64] ;  /* 0x0000002604060981 */ /* 0x000362000c1e1900 */
[----:B------:R-:W-:Y:S05]  /*9ff0*/  @P0 BRA `(.L_x_308) ;  /* 0x0000000000100947 */ /* 0x000fea0003800000 */
[----:B------:R-:W-:Y:S05]  /*a000*/  @!P1 BRA `(.L_x_308) ;  /* 0x00000000000c9947 */ /* 0x000fea0003800000 */
[----:B-1----:R-:W2:Y:S04]  /*a010*/  LDG.E R5, desc[UR38][R2.64] ;  /* 0x0000002602057981 */ /* 0x002ea8000c1e1900 */
[----:B-----5:R-:W2:Y:S02]  /*a020*/  LDG.E R6, desc[UR38][R2.64+0x4] ;  /* 0x0000042602067981 */ /* 0x020ea4000c1e1900 */
[----:B--2---:R-:W-:-:S07]  /*a030*/  IADD3 R6, -R5, R6, RZ ;  /* 0x0000000605067210 */ /* 0x004fce0007ffe1ff */
.L_x_308:
[--C-:B-1---5:R-:W-:Y:S01]  /*a040*/  IMAD.IADD R2, R6, 0x1, -R0.reuse ;  /* 0x0000000106027824 */ /* 0x122fe200078e0a00 */
[----:B------:R-:W-:Y:S01]  /*a050*/  BSSY B6, `(.L_x_309) ;  /* 0x0000306000067945 */ /* 0x000fe20003800000 */
[----:B------:R-:W-:Y:S02]  /*a060*/  IMAD.IADD R3, R7, 0x1, R0 ;  /* 0x0000000107037824 */ /* 0x000fe400078e0200 */
[C---:B------:R-:W-:Y:S01]  /*a070*/  VIADD R0, R2.reuse, 0x3f ;  /* 0x0000003f02007836 */ /* 0x040fe20000000000 */
[----:B------:R-:W-:Y:S01]  /*a080*/  STL [R1+0x20], R2 ;  /* 0x0000200201007387 */ /* 0x000fe20000100800 */
[----:B------:R-:W-:-:S03]  /*a090*/  ISETP.GT.AND P0, PT, R2, RZ, PT ;  /* 0x000000ff0200720c */ /* 0x000fc60003f04270 */
[----:B------:R0:W-:Y:S02]  /*a0a0*/  STL [R1+0x8], R3 ;  /* 0x0000080301007387 */ /* 0x0001e40000100800 */
[----:B0-----:R-:W-:-:S04]  /*a0b0*/  SHF.R.S32.HI R3, RZ, 0x1f, R0 ;  /* 0x0000001fff037819 */ /* 0x001fc80000011400 */
[----:B------:R-:W-:-:S04]  /*a0c0*/  LEA.HI R3, R3, R0, RZ, 0x6 ;  /* 0x0000000003037211 */ /* 0x000fc800078f30ff */
[----:B------:R-:W-:-:S05]  /*a0d0*/  SHF.R.S32.HI R0, RZ, 0x6, R3 ;  /* 0x00000006ff007819 */ /* 0x000fca0000011403 */
[----:B------:R0:W-:Y:S01]  /*a0e0*/  STL [R1+0x14], R0 ;  /* 0x0000140001007387 */ /* 0x0001e20000100800 */
[----:B------:R-:W-:Y:S05]  /*a0f0*/  @P0 BRA `(.L_x_310) ;  /* 0x0000000000440947 */ /* 0x000fea0003800000 */
[----:B------:R-:W1:Y:S02]  /*a100*/  S2R R2, SR_TID.X ;  /* 0x0000000000027919 */ /* 0x000e640000002100 */
[----:B-1----:R-:W-:-:S04]  /*a110*/  LOP3.LUT R2, R2, 0x1f, RZ, 0xc0, !PT ;  /* 0x0000001f02027812 */ /* 0x002fc800078ec0ff */
[----:B------:R-:W-:-:S13]  /*a120*/  ISETP.NE.AND P1, PT, R2, RZ, PT ;  /* 0x000000ff0200720c */ /* 0x000fda0003f25270 */
[----:B------:R-:W-:Y:S05]  /*a130*/  @P1 BRA `(.L_x_311) ;  /* 0x0000002c00dc1947 */ /* 0x000fea0003800000 */
[----:B------:R-:W1:Y:S01]  /*a140*/  S2R R7, SR_LANEID ;  /* 0x0000000000077919 */ /* 0x000e620000000000 */
[----:B------:R-:W-:Y:S01]  /*a150*/  VOTEU.ANY UR4, UPT, PT ;  /* 0x0000000000047886 */ /* 0x000fe200038e0100 */
[----:B------:R-:W2:Y:S01]  /*a160*/  LDC.64 R2, c[0x0][0xc38] ;  /* 0x00030e00ff027b82 */ /* 0x000ea20000000a00 */
[----:B0-----:R-:W1:Y:S08]  /*a170*/  FLO.U32 R0, UR4 ;  /* 0x0000000400007d00 */ /* 0x001e7000080e0000 */
[----:B------:R-:W2:Y:S01]  /*a180*/  POPC R5, UR4 ;  /* 0x0000000400057d09 */ /* 0x000ea20008000000 */
[----:B-1----:R-:W-:-:S13]  /*a190*/  ISETP.EQ.U32.AND P0, PT, R0, R7, PT ;  /* 0x000000070000720c */ /* 0x002fda0003f02070 */
[----:B--2---:R-:W2:Y:S01]  /*a1a0*/  @P0 ATOMG.E.ADD.STRONG.GPU PT, R3, desc[UR38][R2.64], R5 ;  /* 0x00000005020309a8 */ /* 0x004ea200081ee1e6 */
[----:B------:R-:W0:Y:S02]  /*a1b0*/  S2R R4, SR_LTMASK ;  /* 0x0000000000047919 */ /* 0x000e240000003900 */
[----:B0-----:R-:W-:-:S04]  /*a1c0*/  LOP3.LUT R4, R4, UR4, RZ, 0xc0, !PT ;  /* 0x0000000404047c12 */ /* 0x001fc8000f8ec0ff */
[----:B------:R-:W0:Y:S01]  /*a1d0*/  POPC R7, R4 ;  /* 0x0000000400077309 */ /* 0x000e220000000000 */
[----:B--2---:R-:W0:Y:S02]  /*a1e0*/  SHFL.IDX PT, R0, R3, R0, 0x1f ;  /* 0x00001f0003007589 */ /* 0x004e2400000e0000 */
[----:B0-----:R-:W-:Y:S01]  /*a1f0*/  IADD3 R16, R0, UR37, R7 ;  /* 0x0000002500107c10 */ /* 0x001fe2000fffe007 */
[----:B------:R-:W-:Y:S06]  /*a200*/  BRA `(.L_x_311) ;  /* 0x0000002c00a87947 */ /* 0x000fec0003800000 */
.L_x_310:
[----:B------:R-:W1:Y:S01]  /*a210*/  S2R R3, SR_CgaCtaId ;  /* 0x0000000000037919 */ /* 0x000e620000008800 */
[----:B0-----:R-:W-:-:S04]  /*a220*/  MOV R0, 0x400 ;  /* 0x0000040000007802 */ /* 0x001fc80000000f00 */
[----:B-1----:R-:W-:-:S05]  /*a230*/  LEA R2, R3, R0, 0x18 ;  /* 0x0000000003027211 */ /* 0x002fca00078ec0ff */
[----:B------:R0:W-:Y:S01]  /*a240*/  STL [R1+0xc], R2 ;  /* 0x00000c0201007387 */ /* 0x0001e20000100800 */
[----:B------:R-:W-:-:S05]  /*a250*/  VIADD R0, R2, 0x22400 ;  /* 0x0002240002007836 */ /* 0x000fca0000000000 */
[----:B------:R-:W-:-:S13]  /*a260*/  LOP3.LUT P0, RZ, R0, 0x3ff, RZ, 0xc0, !PT ;  /* 0x000003ff00ff7812 */ /* 0x000fda000780c0ff */
[----:B0-----:R-:W-:Y:S05]  /*a270*/  @!P0 BRA `(.L_x_312) ;  /* 0x0000000000408947 */ /* 0x001fea0003800000 */
[----:B------:R-:W-:Y:S01]  /*a280*/  MOV R2, 0x0 ;  /* 0x0000000000027802 */ /* 0x000fe20000000f00 */
[----:B------:R-:W-:Y:S01]  /*a290*/  ULDC.64 UR6, c[0x4][0x88] ;  /* 0x0100220000067ab9 */ /* 0x000fe20000000a00 */
[----:B------:R-:W-:Y:S01]  /*a2a0*/  ULDC.64 UR8, c[0x4][0x90] ;  /* 0x0100240000087ab9 */ /* 0x000fe20000000a00 */
[----:B------:R-:W-:Y:S01]  /*a2b0*/  ULDC.64 UR4, c[0x4][0x8] ;  /* 0x0100020000047ab9 */ /* 0x000fe20000000a00 */
[----:B------:R-:W-:Y:S01]  /*a2c0*/  IMAD.U32 R4, RZ, RZ, UR6 ;  /* 0x00000006ff047e24 */ /* 0x000fe2000f8e00ff */
[----:B------:R-:W-:Y:S01]  /*a2d0*/  MOV R5, UR7 ;  /* 0x0000000700057c02 */ /* 0x000fe20008000f00 */
[----:B------:R-:W0:Y:S01]  /*a2e0*/  LDC.64 R2, c[0x4][R2] ;  /* 0x0100000002027b82 */ /* 0x000e220000000a00 */
[----:B------:R-:W-:Y:S01]  /*a2f0*/  IMAD.U32 R6, RZ, RZ, UR8 ;  /* 0x00000008ff067e24 */ /* 0x000fe2000f8e00ff */
[----:B------:R-:W-:Y:S01]  /*a300*/  MOV R12, 0x1 ;  /* 0x00000001000c7802 */ /* 0x000fe20000000f00 */
[----:B------:R-:W-:Y:S02]  /*a310*/  IMAD.U32 R7, RZ, RZ, UR9 ;  /* 0x00000009ff077e24 */ /* 0x000fe4000f8e00ff */
[----:B------:R-:W-:-:S02]  /*a320*/  IMAD.U32 R10, RZ, RZ, UR4 ;  /* 0x00000004ff0a7e24 */ /* 0x000fc4000f8e00ff */
[----:B------:R-:W-:Y:S02]  /*a330*/  IMAD.U32 R11, RZ, RZ, UR5 ;  /* 0x00000005ff0b7e24 */ /* 0x000fe4000f8e00ff */
[----:B------:R-:W-:Y:S02]  /*a340*/  IMAD.MOV.U32 R8, RZ, RZ, 0x70 ;  /* 0x00000070ff087424 */ /* 0x000fe400078e00ff */
[----:B------:R-:W-:-:S07]  /*a350*/  IMAD.MOV.U32 R13, RZ, RZ, RZ ;  /* 0x000000ffff0d7224 */ /* 0x000fce00078e00ff */
[----:B------:R-:W-:-:S07]  /*a360*/  LEPC R20, `(.L_x_312) ;  /* 0x000000001014794e */ /* 0x000fce0000000000 */
[----:B0-----:R-:W-:Y:S05]  /*a370*/  CALL.ABS.NOINC R2 ;  /* 0x0000000002007343 */ /* 0x001fea0003c00000 */
.L_x_312:
[----:B------:R-:W2:Y:S02]  /*a380*/  LDL R2, [R1+0xc] ;  /* 0x00000c0001027983 */ /* 0x000ea40000100800 */
[----:B--2---:R-:W-:-:S05]  /*a390*/  VIADD R0, R2, 0x400 ;  /* 0x0000040002007836 */ /* 0x004fca0000000000 */
[----:B------:R-:W-:-:S13]  /*a3a0*/  LOP3.LUT P0, RZ, R0, 0x3ff, RZ, 0xc0, !PT ;  /* 0x000003ff00ff7812 */ /* 0x000fda000780c0ff */
[----:B------:R-:W-:Y:S05]  /*a3b0*/  @!P0 BRA `(.L_x_313) ;  /* 0x0000000000808947 */ /* 0x000fea0003800000 */
[----:B------:R-:W-:Y:S01]  /*a3c0*/  MOV R0, 0x0 ;  /* 0x0000000000007802 */ /* 0x000fe20000000f00 */
[----:B------:R-:W-:Y:S01]  /*a3d0*/  ULDC.64 UR6, c[0x4][0x88] ;  /* 0x0100220000067ab9 */ /* 0x000fe20000000a00 */
[----:B------:R-:W-:Y:S01]  /*a3e0*/  ULDC.64 UR8, c[0x4][0x90] ;  /* 0x0100240000087ab9 */ /* 0x000fe20000000a00 */
[----:B------:R-:W-:Y:S01]  /*a3f0*/  ULDC.64 UR4, c[0x4][0x10] ;  /* 0x0100040000047ab9 */ /* 0x000fe20000000a00 */
[----:B------:R0:W1:Y:S01]  /*a400*/  LDC.64 R2, c[0x4][R0] ;  /* 0x0100000000027b82 */ /* 0x0000620000000a00 */
[----:B------:R-:W-:Y:S01]  /*a410*/  IMAD.U32 R4, RZ, RZ, UR6 ;  /* 0x00000006ff047e24 */ /* 0x000fe2000f8e00ff */
[----:B------:R-:W-:Y:S01]  /*a420*/  MOV R7, UR9 ;  /* 0x0000000900077c02 */ /* 0x000fe20008000f00 */
[----:B------:R-:W-:Y:S02]  /*a430*/  IMAD.U32 R5, RZ, RZ, UR7 ;  /* 0x00000007ff057e24 */ /* 0x000fe4000f8e00ff */
        /* <DEDUP_REMOVED lines=8> */
.L_x_314:
[----:B------:R-:W-:Y:S01]  /*a4c0*/  MOV R2, 0x0 ;  /* 0x0000000000027802 */ /* 0x000fe20000000f00 */
[----:B------:R-:W-:Y:S01]  /*a4d0*/  ULDC.64 UR6, c[0x4][0x88] ;  /* 0x0100220000067ab9 */ /* 0x000fe20000000a00 */
[----:B------:R-:W-:Y:S01]  /*a4e0*/  ULDC.64 UR8, c[0x4][0x90] ;  /* 0x0100240000087ab9 */ /* 0x000fe20000000a00 */
[----:B------:R-:W-:Y:S01]  /*a4f0*/  ULDC.64 UR4, c[0x4][0x18] ;  /* 0x0100060000047ab9 */ /* 0x000fe20000000a00 */
[----:B------:R-:W-:Y:S01]  /*a500*/  MOV R4, UR6 ;  /* 0x0000000600047c02 */ /* 0x000fe20008000f00 */
[----:B------:R-:W-:Y:S01]  /*a510*/  IMAD.U32 R5, RZ, RZ, UR7 ;  /* 0x00000007ff057e24 */ /* 0x000fe2000f8e00ff */
        /* <DEDUP_REMOVED lines=10> */
.L_x_313:
[----:B------:R-:W2:Y:S01]  /*a5c0*/  LDL.LU R2, [R1+0x18] ;  /* 0x0000180001027983 */ /* 0x000ea20000300800 */
[----:B------:R-:W-:-:S03]  /*a5d0*/  ULDC.64 UR4, c[0x0][0x9f8] ;  /* 0x00027e0000047ab9 */ /* 0x000fc60000000a00 */
[----:B------:R-:W3:Y:S04]  /*a5e0*/  LDL.LU R0, [R1+0x1c] ;  /* 0x00001c0001007983 */ /* 0x000ee80000300800 */
[----:B------:R-:W4:Y:S04]  /*a5f0*/  LDL.LU R4, [R1+0x2c] ;  /* 0x00002c0001047983 */ /* 0x000f280000300800 */
[----:B------:R-:W4:Y:S01]  /*a600*/  LDL.LU R7, [R1+0x10] ;  /* 0x0000100001077983 */ /* 0x000f220000300800 */
[----:B------:R-:W-:-:S04]  /*a610*/  ISETP.NE.U32.AND P0, PT, RZ, UR4, PT ;  /* 0x00000004ff007c0c */ /* 0x000fc8000bf05070 */
[----:B------:R-:W-:Y:S01]  /*a620*/  ISETP.NE.AND.EX P0, PT, RZ, UR5, PT, P0 ;  /* 0x00000005ff007c0c */ /* 0x000fe2000bf05300 */
[----:B------:R-:W0:Y:S02]  /*a630*/  S2R R8, SR_TID.X ;  /* 0x0000000000087919 */ /* 0x000e240000002100 */
[----:B0-----:R-:W-:-:S04]  /*a640*/  LOP3.LUT R8, R8, 0x1f, RZ, 0xc0, !PT ;  /* 0x0000001f08087812 */ /* 0x001fc800078ec0ff */
[----:B------:R-:W-:-:S13]  /*a650*/  ISETP.NE.AND P6, PT, R8, RZ, PT ;  /* 0x000000ff0800720c */ /* 0x000fda0003fc5270 */
[----:B------:R-:W-:-:S05]  /*a660*/  VOTEU.ALL UP1, P6 ;  /* 0x00000000003f7886 */ /* 0x000fca0003020000 */
[----:B------:R-:W-:-:S04]  /*a670*/  @!UP1 UIADD3 UR8, UP0, UR40, 0x270, URZ ;  /* 0x0000027028089890 */ /* 0x000fc8000ff1e03f */
[----:B------:R-:W-:-:S03]  /*a680*/  @!UP1 UIADD3.X UR9, URZ, UR41, URZ, UP0, !UPT ;  /* 0x000000293f099290 */ /* 0x000fc600087fe43f */
[----:B------:R-:W-:Y:S01]  /*a690*/  VOTEU.ALL UP0, P6 ;  /* 0x00000000003f7886 */ /* 0x000fe20003000000 */
[----:B--2---:R-:W-:-:S04]  /*a6a0*/  @P0 IADD3 R2, P1, R2, UR4, RZ ;  /* 0x0000000402020c10 */ /* 0x004fc8000ff3e0ff */
[----:B---3--:R-:W-:Y:S01]  /*a6b0*/  @P0 IADD3.X R3, R0, UR5, RZ, P1, !PT ;  /* 0x0000000500030c10 */ /* 0x008fe20008ffe4ff */
[----:B------:R-:W-:Y:S01]  /*a6c0*/  ULDC.64 UR4, c[0x0][0xa00] ;  /* 0x0002800000047ab9 */ /* 0x000fe20000000a00 */
[----:B----4-:R-:W-:Y:S02]  /*a6d0*/  IMAD R17, R17, 0x40, R4 ;  /* 0x0000004011117824 */ /* 0x010fe400078e0204 */
[----:B------:R-:W0:Y:S01]  /*a6e0*/  LDC R4, c[0x0][0x428] ;  /* 0x00010a00ff047b82 */ /* 0x000e220000000800 */
[----:B------:R-:W-:-:S06]  /*a6f0*/  IMAD.MOV.U32 R0, RZ, RZ, R7 ;  /* 0x000000ffff007224 */ /* 0x000fcc00078e0007 */
[----:B------:R1:W5:Y:S01]  /*a700*/  @P0 LDG.E R0, desc[UR38][R2.64] ;  /* 0x0000002602000981 */ /* 0x000362000c1e1900 */
[----:B------:R-:W-:Y:S02]  /*a710*/  PLOP3.LUT P1, PT, P6, PT, PT, 0x8, 0x0 ;  /* 0x000000000000781c */ /* 0x000fe4000372e170 */
[----:B0-----:R-:W-:Y:S01]  /*a720*/  ISETP.NE.AND P0, PT, R4, 0x1, PT ;  /* 0x000000010400780c */ /* 0x001fe20003f05270 */
[----:B------:R-:W-:-:S12]  /*a730*/  IMAD.MOV.U32 R4, RZ, RZ, R18 ;  /* 0x000000ffff047224 */ /* 0x000fd800078e0012 */
[----:B------:R-:W0:Y:S08]  /*a740*/  @P0 LDC R5, c[0x0][0x42c] ;  /* 0x00010b00ff050b82 */ /* 0x000e300000000800 */
[----:B------:R-:W2:Y:S01]  /*a750*/  @P0 LDC R6, c[0x0][0x430] ;  /* 0x00010c00ff060b82 */ /* 0x000ea20000000800 */
[----:B0-----:R-:W-:-:S05]  /*a760*/  @P0 IMAD.HI.U32 R5, R18, R5, RZ ;  /* 0x0000000512050227 */ /* 0x001fca00078e00ff */
[----:B--2---:R-:W-:Y:S02]  /*a770*/  @P0 SHF.R.U32.HI R4, RZ, R6, R5 ;  /* 0x00000006ff040219 */ /* 0x004fe40000011605 */
[----:B------:R-:W-:-:S04]  /*a780*/  ISETP.NE.U32.AND P0, PT, RZ, UR4, PT ;  /* 0x00000004ff007c0c */ /* 0x000fc8000bf05070 */
[----:B------:R-:W-:-:S04]  /*a790*/  ISETP.NE.AND.EX P0, PT, RZ, UR5, PT, P0 ;  /* 0x00000005ff007c0c */ /* 0x000fc8000bf05300 */
[----:B-1----:R-:W-:-:S09]  /*a7a0*/  SEL R6, R7, RZ, !P0 ;  /* 0x000000ff07067207 */ /* 0x002fd20004000000 */
.L_x_315:
[----:B------:R-:W-:Y:S02]  /*a7b0*/  PLOP3.LUT P0, PT, P0, P1, PT, 0xa2, 0x0 ;  /* 0x000000000000781c */ /* 0x000fe40000703472 */
[----:B------:R-:W-:Y:S01]  /*a7c0*/  @P1 R2UR P0, UR7, R6 ;  /* 0x00000000060712ca */ /* 0x000fe20000000000 */
[----:B------:R-:W-:-:S07]  /*a7d0*/  UMOV UR4, URZ ;  /* 0x0000003f00047c82 */ /* 0x000fce0008000000 */
[----:B------:R-:W-:Y:S02]  /*a7e0*/  PLOP3.LUT P0, PT, P0, P1, PT, 0xa2, 0x0 ;  /* 0x000000000000781c */ /* 0x000fe40000703472 */
[----:B------:R-:W-:-:S08]  /*a7f0*/  @P1 R2UR.OR P0, UR6, R18 ;  /* 0x00000000120612ca */ /* 0x000fd00000100000 */
[----:B------:R-:W-:Y:S02]  /*a800*/  PLOP3.LUT P0, PT, P0, P1, PT, 0xa2, 0x0 ;  /* 0x000000000000781c */ /* 0x000fe40000703472 */
[----:B------:R-:W-:-:S08]  /*a810*/  @P1 R2UR.OR P0, UR5, R17 ;  /* 0x00000000110512ca */ /* 0x000fd00000100000 */
[----:B------:R-:W-:-:S05]  /*a820*/  @P1 PLOP3.LUT P1, PT, P0, PT, PT, 0x80, 0x0 ;  /* 0x000000000000181c */ /* 0x000fca000072f070 */
[----:B------:R0:W-:Y:S08]  /*a830*/  @!UP0 UTMAPF.L2.4D [UR4], [UR8] ;  /* 0x00000004080085b8 */ /* 0x0001f00008018000 */
[----:B0-----:R-:W-:Y:S05]  /*a840*/  @P1 BRA.U.ANY `(.L_x_315) ;  /* 0xfffffffd00d81947 */ /* 0x001fea000393ffff */
[----:B------:R-:W0:Y:S01]  /*a850*/  LDC.64 R2, c[0x0][0x3f8] ;  /* 0x0000fe00ff027b82 */ /* 0x000e220000000a00 */
[----:B------:R-:W-:Y:S02]  /*a860*/  ULDC.64 UR4, c[0x0][0xa08] ;  /* 0x0002820000047ab9 */ /* 0x000fe40000000a00 */
[----:B0-----:R-:W-:Y:S01]  /*a870*/  LOP3.LUT P0, RZ, R2, UR4, RZ, 0xfc, !PT ;  /* 0x0000000402ff7c12 */ /* 0x001fe2000f80fcff */
[----:B------:R-:W-:-:S03]  /*a880*/  UMOV UR4, 0xffffffff ;  /* 0xffffffff00047882 */ /* 0x000fc60000000000 */
[----:B------:R-:W-:-:S04]  /*a890*/  LOP3.LUT P0, RZ, R3, UR5, RZ, 0xfc, P0 ;  /* 0x0000000503ff7c12 */ /* 0x000fc8000800fcff */
[----:B-----5:R-:W-:Y:S01]  /*a8a0*/  SEL R7, R0, RZ, !P0 ;  /* 0x000000ff00077207 */ /* 0x020fe20004000000 */
[----:B------:R-:W-:Y:S08]  /*a8b0*/  BRA.DIV UR4, `(.L_x_316) ;  /* 0x0000003a04047947 */ /* 0x000ff0000b800000 */
.L_x_387:
[----:B------:R-:W2:Y:S01]  /*a8c0*/  LDL R8, [R1+0x14] ;  /* 0x0000140001087983 */ /* 0x000ea20000100800 */
[----:B------:R-:W-:Y:S01]  /*a8d0*/  UMOV UR4, 0xffffffff ;  /* 0xffffffff00047882 */ /* 0x000fe20000000000 */
[----:B------:R-:W-:Y:S02]  /*a8e0*/  SHF.R.S32.HI R5, RZ, 0x1f, R0 ;  /* 0x0000001fff057819 */ /* 0x000fe40000011400 */
[----:B--2---:R-:W-:Y:S01]  /*a8f0*/  IADD3 R9, R8, -0x1, RZ ;  /* 0xffffffff08097810 */ /* 0x004fe20007ffe0ff */
[----:B------:R-:W-:Y:S06]  /*a900*/  BRA.DIV UR4, `(.L_x_317) ;  /* 0x0000003a04247947 */ /* 0x000fec000b800000 */
[----:B------:R-:W-:-:S13]  /*a910*/  ELECT P6, URZ, PT ;  /* 0x00000000003f782f */ /* 0x000fda00038c0000 */
.L_x_390:
[----:B------:R-:W-:Y:S05]  /*a920*/  @!P6 BRA `(.L_x_318) ;  /* 0x000000040008e947 */ /* 0x000fea0003800000 */
[----:B------:R0:W-:Y:S01]  /*a930*/  STL [R1+0x28], R9 ;  /* 0x0000280901007387 */ /* 0x0001e20000100800 */
[----:B------:R-:W-:-:S04]  /*a940*/  ISETP.NE.U32.AND P0, PT, R2, RZ, PT ;  /* 0x000000ff0200720c */ /* 0x000fc80003f05070 */
[----:B------:R-:W-:-:S13]  /*a950*/  ISETP.NE.AND.EX P0, PT, R3, RZ, PT, P0 ;  /* 0x000000ff0300720c */ /* 0x000fda0003f05300 */
[----:B0-----:R-:W-:Y:S05]  /*a960*/  @!P0 BRA `(.L_x_319) ;  /* 0x00000000004c8947 */ /* 0x001fea0003800000 */
[----:B------:R-:W0:Y:S01]  /*a970*/  LDC R12, c[0x0][0x41c] ;  /* 0x00010700ff0c7b82 */ /* 0x000e220000000800 */
[----:B------:R-:W-:Y:S01]  /*a980*/  IMAD.MOV.U32 R7, RZ, RZ, R9 ;  /* 0x000000ffff077224 */ /* 0x000fe200078e0009 */
[----:B------:R-:W-:Y:S01]  /*a990*/  ULDC.64 UR4, c[0x0][0x408] ;  /* 0x0001020000047ab9 */ /* 0x000fe20000000a00 */
[----:B0-----:R-:W-:-:S13]  /*a9a0*/  ISETP.NE.AND P0, PT, R12, 0x1, PT ;  /* 0x000000010c00780c */ /* 0x001fda0003f05270 */
[----:B------:R-:W0:Y:S02]  /*a9b0*/  @P0 LDC.64 R10, c[0x0][0x420] ;  /* 0x00010800ff0a0b82 */ /* 0x000e240000000a00 */
[----:B0-----:R-:W-:-:S05]  /*a9c0*/  @P0 IMAD.HI.U32 R10, R9, R10, RZ ;  /* 0x0000000a090a0227 */ /* 0x001fca00078e00ff */
[----:B------:R-:W-:-:S05]  /*a9d0*/  @P0 SHF.R.U32.HI R7, RZ, R11, R10 ;  /* 0x0000000bff070219 */ /* 0x000fca000001160a */
[--C-:B------:R-:W-:Y:S02]  /*a9e0*/  IMAD.MOV R8, RZ, RZ, -R7.reuse ;  /* 0x000000ffff087224 */ /* 0x100fe400078e0a07 */
[----:B------:R-:W-:Y:S02]  /*a9f0*/  IMAD.MOV.U32 R10, RZ, RZ, R7 ;  /* 0x000000ffff0a7224 */ /* 0x000fe400078e0007 */
[----:B------:R-:W-:Y:S02]  /*aa00*/  IMAD R11, R12, R8, R9 ;  /* 0x000000080c0b7224 */ /* 0x000fe400078e0209 */
[----:B------:R-:W-:-:S03]  /*aa10*/  IMAD R8, R5, UR4, RZ ;  /* 0x0000000405087c24 */ /* 0x000fc6000f8e02ff */
[----:B------:R0:W-:Y:S01]  /*aa20*/  STL [R1+0x28], R11 ;  /* 0x0000280b01007387 */ /* 0x0001e20000100800 */
[----:B------:R-:W-:Y:S01]  /*aa30*/  IMAD R8, R0, UR5, R8 ;  /* 0x0000000500087c24 */ /* 0x000fe2000f8e0208 */
[----:B0-----:R-:W-:-:S03]  /*aa40*/  SHF.R.S32.HI R11, RZ, 0x1f, R7 ;  /* 0x0000001fff0b7819 */ /* 0x001fc60000011407 */
[----:B------:R-:W-:-:S04]  /*aa50*/  IMAD.WIDE.U32 R10, R0, UR4, R10 ;  /* 0x00000004000a7c25 */ /* 0x000fc8000f8e000a */
[----:B------:R-:W-:Y:S01]  /*aa60*/  IMAD.IADD R7, R11, 0x1, R8 ;  /* 0x000000010b077824 */ /* 0x000fe200078e0208 */
[----:B------:R-:W-:-:S04]  /*aa70*/  LEA R12, P0, R10, R2, 0x2 ;  /* 0x000000020a0c7211 */ /* 0x000fc800078010ff */
[----:B------:R-:W-:-:S05]  /*aa80*/  LEA.HI.X R13, R10, R3, R7, 0x2, P0 ;  /* 0x000000030a0d7211 */ /* 0x000fca00000f1407 */
[----:B------:R0:W5:Y:S04]  /*aa90*/  LDG.E R7, desc[UR38][R12.64] ;  /* 0x000000260c077981 */ /* 0x000168000c1e1900 */
.L_x_319:
[----:B------:R-:W2:Y:S01]  /*aaa0*/  LDL R8, [R1] ;  /* 0x0000000001087983 */ /* 0x000ea20000100800 */
[----:B------:R-:W-:-:S03]  /*aab0*/  MOV R11, 0x400 ;  /* 0x00000400000b7802 */ /* 0x000fc60000000f00 */
[----:B------:R-:W3:Y:S01]  /*aac0*/  LDL R10, [R1+0x4] ;  /* 0x00000400010a7983 */ /* 0x000ee20000100800 */
[----:B0-----:R-:W0:Y:S02]  /*aad0*/  S2R R12, SR_CgaCtaId ;  /* 0x00000000000c7919 */ /* 0x001e240000008800 */
[----:B0-----:R-:W-:-:S05]  /*aae0*/  LEA R11, R12, R11, 0x18 ;  /* 0x0000000b0c0b7211 */ /* 0x001fca00078ec0ff */
[----:B--2---:R-:W-:Y:S01]  /*aaf0*/  IMAD R8, R8, 0x8, R11 ;  /* 0x0000000808087824 */ /* 0x004fe200078e020b */
[----:B---3--:R-:W-:-:S04]  /*ab00*/  SHF.L.U32 R10, R10, 0x1f, RZ ;  /* 0x0000001f0a0a7819 */ /* 0x008fc800000006ff */
[----:B------:R-:W0:Y:S02]  /*ab10*/  SYNCS.PHASECHK.TRANS64.TRYWAIT P0, [R8+URZ+0x28c40], R10 ;  /* 0x028c400a080075a7 */ /* 0x000e24000800017f */
[----:B0-----:R-:W-:Y:S05]  /*ab20*/  @!P0 BRA `(.L_x_320) ;  /* 0x0000003400bc8947 */ /* 0x001fea0003800000 */
.L_x_391:
[----:B------:R-:W1:Y:S02]  /*ab30*/  S2R R11, SR_TID.X ;  /* 0x00000000000b7919 */ /* 0x000e640000002100 */
[----:B-1----:R-:W-:-:S04]  /*ab40*/  LOP3.LUT R11, R11, 0x7f, RZ, 0xc0, !PT ;  /* 0x0000007f0b0b7812 */ /* 0x002fc800078ec0ff */
[----:B------:R-:W-:-:S13]  /*ab50*/  ISETP.NE.AND P0, PT, R11, RZ, PT ;  /* 0x000000ff0b00720c */ /* 0x000fda0003f05270 */
[----:B------:R-:W-:Y:S05]  /*ab60*/  @P0 BRA `(.L_x_321) ;  /* 0x00000000001c0947 */ /* 0x000fea0003800000 */
[----:B------:R-:W1:Y:S01]  /*ab70*/  S2R R11, SR_TID.X ;  /* 0x00000000000b7919 */ /* 0x000e620000002100 */
[----:B0-----:R-:W-:-:S04]  /*ab80*/  MOV R10, 0x2000 ;  /* 0x00002000000a7802 */ /* 0x001fc80000000f00 */
[----:B------:R2:W-:Y:S01]  /*ab90*/  SYNCS.ARRIVE.TRANS64 RZ, [R8+URZ+0x28c30], R10 ;  /* 0x028c300a08ff79a7 */ /* 0x0005e2000800003f */
[----:B-1----:R-:W-:-:S04]  /*aba0*/  LOP3.LUT R11, R11, 0x1f, RZ, 0xc0, !PT ;  /* 0x0000001f0b0b7812 */ /* 0x002fc800078ec0ff */
[----:B------:R-:W-:-:S13]  /*abb0*/  ISETP.NE.AND P1, PT, R11, RZ, PT ;  /* 0x000000ff0b00720c */ /* 0x000fda0003f25270 */
[----:B--2---:R-:W-:Y:S05]  /*abc0*/  @!P1 BRA `(.L_x_321) ;  /* 0x0000000000049947 */ /* 0x004fea0003800000 */
[----:B------:R-:W-:Y:S01]  /*abd0*/  BPT.TRAP 0x1 ;  /* 0x000000040000795c */ /* 0x000fe20000300000 */
.L_x_321:
[----:B------:R-:W2:Y:S04]  /*abe0*/  LDL R11, [R1] ;  /* 0x00000000010b7983 */ /* 0x000ea80000100800 */
[----:B------:R-:W3:Y:S04]  /*abf0*/  LDL R14, [R1+0x28] ;  /* 0x00002800010e7983 */ /* 0x000ee80000100800 */
[----:B0-----:R-:W4:Y:S01]  /*ac00*/  LDL R10, [R1+0x8] ;  /* 0x00000800010a7983 */ /* 0x001f220000100800 */
[----:B------:R-:W0:Y:S01]  /*ac10*/  S2R R13, SR_CgaCtaId ;  /* 0x00000000000d7919 */ /* 0x000e220000008800 */
[----:B------:R-:W-:-:S02]  /*ac20*/  MOV R12, 0x400 ;  /* 0x00000400000c7802 */ /* 0x000fc40000000f00 */
[----:B------:R-:W-:Y:S01]  /*ac30*/  R2UR UR9, R8 ;  /* 0x00000000080972ca */ /* 0x000fe200000e0000 */
[----:B------:R-:W-:Y:S01]  /*ac40*/  UIADD3 UR6, UP0, UR40, 0x370, URZ ;  /* 0x0000037028067890 */ /* 0x000fe2000ff1e03f */
[----:B------:R-:W-:Y:S02]  /*ac50*/  R2UR UR12, R4 ;  /* 0x00000000040c72ca */ /* 0x000fe400000e0000 */
[----:B-----5:R-:W-:Y:S01]  /*ac60*/  R2UR UR13, R7 ;  /* 0x00000000070d72ca */ /* 0x020fe200000e0000 */
[----:B------:R-:W-:Y:S01]  /*ac70*/  UIADD3.X UR7, URZ, UR41, URZ, UP0, !UPT ;  /* 0x000000293f077290 */ /* 0x000fe200087fe43f */
[----:B0-----:R-:W-:-:S07]  /*ac80*/  LEA R12, R13, R12, 0x18 ;  /* 0x0000000c0d0c7211 */ /* 0x001fce00078ec0ff */
[----:B------:R-:W-:Y:S01]  /*ac90*/  UIADD3 UR9, UR9, 0x28c30, URZ ;  /* 0x00028c3009097890 */ /* 0x000fe2000fffe03f */
[----:B------:R-:W-:Y:S01]  /*aca0*/  UMOV UR5, 0x14f00000 ;  /* 0x14f0000000057882 */ /* 0x000fe20000000000 */
[----:B------:R-:W-:Y:S01]  /*acb0*/  UMOV UR10, URZ ;  /* 0x0000003f000a7c82 */ /* 0x000fe20008000000 */
[----:B--2---:R-:W-:Y:S01]  /*acc0*/  IMAD R8, R11, 0x2000, R12 ;  /* 0x000020000b087824 */ /* 0x004fe200078e020c */
[----:B---3--:R-:W-:-:S04]  /*acd0*/  R2UR UR11, R14 ;  /* 0x000000000e0b72ca */ /* 0x008fc800000e0000 */
[----:B------:R-:W-:Y:S02]  /*ace0*/  R2UR UR8, R8 ;  /* 0x00000000080872ca */ /* 0x000fe400000e0000 */
[----:B----4-:R-:W-:-:S11]  /*acf0*/  R2UR UR4, R10 ;  /* 0x000000000a0472ca */ /* 0x010fd600000e0000 */
[----:B------:R-:W-:Y:S02]  /*ad00*/  UIADD3 UR8, UR8, 0x22400, URZ ;  /* 0x0002240008087890 */ /* 0x000fe4000fffe03f */
[----:B------:R-:W-:-:S03]  /*ad10*/  ULEA UR11, UR11, UR4, 0x6 ;  /* 0x000000040b0b7291 */ /* 0x000fc6000f8e303f */
[----:B------:R-:W-:-:S06]  /*ad20*/  UMOV UR4, 0x0 ;  /* 0x0000000000047882 */ /* 0x000fcc0000000000 */
[----:B------:R0:W-:Y:S02]  /*ad30*/  UTMALDG.4D [UR8], [UR6], desc[UR4] ;  /* 0x00000408060075b4 */ /* 0x0001e40008019000 */
[----:B0-----:R-:W-:Y:S01]  /*ad40*/  NOP ;  /* 0x0000000000007918 */ /* 0x001fe20000000000 */
.L_x_318:
[----:B------:R-:W2:Y:S01]  /*ad50*/  LDL.LU R12, [R1+0x24] ;  /* 0x00002400010c7983 */ /* 0x000ea20000300800 */
[----:B------:R-:W-:Y:S01]  /*ad60*/  MOV R10, 0x400 ;  /* 0x00000400000a7802 */ /* 0x000fe20000000f00 */
[----:B------:R-:W-:Y:S05]  /*ad70*/  WARPSYNC.ALL ;  /* 0x0000000000007948 */ /* 0x000fea0003800000 */
[----:B------:R-:W0:Y:S01]  /*ad80*/  S2R R11, SR_CgaCtaId ;  /* 0x00000000000b7919 */ /* 0x000e220000008800 */
[----:B------:R-:W-:-:S13]  /*ad90*/  ELECT P0, URZ, PT ;  /* 0x00000000003f782f */ /* 0x000fda0003800000 */
[----:B------:R-:W-:Y:S01]  /*ada0*/  @P0 R2UR UR13, R6 ;  /* 0x00000000060d02ca */ /* 0x000fe200000e0000 */
[----:B------:R-:W-:Y:S01]  /*adb0*/  UIADD3 UR4, UP0, UR40, 0x270, URZ ;  /* 0x0000027028047890 */ /* 0x000fe2000ff1e03f */
[----:B------:R-:W-:Y:S01]  /*adc0*/  @P0 R2UR UR12, R18 ;  /* 0x00000000120c02ca */ /* 0x000fe200000e0000 */
[----:B------:R-:W-:Y:S01]  /*add0*/  UMOV UR6, 0x0 ;  /* 0x0000000000067882 */ /* 0x000fe20000000000 */
[----:B------:R-:W-:Y:S01]  /*ade0*/  @P0 R2UR UR11, R17 ;  /* 0x00000000110b02ca */ /* 0x000fe200000e0000 */
[----:B------:R-:W-:Y:S01]  /*adf0*/  UIADD3.X UR5, URZ, UR41, URZ, UP0, !UPT ;  /* 0x000000293f057290 */ /* 0x000fe200087fe43f */
[----:B------:R-:W-:Y:S01]  /*ae00*/  BSSY B0, `(.L_x_322) ;  /* 0x0000013000007945 */ /* 0x000fe20003800000 */
[----:B------:R-:W-:Y:S01]  /*ae10*/  UMOV UR7, 0x12f00000 ;  /* 0x12f0000000077882 */ /* 0x000fe20000000000 */
[----:B------:R-:W-:Y:S01]  /*ae20*/  UMOV UR10, URZ ;  /* 0x0000003f000a7c82 */ /* 0x000fe20008000000 */
[----:B------:R-:W-:Y:S01]  /*ae30*/  @P0 IMAD.MOV.U32 R8, RZ, RZ, 0x2000 ;  /* 0x00002000ff080424 */ /* 0x000fe200078e00ff */
[----:B0-----:R-:W-:Y:S01]  /*ae40*/  LEA R10, R11, R10, 0x18 ;  /* 0x0000000a0b0a7211 */ /* 0x001fe200078ec0ff */
[----:B------:R-:W-:Y:S03]  /*ae50*/  BAR.SYNC.DEFER_BLOCKING 0x8, 0xa0 ;  /* 0x0202800000007b1d */ /* 0x000fe60000010000 */
[----:B------:R-:W-:-:S13]  /*ae60*/  R2UR UR9, R10 ;  /* 0x000000000a0972ca */ /* 0x000fda00000e0000 */
[----:B------:R-:W-:Y:S02]  /*ae70*/  UIADD3 UR8, UR9, 0x20400, URZ ;  /* 0x0002040009087890 */ /* 0x000fe4000fffe03f */
[----:B------:R-:W-:Y:S01]  /*ae80*/  UIADD3 UR9, UR9, 0x28c00, URZ ;  /* 0x00028c0009097890 */ /* 0x000fe2000fffe03f */
[----:B------:R0:W-:Y:S08]  /*ae90*/  @P0 SYNCS.ARRIVE.TRANS64 RZ, [R10+URZ+0x28c00], R8 ;  /* 0x028c00080aff09a7 */ /* 0x0001f0000800003f */
[----:B------:R0:W-:Y:S01]  /*aea0*/  UTMALDG.4D [UR8], [UR4], desc[UR6] ;  /* 0x00000608040075b4 */ /* 0x0001e20008019000 */
[----:B--2---:R-:W-:-:S05]  /*aeb0*/  VIADD R12, R12, 0x1 ;  /* 0x000000010c0c7836 */ /* 0x004fca0000000000 */
[----:B------:R-:W-:Y:S01]  /*aec0*/  LEA.HI R6, R12, R12, RZ, 0x1 ;  /* 0x0000000c0c067211 */ /* 0x000fe200078f08ff */
[----:B------:R0:W-:Y:S03]  /*aed0*/  STL [R1+0x24], R12 ;  /* 0x0000240c01007387 */ /* 0x0001e60000100800 */
[----:B------:R-:W-:-:S05]  /*aee0*/  LOP3.LUT R6, R6, 0xfffffffe, RZ, 0xc0, !PT ;  /* 0xfffffffe06067812 */ /* 0x000fca00078ec0ff */
[----:B------:R-:W-:-:S05]  /*aef0*/  IMAD.IADD R6, R12, 0x1, -R6 ;  /* 0x000000010c067824 */ /* 0x000fca00078e0a06 */
[----:B------:R-:W-:-:S04]  /*af00*/  SHF.L.U32 R6, R6, 0x1f, RZ ;  /* 0x0000001f06067819 */ /* 0x000fc800000006ff */
[----:B------:R-:W1:Y:S02]  /*af10*/  SYNCS.PHASECHK.TRANS64.TRYWAIT P0, [R10+URZ+0x28c20], R6 ;  /* 0x028c20060a0075a7 */ /* 0x000e64000800017f */
[----:B01----:R-:W-:Y:S05]  /*af20*/  @!P0 BRA `(.L_x_323) ;  /* 0x0000003000d08947 */ /* 0x003fea0003800000 */
.L_x_392:
[----:B------:R-:W-:Y:S05]  /*af30*/  BSYNC B0 ;  /* 0x0000000000007941 */ /* 0x000fea0003800000 */
.L_x_322:
[----:B------:R-:W-:Y:S04]  /*af40*/  BSSY B0, `(.L_x_324) ;  /* 0x0000050000007945 */ /* 0x000fe80003800000 */
[----:B------:R-:W-:Y:S05]  /*af50*/  @!P6 BRA `(.L_x_325) ;  /* 0x000000040038e947 */ /* 0x000fea0003800000 */
[----:B0-----:R-:W2:Y:S01]  /*af60*/  LDL R8, [R1] ;  /* 0x0000000001087983 */ /* 0x001ea20000100800 */
[----:B------:R-:W-:-:S03]  /*af70*/  MOV R11, 0x400 ;  /* 0x00000400000b7802 */ /* 0x000fc60000000f00 */
[----:B------:R-:W3:Y:S01]  /*af80*/  LDL R10, [R1+0x4] ;  /* 0x00000400010a7983 */ /* 0x000ee20000100800 */
[----:B------:R-:W0:Y:S02]  /*af90*/  S2R R12, SR_CgaCtaId ;  /* 0x00000000000c7919 */ /* 0x000e240000008800 */
[----:B0-----:R-:W-:-:S05]  /*afa0*/  LEA R11, R12, R11, 0x18 ;  /* 0x0000000b0c0b7211 */ /* 0x001fca00078ec0ff */
[----:B--2---:R-:W-:Y:S01]  /*afb0*/  IMAD R8, R8, 0x8, R11 ;  /* 0x0000000808087824 */ /* 0x004fe200078e020b */
[----:B---3--:R-:W-:-:S04]  /*afc0*/  SHF.L.U32 R6, R10, 0x1f, RZ ;  /* 0x0000001f0a067819 */ /* 0x008fc800000006ff */
[----:B------:R-:W0:Y:S02]  /*afd0*/  SYNCS.PHASECHK.TRANS64.TRYWAIT P0, [R8+URZ+0x28c60], R6 ;  /* 0x028c6006080075a7 */ /* 0x000e24000800017f */
[----:B0-----:R-:W-:Y:S05]  /*afe0*/  @!P0 BRA `(.L_x_326) ;  /* 0x0000003000c08947 */ /* 0x001fea0003800000 */
.L_x_393:
        /* <DEDUP_REMOVED lines=11> */
.L_x_327:
[----:B0-----:R-:W2:Y:S04]  /*b0a0*/  LDL R6, [R1] ;  /* 0x0000000001067983 */ /* 0x001ea80000100800 */
[----:B------:R-:W3:Y:S04]  /*b0b0*/  LDL R13, [R1+0x28] ;  /* 0x00002800010d7983 */ /* 0x000ee80000100800 */
[----:B------:R-:W4:Y:S01]  /*b0c0*/  LDL R10, [R1+0x8] ;  /* 0x00000800010a7983 */ /* 0x000f220000100800 */
[----:B------:R-:W0:Y:S01]  /*b0d0*/  S2R R12, SR_CgaCtaId ;  /* 0x00000000000c7919 */ /* 0x000e220000008800 */
[----:B------:R-:W-:-:S02]  /*b0e0*/  MOV R11, 0x400 ;  /* 0x00000400000b7802 */ /* 0x000fc40000000f00 */
[----:B------:R-:W-:Y:S01]  /*b0f0*/  R2UR UR9, R8 ;  /* 0x00000000080972ca */ /* 0x000fe200000e0000 */
[----:B------:R-:W-:Y:S01]  /*b100*/  UIADD3 UR4, UP0, UR40, 0x470, URZ ;  /* 0x0000047028047890 */ /* 0x000fe2000ff1e03f */
[----:B------:R-:W-:Y:S02]  /*b110*/  R2UR UR12, R4 ;  /* 0x00000000040c72ca */ /* 0x000fe400000e0000 */
[----:B------:R-:W-:Y:S02]  /*b120*/  R2UR UR13, R7 ;  /* 0x00000000070d72ca */ /* 0x000fe400000e0000 */
[----:B0-----:R-:W-:-:S07]  /*b130*/  LEA R11, R12, R11, 0x18 ;  /* 0x0000000b0c0b7211 */ /* 0x001fce00078ec0ff */
[----:B------:R-:W-:Y:S01]  /*b140*/  UIADD3 UR9, UR9, 0x28c50, URZ ;  /* 0x00028c5009097890 */ /* 0x000fe2000fffe03f */
[----:B------:R-:W-:Y:S01]  /*b150*/  UMOV UR10, URZ ;  /* 0x0000003f000a7c82 */ /* 0x000fe20008000000 */
[----:B------:R-:W-:Y:S01]  /*b160*/  UMOV UR6, 0x0 ;  /* 0x0000000000067882 */ /* 0x000fe20000000000 */
[----:B------:R-:W-:Y:S01]  /*b170*/  UMOV UR7, 0x14f00000 ;  /* 0x14f0000000077882 */ /* 0x000fe20000000000 */
[----:B------:R-:W-:Y:S01]  /*b180*/  UMOV UR16, 0x40 ;  /* 0x0000004000107882 */ /* 0x000fe20000000000 */
[----:B------:R-:W-:Y:S01]  /*b190*/  UMOV UR18, 0x80 ;  /* 0x0000008000127882 */ /* 0x000fe20000000000 */
[----:B------:R-:W-:Y:S01]  /*b1a0*/  UMOV UR20, 0xc0 ;  /* 0x000000c000147882 */ /* 0x000fe20000000000 */
[----:B------:R-:W-:Y:S01]  /*b1b0*/  UMOV UR21, 0x100 ;  /* 0x0000010000157882 */ /* 0x000fe20000000000 */
[----:B------:R-:W-:Y:S01]  /*b1c0*/  UMOV UR22, 0x140 ;  /* 0x0000014000167882 */ /* 0x000fe20000000000 */
[----:B--2---:R-:W-:Y:S01]  /*b1d0*/  IMAD R6, R6, 0x10000, R11 ;  /* 0x0001000006067824 */ /* 0x004fe200078e020b */
[----:B---3--:R-:W-:-:S04]  /*b1e0*/  R2UR UR11, R13 ;  /* 0x000000000d0b72ca */ /* 0x008fc800000e0000 */
[----:B------:R-:W-:Y:S02]  /*b1f0*/  R2UR UR14, R6 ;  /* 0x00000000060e72ca */ /* 0x000fe400000e0000 */
[----:B----4-:R-:W-:-:S11]  /*b200*/  R2UR UR5, R10 ;  /* 0x000000000a0572ca */ /* 0x010fd600000e0000 */
[----:B------:R-:W-:Y:S02]  /*b210*/  UIADD3 UR8, UR14, 0x400, URZ ;  /* 0x000004000e087890 */ /* 0x000fe4000fffe03f */
[----:B------:R-:W-:Y:S02]  /*b220*/  ULEA UR11, UR11, UR5, 0x6 ;  /* 0x000000050b0b7291 */ /* 0x000fe4000f8e303f */
[----:B------:R-:W-:Y:S02]  /*b230*/  UIADD3.X UR5, URZ, UR41, URZ, UP0, !UPT ;  /* 0x000000293f057290 */ /* 0x000fe400087fe43f */
[----:B------:R-:W-:Y:S02]  /*b240*/  UIADD3 UR15, UR14, 0x2400, URZ ;  /* 0x000024000e0f7890 */ /* 0x000fe4000fffe03f */
[----:B------:R-:W-:Y:S02]  /*b250*/  UIADD3 UR17, UR14, 0x4400, URZ ;  /* 0x000044000e117890 */ /* 0x000fe4000fffe03f */
[----:B------:R-:W-:-:S03]  /*b260*/  UIADD3 UR19, UR14, 0x6400, URZ ;  /* 0x000064000e137890 */ /* 0x000fc6000fffe03f */
[----:B------:R0:W-:Y:S02]  /*b270*/  UTMALDG.4D [UR8], [UR4], desc[UR6] ;  /* 0x00000608040075b4 */ /* 0x0001e40008019000 */
[----:B0-----:R-:W-:Y:S01]  /*b280*/  UMOV UR8, UR15 ;  /* 0x0000000f00087c82 */ /* 0x001fe20008000000 */
[----:B------:R-:W-:Y:S01]  /*b290*/  UMOV UR10, UR16 ;  /* 0x00000010000a7c82 */ /* 0x000fe20008000000 */
[----:B------:R-:W-:Y:S01]  /*b2a0*/  UIADD3 UR15, UR14, 0x8400, URZ ;  /* 0x000084000e0f7890 */ /* 0x000fe2000fffe03f */
[----:B------:R0:W-:Y:S01]  /*b2b0*/  UTMALDG.4D [UR8], [UR4], desc[UR6] ;  /* 0x00000608040075b4 */ /* 0x0001e20008019000 */
[----:B------:R-:W-:Y:S01]  /*b2c0*/  UIADD3 UR16, UR14, 0xa400, URZ ;  /* 0x0000a4000e107890 */ /* 0x000fe2000fffe03f */
[----:B0-----:R-:W-:Y:S01]  /*b2d0*/  UMOV UR8, UR17 ;  /* 0x0000001100087c82 */ /* 0x001fe20008000000 */
[----:B------:R-:W-:Y:S02]  /*b2e0*/  UMOV UR10, UR18 ;  /* 0x00000012000a7c82 */ /* 0x000fe40008000000 */
[----:B------:R0:W-:Y:S01]  /*b2f0*/  UTMALDG.4D [UR8], [UR4], desc[UR6] ;  /* 0x00000608040075b4 */ /* 0x0001e20008019000 */
[----:B------:R-:W-:Y:S01]  /*b300*/  UIADD3 UR17, UR14, 0xc400, URZ ;  /* 0x0000c4000e117890 */ /* 0x000fe2000fffe03f */
[----:B0-----:R-:W-:Y:S01]  /*b310*/  UMOV UR8, UR19 ;  /* 0x0000001300087c82 */ /* 0x001fe20008000000 */
[----:B------:R-:W-:-:S02]  /*b320*/  UMOV UR10, UR20 ;  /* 0x00000014000a7c82 */ /* 0x000fc40008000000 */
[----:B------:R0:W-:Y:S02]  /*b330*/  UTMALDG.4D [UR8], [UR4], desc[UR6] ;  /* 0x00000608040075b4 */ /* 0x0001e40008019000 */
[----:B0-----:R-:W-:Y:S01]  /*b340*/  UMOV UR8, UR15 ;  /* 0x0000000f00087c82 */ /* 0x001fe20008000000 */
[----:B------:R-:W-:Y:S01]  /*b350*/  UMOV UR10, UR21 ;  /* 0x00000015000a7c82 */ /* 0x000fe20008000000 */
[----:B------:R-:W-:Y:S01]  /*b360*/  UIADD3 UR15, UR14, 0xe400, URZ ;  /* 0x0000e4000e0f7890 */ /* 0x000fe2000fffe03f */
[----:B------:R0:W-:Y:S02]  /*b370*/  UTMALDG.4D [UR8], [UR4], desc[UR6] ;  /* 0x00000608040075b4 */ /* 0x0001e40008019000 */
[----:B------:R-:W-:Y:S01]  /*b380*/  UMOV UR14, 0x180 ;  /* 0x00000180000e7882 */ /* 0x000fe20000000000 */
[----:B0-----:R-:W-:Y:S01]  /*b390*/  UMOV UR8, UR16 ;  /* 0x0000001000087c82 */ /* 0x001fe20008000000 */
[----:B------:R-:W-:Y:S02]  /*b3a0*/  UMOV UR10, UR22 ;  /* 0x00000016000a7c82 */ /* 0x000fe40008000000 */
[----:B------:R0:W-:Y:S02]  /*b3b0*/  UTMALDG.4D [UR8], [UR4], desc[UR6] ;  /* 0x00000608040075b4 */ /* 0x0001e40008019000 */
[----:B0-----:R-:W-:Y:S01]  /*b3c0*/  UMOV UR8, UR17 ;  /* 0x0000001100087c82 */ /* 0x001fe20008000000 */
[----:B------:R-:W-:Y:S01]  /*b3d0*/  UMOV UR10, UR14 ;  /* 0x0000000e000a7c82 */ /* 0x000fe20008000000 */
[----:B------:R-:W-:Y:S01]  /*b3e0*/  UMOV UR14, 0x1c0 ;  /* 0x000001c0000e7882 */ /* 0x000fe20000000000 */
[----:B------:R0:W-:Y:S02]  /*b3f0*/  UTMALDG.4D [UR8], [UR4], desc[UR6] ;  /* 0x00000608040075b4 */ /* 0x0001e40008019000 */
[----:B0-----:R-:W-:Y:S01]  /*b400*/  UMOV UR8, UR15 ;  /* 0x0000000f00087c82 */ /* 0x001fe20008000000 */
[----:B------:R-:W-:-:S02]  /*b410*/  UMOV UR10, UR14 ;  /* 0x0000000e000a7c82 */ /* 0x000fc40008000000 */
[----:B------:R1:W-:Y:S02]  /*b420*/  UTMALDG.4D [UR8], [UR4], desc[UR6] ;  /* 0x00000608040075b4 */ /* 0x0003e40008019000 */
[----:B-1----:R-:W-:Y:S01]  /*b430*/  NOP ;  /* 0x0000000000007918 */ /* 0x002fe20000000000 */
.L_x_325:
[----:B------:R-:W-:Y:S05]  /*b440*/  BSYNC B0 ;  /* 0x0000000000007941 */ /* 0x000fea0003800000 */
.L_x_324:
[----:B0-----:R-:W2:Y:S01]  /*b450*/  LDL.LU R6, [R1+0x20] ;  /* 0x0000200001067983 */ /* 0x001ea20000300800 */
[----:B------:R-:W-:Y:S01]  /*b460*/  BSSY B0, `(.L_x_328) ;  /* 0x00001a9000007945 */ /* 0x000fe20003800000 */
[----:B--2---:R-:W-:-:S13]  /*b470*/  ISETP.GE.AND P0, PT, R6, 0x41, PT ;  /* 0x000000410600780c */ /* 0x004fda0003f06270 */
[----:B------:R-:W-:Y:S05]  /*b480*/  @!P0 BRA `(.L_x_329) ;  /* 0x0000001800988947 */ /* 0x000fea0003800000 */
[----:B------:R-:W2:Y:S01]  /*b490*/  LDL R8, [R1+0x14] ;  /* 0x0000140001087983 */ /* 0x000ea20000100800 */
[----:B------:R-:W-:Y:S01]  /*b4a0*/  IMAD.MOV.U32 R6, RZ, RZ, 0x1 ;  /* 0x00000001ff067424 */ /* 0x000fe200078e00ff */
[----:B------:R-:W-:Y:S01]  /*b4b0*/  BSSY B1, `(.L_x_330) ;  /* 0x0000091000017945 */ /* 0x000fe20003800000 */
[----:B--2---:R-:W-:-:S05]  /*b4c0*/  IMAD.MOV R11, RZ, RZ, -R8 ;  /* 0x000000ffff0b7224 */ /* 0x004fca00078e0a08 */
[----:B------:R-:W-:-:S05]  /*b4d0*/  VIADDMNMX R11, R11, R6, 0xffffffff, !PT ;  /* 0xffffffff0b0b7446 */ /* 0x000fca0007800106 */
[C---:B------:R-:W-:Y:S02]  /*b4e0*/  IMAD.IADD R6, R8.reuse, 0x1, R11 ;  /* 0x0000000108067824 */ /* 0x040fe400078e020b */
[----:B------:R-:W-:-:S03]  /*b4f0*/  VIADD R8, R8, 0xfffffffe ;  /* 0xfffffffe08087836 */ /* 0x000fc60000000000 */
[----:B------:R-:W-:-:S04]  /*b500*/  LOP3.LUT R6, R6, 0x1, RZ, 0xc0, !PT ;  /* 0x0000000106067812 */ /* 0x000fc800078ec0ff */
[----:B------:R-:W-:-:S13]  /*b510*/  ISETP.NE.U32.AND P0, PT, R6, 0x1, PT ;  /* 0x000000010600780c */ /* 0x000fda0003f05070 */
[----:B------:R-:W-:Y:S05]  /*b520*/  @P0 BRA `(.L_x_331) ;  /* 0x0000000800240947 */ /* 0x000fea0003800000 */
[----:B------:R-:W2:Y:S04]  /*b530*/  LDL.LU R10, [R1] ;  /* 0x00000000010a7983 */ /* 0x000ea80000300800 */
[----:B------:R-:W3:Y:S01]  /*b540*/  LDL.LU R14, [R1+0x4] ;  /* 0x00000400010e7983 */ /* 0x000ee20000300800 */
[----:B------:R-:W-:Y:S01]  /*b550*/  BSSY B2, `(.L_x_332) ;  /* 0x0000084000027945 */ /* 0x000fe20003800000 */
[----:B--2---:R-:W-:-:S04]  /*b560*/  IADD3 R10, R10, 0x1, RZ ;  /* 0x000000010a0a7810 */ /* 0x004fc80007ffe0ff */
[----:B------:R-:W-:-:S04]  /*b570*/  ISETP.NE.AND P0, PT, R10, 0x2, PT ;  /* 0x000000020a00780c */ /* 0x000fc80003f05270 */
[----:B------:R-:W-:Y:S02]  /*b580*/  SEL R6, RZ, 0x1, P0 ;  /* 0x00000001ff067807 */ /* 0x000fe40000000000 */
[----:B------:R-:W-:Y:S02]  /*b590*/  SEL R15, R10, RZ, P0 ;  /* 0x000000ff0a0f7207 */ /* 0x000fe40000000000 */
[----:B---3--:R-:W-:-:S05]  /*b5a0*/  LOP3.LUT R14, R14, R6, RZ, 0x3c, !PT ;  /* 0x000000060e0e7212 */ /* 0x008fca00078e3cff */
[----:B------:R0:W-:Y:S04]  /*b5b0*/  STL [R1+0x4], R14 ;  /* 0x0000040e01007387 */ /* 0x0001e80000100800 */
[----:B------:R0:W-:Y:S01]  /*b5c0*/  STL [R1], R15 ;  /* 0x0000000f01007387 */ /* 0x0001e20000100800 */
[----:B------:R-:W-:Y:S05]  /*b5d0*/  @!P6 BRA `(.L_x_333) ;  /* 0x0000000400ece947 */ /* 0x000fea0003800000 */
[----:B------:R-:W-:-:S04]  /*b5e0*/  ISETP.NE.U32.AND P0, PT, R2, RZ, PT ;  /* 0x000000ff0200720c */ /* 0x000fc80003f05070 */
[----:B------:R-:W-:-:S13]  /*b5f0*/  ISETP.NE.AND.EX P0, PT, R3, RZ, PT, P0 ;  /* 0x000000ff0300720c */ /* 0x000fda0003f05300 */
[----:B------:R-:W-:Y:S05]  /*b600*/  @!P0 BRA `(.L_x_334) ;  /* 0x0000000000488947 */ /* 0x000fea0003800000 */
[----:B------:R-:W1:Y:S01]  /*b610*/  LDC R13, c[0x0][0x41c] ;  /* 0x00010700ff0d7b82 */ /* 0x000e620000000800 */
[----:B------:R-:W-:Y:S01]  /*b620*/  IMAD.MOV.U32 R10, RZ, RZ, R8 ;  /* 0x000000ffff0a7224 */ /* 0x000fe200078e0008 */
[----:B------:R-:W-:Y:S01]  /*b630*/  ULDC.64 UR4, c[0x0][0x408] ;  /* 0x0001020000047ab9 */ /* 0x000fe20000000a00 */
[----:B-1----:R-:W-:-:S13]  /*b640*/  ISETP.NE.AND P0, PT, R13, 0x1, PT ;  /* 0x000000010d00780c */ /* 0x002fda0003f05270 */
[----:B------:R-:W1:Y:S02]  /*b650*/  @P0 LDC.64 R6, c[0x0][0x420] ;  /* 0x00010800ff060b82 */ /* 0x000e640000000a00 */
[----:B-1----:R-:W-:-:S05]  /*b660*/  @P0 IMAD.HI.U32 R6, R8, R6, RZ ;  /* 0x0000000608060227 */ /* 0x002fca00078e00ff */
[----:B------:R-:W-:Y:S01]  /*b670*/  @P0 SHF.R.U32.HI R10, RZ, R7, R6 ;  /* 0x00000007ff0a0219 */ /* 0x000fe20000011606 */
[----:B------:R-:W-:-:S03]  /*b680*/  IMAD R6, R5, UR4, RZ ;  /* 0x0000000405067c24 */ /* 0x000fc6000f8e02ff */
[----:B------:R-:W-:Y:S01]  /*b690*/  SHF.R.S32.HI R7, RZ, 0x1f, R10 ;  /* 0x0000001fff077819 */ /* 0x000fe2000001140a */
[----:B------:R-:W-:Y:S02]  /*b6a0*/  IMAD R12, R0, UR5, R6 ;  /* 0x00000005000c7c24 */ /* 0x000fe4000f8e0206 */
[----:B------:R-:W-:-:S04]  /*b6b0*/  IMAD.MOV.U32 R6, RZ, RZ, R10 ;  /* 0x000000ffff067224 */ /* 0x000fc800078e000a */
[----:B------:R-:W-:-:S04]  /*b6c0*/  IMAD.WIDE.U32 R6, R0, UR4, R6 ;  /* 0x0000000400067c25 */ /* 0x000fc8000f8e0006 */
[----:B------:R-:W-:Y:S01]  /*b6d0*/  IMAD.IADD R12, R12, 0x1, R7 ;  /* 0x000000010c0c7824 */ /* 0x000fe200078e0207 */
[----:B------:R-:W-:-:S04]  /*b6e0*/  LEA R2, P0, R6, R2, 0x2 ;  /* 0x0000000206027211 */ /* 0x000fc800078010ff */
[----:B------:R-:W-:Y:S01]  /*b6f0*/  LEA.HI.X R3, R6, R3, R12, 0x2, P0 ;  /* 0x0000000306037211 */ /* 0x000fe200000f140c */
[----:B------:R-:W-:-:S04]  /*b700*/  IMAD.MOV R6, RZ, RZ, -R10 ;  /* 0x000000ffff067224 */ /* 0x000fc800078e0a0a */
[----:B------:R1:W5:Y:S01]  /*b710*/  LDG.E R7, desc[UR38][R2.64] ;  /* 0x0000002602077981 */ /* 0x000362000c1e1900 */
[----:B------:R-:W-:-:S07]  /*b720*/  IMAD R8, R13, R6, R8 ;  /* 0x000000060d087224 */ /* 0x000fce00078e0208 */
.L_x_334:
[----:B-1----:R-:W1:Y:S01]  /*b730*/  S2R R3, SR_CgaCtaId ;  /* 0x0000000000037919 */ /* 0x002e620000008800 */
[----:B------:R-:W-:Y:S02]  /*b740*/  MOV R2, 0x400 ;  /* 0x0000040000027802 */ /* 0x000fe40000000f00 */
[----:B------:R-:W-:Y:S02]  /*b750*/  SHF.L.U32 R6, R14, 0x1f, RZ ;  /* 0x0000001f0e067819 */ /* 0x000fe400000006ff */
[----:B-1----:R-:W-:-:S05]  /*b760*/  LEA R2, R3, R2, 0x18 ;  /* 0x0000000203027211 */ /* 0x002fca00078ec0ff */
[----:B------:R-:W-:-:S04]  /*b770*/  IMAD R3, R15, 0x8, R2 ;  /* 0x000000080f037824 */ /* 0x000fc800078e0202 */
[----:B------:R-:W1:Y:S02]  /*b780*/  SYNCS.PHASECHK.TRANS64.TRYWAIT P0, [R3+URZ+0x28c40], R6 ;  /* 0x028c4006030075a7 */ /* 0x000e64000800017f */
[----:B-1----:R-:W-:Y:S05]  /*b790*/  @!P0 BRA `(.L_x_335) ;  /* 0x0000002800e88947 */ /* 0x002fea0003800000 */
.L_x_394:
[----:B------:R-:W2:Y:S02]  /*b7a0*/  S2R R2, SR_TID.X ;  /* 0x0000000000027919 */ /* 0x000ea40000002100 */
[----:B--2---:R-:W-:-:S04]  /*b7b0*/  LOP3.LUT R2, R2, 0x7f, RZ, 0xc0, !PT ;  /* 0x0000007f02027812 */ /* 0x004fc800078ec0ff */
[----:B------:R-:W-:-:S13]  /*b7c0*/  ISETP.NE.AND P1, PT, R2, RZ, PT ;  /* 0x000000ff0200720c */ /* 0x000fda0003f25270 */
[----:B------:R-:W-:Y:S05]  /*b7d0*/  @P1 BRA `(.L_x_336) ;  /* 0x00000000001c1947 */ /* 0x000fea0003800000 */
[----:B------:R-:W2:Y:S02]  /*b7e0*/  S2R R2, SR_TID.X ;  /* 0x0000000000027919 */ /* 0x000ea40000002100 */
[----:B--2---:R-:W-:-:S04]  /*b7f0*/  LOP3.LUT R2, R2, 0x1f, RZ, 0xc0, !PT ;  /* 0x0000001f02027812 */ /* 0x004fc800078ec0ff */
[----:B------:R-:W-:Y:S02]  /*b800*/  ISETP.NE.AND P0, PT, R2, RZ, PT ;  /* 0x000000ff0200720c */ /* 0x000fe40003f05270 */
[----:B------:R-:W-:-:S04]  /*b810*/  MOV R2, 0x2000 ;  /* 0x0000200000027802 */ /* 0x000fc80000000f00 */
[----:B------:R2:W-:Y:S07]  /*b820*/  SYNCS.ARRIVE.TRANS64 RZ, [R3+URZ+0x28c30], R2 ;  /* 0x028c300203ff79a7 */ /* 0x0005ee000800003f */
[----:B------:R-:W-:Y:S05]  /*b830*/  @!P0 BRA `(.L_x_336) ;  /* 0x0000000000048947 */ /* 0x000fea0003800000 */
[----:B------:R-:W-:Y:S01]  /*b840*/  BPT.TRAP 0x1 ;  /* 0x000000040000795c */ /* 0x000fe20000300000 */
.L_x_336:
[----:B--2---:R-:W2:Y:S01]  /*b850*/  LDL R2, [R1] ;  /* 0x0000000001027983 */ /* 0x004ea20000100800 */
[----:B------:R-:W-:-:S03]  /*b860*/  MOV R12, 0x400 ;  /* 0x00000400000c7802 */ /* 0x000fc60000000f00 */
[----:B------:R-:W3:Y:S01]  /*b870*/  LDL R10, [R1+0x8] ;  /* 0x00000800010a7983 */ /* 0x000ee20000100800 */
[----:B------:R-:W4:Y:S01]  /*b880*/  S2R R13, SR_CgaCtaId ;  /* 0x00000000000d7919 */ /* 0x000f220000008800 */
[----:B------:R-:W-:Y:S01]  /*b890*/  R2UR UR9, R3 ;  /* 0x00000000030972ca */ /* 0x000fe200000e0000 */
[----:B------:R-:W-:Y:S01]  /*b8a0*/  UIADD3 UR4, UP0, UR40, 0x370, URZ ;  /* 0x0000037028047890 */ /* 0x000fe2000ff1e03f */
[----:B------:R-:W-:Y:S02]  /*b8b0*/  R2UR UR12, R4 ;  /* 0x00000000040c72ca */ /* 0x000fe400000e0000 */
[----:B-----5:R-:W-:Y:S01]  /*b8c0*/  R2UR UR13, R7 ;  /* 0x00000000070d72ca */ /* 0x020fe200000e0000 */
[----:B------:R-:W-:Y:S01]  /*b8d0*/  UIADD3.X UR5, URZ, UR41, URZ, UP0, !UPT ;  /* 0x000000293f057290 */ /* 0x000fe200087fe43f */
[----:B----4-:R-:W-:-:S07]  /*b8e0*/  LEA R12, R13, R12, 0x18 ;  /* 0x0000000c0d0c7211 */ /* 0x010fce00078ec0ff */
[----:B------:R-:W-:Y:S01]  /*b8f0*/  UIADD3 UR9, UR9, 0x28c30, URZ ;  /* 0x00028c3009097890 */ /* 0x000fe2000fffe03f */
[----:B------:R-:W-:Y:S01]  /*b900*/  UMOV UR6, 0x0 ;  /* 0x0000000000067882 */ /* 0x000fe20000000000 */
[----:B------:R-:W-:Y:S01]  /*b910*/  UMOV UR7, 0x14f00000 ;  /* 0x14f0000000077882 */ /* 0x000fe20000000000 */
[----:B------:R-:W-:Y:S01]  /*b920*/  UMOV UR10, URZ ;  /* 0x0000003f000a7c82 */ /* 0x000fe20008000000 */
[----:B--2---:R-:W-:-:S05]  /*b930*/  IMAD R2, R2, 0x2000, R12 ;  /* 0x0000200002027824 */ /* 0x004fca00078e020c */
[----:B------:R-:W-:Y:S01]  /*b940*/  R2UR UR8, R2 ;  /* 0x00000000020872ca */ /* 0x000fe200000e0000 */
[----:B---3--:R-:W-:-:S05]  /*b950*/  IMAD R8, R8, 0x40, R10 ;  /* 0x0000004008087824 */ /* 0x008fca00078e020a */
[----:B------:R-:W-:-:S07]  /*b960*/  R2UR UR11, R8 ;  /* 0x00000000080b72ca */ /* 0x000fce00000e0000 */
[----:B------:R-:W-:-:S09]  /*b970*/  UIADD3 UR8, UR8, 0x22400, URZ ;  /* 0x0002240008087890 */ /* 0x000fd2000fffe03f */
[----:B------:R2:W-:Y:S01]  /*b980*/  UTMALDG.4D [UR8], [UR4], desc[UR6] ;  /* 0x00000608040075b4 */ /* 0x0005e20008019000 */
[----:B------:R-:W3:Y:S02]  /*b990*/  SYNCS.PHASECHK.TRANS64.TRYWAIT P0, [R3+URZ+0x28c60], R6 ;  /* 0x028c6006030075a7 */ /* 0x000ee4000800017f */
[----:B--23--:R-:W-:Y:S05]  /*b9a0*/  @!P0 BRA `(.L_x_337) ;  /* 0x0000002800788947 */ /* 0x00cfea0003800000 */
.L_x_395:
[----:B------:R-:W-:Y:S05]  /*b9b0*/  @P1 BRA `(.L_x_338) ;  /* 0x00000000001c1947 */ /* 0x000fea0003800000 */
[----:B------:R-:W3:Y:S02]  /*b9c0*/  S2R R2, SR_TID.X ;  /* 0x0000000000027919 */ /* 0x000ee40000002100 */
[----:B---3--:R-:W-:-:S04]  /*b9d0*/  LOP3.LUT R2, R2, 0x1f, RZ, 0xc0, !PT ;  /* 0x0000001f02027812 */ /* 0x008fc800078ec0ff */
[----:B------:R-:W-:Y:S01]  /*b9e0*/  ISETP.NE.AND P0, PT, R2, RZ, PT ;  /* 0x000000ff0200720c */ /* 0x000fe20003f05270 */
[----:B------:R-:W-:-:S04]  /*b9f0*/  IMAD.MOV.U32 R2, RZ, RZ, 0x10000 ;  /* 0x00010000ff027424 */ /* 0x000fc800078e00ff */
[----:B------:R3:W-:Y:S08]  /*ba00*/  SYNCS.ARRIVE.TRANS64 RZ, [R3+URZ+0x28c50], R2 ;  /* 0x028c500203ff79a7 */ /* 0x0007f0000800003f */
[----:B------:R-:W-:Y:S05]  /*ba10*/  @!P0 BRA `(.L_x_338) ;  /* 0x0000000000048947 */ /* 0x000fea0003800000 */
[----:B------:R-:W-:Y:S01]  /*ba20*/  BPT.TRAP 0x1 ;  /* 0x000000040000795c */ /* 0x000fe20000300000 */
.L_x_338:
[----:B---3--:R-:W3:Y:S01]  /*ba30*/  LDL R2, [R1] ;  /* 0x0000000001027983 */ /* 0x008ee20000100800 */
[----:B-12---:R-:W-:Y:S01]  /*ba40*/  MOV R6, 0x400 ;  /* 0x0000040000067802 */ /* 0x006fe20000000f00 */
[----:B------:R-:W1:Y:S01]  /*ba50*/  S2R R10, SR_CgaCtaId ;  /* 0x00000000000a7919 */ /* 0x000e620000008800 */
[----:B------:R-:W-:Y:S01]  /*ba60*/  R2UR UR9, R3 ;  /* 0x00000000030972ca */ /* 0x000fe200000e0000 */
[----:B------:R-:W-:Y:S01]  /*ba70*/  UIADD3 UR4, UP0, UR40, 0x470, URZ ;  /* 0x0000047028047890 */ /* 0x000fe2000ff1e03f */
[----:B------:R-:W-:Y:S02]  /*ba80*/  R2UR UR11, R8 ;  /* 0x00000000080b72ca */ /* 0x000fe400000e0000 */
[----:B------:R-:W-:Y:S02]  /*ba90*/  R2UR UR12, R4 ;  /* 0x00000000040c72ca */ /* 0x000fe400000e0000 */
[----:B------:R-:W-:Y:S01]  /*baa0*/  R2UR UR13, R7 ;  /* 0x00000000070d72ca */ /* 0x000fe200000e0000 */
[----:B------:R-:W-:Y:S01]  /*bab0*/  UIADD3.X UR5, URZ, UR41, URZ, UP0, !UPT ;  /* 0x000000293f057290 */ /* 0x000fe200087fe43f */
[----:B-1----:R-:W-:-:S05]  /*bac0*/  LEA R6, R10, R6, 0x18 ;  /* 0x000000060a067211 */ /* 0x002fca00078ec0ff */
        /* <DEDUP_REMOVED lines=9> */
[----:B---3--:R-:W-:-:S05]  /*bb60*/  IMAD R2, R2, 0x10000, R6 ;  /* 0x0001000002027824 */ /* 0x008fca00078e0206 */
        /* <DEDUP_REMOVED lines=9> */
[----:B------:R1:W-:Y:S01]  /*bc00*/  UTMALDG.4D [UR8], [UR4], desc[UR6] ;  /* 0x00000608040075b4 */ /* 0x0003e20008019000 */
[----:B------:R-:W-:Y:S01]  /*bc10*/  UIADD3 UR16, UR14, 0xa400, URZ ;  /* 0x0000a4000e107890 */ /* 0x000fe2000fffe03f */
[----:B-1----:R-:W-:Y:S01]  /*bc20*/  UMOV UR8, UR17 ;  /* 0x0000001100087c82 */ /* 0x002fe20008000000 */
[----:B------:R-:W-:Y:S02]  /*bc30*/  UMOV UR10, UR18 ;  /* 0x00000012000a7c82 */ /* 0x000fe40008000000 */
[----:B------:R1:W-:Y:S01]  /*bc40*/  UTMALDG.4D [UR8], [UR4], desc[UR6] ;  /* 0x00000608040075b4 */ /* 0x0003e20008019000 */
[----:B------:R-:W-:Y:S01]  /*bc50*/  UIADD3 UR17, UR14, 0xc400, URZ ;  /* 0x0000c4000e117890 */ /* 0x000fe2000fffe03f */
[----:B-1----:R-:W-:Y:S01]  /*bc60*/  UMOV UR8, UR19 ;  /* 0x0000001300087c82 */ /* 0x002fe20008000000 */
[----:B------:R-:W-:-:S02]  /*bc70*/  UMOV UR10, UR20 ;  /* 0x00000014000a7c82 */ /* 0x000fc40008000000 */
[----:B------:R1:W-:Y:S02]  /*bc80*/  UTMALDG.4D [UR8], [UR4], desc[UR6] ;  /* 0x00000608040075b4 */ /* 0x0003e40008019000 */
[----:B-1----:R-:W-:Y:S01]  /*bc90*/  UMOV UR8, UR15 ;  /* 0x0000000f00087c82 */ /* 0x002fe20008000000 */
[----:B------:R-:W-:Y:S01]  /*bca0*/  UMOV UR10, UR21 ;  /* 0x00000015000a7c82 */ /* 0x000fe20008000000 */
[----:B------:R-:W-:Y:S01]  /*bcb0*/  UIADD3 UR15, UR14, 0xe400, URZ ;  /* 0x0000e4000e0f7890 */ /* 0x000fe2000fffe03f */
[----:B------:R1:W-:Y:S02]  /*bcc0*/  UTMALDG.4D [UR8], [UR4], desc[UR6] ;  /* 0x00000608040075b4 */ /* 0x0003e40008019000 */
[----:B------:R-:W-:Y:S01]  /*bcd0*/  UMOV UR14, 0x180 ;  /* 0x00000180000e7882 */ /* 0x000fe20000000000 */
[----:B-1----:R-:W-:Y:S01]  /*bce0*/  UMOV UR8, UR16 ;  /* 0x0000001000087c82 */ /* 0x002fe20008000000 */
[----:B------:R-:W-:Y:S02]  /*bcf0*/  UMOV UR10, UR22 ;  /* 0x00000016000a7c82 */ /* 0x000fe40008000000 */
[----:B------:R1:W-:Y:S02]  /*bd00*/  UTMALDG.4D [UR8], [UR4], desc[UR6] ;  /* 0x00000608040075b4 */ /* 0x0003e40008019000 */
[----:B-1----:R-:W-:Y:S01]  /*bd10*/  UMOV UR8, UR17 ;  /* 0x0000001100087c82 */ /* 0x002fe20008000000 */
[----:B------:R-:W-:Y:S01]  /*bd20*/  UMOV UR10, UR14 ;  /* 0x0000000e000a7c82 */ /* 0x000fe20008000000 */
[----:B------:R-:W-:Y:S01]  /*bd30*/  UMOV UR14, 0x1c0 ;  /* 0x000001c0000e7882 */ /* 0x000fe20000000000 */
[----:B------:R1:W-:Y:S02]  /*bd40*/  UTMALDG.4D [UR8], [UR4], desc[UR6] ;  /* 0x00000608040075b4 */ /* 0x0003e40008019000 */
[----:B-1----:R-:W-:Y:S01]  /*bd50*/  UMOV UR8, UR15 ;  /* 0x0000000f00087c82 */ /* 0x002fe20008000000 */
[----:B------:R-:W-:-:S02]  /*bd60*/  UMOV UR10, UR14 ;  /* 0x0000000e000a7c82 */ /* 0x000fc40008000000 */
[----:B------:R1:W-:Y:S02]  /*bd70*/  UTMALDG.4D [UR8], [UR4], desc[UR6] ;  /* 0x00000608040075b4 */ /* 0x0003e40008019000 */
[----:B-1----:R-:W-:Y:S01]  /*bd80*/  NOP ;  /* 0x0000000000007918 */ /* 0x002fe20000000000 */
.L_x_333:
[----:B------:R-:W-:Y:S05]  /*bd90*/  BSYNC B2 ;  /* 0x0000000000027941 */ /* 0x000fea0003800000 */
.L_x_332:
[----:B------:R-:W2:Y:S02]  /*bda0*/  LDL.LU R2, [R1+0x14] ;  /* 0x0000140001027983 */ /* 0x000ea40000300800 */
[----:B--2---:R-:W-:-:S07]  /*bdb0*/  VIADD R8, R2, 0xfffffffd ;  /* 0xfffffffd02087836 */ /* 0x004fce0000000000 */
.L_x_331:
[----:B------:R-:W-:Y:S05]  /*bdc0*/  BSYNC B1 ;  /* 0x0000000000017941 */ /* 0x000fea0003800000 */
.L_x_330:
[----:B------:R-:W-:-:S04]  /*bdd0*/  IADD3 R2, -R11, RZ, RZ ;  /* 0x000000ff0b027210 */ /* 0x000fc80007ffe1ff */
[----:B------:R-:W-:-:S13]  /*bde0*/  ISETP.NE.AND P0, PT, R9, R2, PT ;  /* 0x000000020900720c */ /* 0x000fda0003f05270 */
[----:B------:R-:W-:Y:S05]  /*bdf0*/  @!P0 BRA `(.L_x_329) ;  /* 0x00000010003c8947 */ /* 0x000fea0003800000 */
.L_x_353:
[----:B------:R-:W2:Y:S04]  /*be00*/  LDL.LU R3, [R1] ;  /* 0x0000000001037983 */ /* 0x000ea80000300800 */
[----:B------:R-:W3:Y:S01]  /*be10*/  LDL.LU R2, [R1+0x4] ;  /* 0x0000040001027983 */ /* 0x000ee20000300800 */
[----:B------:R-:W-:Y:S05]  /*be20*/  YIELD ;  /* 0x0000000000007946 */ /* 0x000fea0003800000 */
[----:B------:R-:W-:Y:S01]  /*be30*/  BSSY B1, `(.L_x_339) ;  /* 0x0000081000017945 */ /* 0x000fe20003800000 */
[----:B--2---:R-:W-:-:S05]  /*be40*/  VIADD R9, R3, 0x1 ;  /* 0x0000000103097836 */ /* 0x004fca0000000000 */
[----:B------:R-:W-:-:S04]  /*be50*/  ISETP.NE.AND P0, PT, R9, 0x2, PT ;  /* 0x000000020900780c */ /* 0x000fc80003f05270 */
[----:B------:R-:W-:Y:S02]  /*be60*/  SEL R10, RZ, 0x1, P0 ;  /* 0x00000001ff0a7807 */ /* 0x000fe40000000000 */
[----:B------:R-:W-:Y:S02]  /*be70*/  SEL R9, R9, RZ, P0 ;  /* 0x000000ff09097207 */ /* 0x000fe40000000000 */
[----:B---3--:R-:W-:Y:S01]  /*be80*/  LOP3.LUT R10, R2, R10, RZ, 0x3c, !PT ;  /* 0x0000000a020a7212 */ /* 0x008fe200078e3cff */
[----:B-1----:R-:W-:Y:S06]  /*be90*/  @!P6 BRA `(.L_x_340) ;  /* 0x0000000400e8e947 */ /* 0x002fec0003800000 */
[----:B------:R-:W-:Y:S01]  /*bea0*/  ULDC.64 UR4, c[0x0][0x3f8] ;  /* 0x0000fe0000047ab9 */ /* 0x000fe20000000a00 */
[----:B------:R-:W-:Y:S01]  /*beb0*/  IMAD.MOV.U32 R11, RZ, RZ, R8 ;  /* 0x000000ffff0b7224 */ /* 0x000fe200078e0008 */
[----:B------:R-:W-:-:S04]  /*bec0*/  ISETP.NE.U32.AND P0, PT, RZ, UR4, PT ;  /* 0x00000004ff007c0c */ /* 0x000fc8000bf05070 */
[----:B------:R-:W-:-:S13]  /*bed0*/  ISETP.NE.AND.EX P0, PT, RZ, UR5, PT, P0 ;  /* 0x00000005ff007c0c */ /* 0x000fda000bf05300 */
[----:B------:R-:W-:Y:S05]  /*bee0*/  @!P0 BRA `(.L_x_341) ;  /* 0x0000000000448947 */ /* 0x000fea0003800000 */
[----:B------:R-:W1:Y:S01]  /*bef0*/  LDC R7, c[0x0][0x41c] ;  /* 0x00010700ff077b82 */ /* 0x000e620000000800 */
[----:B------:R-:W-:Y:S01]  /*bf00*/  ULDC.64 UR6, c[0x0][0x408] ;  /* 0x0001020000067ab9 */ /* 0x000fe20000000a00 */
[----:B-1----:R-:W-:-:S13]  /*bf10*/  ISETP.NE.AND P0, PT, R7, 0x1, PT ;  /* 0x000000010700780c */ /* 0x002fda0003f05270 */
[----:B------:R-:W1:Y:S02]  /*bf20*/  @P0 LDC.64 R2, c[0x0][0x420] ;  /* 0x00010800ff020b82 */ /* 0x000e640000000a00 */
[----:B-1----:R-:W-:-:S04]  /*bf30*/  @P0 IMAD.HI.U32 R6, R8, R2, RZ ;  /* 0x0000000208060227 */ /* 0x002fc800078e00ff */
[----:B------:R-:W-:Y:S01]  /*bf40*/  IMAD.MOV.U32 R2, RZ, RZ, R8 ;  /* 0x000000ffff027224 */ /* 0x000fe200078e0008 */
[----:B------:R-:W-:-:S04]  /*bf50*/  @P0 SHF.R.U32.HI R2, RZ, R3, R6 ;  /* 0x00000003ff020219 */ /* 0x000fc80000011606 */
[--C-:B------:R-:W-:Y:S01]  /*bf60*/  SHF.R.S32.HI R3, RZ, 0x1f, R2.reuse ;  /* 0x0000001fff037819 */ /* 0x100fe20000011402 */
[----:B------:R-:W-:-:S04]  /*bf70*/  IMAD.MOV R11, RZ, RZ, -R2 ;  /* 0x000000ffff0b7224 */ /* 0x000fc800078e0a02 */
[----:B------:R-:W-:Y:S02]  /*bf80*/  IMAD R11, R7, R11, R8 ;  /* 0x0000000b070b7224 */ /* 0x000fe400078e0208 */
[----:B------:R-:W-:Y:S02]  /*bf90*/  IMAD R7, R5, UR6, RZ ;  /* 0x0000000605077c24 */ /* 0x000fe4000f8e02ff */
[----:B------:R-:W-:-:S04]  /*bfa0*/  IMAD.WIDE.U32 R2, R0, UR6, R2 ;  /* 0x0000000600027c25 */ /* 0x000fc8000f8e0002 */
[----:B------:R-:W-:Y:S01]  /*bfb0*/  IMAD R7, R0, UR7, R7 ;  /* 0x0000000700077c24 */ /* 0x000fe2000f8e0207 */
[----:B------:R-:W-:-:S03]  /*bfc0*/  LEA R6, P0, R2, UR4, 0x2 ;  /* 0x0000000402067c11 */ /* 0x000fc6000f8010ff */
[----:B------:R-:W-:-:S05]  /*bfd0*/  IMAD.IADD R7, R7, 0x1, R3 ;  /* 0x0000000107077824 */ /* 0x000fca00078e0203 */
[----:B------:R-:W-:-:S06]  /*bfe0*/  LEA.HI.X R7, R2, UR5, R7, 0x2, P0 ;  /* 0x0000000502077c11 */ /* 0x000fcc00080f1407 */
[----:B------:R1:W5:Y:S02]  /*bff0*/  LDG.E R7, desc[UR38][R6.64] ;  /* 0x0000002606077981 */ /* 0x000364000c1e1900 */
.L_x_341:
[----:B------:R-:W2:Y:S01]  /*c000*/  S2R R3, SR_CgaCtaId ;  /* 0x0000000000037919 */ /* 0x000ea20000008800 */
[----:B------:R-:W-:-:S04]  /*c010*/  MOV R2, 0x400 ;  /* 0x0000040000027802 */ /* 0x000fc80000000f00 */
[----:B--2---:R-:W-:Y:S02]  /*c020*/  LEA R2, R3, R2, 0x18 ;  /* 0x0000000203027211 */ /* 0x004fe400078ec0ff */
[----:B------:R-:W-:Y:S02]  /*c030*/  SHF.L.U32 R3, R10, 0x1f, RZ ;  /* 0x0000001f0a037819 */ /* 0x000fe400000006ff */
[----:B------:R-:W-:-:S04]  /*c040*/  LEA R2, R9, R2, 0x3 ;  /* 0x0000000209027211 */ /* 0x000fc800078e18ff */
[----:B------:R-:W2:Y:S02]  /*c050*/  SYNCS.PHASECHK.TRANS64.TRYWAIT P0, [R2+URZ+0x28c40], R3 ;  /* 0x028c4003020075a7 */ /* 0x000ea4000800017f */
[----:B--2---:R-:W-:Y:S05]  /*c060*/  @!P0 BRA `(.L_x_342) ;  /* 0x0000002000dc8947 */ /* 0x004fea0003800000 */
.L_x_396:
[----:B-1----:R-:W1:Y:S02]  /*c070*/  S2R R6, SR_TID.X ;  /* 0x0000000000067919 */ /* 0x002e640000002100 */
[----:B-1----:R-:W-:-:S04]  /*c080*/  LOP3.LUT R6, R6, 0x7f, RZ, 0xc0, !PT ;  /* 0x0000007f06067812 */ /* 0x002fc800078ec0ff */
[----:B------:R-:W-:-:S13]  /*c090*/  ISETP.NE.AND P0, PT, R6, RZ, PT ;  /* 0x000000ff0600720c */ /* 0x000fda0003f05270 */
[----:B------:R-:W-:Y:S05]  /*c0a0*/  @P0 BRA `(.L_x_343) ;  /* 0x00000000001c0947 */ /* 0x000fea0003800000 */
[----:B------:R-:W1:Y:S01]  /*c0b0*/  S2R R6, SR_TID.X ;  /* 0x0000000000067919 */ /* 0x000e620000002100 */
[----:B------:R-:W-:-:S04]  /*c0c0*/  IMAD.MOV.U32 R13, RZ, RZ, 0x2000 ;  /* 0x00002000ff0d7424 */ /* 0x000fc800078e00ff */
[----:B------:R3:W-:Y:S01]  /*c0d0*/  SYNCS.ARRIVE.TRANS64 RZ, [R2+URZ+0x28c30], R13 ;  /* 0x028c300d02ff79a7 */ /* 0x0007e2000800003f */
[----:B-1----:R-:W-:-:S04]  /*c0e0*/  LOP3.LUT R6, R6, 0x1f, RZ, 0xc0, !PT ;  /* 0x0000001f06067812 */ /* 0x002fc800078ec0ff */
[----:B------:R-:W-:-:S13]  /*c0f0*/  ISETP.NE.AND P1, PT, R6, RZ, PT ;  /* 0x000000ff0600720c */ /* 0x000fda0003f25270 */
[----:B---3--:R-:W-:Y:S05]  /*c100*/  @!P1 BRA `(.L_x_343) ;  /* 0x0000000000049947 */ /* 0x008fea0003800000 */
[----:B------:R-:W-:Y:S01]  /*c110*/  BPT.TRAP 0x1 ;  /* 0x000000040000795c */ /* 0x000fe20000300000 */
.L_x_343:
[----:B------:R-:W3:Y:S01]  /*c120*/  LDL R12, [R1+0x8] ;  /* 0x00000800010c7983 */ /* 0x000ee20000100800 */
[----:B------:R-:W-:Y:S01]  /*c130*/  MOV R6, 0x400 ;  /* 0x0000040000067802 */ /* 0x000fe20000000f00 */
[----:B------:R-:W1:Y:S01]  /*c140*/  S2R R13, SR_CgaCtaId ;  /* 0x00000000000d7919 */ /* 0x000e620000008800 */
[----:B------:R-:W-:Y:S01]  /*c150*/  R2UR UR9, R2 ;  /* 0x00000000020972ca */ /* 0x000fe200000e0000 */
[----:B------:R-:W-:Y:S01]  /*c160*/  UIADD3 UR4, UP0, UR40, 0x370, URZ ;  /* 0x0000037028047890 */ /* 0x000fe2000ff1e03f */
[----:B------:R-:W-:Y:S02]  /*c170*/  R2UR UR12, R4 ;  /* 0x00000000040c72ca */ /* 0x000fe400000e0000 */
[----:B-----5:R-:W-:Y:S01]  /*c180*/  R2UR UR13, R7 ;  /* 0x00000000070d72ca */ /* 0x020fe200000e0000 */
[----:B------:R-:W-:Y:S01]  /*c190*/  UIADD3.X UR5, URZ, UR41, URZ, UP0, !UPT ;  /* 0x000000293f057290 */ /* 0x000fe200087fe43f */
[----:B-1----:R-:W-:-:S05]  /*c1a0*/  LEA R6, R13, R6, 0x18 ;  /* 0x000000060d067211 */ /* 0x002fca00078ec0ff */
[----:B------:R-:W-:-:S05]  /*c1b0*/  IMAD R6, R9, 0x2000, R6 ;  /* 0x0000200009067824 */ /* 0x000fca00078e0206 */
[----:B------:R-:W-:Y:S01]  /*c1c0*/  R2UR UR8, R6 ;  /* 0x00000000060872ca */ /* 0x000fe200000e0000 */
[----:B------:R-:W-:Y:S01]  /*c1d0*/  UIADD3 UR9, UR9, 0x28c30, URZ ;  /* 0x00028c3009097890 */ /* 0x000fe2000fffe03f */
[----:B------:R-:W-:Y:S01]  /*c1e0*/  UMOV UR6, 0x0 ;  /* 0x0000000000067882 */ /* 0x000fe20000000000 */
[----:B------:R-:W-:Y:S01]  /*c1f0*/  UMOV UR7, 0x14f00000 ;  /* 0x14f0000000077882 */ /* 0x000fe20000000000 */
[----:B------:R-:W-:-:S09]  /*c200*/  UMOV UR10, URZ ;  /* 0x0000003f000a7c82 */ /* 0x000fd20008000000 */
[----:B------:R-:W-:Y:S01]  /*c210*/  UIADD3 UR8, UR8, 0x22400, URZ ;  /* 0x0002240008087890 */ /* 0x000fe2000fffe03f */
[----:B---3--:R-:W-:-:S05]  /*c220*/  IMAD R6, R11, 0x40, R12 ;  /* 0x000000400b067824 */ /* 0x008fca00078e020c */
[----:B------:R-:W-:-:S13]  /*c230*/  R2UR UR11, R6 ;  /* 0x00000000060b72ca */ /* 0x000fda00000e0000 */
[----:B------:R1:W-:Y:S01]  /*c240*/  UTMALDG.4D [UR8], [UR4], desc[UR6] ;  /* 0x00000608040075b4 */ /* 0x0003e20008019000 */
[----:B------:R-:W3:Y:S02]  /*c250*/  SYNCS.PHASECHK.TRANS64.TRYWAIT P1, [R2+URZ+0x28c60], R3 ;  /* 0x028c6003020075a7 */ /* 0x000ee4000802017f */
[----:B-1-3--:R-:W-:Y:S05]  /*c260*/  @!P1 BRA `(.L_x_344) ;  /* 0x0000002000709947 */ /* 0x00afea0003800000 */
.L_x_397:
        /* <DEDUP_REMOVED lines=8> */
.L_x_345:
        /* <DEDUP_REMOVED lines=53> */
.L_x_340:
[----:B------:R-:W-:Y:S05]  /*c640*/  BSYNC B1 ;  /* 0x0000000000017941 */ /* 0x000fea0003800000 */
.L_x_339:
[----:B------:R-:W-:Y:S01]  /*c650*/  IADD3 R9, R9, 0x1, RZ ;  /* 0x0000000109097810 */ /* 0x000fe20007ffe0ff */
[----:B------:R-:W-:Y:S03]  /*c660*/  BSSY B1, `(.L_x_346) ;  /* 0x0000084000017945 */ /* 0x000fe60003800000 */
[----:B------:R-:W-:-:S04]  /*c670*/  ISETP.NE.AND P0, PT, R9, 0x2, PT ;  /* 0x000000020900780c */ /* 0x000fc80003f05270 */
[----:B------:R-:W-:Y:S02]  /*c680*/  SEL R3, RZ, 0x1, P0 ;  /* 0x00000001ff037807 */ /* 0x000fe40000000000 */
[----:B------:R-:W-:Y:S02]  /*c690*/  SEL R12, R9, RZ, P0 ;  /* 0x000000ff090c7207 */ /* 0x000fe40000000000 */
[----:B------:R-:W-:-:S05]  /*c6a0*/  LOP3.LUT R11, R10, R3, RZ, 0x3c, !PT ;  /* 0x000000030a0b7212 */ /* 0x000fca00078e3cff */
[----:B------:R1:W-:Y:S04]  /*c6b0*/  STL [R1+0x4], R11 ;  /* 0x0000040b01007387 */ /* 0x0003e80000100800 */
[----:B------:R1:W-:Y:S01]  /*c6c0*/  STL [R1], R12 ;  /* 0x0000000c01007387 */ /* 0x0003e20000100800 */
[----:B------:R-:W-:Y:S05]  /*c6d0*/  @!P6 BRA `(.L_x_347) ;  /* 0x0000000400f0e947 */ /* 0x000fea0003800000 */
[----:B------:R-:W-:Y:S01]  /*c6e0*/  ULDC.64 UR4, c[0x0][0x3f8] ;  /* 0x0000fe0000047ab9 */ /* 0x000fe20000000a00 */
[----:B------:R-:W-:Y:S01]  /*c6f0*/  VIADD R9, R8, 0xffffffff ;  /* 0xffffffff08097836 */ /* 0x000fe20000000000 */
[----:B------:R-:W-:-:S04]  /*c700*/  ISETP.NE.U32.AND P0, PT, RZ, UR4, PT ;  /* 0x00000004ff007c0c */ /* 0x000fc8000bf05070 */
[----:B------:R-:W-:-:S13]  /*c710*/  ISETP.NE.AND.EX P0, PT, RZ, UR5, PT, P0 ;  /* 0x00000005ff007c0c */ /* 0x000fda000bf05300 */
[----:B------:R-:W-:Y:S05]  /*c720*/  @!P0 BRA `(.L_x_348) ;  /* 0x0000000000448947 */ /* 0x000fea0003800000 */
[----:B------:R-:W2:Y:S01]  /*c730*/  LDC R6, c[0x0][0x41c] ;  /* 0x00010700ff067b82 */ /* 0x000ea20000000800 */
[----:B------:R-:W-:Y:S02]  /*c740*/  ULDC.64 UR6, c[0x0][0x408] ;  /* 0x0001020000067ab9 */ /* 0x000fe40000000a00 */
[----:B------:R-:W-:-:S04]  /*c750*/  IMAD R7, R5, UR6, RZ ;  /* 0x0000000605077c24 */ /* 0x000fc8000f8e02ff */
[----:B------:R-:W-:Y:S01]  /*c760*/  IMAD R7, R0, UR7, R7 ;  /* 0x0000000700077c24 */ /* 0x000fe2000f8e0207 */
[----:B--2---:R-:W-:-:S13]  /*c770*/  ISETP.NE.AND P0, PT, R6, 0x1, PT ;  /* 0x000000010600780c */ /* 0x004fda0003f05270 */
[----:B------:R-:W2:Y:S02]  /*c780*/  @P0 LDC.64 R2, c[0x0][0x420] ;  /* 0x00010800ff020b82 */ /* 0x000ea40000000a00 */
[----:B--2---:R-:W-:-:S04]  /*c790*/  @P0 IMAD.HI.U32 R10, R9, R2, RZ ;  /* 0x00000002090a0227 */ /* 0x004fc800078e00ff */
[----:B------:R-:W-:Y:S01]  /*c7a0*/  IMAD.MOV.U32 R2, RZ, RZ, R9 ;  /* 0x000000ffff027224 */ /* 0x000fe200078e0009 */
[----:B------:R-:W-:-:S05]  /*c7b0*/  @P0 SHF.R.U32.HI R2, RZ, R3, R10 ;  /* 0x00000003ff020219 */ /* 0x000fca000001160a */
[----:B------:R-:W-:-:S04]  /*c7c0*/  IMAD.MOV R3, RZ, RZ, -R2 ;  /* 0x000000ffff037224 */ /* 0x000fc800078e0a02 */
[----:B------:R-:W-:Y:S01]  /*c7d0*/  IMAD R9, R6, R3, R9 ;  /* 0x0000000306097224 */ /* 0x000fe200078e0209 */
[----:B------:R-:W-:-:S03]  /*c7e0*/  SHF.R.S32.HI R3, RZ, 0x1f, R2 ;  /* 0x0000001fff037819 */ /* 0x000fc60000011402 */
[----:B------:R-:W-:-:S04]  /*c7f0*/  IMAD.WIDE.U32 R2, R0, UR6, R2 ;  /* 0x0000000600027c25 */ /* 0x000fc8000f8e0002 */
[----:B------:R-:W-:Y:S01]  /*c800*/  IMAD.IADD R7, R7, 0x1, R3 ;  /* 0x0000000107077824 */ /* 0x000fe200078e0203 */
[----:B------:R-:W-:-:S04]  /*c810*/  LEA R6, P0, R2, UR4, 0x2 ;  /* 0x0000000402067c11 */ /* 0x000fc8000f8010ff */
[----:B------:R-:W-:-:S06]  /*c820*/  LEA.HI.X R7, R2, UR5, R7, 0x2, P0 ;  /* 0x0000000502077c11 */ /* 0x000fcc00080f1407 */
[----:B------:R2:W5:Y:S03]  /*c830*/  LDG.E R7, desc[UR38][R6.64] ;  /* 0x0000002606077981 */ /* 0x000566000c1e1900 */
.L_x_348:
[----:B------:R-:W3:Y:S01]  /*c840*/  S2R R3, SR_CgaCtaId ;  /* 0x0000000000037919 */ /* 0x000ee20000008800 */
[----:B------:R-:W-:-:S04]  /*c850*/  MOV R2, 0x400 ;  /* 0x0000040000027802 */ /* 0x000fc80000000f00 */
[----:B---3--:R-:W-:Y:S02]  /*c860*/  LEA R2, R3, R2, 0x18 ;  /* 0x0000000203027211 */ /* 0x008fe400078ec0ff */
[----:B------:R-:W-:-:S03]  /*c870*/  SHF.L.U32 R3, R11, 0x1f, RZ ;  /* 0x0000001f0b037819 */ /* 0x000fc600000006ff */
[----:B------:R-:W-:-:S04]  /*c880*/  IMAD R2, R12, 0x8, R2 ;  /* 0x000000080c027824 */ /* 0x000fc800078e0202 */
[----:B------:R-:W3:Y:S02]  /*c890*/  SYNCS.PHASECHK.TRANS64.TRYWAIT P0, [R2+URZ+0x28c40], R3 ;  /* 0x028c4003020075a7 */ /* 0x000ee4000800017f */
[----:B---3--:R-:W-:Y:S05]  /*c8a0*/  @!P0 BRA `(.L_x_349) ;  /* 0x0000001800f48947 */ /* 0x008fea0003800000 */
.L_x_398:
[----:B--2---:R-:W2:Y:S02]  /*c8b0*/  S2R R6, SR_TID.X ;  /* 0x0000000000067919 */ /* 0x004ea40000002100 */
[----:B--2---:R-:W-:-:S04]  /*c8c0*/  LOP3.LUT R6, R6, 0x7f, RZ, 0xc0, !PT ;  /* 0x0000007f06067812 */ /* 0x004fc800078ec0ff */
[----:B------:R-:W-:-:S13]  /*c8d0*/  ISETP.NE.AND P0, PT, R6, RZ, PT ;  /* 0x000000ff0600720c */ /* 0x000fda0003f05270 */
[----:B------:R-:W-:Y:S05]  /*c8e0*/  @P0 BRA `(.L_x_350) ;  /* 0x00000000001c0947 */ /* 0x000fea0003800000 */
[----:B------:R-:W2:Y:S01]  /*c8f0*/  S2R R6, SR_TID.X ;  /* 0x0000000000067919 */ /* 0x000ea20000002100 */
[----:B-1----:R-:W-:-:S04]  /*c900*/  MOV R11, 0x2000 ;  /* 0x00002000000b7802 */ /* 0x002fc80000000f00 */
[----:B------:R4:W-:Y:S01]  /*c910*/  SYNCS.ARRIVE.TRANS64 RZ, [R2+URZ+0x28c30], R11 ;  /* 0x028c300b02ff79a7 */ /* 0x0009e2000800003f */
[----:B--2---:R-:W-:-:S04]  /*c920*/  LOP3.LUT R6, R6, 0x1f, RZ, 0xc0, !PT ;  /* 0x0000001f06067812 */ /* 0x004fc800078ec0ff */
[----:B------:R-:W-:-:S13]  /*c930*/  ISETP.NE.AND P1, PT, R6, RZ, PT ;  /* 0x000000ff0600720c */ /* 0x000fda0003f25270 */
[----:B----4-:R-:W-:Y:S05]  /*c940*/  @!P1 BRA `(.L_x_350) ;  /* 0x0000000000049947 */ /* 0x010fea0003800000 */
[----:B------:R-:W-:Y:S01]  /*c950*/  BPT.TRAP 0x1 ;  /* 0x000000040000795c */ /* 0x000fe20000300000 */
.L_x_350:
[----:B------:R-:W2:Y:S01]  /*c960*/  LDL R6, [R1] ;  /* 0x0000000001067983 */ /* 0x000ea20000100800 */
[----:B-1----:R-:W-:-:S03]  /*c970*/  MOV R11, 0x400 ;  /* 0x00000400000b7802 */ /* 0x002fc60000000f00 */
[----:B------:R-:W4:Y:S01]  /*c980*/  LDL R10, [R1+0x8] ;  /* 0x00000800010a7983 */ /* 0x000f220000100800 */
[----:B------:R-:W1:Y:S01]  /*c990*/  S2R R12, SR_CgaCtaId ;  /* 0x00000000000c7919 */ /* 0x000e620000008800 */
[----:B------:R-:W-:Y:S01]  /*c9a0*/  R2UR UR9, R2 ;  /* 0x00000000020972ca */ /* 0x000fe200000e0000 */
[----:B------:R-:W-:Y:S01]  /*c9b0*/  UIADD3 UR4, UP0, UR40, 0x370, URZ ;  /* 0x0000037028047890 */ /* 0x000fe2000ff1e03f */
[----:B------:R-:W-:Y:S02]  /*c9c0*/  R2UR UR12, R4 ;  /* 0x00000000040c72ca */ /* 0x000fe400000e0000 */
[----:B-----5:R-:W-:Y:S01]  /*c9d0*/  R2UR UR13, R7 ;  /* 0x00000000070d72ca */ /* 0x020fe200000e0000 */
[----:B------:R-:W-:Y:S01]  /*c9e0*/  UIADD3.X UR5, URZ, UR41, URZ, UP0, !UPT ;  /* 0x000000293f057290 */ /* 0x000fe200087fe43f */
[----:B-1----:R-:W-:-:S07]  /*c9f0*/  LEA R11, R12, R11, 0x18 ;  /* 0x0000000b0c0b7211 */ /* 0x002fce00078ec0ff */
[----:B------:R-:W-:Y:S01]  /*ca00*/  UIADD3 UR9, UR9, 0x28c30, URZ ;  /* 0x00028c3009097890 */ /* 0x000fe2000fffe03f */
[----:B------:R-:W-:Y:S01]  /*ca10*/  UMOV UR6, 0x0 ;  /* 0x0000000000067882 */ /* 0x000fe20000000000 */
[----:B------:R-:W-:Y:S01]  /*ca20*/  UMOV UR7, 0x14f00000 ;  /* 0x14f0000000077882 */ /* 0x000fe20000000000 */
[----:B------:R-:W-:Y:S01]  /*ca30*/  UMOV UR10, URZ ;  /* 0x0000003f000a7c82 */ /* 0x000fe20008000000 */
[----:B--2---:R-:W-:-:S05]  /*ca40*/  IMAD R6, R6, 0x2000, R11 ;  /* 0x0000200006067824 */ /* 0x004fca00078e020b */
[----:B------:R-:W-:Y:S01]  /*ca50*/  R2UR UR8, R6 ;  /* 0x00000000060872ca */ /* 0x000fe200000e0000 */
[----:B----4-:R-:W-:-:S05]  /*ca60*/  IMAD R9, R9, 0x40, R10 ;  /* 0x0000004009097824 */ /* 0x010fca00078e020a */
[----:B------:R-:W-:-:S07]  /*ca70*/  R2UR UR11, R9 ;  /* 0x00000000090b72ca */ /* 0x000fce00000e0000 */
[----:B------:R-:W-:-:S09]  /*ca80*/  UIADD3 UR8, UR8, 0x22400, URZ ;  /* 0x0002240008087890 */ /* 0x000fd2000fffe03f */
[----:B------:R1:W-:Y:S01]  /*ca90*/  UTMALDG.4D [UR8], [UR4], desc[UR6] ;  /* 0x00000608040075b4 */ /* 0x0003e20008019000 */
[----:B------:R-:W2:Y:S02]  /*caa0*/  SYNCS.PHASECHK.TRANS64.TRYWAIT P1, [R2+URZ+0x28c60], R3 ;  /* 0x028c6003020075a7 */ /* 0x000ea4000802017f */
[----:B-12---:R-:W-:Y:S05]  /*cab0*/  @!P1 BRA `(.L_x_351) ;  /* 0x0000001800849947 */ /* 0x006fea0003800000 */
.L_x_399:
[----:B------:R-:W-:Y:S05]  /*cac0*/  @P0 BRA `(.L_x_352) ;  /* 0x00000000001c0947 */ /* 0x000fea0003800000 */
[----:B------:R-:W2:Y:S01]  /*cad0*/  S2R R6, SR_TID.X ;  /* 0x0000000000067919 */ /* 0x000ea20000002100 */
[----:B-1-3--:R-:W-:-:S04]  /*cae0*/  IMAD.MOV.U32 R3, RZ, RZ, 0x10000 ;  /* 0x00010000ff037424 */ /* 0x00afc800078e00ff */
[----:B------:R4:W-:Y:S01]  /*caf0*/  SYNCS.ARRIVE.TRANS64 RZ, [R2+URZ+0x28c50], R3 ;  /* 0x028c500302ff79a7 */ /* 0x0009e2000800003f */
[----:B--2---:R-:W-:-:S04]  /*cb00*/  LOP3.LUT R6, R6, 0x1f, RZ, 0xc0, !PT ;  /* 0x0000001f06067812 */ /* 0x004fc800078ec0ff */
[----:B------:R-:W-:-:S13]  /*cb10*/  ISETP.NE.AND P1, PT, R6, RZ, PT ;  /* 0x000000ff0600720c */ /* 0x000fda0003f25270 */
[----:B----4-:R-:W-:Y:S05]  /*cb20*/  @!P1 BRA `(.L_x_352) ;  /* 0x0000000000049947 */ /* 0x010fea0003800000 */
[----:B------:R-:W-:Y:S01]  /*cb30*/  BPT.TRAP 0x1 ;  /* 0x000000040000795c */ /* 0x000fe20000300000 */
.L_x_352:
[----:B-1-3--:R-:W2:Y:S01]  /*cb40*/  LDL R3, [R1] ;  /* 0x0000000001037983 */ /* 0x00aea20000100800 */
[----:B------:R-:W-:Y:S01]  /*cb50*/  MOV R6, 0x400 ;  /* 0x0000040000067802 */ /* 0x000fe20000000f00 */
        /* <DEDUP_REMOVED lines=17> */
[----:B--2---:R-:W-:-:S05]  /*cc70*/  IMAD R2, R3, 0x10000, R6 ;  /* 0x0001000003027824 */ /* 0x004fca00078e0206 */
        /* <DEDUP_REMOVED lines=33> */
[----:B--2---:R-:W-:Y:S01]  /*ce90*/  NOP ;  /* 0x0000000000007918 */ /* 0x004fe20000000000 */
.L_x_347:
[----:B------:R-:W-:Y:S05]  /*cea0*/  BSYNC B1 ;  /* 0x0000000000017941 */ /* 0x000fea0003800000 */
.L_x_346:
[C---:B------:R-:W-:Y:S01]  /*ceb0*/  ISETP.GT.AND P0, PT, R8.reuse, 0x1, PT ;  /* 0x000000010800780c */ /* 0x040fe20003f04270 */
[----:B------:R-:W-:-:S05]  /*cec0*/  VIADD R2, R8, 0xfffffffe ;  /* 0xfffffffe08027836 */ /* 0x000fca0000000000 */
[----:B------:R-:W-:-:S07]  /*ced0*/  MOV R8, R2 ;  /* 0x0000000200087202 */ /* 0x000fce0000000f00 */
[----:B------:R-:W-:Y:S05]  /*cee0*/  @P0 BRA `(.L_x_353) ;  /* 0xffffffec00c40947 */ /* 0x000fea000383ffff */
.L_x_329:
[----:B------:R-:W-:Y:S05]  /*cef0*/  BSYNC B0 ;  /* 0x0000000000007941 */ /* 0x000fea0003800000 */
.L_x_328:
[----:B------:R-:W2:Y:S01]  /*cf00*/  LDL.LU R3, [R1] ;  /* 0x0000000001037983 */ /* 0x000ea20000300800 */
[----:B------:R-:W-:Y:S01]  /*cf10*/  BSSY B0, `(.L_x_354) ;  /* 0x0000016000007945 */ /* 0x000fe20003800000 */
[----:B------:R-:W3:Y:S02]  /*cf20*/  S2R R2, SR_TID.X ;  /* 0x0000000000027919 */ /* 0x000ee40000002100 */
[----:B---3--:R-:W-:-:S04]  /*cf30*/  LOP3.LUT R2, R2, 0x1f, RZ, 0xc0, !PT ;  /* 0x0000001f02027812 */ /* 0x008fc800078ec0ff */
[----:B------:R-:W-:Y:S01]  /*cf40*/  ISETP.NE.AND P1, PT, R2, RZ, PT ;  /* 0x000000ff0200720c */ /* 0x000fe20003f25270 */
[----:B--2---:R-:W-:-:S05]  /*cf50*/  VIADD R0, R3, 0x1 ;  /* 0x0000000103007836 */ /* 0x004fca0000000000 */
[----:B------:R-:W-:-:S04]  /*cf60*/  ISETP.NE.AND P0, PT, R0, 0x2, PT ;  /* 0x000000020000780c */ /* 0x000fc80003f05270 */
[----:B------:R-:W-:Y:S02]  /*cf70*/  SEL R2, R0, RZ, P0 ;  /* 0x000000ff00027207 */ /* 0x000fe40000000000 */
[----:B------:R-:W-:-:S03]  /*cf80*/  SEL R0, RZ, 0x1, P0 ;  /* 0x00000001ff007807 */ /* 0x000fc60000000000 */
[----:B------:R2:W-:Y:S01]  /*cf90*/  STL [R1], R2 ;  /* 0x0000000201007387 */ /* 0x0005e20000100800 */
[----:B------:R-:W-:Y:S05]  /*cfa0*/  @P1 BRA `(.L_x_355) ;  /* 0x0000000000301947 */ /* 0x000fea0003800000 */
[----:B------:R-:W3:Y:S01]  /*cfb0*/  S2R R7, SR_LANEID ;  /* 0x0000000000077919 */ /* 0x000ee20000000000 */
[----:B------:R-:W-:Y:S01]  /*cfc0*/  VOTEU.ANY UR4, UPT, PT ;  /* 0x0000000000047886 */ /* 0x000fe200038e0100 */
[----:B--2---:R-:W2:Y:S01]  /*cfd0*/  LDC.64 R2, c[0x0][0xc38] ;  /* 0x00030e00ff027b82 */ /* 0x004ea20000000a00 */
[----:B------:R-:W3:Y:S08]  /*cfe0*/  FLO.U32 R4, UR4 ;  /* 0x0000000400047d00 */ /* 0x000ef000080e0000 */
[----:B------:R-:W2:Y:S01]  /*cff0*/  POPC R5, UR4 ;  /* 0x0000000400057d09 */ /* 0x000ea20008000000 */
[----:B---3--:R-:W-:-:S13]  /*d000*/  ISETP.EQ.U32.AND P0, PT, R4, R7, PT ;  /* 0x000000070400720c */ /* 0x008fda0003f02070 */
[----:B--2---:R-:W2:Y:S01]  /*d010*/  @P0 ATOMG.E.ADD.STRONG.GPU PT, R3, desc[UR38][R2.64], R5 ;  /* 0x00000005020309a8 */ /* 0x004ea200081ee1e6 */
[----:B------:R-:W3:Y:S02]  /*d020*/  S2R R6, SR_LTMASK ;  /* 0x0000000000067919 */ /* 0x000ee40000003900 */
[----:B---3--:R-:W-:-:S04]  /*d030*/  LOP3.LUT R6, R6, UR4, RZ, 0xc0, !PT ;  /* 0x0000000406067c12 */ /* 0x008fc8000f8ec0ff */
[----:B------:R-:W3:Y:S01]  /*d040*/  POPC R7, R6 ;  /* 0x0000000600077309 */ /* 0x000ee20000000000 */
[----:B--2---:R-:W3:Y:S02]  /*d050*/  SHFL.IDX PT, R4, R3, R4, 0x1f ;  /* 0x00001f0403047589 */ /* 0x004ee400000e0000 */
[----:B---3--:R-:W-:-:S07]  /*d060*/  IADD3 R16, R4, UR37, R7 ;  /* 0x0000002504107c10 */ /* 0x008fce000fffe007 */
.L_x_355:
[----:B------:R-:W-:Y:S05]  /*d070*/  BSYNC B0 ;  /* 0x0000000000007941 */ /* 0x000fea0003800000 */
.L_x_354:
[----:B--2---:R-:W2:Y:S02]  /*d080*/  LDL.LU R2, [R1+0x4] ;  /* 0x0000040001027983 */ /* 0x004ea40000300800 */
[----:B--2---:R-:W-:-:S05]  /*d090*/  LOP3.LUT R2, R2, R0, RZ, 0x3c, !PT ;  /* 0x0000000002027212 */ /* 0x004fca00078e3cff */
[----:B------:R2:W-:Y:S02]  /*d0a0*/  STL [R1+0x4], R2 ;  /* 0x0000040201007387 */ /* 0x0005e40000100800 */
.L_x_311:
[----:B------:R-:W-:Y:S05]  /*d0b0*/  BSYNC B6 ;  /* 0x0000000000067941 */ /* 0x000fea0003800000 */
.L_x_309:
[----:B------:R-:W-:-:S03]  /*d0c0*/  UMOV UR4, 0xffffffff ;  /* 0xffffffff00047882 */ /* 0x000fc60000000000 */
[----:B------:R-:W-:Y:S05]  /*d0d0*/  BRA.DIV UR4, `(.L_x_356) ;  /* 0x0000001604107947 */ /* 0x000fea000b800000 */
[----:B------:R3:W4:Y:S04]  /*d0e0*/  SHFL.IDX PT, R4, R16, RZ, 0x1f ;  /* 0x00001fff10047589 */ /* 0x00072800000e0000 */
[----:B------:R3:W0:Y:S02]  /*d0f0*/  SHFL.IDX PT, R5, R16, 0x1, 0x1f ;  /* 0x00201f0010057f89 */ /* 0x00062400000e0000 */
.L_x_403:
[----:B0-----:R-:W0:Y:S01]  /*d100*/  S2R R0, SR_TID.X ;  /* 0x0000000000007919 */ /* 0x001e220000002100 */
[----:B------:R-:W-:Y:S01]  /*d110*/  ULDC UR4, c[0x0][0xc14] ;  /* 0x0003050000047ab9 */ /* 0x000fe20000000800 */
[----:B------:R-:W-:Y:S01]  /*d120*/  BSSY B0, `(.L_x_357) ;  /* 0x000000b000007945 */ /* 0x000fe20003800000 */
[----:B------:R-:W-:Y:S01]  /*d130*/  IMAD.MOV.U32 R3, RZ, RZ, RZ ;  /* 0x000000ffff037224 */ /* 0x000fe200078e00ff */
[----:B0-----:R-:W-:Y:S01]  /*d140*/  LOP3.LUT R8, R0, 0x1f, RZ, 0xc0, !PT ;  /* 0x0000001f00087812 */ /* 0x001fe200078ec0ff */
[----:B------:R-:W-:-:S03]  /*d150*/  IMAD.U32 R0, RZ, RZ, UR4 ;  /* 0x00000004ff007e24 */ /* 0x000fc6000f8e00ff */
[C---:B------:R-:W-:Y:S01]  /*d160*/  ISETP.NE.AND P0, PT, R8.reuse, 0x1f, PT ;  /* 0x0000001f0800780c */ /* 0x040fe20003f05270 */
[----:B------:R-:W-:-:S05]  /*d170*/  IMAD.IADD R7, R8, 0x1, R19 ;  /* 0x0000000108077824 */ /* 0x000fca00078e0213 */
[----:B------:R-:W-:-:S13]  /*d180*/  ISETP.GE.OR P0, PT, R7, R0, !P0 ;  /* 0x000000000700720c */ /* 0x000fda0004706670 */
[----:B------:R-:W-:Y:S05]  /*d190*/  @P0 BRA `(.L_x_358) ;  /* 0x00000000000c0947 */ /* 0x000fea0003800000 */
[----:B--2---:R-:W0:Y:S02]  /*d1a0*/  LDC.64 R2, c[0x0][0xc58] ;  /* 0x00031600ff027b82 */ /* 0x004e240000000a00 */
[----:B0-----:R-:W-:-:S06]  /*d1b0*/  IMAD.WIDE R2, R7, 0x4, R2 ;  /* 0x0000000407027825 */ /* 0x001fcc00078e0202 */
[----:B------:R0:W5:Y:S02]  /*d1c0*/  LDG.E R3, desc[UR38][R2.64] ;  /* 0x0000002602037981 */ /* 0x000164000c1e1900 */
.L_x_358:
[----:B------:R-:W-:Y:S05]  /*d1d0*/  BSYNC B0 ;  /* 0x0000000000007941 */ /* 0x000fea0003800000 */
.L_x_357:
[----:B------:R-:W-:-:S03]  /*d1e0*/  UMOV UR4, 0xffffffff ;  /* 0xffffffff00047882 */ /* 0x000fc60000000000 */
[----:B------:R-:W-:Y:S05]  /*d1f0*/  BRA.DIV UR4, `(.L_x_359) ;  /* 0x0000001604147947 */ /* 0x000fea000b800000 */
[----:B-----5:R-:W0:Y:S01]  /*d200*/  SHFL.UP PT, R14, R3, 0x1, RZ ;  /* 0x04200000030e7989 */ /* 0x020e2200000e00ff */
[C---:B------:R-:W-:Y:S02]  /*d210*/  ISETP.NE.AND P0, PT, R8.reuse, RZ, PT ;  /* 0x000000ff0800720c */ /* 0x040fe40003f05270 */
[----:B------:R-:W-:Y:S02]  /*d220*/  ISETP.GE.U32.AND P1, PT, R8, 0x2, PT ;  /* 0x000000020800780c */ /* 0x000fe40003f26070 */
[----:B0-----:R-:W-:Y:S02]  /*d230*/  SEL R14, R14, RZ, P0 ;  /* 0x000000ff0e0e7207 */ /* 0x001fe40000000000 */
[----:B------:R-:W-:-:S03]  /*d240*/  ISETP.GE.U32.AND P0, PT, R8, 0x4, PT ;  /* 0x000000040800780c */ /* 0x000fc60003f06070 */
[----:B------:R-:W-:-:S05]  /*d250*/  IMAD.IADD R13, R3, 0x1, R14 ;  /* 0x00000001030d7824 */ /* 0x000fca00078e020e */
[----:B------:R-:W2:Y:S02]  /*d260*/  SHFL.UP PT, R14, R13, 0x2, RZ ;  /* 0x044000000d0e7989 */ /* 0x000ea400000e00ff */
[----:B--2---:R-:W-:Y:S02]  /*d270*/  SEL R2, R14, RZ, P1 ;  /* 0x000000ff0e027207 */ /* 0x004fe40000800000 */
[----:B------:R-:W-:Y:S02]  /*d280*/  ISETP.GE.U32.AND P1, PT, R8, 0x8, PT ;  /* 0x000000080800780c */ /* 0x000fe40003f26070 */
[----:B------:R-:W-:-:S05]  /*d290*/  IADD3 R2, R13, R2, RZ ;  /* 0x000000020d027210 */ /* 0x000fca0007ffe0ff */
        /* <DEDUP_REMOVED lines=10> */
[----:B------:R0:W2:Y:S02]  /*d340*/  SHFL.IDX PT, R14, R2, 0x1f, 0x1f ;  /* 0x03e01f00020e7f89 */ /* 0x0000a400000e0000 */
.L_x_411:
[----:B------:R-:W-:Y:S02]  /*d350*/  ULDC UR4, c[0x0][0xc10] ;  /* 0x0003040000047ab9 */ /* 0x000fe40000000800 */
[----:B---3--:R-:W-:-:S04]  /*d360*/  IMAD.U32 R16, RZ, RZ, UR4 ;  /* 0x00000004ff107e24 */ /* 0x008fc8000f8e00ff */
[----:B--2---:R-:W-:-:S04]  /*d370*/  IMAD R6, R14, R16, RZ ;  /* 0x000000100e067224 */ /* 0x004fc800078e02ff */
[----:B------:R-:W-:-:S05]  /*d380*/  IMAD.IADD R5, R5, 0x1, R6 ;  /* 0x0000000105057824 */ /* 0x000fca00078e0206 */
[----:B----4-:R-:W-:-:S13]  /*d390*/  ISETP.GT.AND P0, PT, R5, R4, PT ;  /* 0x000000040500720c */ /* 0x010fda0003f04270 */
[----:B------:R-:W-:Y:S05]  /*d3a0*/  @P0 BRA `(.L_x_360) ;  /* 0x0000000000b40947 */ /* 0x000fea0003800000 */
[----:B------:R-:W2:Y:S02]  /*d3b0*/  LDC R0, c[0x0][0xc14] ;  /* 0x00030500ff007b82 */ /* 0x000ea40000000800 */
.L_x_365:
[----:B------:R-:W-:-:S04]  /*d3c0*/  IADD3 R19, R19, 0x1f, RZ ;  /* 0x0000001f13137810 */ /* 0x000fc80007ffe0ff */
[----:B--2---:R-:W-:-:S13]  /*d3d0*/  ISETP.GE.AND P0, PT, R19, R0, PT ;  /* 0x000000001300720c */ /* 0x004fda0003f06270 */
[----:B------:R-:W-:Y:S05]  /*d3e0*/  @P0 BRA `(.L_x_361) ;  /* 0x00000004005c0947 */ /* 0x000fea0003800000 */
[----:B0-----:R-:W0:Y:S01]  /*d3f0*/  S2R R2, SR_TID.X ;  /* 0x0000000000027919 */ /* 0x001e220000002100 */
[----:B------:R-:W-:Y:S01]  /*d400*/  BSSY B0, `(.L_x_362) ;  /* 0x000000a000007945 */ /* 0x000fe20003800000 */
[----:B------:R-:W-:Y:S01]  /*d410*/  IMAD.MOV.U32 R3, RZ, RZ, RZ ;  /* 0x000000ffff037224 */ /* 0x000fe200078e00ff */
[----:B0-----:R-:W-:-:S04]  /*d420*/  LOP3.LUT R8, R2, 0x1f, RZ, 0xc0, !PT ;  /* 0x0000001f02087812 */ /* 0x001fc800078ec0ff */
[C---:B------:R-:W-:Y:S01]  /*d430*/  ISETP.NE.AND P1, PT, R8.reuse, 0x1f, PT ;  /* 0x0000001f0800780c */ /* 0x040fe20003f25270 */
[----:B------:R-:W-:-:S05]  /*d440*/  IMAD.IADD R7, R8, 0x1, R19 ;  /* 0x0000000108077824 */ /* 0x000fca00078e0213 */
[----:B------:R-:W-:-:S13]  /*d450*/  ISETP.GE.OR P0, PT, R7, R0, !P1 ;  /* 0x000000000700720c */ /* 0x000fda0004f06670 */
[----:B------:R-:W-:Y:S05]  /*d460*/  @P0 BRA `(.L_x_363) ;  /* 0x00000000000c0947 */ /* 0x000fea0003800000 */
[----:B------:R-:W0:Y:S02]  /*d470*/  LDC.64 R2, c[0x0][0xc58] ;  /* 0x00031600ff027b82 */ /* 0x000e240000000a00 */
[----:B0-----:R-:W-:-:S06]  /*d480*/  IMAD.WIDE R2, R7, 0x4, R2 ;  /* 0x0000000407027825 */ /* 0x001fcc00078e0202 */
[----:B------:R0:W5:Y:S02]  /*d490*/  LDG.E R3, desc[UR38][R2.64] ;  /* 0x0000002602037981 */ /* 0x000164000c1e1900 */
.L_x_363:
[----:B------:R-:W-:Y:S05]  /*d4a0*/  BSYNC B0 ;  /* 0x0000000000007941 */ /* 0x000fea0003800000 */
.L_x_362:
[----:B------:R-:W-:-:S03]  /*d4b0*/  UMOV UR4, 0xffffffff ;  /* 0xffffffff00047882 */ /* 0x000fc60000000000 */
[----:B------:R-:W-:Y:S05]  /*d4c0*/  BRA.DIV UR4, `(.L_x_364) ;  /* 0x0000001604307947 */ /* 0x000fea000b800000 */
[----:B-----5:R-:W2:Y:S01]  /*d4d0*/  SHFL.UP PT, R14, R3, 0x1, RZ ;  /* 0x04200000030e7989 */ /* 0x020ea200000e00ff */
[C---:B------:R-:W-:Y:S02]  /*d4e0*/  ISETP.NE.AND P0, PT, R8.reuse, RZ, PT ;  /* 0x000000ff0800720c */ /* 0x040fe40003f05270 */
[----:B------:R-:W-:Y:S02]  /*d4f0*/  ISETP.GE.U32.AND P1, PT, R8, 0x2, PT ;  /* 0x000000020800780c */ /* 0x000fe40003f26070 */
[----:B--2---:R-:W-:Y:S02]  /*d500*/  SEL R14, R14, RZ, P0 ;  /* 0x000000ff0e0e7207 */ /* 0x004fe40000000000 */
[----:B------:R-:W-:-:S03]  /*d510*/  ISETP.GE.U32.AND P0, PT, R8, 0x4, PT ;  /* 0x000000040800780c */ /* 0x000fc60003f06070 */
[----:B------:R-:W-:-:S05]  /*d520*/  IMAD.IADD R13, R3, 0x1, R14 ;  /* 0x00000001030d7824 */ /* 0x000fca00078e020e */
        /* <DEDUP_REMOVED lines=9> */
[----:B0-----:R-:W-:-:S04]  /*d5c0*/  SEL R7, R14, RZ, P1 ;  /* 0x000000ff0e077207 */ /* 0x001fc80000800000 */
[----:B------:R-:W-:-:S05]  /*d5d0*/  IADD3 R7, R6, R7, RZ ;  /* 0x0000000706077210 */ /* 0x000fca0007ffe0ff */
[----:B------:R-:W0:Y:S02]  /*d5e0*/  SHFL.UP PT, R14, R7, 0x10, RZ ;  /* 0x06000000070e7989 */ /* 0x000e2400000e00ff */
[----:B0-----:R-:W-:-:S05]  /*d5f0*/  SEL R14, R14, RZ, P0 ;  /* 0x000000ff0e0e7207 */ /* 0x001fca0000000000 */
[----:B------:R-:W-:-:S05]  /*d600*/  IMAD.IADD R2, R7, 0x1, R14 ;  /* 0x0000000107027824 */ /* 0x000fca00078e020e */
[----:B------:R0:W2:Y:S02]  /*d610*/  SHFL.IDX PT, R14, R2, 0x1f, 0x1f ;  /* 0x03e01f00020e7f89 */ /* 0x0000a400000e0000 */
.L_x_419:
[----:B------:R-:W-:Y:S02]  /*d620*/  ULDC UR4, c[0x0][0xc10] ;  /* 0x0003040000047ab9 */ /* 0x000fe40000000800 */
[----:B------:R-:W-:-:S04]  /*d630*/  IMAD.U32 R16, RZ, RZ, UR4 ;  /* 0x00000004ff107e24 */ /* 0x000fc8000f8e00ff */
[----:B--2---:R-:W-:-:S04]  /*d640*/  IMAD R6, R14, R16, RZ ;  /* 0x000000100e067224 */ /* 0x004fc800078e02ff */
[----:B------:R-:W-:-:S05]  /*d650*/  IMAD.IADD R5, R6, 0x1, R5 ;  /* 0x0000000106057824 */ /* 0x000fca00078e0205 */
[----:B------:R-:W-:-:S13]  /*d660*/  ISETP.GT.AND P0, PT, R5, R4, PT ;  /* 0x000000040500720c */ /* 0x000fda0003f04270 */
[----:B------:R-:W-:Y:S05]  /*d670*/  @!P0 BRA `(.L_x_365) ;  /* 0xfffffffc00508947 */ /* 0x000fea000383ffff */
.L_x_360:
[----:B------:R-:W-:Y:S01]  /*d680*/  IMAD.IADD R6, R5, 0x1, -R6 ;  /* 0x0000000105067824 */ /* 0x000fe200078e0a06 */
[----:B------:R-:W-:-:S03]  /*d690*/  UMOV UR4, 0xffffffff ;  /* 0xffffffff00047882 */ /* 0x000fc60000000000 */
[----:B------:R-:W-:-:S05]  /*d6a0*/  IMAD R5, R2, R16, R6 ;  /* 0x0000001002057224 */ /* 0x000fca00078e0206 */
[----:B------:R-:W-:Y:S01]  /*d6b0*/  ISETP.GT.AND P6, PT, R5, R4, PT ;  /* 0x000000040500720c */ /* 0x000fe20003fc4270 */
[----:B------:R-:W-:-:S12]  /*d6c0*/  BRA.DIV UR4, `(.L_x_366) ;  /* 0x0000001604807947 */ /* 0x000fd8000b800000 */
[----:B------:R-:W-:-:S04]  /*d6d0*/  VOTE.ANY R7, PT, !P6 ;  /* 0x0000000000077806 */ /* 0x000fc800070e0100 */
[----:B------:R-:W2:Y:S02]  /*d6e0*/  POPC R5, R7 ;  /* 0x0000000700057309 */ /* 0x000ea40000000000 */
[----:B--2---:R2:W3:Y:S02]  /*d6f0*/  SHFL.IDX PT, R17, R3, R5, 0x1f ;  /* 0x00001f0503117589 */ /* 0x0044e400000e0000 */
.L_x_423:
[----:B------:R-:W-:Y:S02]  /*d700*/  ISETP.NE.AND P0, PT, R7, RZ, PT ;  /* 0x000000ff0700720c */ /* 0x000fe40003f05270 */
[----:B------:R-:W-:-:S11]  /*d710*/  MOV R14, RZ ;  /* 0x000000ff000e7202 */ /* 0x000fd60000000f00 */
[----:B------:R-:W-:Y:S05]  /*d720*/  @!P0 BRA `(.L_x_367) ;  /* 0x0000000000108947 */ /* 0x000fea0003800000 */
[----:B------:R-:W-:Y:S01]  /*d730*/  UMOV UR4, 0xffffffff ;  /* 0xffffffff00047882 */ /* 0x000fe20000000000 */
[----:B-1----:R-:W-:Y:S02]  /*d740*/  VIADD R12, R5, 0xffffffff ;  /* 0xffffffff050c7836 */ /* 0x002fe40000000000 */
[----:B------:R-:W-:Y:S05]  /*d750*/  BRA.DIV UR4, `(.L_x_368) ;  /* 0x0000001604a47947 */ /* 0x000fea000b800000 */
[----:B------:R4:W1:Y:S02]  /*d760*/  SHFL.IDX PT, R14, R2, R12, 0x1f ;  /* 0x00001f0c020e7589 */ /* 0x00086400000e0000 */
.L_x_367:
[----:B---3--:R-:W-:Y:S01]  /*d770*/  IABS R7, R17 ;  /* 0x0000001100077213 */ /* 0x008fe20000000000 */
[----:B-1----:R-:W-:Y:S02]  /*d780*/  IMAD R16, R14, R16, R6 ;  /* 0x000000100e107224 */ /* 0x002fe400078e0206 */
[----:B------:R-:W-:Y:S01]  /*d790*/  IMAD.IADD R19, R5, 0x1, R19 ;  /* 0x0000000105137824 */ /* 0x000fe200078e0213 */
[----:B------:R-:W1:Y:S08]  /*d7a0*/  I2F.RP R8, R7 ;  /* 0x0000000700087306 */ /* 0x000e700000209400 */
[----:B-1----:R-:W2:Y:S02]  /*d7b0*/  MUFU.RCP R8, R8 ;  /* 0x0000000800087308 */ /* 0x002ea40000001000 */
[----:B--2---:R-:W-:-:S06]  /*d7c0*/  VIADD R3, R8, 0xffffffe ;  /* 0x0ffffffe08037836 */ /* 0x004fcc0000000000 */
[----:B------:R-:W0:Y:S02]  /*d7d0*/  F2I.FTZ.U32.TRUNC.NTZ R3, R3 ;  /* 0x0000000300037305 */ /* 0x000e24000021f000 */
[----:B0---4-:R-:W-:-:S04]  /*d7e0*/  IMAD.MOV R2, RZ, RZ, -R3 ;  /* 0x000000ffff027224 */ /* 0x011fc800078e0a03 */
[----:B------:R-:W-:Y:S02]  /*d7f0*/  IMAD R9, R2, R7, RZ ;  /* 0x0000000702097224 */ /* 0x000fe400078e02ff */
[----:B------:R-:W-:-:S04]  /*d800*/  IMAD.MOV.U32 R2, RZ, RZ, RZ ;  /* 0x000000ffff027224 */ /* 0x000fc800078e00ff */
[----:B------:R-:W-:Y:S01]  /*d810*/  IMAD.HI.U32 R6, R3, R9, R2 ;  /* 0x0000000903067227 */ /* 0x000fe200078e0002 */
[----:B------:R-:W-:Y:S02]  /*d820*/  IADD3 R2, R4, -R16, RZ ;  /* 0x8000001004027210 */ /* 0x000fe40007ffe0ff */
[----:B------:R-:W-:Y:S02]  /*d830*/  IABS R4, R17 ;  /* 0x0000001100047213 */ /* 0x000fe40000000000 */
[----:B------:R-:W-:-:S03]  /*d840*/  IABS R3, R2 ;  /* 0x0000000200037213 */ /* 0x000fc60000000000 */
[----:B------:R-:W-:Y:S02]  /*d850*/  IMAD.MOV R4, RZ, RZ, -R4 ;  /* 0x000000ffff047224 */ /* 0x000fe400078e0a04 */
[----:B------:R-:W-:-:S04]  /*d860*/  IMAD.HI.U32 R6, R6, R3, RZ ;  /* 0x0000000306067227 */ /* 0x000fc800078e00ff */
[----:B------:R-:W-:Y:S01]  /*d870*/  IMAD R4, R6, R4, R3 ;  /* 0x0000000406047224 */ /* 0x000fe200078e0203 */
[----:B------:R-:W-:-:S04]  /*d880*/  LOP3.LUT R3, R2, R17, RZ, 0x3c, !PT ;  /* 0x0000001102037212 */ /* 0x000fc800078e3cff */
[----:B------:R-:W-:-:S13]  /*d890*/  ISETP.GT.U32.AND P0, PT, R7, R4, PT ;  /* 0x000000040700720c */ /* 0x000fda0003f04070 */
[----:B------:R-:W-:Y:S02]  /*d8a0*/  @!P0 IMAD.IADD R4, R4, 0x1, -R7 ;  /* 0x0000000104048824 */ /* 0x000fe400078e0a07 */
[----:B------:R-:W-:-:S03]  /*d8b0*/  @!P0 VIADD R6, R6, 0x1 ;  /* 0x0000000106068836 */ /* 0x000fc60000000000 */
[----:B------:R-:W-:-:S13]  /*d8c0*/  ISETP.GE.U32.AND P0, PT, R4, R7, PT ;  /* 0x000000070400720c */ /* 0x000fda0003f06070 */
[----:B------:R-:W-:Y:S01]  /*d8d0*/  @P0 VIADD R6, R6, 0x1 ;  /* 0x0000000106060836 */ /* 0x000fe20000000000 */
[----:B------:R-:W-:-:S13]  /*d8e0*/  ISETP.GE.AND P0, PT, R3, RZ, PT ;  /* 0x000000ff0300720c */ /* 0x000fda0003f06270 */
[----:B------:R-:W-:Y:S02]  /*d8f0*/  @!P0 IADD3 R6, -R6, RZ, RZ ;  /* 0x000000ff06068210 */ /* 0x000fe40007ffe1ff */
[----:B------:R-:W-:-:S13]  /*d900*/  ISETP.NE.AND P0, PT, R17, RZ, PT ;  /* 0x000000ff1100720c */ /* 0x000fda0003f05270 */
[----:B------:R-:W-:-:S05]  /*d910*/  @!P0 LOP3.LUT R6, RZ, R17, RZ, 0x33, !PT ;  /* 0x00000011ff068212 */ /* 0x000fca00078e33ff */
[--C-:B------:R-:W-:Y:S02]  /*d920*/  IMAD.MOV R3, RZ, RZ, -R6.reuse ;  /* 0x000000ffff037224 */ /* 0x100fe400078e0a06 */
[----:B------:R-:W-:Y:S02]  /*d930*/  IMAD.MOV.U32 R18, RZ, RZ, R6 ;  /* 0x000000ffff127224 */ /* 0x000fe400078e0006 */
[----:B------:R-:W-:Y:S01]  /*d940*/  IMAD R17, R17, R3, R2 ;  /* 0x0000000311117224 */ /* 0x000fe200078e0202 */
[----:B------:R-:W-:Y:S06]  /*d950*/  BRA `(.L_x_369) ;  /* 0x00000000001c7947 */ /* 0x000fec0003800000 */
.L_x_361:
[----:B------:R-:W-:Y:S01]  /*d960*/  UMOV UR4, URZ ;  /* 0x0000003f00047c82 */ /* 0x000fe20008000000 */
[----:B------:R-:W-:Y:S01]  /*d970*/  UMOV UR5, URZ ;  /* 0x0000003f00057c82 */ /* 0x000fe20008000000 */
[----:B------:R-:W-:Y:S01]  /*d980*/  ULDC UR6, c[0x0][0xc14] ;  /* 0x0003050000067ab9 */ /* 0x000fe20000000800 */
[----:B------:R-:W-:Y:S01]  /*d990*/  IMAD.MOV.U32 R16, RZ, RZ, R4 ;  /* 0x000000ffff107224 */ /* 0x000fe200078e0004 */
[----:B------:R-:W-:Y:S01]  /*d9a0*/  MOV R17, UR4 ;  /* 0x0000000400117c02 */ /* 0x000fe20008000f00 */
[----:B------:R-:W-:Y:S02]  /*d9b0*/  IMAD.U32 R18, RZ, RZ, UR5 ;  /* 0x00000005ff127e24 */ /* 0x000fe4000f8e00ff */
[----:B------:R-:W-:-:S07]  /*d9c0*/  IMAD.U32 R19, RZ, RZ, UR6 ;  /* 0x00000006ff137e24 */ /* 0x000fce000f8e00ff */
.L_x_369:
[----:B0-----:R-:W0:Y:S01]  /*d9d0*/  S2R R2, SR_TID.X ;  /* 0x0000000000027919 */ /* 0x001e220000002100 */
[----:B------:R-:W-:Y:S05]  /*d9e0*/  WARPSYNC.ALL ;  /* 0x0000000000007948 */ /* 0x000fea0003800000 */
[----:B------:R-:W-:Y:S01]  /*d9f0*/  BAR.SYNC.DEFER_BLOCKING 0x4, 0x120 ;  /* 0x0104800000007b1d */ /* 0x000fe20000010000 */
[----:B0-----:R-:W-:-:S04]  /*da00*/  LOP3.LUT R2, R2, 0x1f, RZ, 0xc0, !PT ;  /* 0x0000001f02027812 */ /* 0x001fc800078ec0ff */
[----:B------:R-:W-:-:S13]  /*da10*/  ISETP.NE.AND P0, PT, R2, RZ, PT ;  /* 0x000000ff0200720c */ /* 0x000fda0003f05270 */
[----:B------:R-:W0:Y:S01]  /*da20*/  @!P0 S2R R3, SR_CgaCtaId ;  /* 0x0000000000038919 */ /* 0x000e220000008800 */
[----:B------:R-:W-:-:S04]  /*da30*/  @!P0 MOV R2, 0x400 ;  /* 0x0000040000028802 */ /* 0x000fc80000000f00 */
[----:B0-----:R-:W-:-:S05]  /*da40*/  @!P0 LEA R2, R3, R2, 0x18 ;  /* 0x0000000203028211 */ /* 0x001fca00078ec0ff */
[----:B------:R2:W-:Y:S01]  /*da50*/  @!P0 STS.128 [R2+0x28cd0], R16 ;  /* 0x028cd01002008388 */ /* 0x0005e20000000c00 */
[----:B------:R-:W-:Y:S06]  /*da60*/  BAR.ARV 0x5, 0x120 ;  /* 0x0144800000007b1d */ /* 0x000fec0000002000 */
[----:B------:R-:W-:-:S13]  /*da70*/  ISETP.GE.AND P0, PT, R19, R0, PT ;  /* 0x000000001300720c */ /* 0x000fda0003f06270 */
[----:B------:R-:W-:Y:S05]  /*da80*/  @!P0 BRA `(.L_x_370) ;  /* 0xffffffc000a08947 */ /* 0x000fea000383ffff */
.L_x_307:
[----:B0-----:R-:W3:Y:S01]  /*da90*/  LDL.LU R0, [R1+0x24] ;  /* 0x0000240001007983 */ /* 0x001ee20000300800 */
[----:B------:R-:W-:Y:S01]  /*daa0*/  BSSY B0, `(.L_x_371) ;  /* 0x000000b000007945 */ /* 0x000fe20003800000 */
[----:B------:R-:W0:Y:S01]  /*dab0*/  S2R R5, SR_CgaCtaId ;  /* 0x0000000000057919 */ /* 0x000e220000008800 */
[----:B---3--:R-:W-:-:S05]  /*dac0*/  VIADD R0, R0, 0x1 ;  /* 0x0000000100007836 */ /* 0x008fca0000000000 */
[----:B--2---:R-:W-:-:S04]  /*dad0*/  LEA.HI R2, R0, R0, RZ, 0x1 ;  /* 0x0000000000027211 */ /* 0x004fc800078f08ff */
[----:B------:R-:W-:-:S05]  /*dae0*/  LOP3.LUT R3, R2, 0xfffffffe, RZ, 0xc0, !PT ;  /* 0xfffffffe02037812 */ /* 0x000fca00078ec0ff */
[----:B------:R-:W-:Y:S01]  /*daf0*/  IMAD.IADD R3, R0, 0x1, -R3 ;  /* 0x0000000100037824 */ /* 0x000fe200078e0a03 */
[----:B------:R-:W-:-:S04]  /*db00*/  MOV R0, 0x400 ;  /* 0x0000040000007802 */ /* 0x000fc80000000f00 */
[----:B0-----:R-:W-:Y:S02]  /*db10*/  LEA R0, R5, R0, 0x18 ;  /* 0x0000000005007211 */ /* 0x001fe400078ec0ff */
[----:B------:R-:W-:-:S04]  /*db20*/  SHF.L.U32 R3, R3, 0x1f, RZ ;  /* 0x0000001f03037819 */ /* 0x000fc800000006ff */
[----:B------:R-:W0:Y:S02]  /*db30*/  SYNCS.PHASECHK.TRANS64.TRYWAIT P0, [R0+URZ+0x28c20], R3 ;  /* 0x028c2003000075a7 */ /* 0x000e24000800017f */
[----:B0-----:R-:W-:Y:S05]  /*db40*/  @!P0 BRA `(.L_x_372) ;  /* 0x0000001000cc8947 */ /* 0x001fea0003800000 */
.L_x_426:
[----:B------:R-:W-:Y:S05]  /*db50*/  BSYNC B0 ;  /* 0x0000000000007941 */ /* 0x000fea0003800000 */
.L_x_371:
[----:B------:R-:W-:-:S03]  /*db60*/  UMOV UR4, 0xffffffff ;  /* 0xffffffff00047882 */ /* 0x000fc60000000000 */
[----:B------:R-:W-:Y:S05]  /*db70*/  BRA.DIV UR4, `(.L_x_373) ;  /* 0x0000001204d47947 */ /* 0x000fea000b800000 */
[----:B------:R-:W2:Y:S02]  /*db80*/  S2R R2, SR_TID.X ;  /* 0x0000000000027919 */ /* 0x000ea40000002100 */
[----:B--2---:R-:W-:-:S04]  /*db90*/  SHF.R.U32.HI R2, RZ, 0x5, R2 ;  /* 0x00000005ff027819 */ /* 0x004fc80000011602 */
[----:B------:R-:W-:-:S05]  /*dba0*/  LOP3.LUT R2, R2, 0x3, RZ, 0xc0, !PT ;  /* 0x0000000302027812 */ /* 0x000fca00078ec0ff */
[----:B------:R2:W3:Y:S02]  /*dbb0*/  SHFL.IDX PT, R14, R2, RZ, 0x1f ;  /* 0x00001fff020e7589 */ /* 0x0004e400000e0000 */
.L_x_429:
[----:B---3--:R-:W-:Y:S01]  /*dbc0*/  ISETP.NE.AND P0, PT, R14, RZ, PT ;  /* 0x000000ff0e00720c */ /* 0x008fe20003f05270 */
[----:B------:R-:W-:-:S12]  /*dbd0*/  BSSY B0, `(.L_x_374) ;  /* 0x0000027000007945 */ /* 0x000fd80003800000 */
[----:B------:R-:W-:Y:S05]  /*dbe0*/  @P0 BRA `(.L_x_375) ;  /* 0x0000000000940947 */ /* 0x000fea0003800000 */
[----:B------:R-:W-:-:S03]  /*dbf0*/  UMOV UR4, 0xffffffff ;  /* 0xffffffff00047882 */ /* 0x000fc60000000000 */
[----:B------:R-:W-:Y:S05]  /*dc00*/  BRA.DIV UR4, `(.L_x_376) ;  /* 0x0000001204e47947 */ /* 0x000fea000b800000 */
[----:B------:R-:W-:-:S13]  /*dc10*/  ELECT P6, URZ, PT ;  /* 0x00000000003f782f */ /* 0x000fda00038c0000 */
.L_x_432:
[----:B------:R-:W-:Y:S05]  /*dc20*/  @!P6 BRA `(.L_x_375) ;  /* 0x000000000084e947 */ /* 0x000fea0003800000 */
[----:B------:R-:W-:-:S06]  /*dc30*/  ULOP3.LUT UR4, UR36, 0x2, URZ, 0xfc, !UPT ;  /* 0x0000000224047892 */ /* 0x000fcc000f8efc3f */
[----:B--2---:R-:W-:-:S04]  /*dc40*/  MOV R2, UR4 ;  /* 0x0000000400027c02 */ /* 0x004fc80008000f00 */
[----:B------:R-:W-:-:S13]  /*dc50*/  ISETP.NE.AND P2, PT, R2, 0x3, PT ;  /* 0x000000030200780c */ /* 0x000fda0003f45270 */
[----:B------:R-:W-:Y:S05]  /*dc60*/  @!P2 BRA `(.L_x_377) ;  /* 0x000000000004a947 */ /* 0x000fea0003800000 */
[----:B------:R-:W-:Y:S01]  /*dc70*/  BPT.TRAP 0x1 ;  /* 0x000000040000795c */ /* 0x000fe20000300000 */
.L_x_377:
[----:B0-----:R-:W2:Y:S04]  /*dc80*/  LDL R3, [R1] ;  /* 0x0000000001037983 */ /* 0x001ea80000100800 */
[----:B------:R-:W3:Y:S01]  /*dc90*/  LDL.LU R7, [R1+0x4] ;  /* 0x0000040001077983 */ /* 0x000ee20000300800 */
[----:B------:R-:W-:-:S04]  /*dca0*/  VIADD R2, R0, 0x28c40 ;  /* 0x00028c4000027836 */ /* 0x000fc80000000000 */
[C---:B--2---:R-:W-:Y:S02]  /*dcb0*/  IMAD R6, R3.reuse, 0x8, R2 ;  /* 0x0000000803067824 */ /* 0x044fe400078e0202 */
[----:B------:R-:W-:Y:S01]  /*dcc0*/  VIADD R3, R3, 0x1 ;  /* 0x0000000103037836 */ /* 0x000fe20000000000 */
[----:B---3--:R-:W-:-:S04]  /*dcd0*/  SHF.L.U32 R5, R7, 0x1f, RZ ;  /* 0x0000001f07057819 */ /* 0x008fc800000006ff */
[C---:B------:R-:W-:Y:S01]  /*dce0*/  ISETP.NE.AND P1, PT, R3.reuse, 0x2, PT ;  /* 0x000000020300780c */ /* 0x040fe20003f25270 */
[----:B------:R-:W0:Y:S03]  /*dcf0*/  SYNCS.PHASECHK.TRANS64.TRYWAIT P0, [R6+URZ], R5 ;  /* 0x00000005060075a7 */ /* 0x000e26000800017f */
[----:B------:R-:W-:Y:S02]  /*dd00*/  SEL R4, RZ, 0x1, P1 ;  /* 0x00000001ff047807 */ /* 0x000fe40000800000 */
[----:B------:R-:W-:Y:S02]  /*dd10*/  SEL R3, R3, RZ, P1 ;  /* 0x000000ff03037207 */ /* 0x000fe40000800000 */
[----:B------:R-:W-:-:S03]  /*dd20*/  LOP3.LUT R4, R7, R4, RZ, 0x3c, !PT ;  /* 0x0000000407047212 */ /* 0x000fc600078e3cff */
[----:B------:R-:W-:Y:S01]  /*dd30*/  IMAD R7, R3, 0x8, R2 ;  /* 0x0000000803077824 */ /* 0x000fe200078e0202 */
[----:B------:R-:W-:Y:S01]  /*dd40*/  SHF.L.U32 R2, R4, 0x1f, RZ ;  /* 0x0000001f04027819 */ /* 0x000fe200000006ff */
[----:B0-----:R-:W-:Y:S06]  /*dd50*/  @!P0 BRA `(.L_x_378) ;  /* 0x0000001000b08947 */ /* 0x001fec0003800000 */
.L_x_433:
[----:B------:R-:W2:Y:S02]  /*dd60*/  SYNCS.PHASECHK.TRANS64.TRYWAIT P0, [R7+URZ], R2 ;  /* 0x00000002070075a7 */ /* 0x000ea4000800017f */
[----:B--2---:R-:W-:Y:S05]  /*dd70*/  @!P0 BRA `(.L_x_379) ;  /* 0x0000001000bc8947 */ /* 0x004fea0003800000 */
.L_x_434:
[----:B------:R-:W-:Y:S05]  /*dd80*/  @!P2 BRA `(.L_x_380) ;  /* 0x000000000004a947 */ /* 0x000fea0003800000 */
[----:B------:R-:W-:Y:S01]  /*dd90*/  BPT.TRAP 0x1 ;  /* 0x000000040000795c */ /* 0x000fe20000300000 */
.L_x_380:
[----:B------:R-:W3:Y:S01]  /*dda0*/  LDL.LU R4, [R1] ;  /* 0x0000000001047983 */ /* 0x000ee20000300800 */
[----:B------:R-:W-:-:S05]  /*ddb0*/  IADD3 R0, R0, 0x28c60, RZ ;  /* 0x00028c6000007810 */ /* 0x000fca0007ffe0ff */
[----:B---3--:R-:W-:-:S04]  /*ddc0*/  IMAD R4, R4, 0x8, R0 ;  /* 0x0000000804047824 */ /* 0x008fc800078e0200 */
[----:B------:R-:W3:Y:S02]  /*ddd0*/  SYNCS.PHASECHK.TRANS64.TRYWAIT P0, [R4+URZ], R5 ;  /* 0x00000005040075a7 */ /* 0x000ee4000800017f */
[----:B---3--:R-:W-:Y:S05]  /*dde0*/  @!P0 BRA `(.L_x_381) ;  /* 0x0000001000b48947 */ /* 0x008fea0003800000 */
.L_x_435:
[----:B------:R-:W-:-:S07]  /*ddf0*/  IMAD R3, R3, 0x8, R0 ;  /* 0x0000000803037824 */ /* 0x000fce00078e0200 */
.L_x_382:
[----:B----4-:R4:W0:Y:S02]  /*de00*/  SYNCS.PHASECHK.TRANS64.TRYWAIT P0, [R3+URZ], R2 ;  /* 0x00000002030075a7 */ /* 0x010824000800017f */
[----:B0-----:R-:W-:Y:S05]  /*de10*/  @!P0 NANOSLEEP.SYNCS 0x989680 ;  /* 0x009896800000895d */ /* 0x001fea0003900000 */
[----:B------:R-:W0:Y:S02]  /*de20*/  @!P0 SYNCS.PHASECHK.TRANS64 P0, [R3+URZ], R2 ;  /* 0x00000002030085a7 */ /* 0x000e24000800007f */
[----:B0-----:R-:W-:Y:S05]  /*de30*/  @!P0 BRA `(.L_x_382) ;  /* 0xfffffffc00f08947 */ /* 0x001fea000383ffff */
.L_x_375:
[----:B------:R-:W-:Y:S05]  /*de40*/  BSYNC B0 ;  /* 0x0000000000007941 */ /* 0x000fea0003800000 */
.L_x_374:
[----:B------:R-:W-:Y:S05]  /*de50*/  EXIT ;  /* 0x000000000000794d */ /* 0x000fea0003800000 */
.L_x_260:
[----:B0-----:R-:W-:-:S04]  /*de60*/  IMAD.U32 R3, RZ, RZ, UR16 ;  /* 0x00000010ff037e24 */ /* 0x001fc8000f8e00ff */
[----:B------:R0:W1:Y:S03]  /*de70*/  SYNCS.PHASECHK.TRANS64.TRYWAIT P0, [R3+URZ+0x28c50], R0 ;  /* 0x028c5000030075a7 */ /* 0x000066000800017f */
[----:B-1----:R-:W-:Y:S05]  /*de80*/  @!P0 NANOSLEEP.SYNCS 0x989680 ;  /* 0x009896800000895d */ /* 0x002fea0003900000 */
[----:B------:R-:W1:Y:S02]  /*de90*/  @!P0 SYNCS.PHASECHK.TRANS64 P0, [R3+URZ+0x28c50], R0 ;  /* 0x028c5000030085a7 */ /* 0x000e64000800007f */
[----:B-1----:R-:W-:Y:S05]  /*dea0*/  @!P0 BRA `(.L_x_260) ;  /* 0xfffffffc00ec8947 */ /* 0x002fea000383ffff */
[----:B------:R-:W-:Y:S05]  /*deb0*/  BRA `(.L_x_383) ;  /* 0xffffff3800587947 */ /* 0x000fea000383ffff */
.L_x_265:
[----:B-1----:R-:W-:-:S04]  /*dec0*/  IMAD.U32 R3, RZ, RZ, UR6 ;  /* 0x00000006ff037e24 */ /* 0x002fc8000f8e00ff */
[----:B------:R1:W2:Y:S03]  /*ded0*/  SYNCS.PHASECHK.TRANS64.TRYWAIT P0, [R3+URZ+0x28c50], R0 ;  /* 0x028c5000030075a7 */ /* 0x0002a6000800017f */
[----:B--2---:R-:W-:Y:S05]  /*dee0*/  @!P0 NANOSLEEP.SYNCS 0x989680 ;  /* 0x009896800000895d */ /* 0x004fea0003900000 */
[----:B------:R-:W2:Y:S02]  /*def0*/  @!P0 SYNCS.PHASECHK.TRANS64 P0, [R3+URZ+0x28c50], R0 ;  /* 0x028c5000030085a7 */ /* 0x000ea4000800007f */
[----:B--2---:R-:W-:Y:S05]  /*df00*/  @!P0 BRA `(.L_x_265) ;  /* 0xfffffffc00ec8947 */ /* 0x004fea000383ffff */
[----:B------:R-:W-:Y:S05]  /*df10*/  BRA `(.L_x_264) ;  /* 0xffffff4400647947 */ /* 0x000fea000383ffff */
.L_x_268:
[----:B0-----:R-:W-:-:S04]  /*df20*/  MOV R3, UR42 ;  /* 0x0000002a00037c02 */ /* 0x001fc80008000f00 */
[----:B------:R0:W1:Y:S03]  /*df30*/  SYNCS.PHASECHK.TRANS64.TRYWAIT P1, [R3+URZ+0x28c00], R0 ;  /* 0x028c0000030075a7 */ /* 0x000066000802017f */
[----:B-1----:R-:W-:Y:S05]  /*df40*/  @!P1 NANOSLEEP.SYNCS 0x989680 ;  /* 0x009896800000995d */ /* 0x002fea0003900000 */
[----:B------:R-:W1:Y:S02]  /*df50*/  @!P1 SYNCS.PHASECHK.TRANS64 P1, [R3+URZ+0x28c00], R0 ;  /* 0x028c0000030095a7 */ /* 0x000e64000802007f */
[----:B-1----:R-:W-:Y:S05]  /*df60*/  @!P1 BRA `(.L_x_268) ;  /* 0xfffffffc00ec9947 */ /* 0x002fea000383ffff */
[----:B------:R-:W-:Y:S05]  /*df70*/  BRA `(.L_x_384) ;  /* 0xffffff5000c47947 */ /* 0x000fea000383ffff */
.L_x_272:
[----:B--2---:R2:W3:Y:S02]  /*df80*/  SYNCS.PHASECHK.TRANS64.TRYWAIT P1, [R7+URZ+0x28c30], R8 ;  /* 0x028c3008070075a7 */ /* 0x0044e4000802017f */
[----:B---3--:R-:W-:Y:S05]  /*df90*/  @!P1 NANOSLEEP.SYNCS 0x989680 ;  /* 0x009896800000995d */ /* 0x008fea0003900000 */
[----:B------:R-:W3:Y:S02]  /*dfa0*/  @!P1 SYNCS.PHASECHK.TRANS64 P1, [R7+URZ+0x28c30], R8 ;  /* 0x028c3008070095a7 */ /* 0x000ee4000802007f */
[----:B---3--:R-:W-:Y:S05]  /*dfb0*/  @!P1 BRA `(.L_x_272) ;  /* 0xfffffffc00f09947 */ /* 0x008fea000383ffff */
[----:B------:R-:W-:Y:S05]  /*dfc0*/  BRA `(.L_x_271) ;  /* 0xffffff5000e07947 */ /* 0x000fea000383ffff */
.L_x_276:
[----:B---3--:R3:W4:Y:S02]  /*dfd0*/  SYNCS.PHASECHK.TRANS64.TRYWAIT P2, [R7+URZ+0x28c50], R8 ;  /* 0x028c5008070075a7 */ /* 0x008724000804017f */
[----:B----4-:R-:W-:Y:S05]  /*dfe0*/  @!P2 NANOSLEEP.SYNCS 0x989680 ;  /* 0x009896800000a95d */ /* 0x010fea0003900000 */
[----:B------:R-:W4:Y:S02]  /*dff0*/  @!P2 SYNCS.PHASECHK.TRANS64 P2, [R7+URZ+0x28c50], R8 ;  /* 0x028c50080700a5a7 */ /* 0x000f24000804007f */
[----:B----4-:R-:W-:Y:S05]  /*e000*/  @!P2 BRA `(.L_x_276) ;  /* 0xfffffffc00f0a947 */ /* 0x010fea000383ffff */
[----:B------:R-:W-:Y:S05]  /*e010*/  BRA `(.L_x_275) ;  /* 0xffffff6000f07947 */ /* 0x000fea000383ffff */
.L_x_281:
[----:B--2---:R-:W-:-:S04]  /*e020*/  IMAD.U32 R3, RZ, RZ, UR22 ;  /* 0x00000016ff037e24 */ /* 0x004fc8000f8e00ff */
[----:B------:R2:W3:Y:S03]  /*e030*/  SYNCS.PHASECHK.TRANS64.TRYWAIT P3, [R3+URZ+0x28c30], R8 ;  /* 0x028c3008030075a7 */ /* 0x0004e6000806017f */
[----:B---3--:R-:W-:Y:S05]  /*e040*/  @!P3 NANOSLEEP.SYNCS 0x989680 ;  /* 0x009896800000b95d */ /* 0x008fea0003900000 */
[----:B------:R-:W3:Y:S02]  /*e050*/  @!P3 SYNCS.PHASECHK.TRANS64 P3, [R3+URZ+0x28c30], R8 ;  /* 0x028c30080300b5a7 */ /* 0x000ee4000806007f */
[----:B---3--:R-:W-:Y:S05]  /*e060*/  @!P3 BRA `(.L_x_281) ;  /* 0xfffffffc00ecb947 */ /* 0x008fea000383ffff */
[----:B------:R-:W-:Y:S05]  /*e070*/  BRA `(.L_x_280) ;  /* 0xffffff6400c47947 */ /* 0x000fea000383ffff */
.L_x_285:
[----:B---3--:R3:W4:Y:S02]  /*e080*/  SYNCS.PHASECHK.TRANS64.TRYWAIT P3, [R171+URZ+0x28c50], R8 ;  /* 0x028c5008ab0075a7 */ /* 0x008724000806017f */
[----:B----4-:R-:W-:Y:S05]  /*e090*/  @!P3 NANOSLEEP.SYNCS 0x989680 ;  /* 0x009896800000b95d */ /* 0x010fea0003900000 */
[----:B------:R-:W4:Y:S02]  /*e0a0*/  @!P3 SYNCS.PHASECHK.TRANS64 P3, [R171+URZ+0x28c50], R8 ;  /* 0x028c5008ab00b5a7 */ /* 0x000f24000806007f */
[----:B----4-:R-:W-:Y:S05]  /*e0b0*/  @!P3 BRA `(.L_x_285) ;  /* 0xfffffffc00f0b947 */ /* 0x010fea000383ffff */
[----:B------:R-:W-:Y:S05]  /*e0c0*/  BRA `(.L_x_284) ;  /* 0xffffff7800f87947 */ /* 0x000fea000383ffff */
.L_x_316:
[----:B------:R-:W0:Y:S01]  /*e0d0*/  S2R R5, SR_TID.X ;  /* 0x0000000000057919 */ /* 0x000e220000002100 */
[----:B------:R-:W-:Y:S01]  /*e0e0*/  BSSY B0, `(.L_x_385) ;  /* 0x000000a000007945 */ /* 0x000fe20003800000 */
[----:B------:R-:W-:Y:S01]  /*e0f0*/  IMAD.MOV.U32 R12, RZ, RZ, RZ ;  /* 0x000000ffff0c7224 */ /* 0x000fe200078e00ff */
[----:B------:R-:W-:Y:S01]  /*e100*/  MOV R15, 0xffffffff ;  /* 0xffffffff000f7802 */ /* 0x000fe20000000f00 */
[----:B------:R-:W-:Y:S01]  /*e110*/  IMAD.MOV.U32 R11, RZ, RZ, 0x1f ;  /* 0x0000001fff0b7424 */ /* 0x000fe200078e00ff */
[----:B0-----:R-:W-:-:S04]  /*e120*/  SHF.R.U32.HI R5, RZ, 0x5, R5 ;  /* 0x00000005ff057819 */ /* 0x001fc80000011605 */
[----:B------:R-:W-:-:S05]  /*e130*/  LOP3.LUT R5, R5, 0x3, RZ, 0xc0, !PT ;  /* 0x0000000305057812 */ /* 0x000fca00078ec0ff */
[----:B------:R-:W-:-:S07]  /*e140*/  IMAD.MOV.U32 R13, RZ, RZ, R5 ;  /* 0x000000ffff0d7224 */ /* 0x000fce00078e0005 */
[----:B------:R-:W-:Y:S05]  /*e150*/  WARPSYNC.COLLECTIVE R15, `(.L_x_386) ;  /* 0x000000000f087348 */ /* 0x000fea0003c00000 */
[----:B------:R0:W1:Y:S02]  /*e160*/  SHFL.IDX P6, R14, R13, R12, R11 ;  /* 0x0000000c0d0e7389 */ /* 0x00006400000c000b */
[----:B01----:R-:W-:Y:S01]  /*e170*/  ENDCOLLECTIVE ;  /* 0x000000000000791b */ /* 0x003fe20003800000 */
.L_x_386:
[----:B------:R-:W-:Y:S05]  /*e180*/  BSYNC B0 ;  /* 0x0000000000007941 */ /* 0x000fea0003800000 */
.L_x_385:
[----:B------:R-:W-:Y:S05]  /*e190*/  BRA `(.L_x_387) ;  /* 0xffffffc400c87947 */ /* 0x000fea000383ffff */
.L_x_317:
[----:B------:R-:W-:Y:S01]  /*e1a0*/  BSSY B0, `(.L_x_388) ;  /* 0x0000006000007945 */ /* 0x000fe20003800000 */
[----:B------:R-:W-:-:S07]  /*e1b0*/  IMAD.MOV.U32 R15, RZ, RZ, -0x1 ;  /* 0xffffffffff0f7424 */ /* 0x000fce00078e00ff */
[----:B------:R-:W-:Y:S05]  /*e1c0*/  WARPSYNC.COLLECTIVE R15, `(.L_x_389) ;  /* 0x000000000f0c7348 */ /* 0x000fea0003c00000 */
[----:B------:R-:W-:Y:S02]  /*e1d0*/  ELECT P6, UR62, PT ;  /* 0x00000000003e782f */ /* 0x000fe400038c0000 */
[----:B------:R-:W-:Y:S01]  /*e1e0*/  MOV R14, UR62 ;  /* 0x0000003e000e7c02 */ /* 0x000fe20008000f00 */
[----:B------:R-:W-:Y:S10]  /*e1f0*/  ENDCOLLECTIVE ;  /* 0x000000000000791b */ /* 0x000ff40003800000 */
.L_x_389:
[----:B------:R-:W-:Y:S05]  /*e200*/  BSYNC B0 ;  /* 0x0000000000007941 */ /* 0x000fea0003800000 */
.L_x_388:
[----:B------:R-:W-:Y:S05]  /*e210*/  BRA `(.L_x_390) ;  /* 0xffffffc400c07947 */ /* 0x000fea000383ffff */
.L_x_320:
[----:B0-----:R0:W1:Y:S02]  /*e220*/  SYNCS.PHASECHK.TRANS64.TRYWAIT P0, [R8+URZ+0x28c40], R10 ;  /* 0x028c400a080075a7 */ /* 0x001064000800017f */
[----:B-1----:R-:W-:Y:S05]  /*e230*/  @!P0 NANOSLEEP.SYNCS 0x989680 ;  /* 0x009896800000895d */ /* 0x002fea0003900000 */
[----:B------:R-:W1:Y:S02]  /*e240*/  @!P0 SYNCS.PHASECHK.TRANS64 P0, [R8+URZ+0x28c40], R10 ;  /* 0x028c400a080085a7 */ /* 0x000e64000800007f */
[----:B-1----:R-:W-:Y:S05]  /*e250*/  @!P0 BRA `(.L_x_320) ;  /* 0xfffffffc00f08947 */ /* 0x002fea000383ffff */
[----:B------:R-:W-:Y:S05]  /*e260*/  BRA `(.L_x_391) ;  /* 0xffffffc800307947 */ /* 0x000fea000383ffff */
.L_x_323:
[----:B0-----:R-:W0:Y:S01]  /*e270*/  S2R R10, SR_CgaCtaId ;  /* 0x00000000000a7919 */ /* 0x001e220000008800 */
[----:B------:R-:W-:-:S04]  /*e280*/  MOV R8, 0x400 ;  /* 0x0000040000087802 */ /* 0x000fc80000000f00 */
[----:B0-----:R-:W-:-:S04]  /*e290*/  LEA R8, R10, R8, 0x18 ;  /* 0x000000080a087211 */ /* 0x001fc800078ec0ff */
[----:B------:R0:W1:Y:S03]  /*e2a0*/  SYNCS.PHASECHK.TRANS64.TRYWAIT P0, [R8+URZ+0x28c20], R6 ;  /* 0x028c2006080075a7 */ /* 0x000066000800017f */
[----:B-1----:R-:W-:Y:S05]  /*e2b0*/  @!P0 NANOSLEEP.SYNCS 0x989680 ;  /* 0x009896800000895d */ /* 0x002fea0003900000 */
[----:B------:R-:W1:Y:S02]  /*e2c0*/  @!P0 SYNCS.PHASECHK.TRANS64 P0, [R8+URZ+0x28c20], R6 ;  /* 0x028c2006080085a7 */ /* 0x000e64000800007f */
[----:B-1----:R-:W-:Y:S05]  /*e2d0*/  @!P0 BRA `(.L_x_323) ;  /* 0xfffffffc00e48947 */ /* 0x002fea000383ffff */
[----:B------:R-:W-:Y:S05]  /*e2e0*/  BRA `(.L_x_392) ;  /* 0xffffffcc00107947 */ /* 0x000fea000383ffff */
.L_x_326:
[----:B0-----:R0:W1:Y:S02]  /*e2f0*/  SYNCS.PHASECHK.TRANS64.TRYWAIT P0, [R8+URZ+0x28c60], R6 ;  /* 0x028c6006080075a7 */ /* 0x001064000800017f */
[----:B-1----:R-:W-:Y:S05]  /*e300*/  @!P0 NANOSLEEP.SYNCS 0x989680 ;  /* 0x009896800000895d */ /* 0x002fea0003900000 */
[----:B------:R-:W1:Y:S02]  /*e310*/  @!P0 SYNCS.PHASECHK.TRANS64 P0, [R8+URZ+0x28c60], R6 ;  /* 0x028c6006080085a7 */ /* 0x000e64000800007f */
[----:B-1----:R-:W-:Y:S05]  /*e320*/  @!P0 BRA `(.L_x_326) ;  /* 0xfffffffc00f08947 */ /* 0x002fea000383ffff */
[----:B------:R-:W-:Y:S05]  /*e330*/  BRA `(.L_x_393) ;  /* 0xffffffcc002c7947 */ /* 0x000fea000383ffff */
.L_x_335:
[----:B-1----:R1:W2:Y:S02]  /*e340*/  SYNCS.PHASECHK.TRANS64.TRYWAIT P0, [R3+URZ+0x28c40], R6 ;  /* 0x028c4006030075a7 */ /* 0x0022a4000800017f */
[----:B--2---:R-:W-:Y:S05]  /*e350*/  @!P0 NANOSLEEP.SYNCS 0x989680 ;  /* 0x009896800000895d */ /* 0x004fea0003900000 */
[----:B------:R-:W2:Y:S02]  /*e360*/  @!P0 SYNCS.PHASECHK.TRANS64 P0, [R3+URZ+0x28c40], R6 ;  /* 0x028c4006030085a7 */ /* 0x000ea4000800007f */
[----:B--2---:R-:W-:Y:S05]  /*e370*/  @!P0 BRA `(.L_x_335) ;  /* 0xfffffffc00f08947 */ /* 0x004fea000383ffff */
[----:B------:R-:W-:Y:S05]  /*e380*/  BRA `(.L_x_394) ;  /* 0xffffffd400047947 */ /* 0x000fea000383ffff */
.L_x_337:
[----:B--2---:R2:W3:Y:S02]  /*e390*/  SYNCS.PHASECHK.TRANS64.TRYWAIT P0, [R3+URZ+0x28c60], R6 ;  /* 0x028c6006030075a7 */ /* 0x0044e4000800017f */
[----:B---3--:R-:W-:Y:S05]  /*e3a0*/  @!P0 NANOSLEEP.SYNCS 0x989680 ;  /* 0x009896800000895d */ /* 0x008fea0003900000 */
[----:B------:R-:W3:Y:S02]  /*e3b0*/  @!P0 SYNCS.PHASECHK.TRANS64 P0, [R3+URZ+0x28c60], R6 ;  /* 0x028c6006030085a7 */ /* 0x000ee4000800007f */
[----:B---3--:R-:W-:Y:S05]  /*e3c0*/  @!P0 BRA `(.L_x_337) ;  /* 0xfffffffc00f08947 */ /* 0x008fea000383ffff */
[----:B------:R-:W-:Y:S05]  /*e3d0*/  BRA `(.L_x_395) ;  /* 0xffffffd400747947 */ /* 0x000fea000383ffff */
.L_x_342:
[----:B--2---:R2:W3:Y:S02]  /*e3e0*/  SYNCS.PHASECHK.TRANS64.TRYWAIT P0, [R2+URZ+0x28c40], R3 ;  /* 0x028c4003020075a7 */ /* 0x0044e4000800017f */
[----:B---3--:R-:W-:Y:S05]  /*e3f0*/  @!P0 NANOSLEEP.SYNCS 0x989680 ;  /* 0x009896800000895d */ /* 0x008fea0003900000 */
[----:B------:R-:W3:Y:S02]  /*e400*/  @!P0 SYNCS.PHASECHK.TRANS64 P0, [R2+URZ+0x28c40], R3 ;  /* 0x028c4003020085a7 */ /* 0x000ee4000800007f */
[----:B---3--:R-:W-:Y:S05]  /*e410*/  @!P0 BRA `(.L_x_342) ;  /* 0xfffffffc00f08947 */ /* 0x008fea000383ffff */
[----:B------:R-:W-:Y:S05]  /*e420*/  BRA `(.L_x_396) ;  /* 0xffffffdc00107947 */ /* 0x000fea000383ffff */
.L_x_344:
[----:B-1----:R1:W3:Y:S02]  /*e430*/  SYNCS.PHASECHK.TRANS64.TRYWAIT P1, [R2+URZ+0x28c60], R3 ;  /* 0x028c6003020075a7 */ /* 0x0022e4000802017f */
[----:B---3--:R-:W-:Y:S05]  /*e440*/  @!P1 NANOSLEEP.SYNCS 0x989680 ;  /* 0x009896800000995d */ /* 0x008fea0003900000 */
[----:B------:R-:W3:Y:S02]  /*e450*/  @!P1 SYNCS.PHASECHK.TRANS64 P1, [R2+URZ+0x28c60], R3 ;  /* 0x028c6003020095a7 */ /* 0x000ee4000802007f */
[----:B---3--:R-:W-:Y:S05]  /*e460*/  @!P1 BRA `(.L_x_344) ;  /* 0xfffffffc00f09947 */ /* 0x008fea000383ffff */
[----:B------:R-:W-:Y:S05]  /*e470*/  BRA `(.L_x_397) ;  /* 0xffffffdc007c7947 */ /* 0x000fea000383ffff */
.L_x_349:
[----:B---3--:R3:W4:Y:S02]  /*e480*/  SYNCS.PHASECHK.TRANS64.TRYWAIT P0, [R2+URZ+0x28c40], R3 ;  /* 0x028c4003020075a7 */ /* 0x008724000800017f */
[----:B----4-:R-:W-:Y:S05]  /*e490*/  @!P0 NANOSLEEP.SYNCS 0x989680 ;  /* 0x009896800000895d */ /* 0x010fea0003900000 */
[----:B------:R-:W4:Y:S02]  /*e4a0*/  @!P0 SYNCS.PHASECHK.TRANS64 P0, [R2+URZ+0x28c40], R3 ;  /* 0x028c4003020085a7 */ /* 0x000f24000800007f */
[----:B----4-:R-:W-:Y:S05]  /*e4b0*/  @!P0 BRA `(.L_x_349) ;  /* 0xfffffffc00f08947 */ /* 0x010fea000383ffff */
[----:B------:R-:W-:Y:S05]  /*e4c0*/  BRA `(.L_x_398) ;  /* 0xffffffe000f87947 */ /* 0x000fea000383ffff */
.L_x_351:
[----:B-1----:R1:W2:Y:S02]  /*e4d0*/  SYNCS.PHASECHK.TRANS64.TRYWAIT P1, [R2+URZ+0x28c60], R3 ;  /* 0x028c6003020075a7 */ /* 0x0022a4000802017f */
[----:B--2---:R-:W-:Y:S05]  /*e4e0*/  @!P1 NANOSLEEP.SYNCS 0x989680 ;  /* 0x009896800000995d */ /* 0x004fea0003900000 */
[----:B------:R-:W2:Y:S02]  /*e4f0*/  @!P1 SYNCS.PHASECHK.TRANS64 P1, [R2+URZ+0x28c60], R3 ;  /* 0x028c6003020095a7 */ /* 0x000ea4000802007f */
[----:B--2---:R-:W-:Y:S05]  /*e500*/  @!P1 BRA `(.L_x_351) ;  /* 0xfffffffc00f09947 */ /* 0x004fea000383ffff */
[----:B------:R-:W-:Y:S05]  /*e510*/  BRA `(.L_x_399) ;  /* 0xffffffe400687947 */ /* 0x000fea000383ffff */
.L_x_356:
[----:B------:R-:W-:Y:S01]  /*e520*/  BSSY B0, `(.L_x_400) ;  /* 0x0000008000007945 */ /* 0x000fe20003800000 */
[----:B------:R-:W-:Y:S01]  /*e530*/  IMAD.MOV.U32 R13, RZ, RZ, R16 ;  /* 0x000000ffff0d7224 */ /* 0x000fe200078e0010 */
[----:B0-----:R-:W-:Y:S01]  /*e540*/  MOV R15, 0xffffffff ;  /* 0xffffffff000f7802 */ /* 0x001fe20000000f00 */
[----:B-1----:R-:W-:Y:S02]  /*e550*/  IMAD.MOV.U32 R12, RZ, RZ, RZ ;  /* 0x000000ffff0c7224 */ /* 0x002fe400078e00ff */
[----:B------:R-:W-:-:S07]  /*e560*/  IMAD.MOV.U32 R11, RZ, RZ, 0x1f ;  /* 0x0000001fff0b7424 */ /* 0x000fce00078e00ff */
[----:B--2---:R-:W-:Y:S05]  /*e570*/  WARPSYNC.COLLECTIVE R15, `(.L_x_401) ;  /* 0x000000000f087348 */ /* 0x004fea0003c00000 */
[----:B------:R0:W1:Y:S02]  /*e580*/  SHFL.IDX P6, R14, R13, R12, R11 ;  /* 0x0000000c0d0e7389 */ /* 0x00006400000c000b */
[----:B012---:R-:W-:Y:S01]  /*e590*/  ENDCOLLECTIVE ;  /* 0x000000000000791b */ /* 0x007fe20003800000 */
.L_x_401:
[----:B------:R-:W-:Y:S05]  /*e5a0*/  BSYNC B0 ;  /* 0x0000000000007941 */ /* 0x000fea0003800000 */
.L_x_400:
[----:B------:R-:W-:Y:S01]  /*e5b0*/  IMAD.MOV.U32 R13, RZ, RZ, R16 ;  /* 0x000000ffff0d7224 */ /* 0x000fe200078e0010 */
[----:B------:R-:W-:Y:S01]  /*e5c0*/  MOV R15, 0xffffffff ;  /* 0xffffffff000f7802 */ /* 0x000fe20000000f00 */
[----:B------:R-:W-:Y:S02]  /*e5d0*/  IMAD.MOV.U32 R12, RZ, RZ, 0x1 ;  /* 0x00000001ff0c7424 */ /* 0x000fe400078e00ff */
[----:B------:R-:W-:Y:S02]  /*e5e0*/  IMAD.MOV.U32 R11, RZ, RZ, 0x1f ;  /* 0x0000001fff0b7424 */ /* 0x000fe400078e00ff */
[----:B------:R-:W-:-:S07]  /*e5f0*/  IMAD.MOV.U32 R4, RZ, RZ, R14 ;  /* 0x000000ffff047224 */ /* 0x000fce00078e000e */
[----:B------:R-:W-:Y:S05]  /*e600*/  WARPSYNC.COLLECTIVE R15, `(.L_x_402) ;  /* 0x000000000f087348 */ /* 0x000fea0003c00000 */
[----:B------:R0:W1:Y:S02]  /*e610*/  SHFL.IDX P6, R14, R13, R12, R11 ;  /* 0x0000000c0d0e7389 */ /* 0x00006400000c000b */
[----:B01----:R-:W-:Y:S01]  /*e620*/  ENDCOLLECTIVE ;  /* 0x000000000000791b */ /* 0x003fe20003800000 */
.L_x_402:
[----:B------:R-:W-:Y:S01]  /*e630*/  IMAD.MOV.U32 R5, RZ, RZ, R14 ;  /* 0x000000ffff057224 */ /* 0x000fe200078e000e */
[----:B------:R-:W-:Y:S06]  /*e640*/  BRA `(.L_x_403) ;  /* 0xffffffe800ac7947 */ /* 0x000fec000383ffff */
.L_x_359:
[----:B------:R-:W-:Y:S01]  /*e650*/  BSSY B0, `(.L_x_404) ;  /* 0x0000008000007945 */ /* 0x000fe20003800000 */
[----:B-----5:R-:W-:Y:S01]  /*e660*/  IMAD.MOV.U32 R13, RZ, RZ, R3 ;  /* 0x000000ffff0d7224 */ /* 0x020fe200078e0003 */
[----:B------:R-:W-:Y:S01]  /*e670*/  MOV R15, 0xffffffff ;  /* 0xffffffff000f7802 */ /* 0x000fe20000000f00 */
[----:B-1----:R-:W-:Y:S02]  /*e680*/  IMAD.MOV.U32 R12, RZ, RZ, 0x1 ;  /* 0x00000001ff0c7424 */ /* 0x002fe400078e00ff */
[----:B------:R-:W-:-:S07]  /*e690*/  IMAD.MOV.U32 R11, RZ, RZ, RZ ;  /* 0x000000ffff0b7224 */ /* 0x000fce00078e00ff */
[----:B0-234-:R-:W-:Y:S05]  /*e6a0*/  WARPSYNC.COLLECTIVE R15, `(.L_x_405) ;  /* 0x000000000f087348 */ /* 0x01dfea0003c00000 */
[----:B------:R1:W0:Y:S02]  /*e6b0*/  SHFL.UP P6, R14, R13, R12, R11 ;  /* 0x0400000c0d0e7389 */ /* 0x00022400000c000b */
[----:B01234-:R-:W-:Y:S01]  /*e6c0*/  ENDCOLLECTIVE ;  /* 0x000000000000791b */ /* 0x01ffe20003800000 */
.L_x_405:
[----:B------:R-:W-:Y:S05]  /*e6d0*/  BSYNC B0 ;  /* 0x0000000000007941 */ /* 0x000fea0003800000 */
.L_x_404:
[----:B------:R-:W-:Y:S01]  /*e6e0*/  ISETP.NE.AND P0, PT, R8, RZ, PT ;  /* 0x000000ff0800720c */ /* 0x000fe20003f05270 */
[----:B------:R-:W-:Y:S02]  /*e6f0*/  IMAD.MOV.U32 R12, RZ, RZ, 0x2 ;  /* 0x00000002ff0c7424 */ /* 0x000fe400078e00ff */
[----:B------:R-:W-:Y:S01]  /*e700*/  IMAD.MOV.U32 R11, RZ, RZ, RZ ;  /* 0x000000ffff0b7224 */ /* 0x000fe200078e00ff */
[----:B------:R-:W-:Y:S01]  /*e710*/  SEL R14, R14, RZ, P0 ;  /* 0x000000ff0e0e7207 */ /* 0x000fe20000000000 */
[----:B------:R-:W-:Y:S01]  /*e720*/  IMAD.MOV.U32 R15, RZ, RZ, -0x1 ;  /* 0xffffffffff0f7424 */ /* 0x000fe200078e00ff */
[----:B------:R-:W-:-:S03]  /*e730*/  ISETP.GE.U32.AND P0, PT, R8, 0x2, PT ;  /* 0x000000020800780c */ /* 0x000fc60003f06070 */
[----:B------:R-:W-:-:S10]  /*e740*/  IMAD.IADD R13, R3, 0x1, R14 ;  /* 0x00000001030d7824 */ /* 0x000fd400078e020e */
[----:B------:R-:W-:Y:S05]  /*e750*/  WARPSYNC.COLLECTIVE R15, `(.L_x_406) ;  /* 0x000000000f087348 */ /* 0x000fea0003c00000 */
[----:B------:R0:W1:Y:S02]  /*e760*/  SHFL.UP P6, R14, R13, R12, R11 ;  /* 0x0400000c0d0e7389 */ /* 0x00006400000c000b */
[----:B01----:R-:W-:Y:S01]  /*e770*/  ENDCOLLECTIVE ;  /* 0x000000000000791b */ /* 0x003fe20003800000 */
.L_x_406:
[----:B------:R-:W-:Y:S01]  /*e780*/  IMAD.MOV.U32 R12, RZ, RZ, 0x4 ;  /* 0x00000004ff0c7424 */ /* 0x000fe200078e00ff */
[----:B------:R-:W-:Y:S02]  /*e790*/  SEL R2, R14, RZ, P0 ;  /* 0x000000ff0e027207 */ /* 0x000fe40000000000 */
[----:B------:R-:W-:Y:S02]  /*e7a0*/  ISETP.GE.U32.AND P0, PT, R8, 0x4, PT ;  /* 0x000000040800780c */ /* 0x000fe40003f06070 */
[----:B------:R-:W-:-:S05]  /*e7b0*/  IADD3 R2, R13, R2, RZ ;  /* 0x000000020d027210 */ /* 0x000fca0007ffe0ff */
[----:B------:R-:W-:-:S07]  /*e7c0*/  IMAD.MOV.U32 R13, RZ, RZ, R2 ;  /* 0x000000ffff0d7224 */ /* 0x000fce00078e0002 */
[----:B------:R-:W-:Y:S05]  /*e7d0*/  WARPSYNC.COLLECTIVE R15, `(.L_x_407) ;  /* 0x000000000f087348 */ /* 0x000fea0003c00000 */
[----:B------:R0:W1:Y:S02]  /*e7e0*/  SHFL.UP P6, R14, R13, R12, R11 ;  /* 0x0400000c0d0e7389 */ /* 0x00006400000c000b */
[----:B01----:R-:W-:Y:S01]  /*e7f0*/  ENDCOLLECTIVE ;  /* 0x000000000000791b */ /* 0x003fe20003800000 */
.L_x_407:
[----:B------:R-:W-:Y:S02]  /*e800*/  MOV R12, 0x8 ;  /* 0x00000008000c7802 */ /* 0x000fe40000000f00 */
[----:B------:R-:W-:Y:S02]  /*e810*/  SEL R7, R14, RZ, P0 ;  /* 0x000000ff0e077207 */ /* 0x000fe40000000000 */
[----:B------:R-:W-:-:S03]  /*e820*/  ISETP.GE.U32.AND P0, PT, R8, 0x8, PT ;  /* 0x000000080800780c */ /* 0x000fc60003f06070 */
[----:B------:R-:W-:-:S04]  /*e830*/  IMAD.IADD R6, R2, 0x1, R7 ;  /* 0x0000000102067824 */ /* 0x000fc800078e0207 */
[----:B------:R-:W-:-:S07]  /*e840*/  IMAD.MOV.U32 R13, RZ, RZ, R6 ;  /* 0x000000ffff0d7224 */ /* 0x000fce00078e0006 */
[----:B------:R-:W-:Y:S05]  /*e850*/  WARPSYNC.COLLECTIVE R15, `(.L_x_408) ;  /* 0x000000000f087348 */ /* 0x000fea0003c00000 */
[----:B------:R0:W1:Y:S02]  /*e860*/  SHFL.UP P6, R14, R13, R12, R11 ;  /* 0x0400000c0d0e7389 */ /* 0x00006400000c000b */
[----:B01----:R-:W-:Y:S01]  /*e870*/  ENDCOLLECTIVE ;  /* 0x000000000000791b */ /* 0x003fe20003800000 */
.L_x_408:
[----:B------:R-:W-:Y:S01]  /*e880*/  IMAD.MOV.U32 R12, RZ, RZ, 0x10 ;  /* 0x00000010ff0c7424 */ /* 0x000fe200078e00ff */
[----:B------:R-:W-:Y:S02]  /*e890*/  SEL R7, R14, RZ, P0 ;  /* 0x000000ff0e077207 */ /* 0x000fe40000000000 */
[----:B------:R-:W-:-:S03]  /*e8a0*/  ISETP.GE.U32.AND P0, PT, R8, 0x10, PT ;  /* 0x000000100800780c */ /* 0x000fc60003f06070 */
[----:B------:R-:W-:-:S04]  /*e8b0*/  IMAD.IADD R7, R6, 0x1, R7 ;  /* 0x0000000106077824 */ /* 0x000fc800078e0207 */
[----:B------:R-:W-:-:S07]  /*e8c0*/  IMAD.MOV.U32 R13, RZ, RZ, R7 ;  /* 0x000000ffff0d7224 */ /* 0x000fce00078e0007 */
[----:B------:R-:W-:Y:S05]  /*e8d0*/  WARPSYNC.COLLECTIVE R15, `(.L_x_409) ;  /* 0x000000000f087348 */ /* 0x000fea0003c00000 */
[----:B------:R0:W1:Y:S02]  /*e8e0*/  SHFL.UP P6, R14, R13, R12, R11 ;  /* 0x0400000c0d0e7389 */ /* 0x00006400000c000b */
[----:B01----:R-:W-:Y:S01]  /*e8f0*/  ENDCOLLECTIVE ;  /* 0x000000000000791b */ /* 0x003fe20003800000 */
.L_x_409:
[----:B------:R-:W-:Y:S02]  /*e900*/  IMAD.MOV.U32 R12, RZ, RZ, 0x1f ;  /* 0x0000001fff0c7424 */ /* 0x000fe400078e00ff */
[----:B------:R-:W-:Y:S01]  /*e910*/  IMAD.MOV.U32 R11, RZ, RZ, 0x1f ;  /* 0x0000001fff0b7424 */ /* 0x000fe200078e00ff */
[----:B------:R-:W-:-:S05]  /*e920*/  SEL R2, R14, RZ, P0 ;  /* 0x000000ff0e027207 */ /* 0x000fca0000000000 */
[----:B------:R-:W-:-:S05]  /*e930*/  IMAD.IADD R2, R7, 0x1, R2 ;  /* 0x0000000107027824 */ /* 0x000fca00078e0202 */
[----:B------:R-:W-:-:S07]  /*e940*/  MOV R13, R2 ;  /* 0x00000002000d7202 */ /* 0x000fce0000000f00 */
[----:B------:R-:W-:Y:S05]  /*e950*/  WARPSYNC.COLLECTIVE R15, `(.L_x_410) ;  /* 0x000000000f087348 */ /* 0x000fea0003c00000 */
[----:B------:R0:W1:Y:S02]  /*e960*/  SHFL.IDX P6, R14, R13, R12, R11 ;  /* 0x0000000c0d0e7389 */ /* 0x00006400000c000b */
[----:B01----:R-:W-:Y:S01]  /*e970*/  ENDCOLLECTIVE ;  /* 0x000000000000791b */ /* 0x003fe20003800000 */
.L_x_410:
[----:B------:R-:W-:Y:S05]  /*e980*/  BRA `(.L_x_411) ;  /* 0xffffffe800707947 */ /* 0x000fea000383ffff */
.L_x_364:
[----:B------:R-:W-:Y:S01]  /*e990*/  BSSY B0, `(.L_x_412) ;  /* 0x0000008000007945 */ /* 0x000fe20003800000 */
[----:B-----5:R-:W-:Y:S01]  /*e9a0*/  IMAD.MOV.U32 R13, RZ, RZ, R3 ;  /* 0x000000ffff0d7224 */ /* 0x020fe200078e0003 */
[----:B-1----:R-:W-:Y:S01]  /*e9b0*/  MOV R11, RZ ;  /* 0x000000ff000b7202 */ /* 0x002fe20000000f00 */
[----:B------:R-:W-:Y:S02]  /*e9c0*/  IMAD.MOV.U32 R12, RZ, RZ, 0x1 ;  /* 0x00000001ff0c7424 */ /* 0x000fe400078e00ff */
[----:B------:R-:W-:-:S07]  /*e9d0*/  IMAD.MOV.U32 R15, RZ, RZ, -0x1 ;  /* 0xffffffffff0f7424 */ /* 0x000fce00078e00ff */
[----:B0-----:R-:W-:Y:S05]  /*e9e0*/  WARPSYNC.COLLECTIVE R15, `(.L_x_413) ;  /* 0x000000000f087348 */ /* 0x001fea0003c00000 */
[----:B------:R1:W2:Y:S02]  /*e9f0*/  SHFL.UP P6, R14, R13, R12, R11 ;  /* 0x0400000c0d0e7389 */ /* 0x0002a400000c000b */
[----:B012---:R-:W-:Y:S01]  /*ea00*/  ENDCOLLECTIVE ;  /* 0x000000000000791b */ /* 0x007fe20003800000 */
.L_x_413:
[----:B------:R-:W-:Y:S05]  /*ea10*/  BSYNC B0 ;  /* 0x0000000000007941 */ /* 0x000fea0003800000 */
.L_x_412:
[----:B------:R-:W-:Y:S01]  /*ea20*/  ISETP.NE.AND P0, PT, R8, RZ, PT ;  /* 0x000000ff0800720c */ /* 0x000fe20003f05270 */
[----:B------:R-:W-:Y:S01]  /*ea30*/  IMAD.MOV.U32 R12, RZ, RZ, 0x2 ;  /* 0x00000002ff0c7424 */ /* 0x000fe200078e00ff */
[----:B------:R-:W-:Y:S01]  /*ea40*/  MOV R15, 0xffffffff ;  /* 0xffffffff000f7802 */ /* 0x000fe20000000f00 */
[----:B------:R-:W-:Y:S01]  /*ea50*/  IMAD.MOV.U32 R11, RZ, RZ, RZ ;  /* 0x000000ffff0b7224 */ /* 0x000fe200078e00ff */
[----:B------:R-:W-:Y:S02]  /*ea60*/  SEL R14, R14, RZ, P0 ;  /* 0x000000ff0e0e7207 */ /* 0x000fe40000000000 */
[----:B------:R-:W-:-:S03]  /*ea70*/  ISETP.GE.U32.AND P0, PT, R8, 0x2, PT ;  /* 0x000000020800780c */ /* 0x000fc60003f06070 */
[----:B------:R-:W-:-:S10]  /*ea80*/  IMAD.IADD R13, R3, 0x1, R14 ;  /* 0x00000001030d7824 */ /* 0x000fd400078e020e */
[----:B------:R-:W-:Y:S05]  /*ea90*/  WARPSYNC.COLLECTIVE R15, `(.L_x_414) ;  /* 0x000000000f087348 */ /* 0x000fea0003c00000 */
[----:B------:R0:W1:Y:S02]  /*eaa0*/  SHFL.UP P6, R14, R13, R12, R11 ;  /* 0x0400000c0d0e7389 */ /* 0x00006400000c000b */
[----:B01----:R-:W-:Y:S01]  /*eab0*/  ENDCOLLECTIVE ;  /* 0x000000000000791b */ /* 0x003fe20003800000 */
.L_x_414:
        /* <DEDUP_REMOVED lines=8> */
.L_x_415:
[----:B------:R-:W-:Y:S01]  /*eb40*/  IMAD.MOV.U32 R12, RZ, RZ, 0x8 ;  /* 0x00000008ff0c7424 */ /* 0x000fe200078e00ff */
[----:B------:R-:W-:Y:S02]  /*eb50*/  SEL R7, R14, RZ, P0 ;  /* 0x000000ff0e077207 */ /* 0x000fe40000000000 */
[----:B------:R-:W-:-:S03]  /*eb60*/  ISETP.GE.U32.AND P0, PT, R8, 0x8, PT ;  /* 0x000000080800780c */ /* 0x000fc60003f06070 */
[----:B------:R-:W-:-:S05]  /*eb70*/  IMAD.IADD R6, R2, 0x1, R7 ;  /* 0x0000000102067824 */ /* 0x000fca00078e0207 */
[----:B------:R-:W-:-:S07]  /*eb80*/  MOV R13, R6 ;  /* 0x00000006000d7202 */ /* 0x000fce0000000f00 */
[----:B------:R-:W-:Y:S05]  /*eb90*/  WARPSYNC.COLLECTIVE R15, `(.L_x_416) ;  /* 0x000000000f087348 */ /* 0x000fea0003c00000 */
[----:B------:R0:W1:Y:S02]  /*eba0*/  SHFL.UP P6, R14, R13, R12, R11 ;  /* 0x0400000c0d0e7389 */ /* 0x00006400000c000b */
[----:B01----:R-:W-:Y:S01]  /*ebb0*/  ENDCOLLECTIVE ;  /* 0x000000000000791b */ /* 0x003fe20003800000 */
.L_x_416:
        /* <DEDUP_REMOVED lines=8> */
.L_x_417:
[----:B------:R-:W-:Y:S02]  /*ec40*/  IMAD.MOV.U32 R12, RZ, RZ, 0x1f ;  /* 0x0000001fff0c7424 */ /* 0x000fe400078e00ff */
[----:B------:R-:W-:Y:S01]  /*ec50*/  IMAD.MOV.U32 R11, RZ, RZ, 0x1f ;  /* 0x0000001fff0b7424 */ /* 0x000fe200078e00ff */
[----:B------:R-:W-:-:S04]  /*ec60*/  SEL R2, R14, RZ, P0 ;  /* 0x000000ff0e027207 */ /* 0x000fc80000000000 */
[----:B------:R-:W-:-:S05]  /*ec70*/  IADD3 R2, R7, R2, RZ ;  /* 0x0000000207027210 */ /* 0x000fca0007ffe0ff */
[----:B------:R-:W-:-:S07]  /*ec80*/  IMAD.MOV.U32 R13, RZ, RZ, R2 ;  /* 0x000000ffff0d7224 */ /* 0x000fce00078e0002 */
[----:B------:R-:W-:Y:S05]  /*ec90*/  WARPSYNC.COLLECTIVE R15, `(.L_x_418) ;  /* 0x000000000f087348 */ /* 0x000fea0003c00000 */
[----:B------:R0:W1:Y:S02]  /*eca0*/  SHFL.IDX P6, R14, R13, R12, R11 ;  /* 0x0000000c0d0e7389 */ /* 0x00006400000c000b */
[----:B01----:R-:W-:Y:S01]  /*ecb0*/  ENDCOLLECTIVE ;  /* 0x000000000000791b */ /* 0x003fe20003800000 */
.L_x_418:
[----:B------:R-:W-:Y:S05]  /*ecc0*/  BRA `(.L_x_419) ;  /* 0xffffffe800547947 */ /* 0x000fea000383ffff */
.L_x_366:
[----:B------:R-:W-:Y:S01]  /*ecd0*/  BSSY B0, `(.L_x_420) ;  /* 0x0000006000007945 */ /* 0x000fe20003800000 */
[----:B------:R-:W-:Y:S01]  /*ece0*/  PLOP3.LUT P6, PT, P6, PT, PT, 0x8, 0x0 ;  /* 0x000000000000781c */ /* 0x000fe200037ce170 */
[----:B------:R-:W-:-:S12]  /*ecf0*/  IMAD.MOV.U32 R15, RZ, RZ, -0x1 ;  /* 0xffffffffff0f7424 */ /* 0x000fd800078e00ff */
[----:B01----:R-:W-:Y:S05]  /*ed00*/  WARPSYNC.COLLECTIVE R15, `(.L_x_421) ;  /* 0x000000000f087348 */ /* 0x003fea0003c00000 */
[----:B------:R-:W-:Y:S01]  /*ed10*/  VOTE.ANY R14, PT, P6 ;  /* 0x00000000000e7806 */ /* 0x000fe200030e0100 */
[----:B01----:R-:W-:Y:S06]  /*ed20*/  ENDCOLLECTIVE ;  /* 0x000000000000791b */ /* 0x003fec0003800000 */
.L_x_421:
[----:B------:R-:W-:Y:S05]  /*ed30*/  BSYNC B0 ;  /* 0x0000000000007941 */ /* 0x000fea0003800000 */
.L_x_420:
[----:B------:R-:W-:Y:S01]  /*ed40*/  MOV R7, R14 ;  /* 0x0000000e00077202 */ /* 0x000fe20000000f00 */
[----:B------:R-:W-:Y:S02]  /*ed50*/  IMAD.MOV.U32 R13, RZ, RZ, R3 ;  /* 0x000000ffff0d7224 */ /* 0x000fe400078e0003 */
[----:B------:R-:W-:Y:S01]  /*ed60*/  IMAD.MOV.U32 R11, RZ, RZ, 0x1f ;  /* 0x0000001fff0b7424 */ /* 0x000fe200078e00ff */
[----:B------:R-:W0:Y:S01]  /*ed70*/  POPC R5, R7 ;  /* 0x0000000700057309 */ /* 0x000e220000000000 */
[----:B------:R-:W-:Y:S02]  /*ed80*/  IMAD.MOV.U32 R15, RZ, RZ, -0x1 ;  /* 0xffffffffff0f7424 */ /* 0x000fe400078e00ff */
[----:B0-----:R-:W-:-:S07]  /*ed90*/  IMAD.MOV.U32 R12, RZ, RZ, R5 ;  /* 0x000000ffff0c7224 */ /* 0x001fce00078e0005 */
[----:B------:R-:W-:Y:S05]  /*eda0*/  WARPSYNC.COLLECTIVE R15, `(.L_x_422) ;  /* 0x000000000f087348 */ /* 0x000fea0003c00000 */
[----:B------:R0:W1:Y:S02]  /*edb0*/  SHFL.IDX P6, R14, R13, R12, R11 ;  /* 0x0000000c0d0e7389 */ /* 0x00006400000c000b */
[----:B01----:R-:W-:Y:S01]  /*edc0*/  ENDCOLLECTIVE ;  /* 0x000000000000791b */ /* 0x003fe20003800000 */
.L_x_422:
[----:B------:R-:W-:Y:S01]  /*edd0*/  MOV R17, R14 ;  /* 0x0000000e00117202 */ /* 0x000fe20000000f00 */
[----:B------:R-:W-:Y:S06]  /*ede0*/  BRA `(.L_x_423) ;  /* 0xffffffe800447947 */ /* 0x000fec000383ffff */
.L_x_368:
[----:B------:R-:W-:Y:S01]  /*edf0*/  BSSY B0, `(.L_x_424) ;  /* 0x0000007000007945 */ /* 0x000fe20003800000 */
[----:B------:R-:W-:Y:S02]  /*ee00*/  IMAD.MOV.U32 R13, RZ, RZ, R2 ;  /* 0x000000ffff0d7224 */ /* 0x000fe400078e0002 */
[----:B------:R-:W-:Y:S02]  /*ee10*/  IMAD.MOV.U32 R11, RZ, RZ, 0x1f ;  /* 0x0000001fff0b7424 */ /* 0x000fe400078e00ff */
[----:B------:R-:W-:-:S07]  /*ee20*/  IMAD.MOV.U32 R15, RZ, RZ, -0x1 ;  /* 0xffffffffff0f7424 */ /* 0x000fce00078e00ff */
[----:B0-23--:R-:W-:Y:S05]  /*ee30*/  WARPSYNC.COLLECTIVE R15, `(.L_x_425) ;  /* 0x000000000f087348 */ /* 0x00dfea0003c00000 */
[----:B------:R1:W4:Y:S02]  /*ee40*/  SHFL.IDX P6, R14, R13, R12, R11 ;  /* 0x0000000c0d0e7389 */ /* 0x00032400000c000b */
[----:B01234-:R-:W-:Y:S01]  /*ee50*/  ENDCOLLECTIVE ;  /* 0x000000000000791b */ /* 0x01ffe20003800000 */
.L_x_425:
[----:B------:R-:W-:Y:S05]  /*ee60*/  BSYNC B0 ;  /* 0x0000000000007941 */ /* 0x000fea0003800000 */
.L_x_424:
[----:B------:R-:W-:Y:S05]  /*ee70*/  BRA `(.L_x_367) ;  /* 0xffffffe8003c7947 */ /* 0x000fea000383ffff */
.L_x_372:
[----:B0-----:R0:W2:Y:S02]  /*ee80*/  SYNCS.PHASECHK.TRANS64.TRYWAIT P0, [R0+URZ+0x28c20], R3 ;  /* 0x028c2003000075a7 */ /* 0x0010a4000800017f */
[----:B--2---:R-:W-:Y:S05]  /*ee90*/  @!P0 NANOSLEEP.SYNCS 0x989680 ;  /* 0x009896800000895d */ /* 0x004fea0003900000 */
[----:B------:R-:W2:Y:S02]  /*eea0*/  @!P0 SYNCS.PHASECHK.TRANS64 P0, [R0+URZ+0x28c20], R3 ;  /* 0x028c2003000085a7 */ /* 0x000ea4000800007f */
[----:B--2---:R-:W-:Y:S05]  /*eeb0*/  @!P0 BRA `(.L_x_372) ;  /* 0xfffffffc00f08947 */ /* 0x004fea000383ffff */
[----:B------:R-:W-:Y:S05]  /*eec0*/  BRA `(.L_x_426) ;  /* 0xffffffec00207947 */ /* 0x000fea000383ffff */
.L_x_373:
[----:B------:R-:W2:Y:S01]  /*eed0*/  S2R R2, SR_TID.X ;  /* 0x0000000000027919 */ /* 0x000ea20000002100 */
[----:B------:R-:W-:Y:S01]  /*eee0*/  BSSY B0, `(.L_x_427) ;  /* 0x000000a000007945 */ /* 0x000fe20003800000 */
[----:B-1----:R-:W-:Y:S01]  /*eef0*/  MOV R12, RZ ;  /* 0x000000ff000c7202 */ /* 0x002fe20000000f00 */
[----:B------:R-:W-:Y:S02]  /*ef00*/  IMAD.MOV.U32 R11, RZ, RZ, 0x1f ;  /* 0x0000001fff0b7424 */ /* 0x000fe400078e00ff */
[----:B------:R-:W-:Y:S01]  /*ef10*/  IMAD.MOV.U32 R15, RZ, RZ, -0x1 ;  /* 0xffffffffff0f7424 */ /* 0x000fe200078e00ff */
[----:B--2---:R-:W-:-:S04]  /*ef20*/  SHF.R.U32.HI R2, RZ, 0x5, R2 ;  /* 0x00000005ff027819 */ /* 0x004fc80000011602 */
[----:B------:R-:W-:-:S05]  /*ef30*/  LOP3.LUT R2, R2, 0x3, RZ, 0xc0, !PT ;  /* 0x0000000302027812 */ /* 0x000fca00078ec0ff */
[----:B------:R-:W-:-:S07]  /*ef40*/  IMAD.MOV.U32 R13, RZ, RZ, R2 ;  /* 0x000000ffff0d7224 */ /* 0x000fce00078e0002 */
[----:B0-----:R-:W-:Y:S05]  /*ef50*/  WARPSYNC.COLLECTIVE R15, `(.L_x_428) ;  /* 0x000000000f087348 */ /* 0x001fea0003c00000 */
[----:B------:R1:W2:Y:S02]  /*ef60*/  SHFL.IDX P6, R14, R13, R12, R11 ;  /* 0x0000000c0d0e7389 */ /* 0x0002a400000c000b */
[----:B012---:R-:W-:Y:S01]  /*ef70*/  ENDCOLLECTIVE ;  /* 0x000000000000791b */ /* 0x007fe20003800000 */
.L_x_428:
[----:B------:R-:W-:Y:S05]  /*ef80*/  BSYNC B0 ;  /* 0x0000000000007941 */ /* 0x000fea0003800000 */
.L_x_427:
[----:B------:R-:W-:Y:S05]  /*ef90*/  BRA `(.L_x_429) ;  /* 0xffffffec00087947 */ /* 0x000fea000383ffff */
.L_x_376:
[----:B------:R-:W-:Y:S01]  /*efa0*/  BSSY B1, `(.L_x_430) ;  /* 0x0000006000017945 */ /* 0x000fe20003800000 */
[----:B------:R-:W-:-:S07]  /*efb0*/  IMAD.MOV.U32 R15, RZ, RZ, -0x1 ;  /* 0xffffffffff0f7424 */ /* 0x000fce00078e00ff */
[----:B012---:R-:W-:Y:S05]  /*efc0*/  WARPSYNC.COLLECTIVE R15, `(.L_x_431) ;  /* 0x000000000f0c7348 */ /* 0x007fea0003c00000 */
[----:B------:R-:W-:Y:S02]  /*efd0*/  ELECT P6, UR62, PT ;  /* 0x00000000003e782f */ /* 0x000fe400038c0000 */
[----:B------:R-:W-:Y:S01]  /*efe0*/  MOV R14, UR62 ;  /* 0x0000003e000e7c02 */ /* 0x000fe20008000f00 */
[----:B012---:R-:W-:Y:S10]  /*eff0*/  ENDCOLLECTIVE ;  /* 0x000000000000791b */ /* 0x007ff40003800000 */
.L_x_431:
[----:B------:R-:W-:Y:S05]  /*f000*/  BSYNC B1 ;  /* 0x0000000000017941 */ /* 0x000fea0003800000 */
.L_x_430:
[----:B------:R-:W-:Y:S05]  /*f010*/  BRA `(.L_x_432) ;  /* 0xffffffec00007947 */ /* 0x000fea000383ffff */
.L_x_378:
[----:B0-----:R0:W2:Y:S02]  /*f020*/  SYNCS.PHASECHK.TRANS64.TRYWAIT P0, [R6+URZ], R5 ;  /* 0x00000005060075a7 */ /* 0x0010a4000800017f */
[----:B--2---:R-:W-:Y:S05]  /*f030*/  @!P0 NANOSLEEP.SYNCS 0x989680 ;  /* 0x009896800000895d */ /* 0x004fea0003900000 */
[----:B------:R-:W2:Y:S02]  /*f040*/  @!P0 SYNCS.PHASECHK.TRANS64 P0, [R6+URZ], R5 ;  /* 0x00000005060085a7 */ /* 0x000ea4000800007f */
[----:B--2---:R-:W-:Y:S05]  /*f050*/  @!P0 BRA `(.L_x_378) ;  /* 0xfffffffc00f08947 */ /* 0x004fea000383ffff */
[----:B------:R-:W-:Y:S05]  /*f060*/  BRA `(.L_x_433) ;  /* 0xffffffec003c7947 */ /* 0x000fea000383ffff */
.L_x_379:
[----:B--2---:R2:W3:Y:S02]  /*f070*/  SYNCS.PHASECHK.TRANS64.TRYWAIT P0, [R7+URZ], R2 ;  /* 0x00000002070075a7 */ /* 0x0044e4000800017f */
[----:B---3--:R-:W-:Y:S05]  /*f080*/  @!P0 NANOSLEEP.SYNCS 0x989680 ;  /* 0x009896800000895d */ /* 0x008fea0003900000 */
[----:B------:R-:W3:Y:S02]  /*f090*/  @!P0 SYNCS.PHASECHK.TRANS64 P0, [R7+URZ], R2 ;  /* 0x00000002070085a7 */ /* 0x000ee4000800007f */
[----:B---3--:R-:W-:Y:S05]  /*f0a0*/  @!P0 BRA `(.L_x_379) ;  /* 0xfffffffc00f08947 */ /* 0x008fea000383ffff */
[----:B------:R-:W-:Y:S05]  /*f0b0*/  BRA `(.L_x_434) ;  /* 0xffffffec00307947 */ /* 0x000fea000383ffff */
.L_x_381:
[----:B---3--:R3:W4:Y:S02]  /*f0c0*/  SYNCS.PHASECHK.TRANS64.TRYWAIT P0, [R4+URZ], R5 ;  /* 0x00000005040075a7 */ /* 0x008724000800017f */
[----:B----4-:R-:W-:Y:S05]  /*f0d0*/  @!P0 NANOSLEEP.SYNCS 0x989680 ;  /* 0x009896800000895d */ /* 0x010fea0003900000 */
[----:B------:R-:W4:Y:S02]  /*f0e0*/  @!P0 SYNCS.PHASECHK.TRANS64 P0, [R4+URZ], R5 ;  /* 0x00000005040085a7 */ /* 0x000f24000800007f */
[----:B----4-:R-:W-:Y:S05]  /*f0f0*/  @!P0 BRA `(.L_x_381) ;  /* 0xfffffffc00f08947 */ /* 0x010fea000383ffff */
[----:B------:R-:W-:Y:S05]  /*f100*/  BRA `(.L_x_435) ;  /* 0xffffffec00387947 */ /* 0x000fea000383ffff */
.L_x_436:
        /* <DEDUP_REMOVED lines=15> */
.L_x_4551:


//--------------------- .text._ZN7cutlass13device_kernelIN5flash11enable_sm90INS1_16FlashAttnFwdSm90INS1_25CollectiveMainloopFwdSm90ILi2EN4cute5tupleIJNS5_1CILi1EEES8_S8_EEENS6_IJNS7_ILi64EEESA_SA_EEELi512ENS_10bfloat16_tEfNS_4arch4Sm90ELb0ELb0ELb0ELb1ELb0ELb1ELb0ELb0ELb0ELb0ELb0ELb0EEENS1_21CollectiveEpilogueFwdINS6_IJSA_NS7_ILi512EEESA_EEES9_SC_SE_Li256ELb1ELb0ELb0ELb0EEENS1_36VarlenDynamicPersistentTileSchedulerILi64ELi64ELi256ELi32ELb0ELb0ELb1ELb0ELb1ELb1EEEEEEEEEvNT_6ParamsE --------------------------
	.section	.text._ZN7cutlass13device_kernelIN5flash11enable_sm90INS1_16FlashAttnFwdSm90INS1_25CollectiveMainloopFwdSm90ILi2EN4cute5tupleIJNS5_1CILi1EEES8_S8_EEENS6_IJNS7_ILi64EEESA_SA_EEELi512ENS_10bfloat16_tEfNS_4arch4Sm90ELb0ELb0ELb0ELb1ELb0ELb1ELb0ELb0ELb0ELb0ELb0ELb0EEENS1_21CollectiveEpilogueFwdINS6_IJSA_NS7_ILi512EEESA_EEES9_SC_SE_Li256ELb1ELb0ELb0ELb0EEENS1_36VarlenDynamicPersistentTileSchedulerILi64ELi64ELi256ELi32ELb0ELb0ELb1ELb0ELb1ELb1EEEEEEEEEvNT_6ParamsE,"ax",@progbits
	.align	128
.text._ZN7cutlass13device_kernelIN5flash11enable_sm90INS1_16FlashAttnFwdSm90INS1_25CollectiveMainloopFwdSm90ILi2EN4cute5tupleIJNS5_1CILi1EEES8_S8_EEENS6_IJNS7_ILi64EEESA_SA_EEELi512ENS_10bfloat16_tEfNS_4arch4Sm90ELb0ELb0ELb0ELb1ELb0ELb1ELb0ELb0ELb0ELb0ELb0ELb0EEENS1_21CollectiveEpilogueFwdINS6_IJSA_NS7_ILi512EEESA_EEES9_SC_SE_Li256ELb1ELb0ELb0ELb0EEENS1_36VarlenDynamicPersistentTileSchedulerILi64ELi64ELi256ELi32ELb0ELb0ELb1ELb0ELb1ELb1EEEEEEEEEvNT_6ParamsE:
        .type           _ZN7cutlass13device_kernelIN5flash11enable_sm90INS1_16FlashAttnFwdSm90INS1_25CollectiveMainloopFwdSm90ILi2EN4cute5tupleIJNS5_1CILi1EEES8_S8_EEENS6_IJNS7_ILi64EEESA_SA_EEELi512ENS_10bfloat16_tEfNS_4arch4Sm90ELb0ELb0ELb0ELb1ELb0ELb1ELb0ELb0ELb0ELb0ELb0ELb0EEENS1_21CollectiveEpilogueFwdINS6_IJSA_NS7_ILi512EEESA_EEES9_SC_SE_Li256ELb1ELb0ELb0ELb0EEENS1_36VarlenDynamicPersistentTileSchedulerILi64ELi64ELi256ELi32ELb0ELb0ELb1ELb0ELb1ELb1EEEEEEEEEvNT_6ParamsE,@function
        .size           _ZN7cutlass13device_kernelIN5flash11enable_sm90INS1_16FlashAttnFwdSm90INS1_25CollectiveMainloopFwdSm90ILi2EN4cute5tupleIJNS5_1CILi1EEES8_S8_EEENS6_IJNS7_ILi64EEESA_SA_EEELi512ENS_10bfloat16_tEfNS_4arch4Sm90ELb0ELb0ELb0ELb1ELb0ELb1ELb0ELb0ELb0ELb0ELb0ELb0EEENS1_21CollectiveEpilogueFwdINS6_IJSA_NS7_ILi512EEESA_EEES9_SC_SE_Li256ELb1ELb0ELb0ELb0EEENS1_36VarlenDynamicPersistentTileSchedulerILi64ELi64ELi256ELi32ELb0ELb0ELb1ELb0ELb1ELb1EEEEEEEEEvNT_6ParamsE,(.L_x_4552 - _ZN7cutlass13device_kernelIN5flash11enable_sm90INS1_16FlashAttnFwdSm90INS1_25CollectiveMainloopFwdSm90ILi2EN4cute5tupleIJNS5_1CILi1EEES8_S8_EEENS6_IJNS7_ILi64EEESA_SA_EEELi512ENS_10bfloat16_tEfNS_4arch4Sm90ELb0ELb0ELb0ELb1ELb0ELb1ELb0ELb0ELb0ELb0ELb0ELb0EEENS1_21CollectiveEpilogueFwdINS6_IJSA_NS7_ILi512EEESA_EEES9_SC_SE_Li256ELb1ELb0ELb0ELb0EEENS1_36VarlenDynamicPersistentTileSchedulerILi64ELi64ELi256ELi32ELb0ELb0ELb1ELb0ELb1ELb1EEEEEEEEEvNT_6ParamsE)
        .other          _ZN7cutlass13device_kernelIN5flash11enable_sm90INS1_16FlashAttnFwdSm90INS1_25CollectiveMainloopFwdSm90ILi2EN4cute5tupleIJNS5_1CILi1EEES8_S8_EEENS6_IJNS7_ILi64EEESA_SA_EEELi512ENS_10bfloat16_tEfNS_4arch4Sm90ELb0ELb0ELb0ELb1ELb0ELb1ELb0ELb0ELb0ELb0ELb0ELb0EEENS1_21CollectiveEpilogueFwdINS6_IJSA_NS7_ILi512EEESA_EEES9_SC_SE_Li256ELb1ELb0ELb0ELb0EEENS1_36VarlenDynamicPersistentTileSchedulerILi64ELi64ELi256ELi32ELb0ELb0ELb1ELb0ELb1ELb1EEEEEEEEEvNT_6ParamsE,@"STO_CUDA_ENTRY STV_DEFAULT"
_ZN7cutlass13device_kernelIN5flash11enable_sm90INS1_16FlashAttnFwdSm90INS1_25CollectiveMainloopFwdSm90ILi2EN4cute5tupleIJNS5_1CILi1EEES8_S8_EEENS6_IJNS7_ILi64EEESA_SA_EEELi512ENS_10bfloat16_tEfNS_4arch4Sm90ELb0ELb0ELb0ELb1ELb0ELb1ELb0ELb0ELb0ELb0ELb0ELb0EEENS1_21CollectiveEpilogueFwdINS6_IJSA_NS7_ILi512EEESA_EEES9_SC_SE_Li256ELb1ELb0ELb0ELb0EEENS1_36VarlenDynamicPersistentTileSchedulerILi64ELi64ELi256ELi32ELb0ELb0ELb1ELb0ELb1ELb1EEEEEEEEEvNT_6ParamsE:
[----:B------:R-:W0:Y:S02]  /*0000*/  LDC R1, c[0x0][0x28] ;  /* 0x00000a00ff017b82 */ /* 0x000e240000000800 */
[----:B0-----:R-:W-:Y:S01]  /*0010*/  VIADD R1, R1, 0xffffffc0 ;  /* 0xffffffc001017836 */ /* 0x001fe20000000000 */
[----:B------:R-:W0:Y:S01]  /*0020*/  S2R R3, SR_TID.X ;  /* 0x0000000000037919 */ /* 0x000e220000002100 */
[----:B------:R-:W-:Y:S01]  /*0030*/  ELECT P0, URZ, PT ;  /* 0x00000000003f782f */ /* 0x000fe20003800000 */
[----:B------:R-:W-:Y:S01]  /*0040*/  BSSY B0, `(.L_x_437) ;  /* 0x0000016000007945 */ /* 0x000fe20003800000 */
[----:B0-----:R-:W-:-:S05]  /*0050*/  SHF.R.U32.HI R0, RZ, 0x5, R3 ;  /* 0x00000005ff007819 */ /* 0x001fca0000011603 */
[----:B------:R-:W0:Y:S02]  /*0060*/  SHFL.IDX PT, R2, R0, RZ, 0x1f ;  /* 0x00001fff00027589 */ /* 0x000e2400000e0000 */
[----:B0-----:R-:W-:-:S13]  /*0070*/  ISETP.EQ.AND P0, PT, R2, RZ, P0 ;  /* 0x000000ff0200720c */ /* 0x001fda0000702270 */
        /* <DEDUP_REMOVED lines=17> */
[----:B0-----:R-:W-:Y:S01]  /*0190*/  NOP ;  /* 0x0000000000007918 */ /* 0x001fe20000000000 */
.L_x_438:
[----:B------:R-:W-:Y:S05]  /*01a0*/  BSYNC B0 ;  /* 0x0000000000007941 */ /* 0x000fea0003800000 */
.L_x_437:
[----:B------:R-:W-:Y:S01]  /*01b0*/  SHF.R.U32.HI R3, RZ, 0x7, R3 ;  /* 0x00000007ff037819 */ /* 0x000fe20000011603 */
[----:B------:R-:W-:Y:S01]  /*01c0*/  VOTEU.ANY UP0, P0 ;  /* 0x00000000003f7886 */ /* 0x000fe20000000100 */
[----:B------:R-:W0:Y:S01]  /*01d0*/  SHFL.IDX PT, R2, R0, RZ, 0x1f ;  /* 0x00001fff00027589 */ /* 0x000e2200000e0000 */
[----:B------:R-:W-:Y:S01]  /*01e0*/  UMOV UR4, 0x1 ;  /* 0x0000000100047882 */ /* 0x000fe20000000000 */
[----:B------:R-:W-:Y:S01]  /*01f0*/  UMOV UR7, 0x100 ;  /* 0x0000010000077882 */ /* 0x000fe20000000000 */
[----:B------:R-:W-:Y:S01]  /*0200*/  VOTEU.ANY UP1, P0 ;  /* 0x00000000003f7886 */ /* 0x000fe20000020100 */
[----:B------:R-:W1:Y:S01]  /*0210*/  SHFL.IDX PT, R3, R3, RZ, 0x1f ;  /* 0x00001fff03037589 */ /* 0x000e6200000e0000 */
[----:B------:R-:W2:Y:S01]  /*0220*/  @UP0 S2UR UR8, SR_CgaCtaId ;  /* 0x00000000000809c3 */ /* 0x000ea20000008800 */
[----:B------:R-:W-:Y:S01]  /*0230*/  @UP0 UMOV UR6, 0x400 ;  /* 0x0000040000060882 */ /* 0x000fe20000000000 */
[----:B------:R-:W-:-:S04]  /*0240*/  @UP0 UIADD3 UR4, -UR4, 0x100000, URZ ;  /* 0x0010000004040890 */ /* 0x000fc8000fffe13f */
[----:B------:R-:W-:Y:S02]  /*0250*/  @UP0 USHF.L.U32 UR5, UR4, 0xb, URZ ;  /* 0x0000000b04050899 */ /* 0x000fe4000800063f */
[----:B------:R-:W-:Y:S01]  /*0260*/  @UP0 USHF.L.U32 UR4, UR4, 0x1, URZ ;  /* 0x0000000104040899 */ /* 0x000fe2000800063f */
[----:B0-----:R-:W-:Y:S01]  /*0270*/  ISETP.NE.AND P1, PT, R2, RZ, PT ;  /* 0x000000ff0200720c */ /* 0x001fe20003f25270 */
[----:B-1----:R0:W-:Y:S01]  /*0280*/  STL [R1], R3 ;  /* 0x0000000301007387 */ /* 0x0021e20000100800 */
[----:B--2---:R-:W-:Y:S02]  /*0290*/  @UP0 ULEA UR8, UR8, UR6, 0x18 ;  /* 0x0000000608080291 */ /* 0x004fe4000f8ec03f */
[----:B------:R-:W-:-:S04]  /*02a0*/  @UP0 UIADD3 UR6, -UR7, 0x100000, URZ ;  /* 0x0010000007060890 */ /* 0x000fc8000fffe13f */
[----:B------:R-:W-:Y:S02]  /*02b0*/  @UP0 USHF.L.U32 UR7, UR6, 0xb, URZ ;  /* 0x0000000b06070899 */ /* 0x000fe4000800063f */
[----:B------:R-:W-:Y:S01]  /*02c0*/  @UP0 USHF.L.U32 UR6, UR6, 0x1, URZ ;  /* 0x0000000106060899 */ /* 0x000fe2000800063f */
[----:B------:R-:W-:Y:S01]  /*02d0*/  VOTEU.ANY UP0, P0 ;  /* 0x00000000003f7886 */ /* 0x000fe20000000100 */
[----:B------:R-:W1:Y:S04]  /*02e0*/  FENCE.VIEW.ASYNC.S ;  /* 0x00000000000073c6 */ /* 0x000e680000000000 */
[----:B-1----:R0:W1:Y:S06]  /*02f0*/  @UP0 SYNCS.EXCH.64 URZ, [UR8+0x28c00], UR4 ;  /* 0x028c0004083f05b2 */ /* 0x00206c0008000100 */
[----:B------:R0:W2:Y:S02]  /*0300*/  @UP1 SYNCS.EXCH.64 URZ, [UR8+0x28c20], UR6 ;  /* 0x028c2006083f15b2 */ /* 0x0000a40008000100 */
[----:B0-----:R-:W-:Y:S05]  /*0310*/  @P1 BRA `(.L_x_439) ;  /* 0x0000000000381947 */ /* 0x001fea0003800000 */
[----:B------:R-:W0:Y:S01]  /*0320*/  S2UR UR5, SR_CgaCtaId ;  /* 0x00000000000579c3 */ /* 0x000e220000008800 */
        /* <DEDUP_REMOVED lines=8> */
[----:B0-----:R0:W3:Y:S01]  /*03b0*/  SYNCS.EXCH.64 URZ, [UR6+0x28c30], UR4 ;  /* 0x028c3004063f75b2 */ /* 0x0010e20008000100 */
[----:B------:R0:W4:Y:S01]  /*03c0*/  SYNCS.EXCH.64 URZ, [UR6+0x28c40], UR4 ;  /* 0x028c4004063f75b2 */ /* 0x0001220008000100 */
[----:B------:R0:W0:Y:S01]  /*03d0*/  SYNCS.EXCH.64 URZ, [UR6+0x28c38], UR4 ;  /* 0x028c3804063f75b2 */ /* 0x0000220008000100 */
[----:B------:R0:W0:Y:S01]  /*03e0*/  SYNCS.EXCH.64 URZ, [UR6+0x28c48], UR4 ;  /* 0x028c4804063f75b2 */ /* 0x0000220008000100 */
[----:B------:R-:W-:Y:S01]  /*03f0*/  NOP ;  /* 0x0000000000007918 */ /* 0x000fe20000000000 */
.L_x_439:
[----:B------:R-:W5:Y:S01]  /*0400*/  SHFL.IDX PT, R2, R0, RZ, 0x1f ;  /* 0x00001fff00027589 */ /* 0x000f6200000e0000 */
[----:B------:R-:W-:Y:S01]  /*0410*/  NOP ;  /* 0x0000000000007918 */ /* 0x000fe20000000000 */
[----:B-----5:R-:W-:-:S13]  /*0420*/  ISETP.NE.AND P0, PT, R2, RZ, PT ;  /* 0x000000ff0200720c */ /* 0x020fda0003f05270 */
        /* <DEDUP_REMOVED lines=17> */
[----:B------:R0:W0:Y:S01]  /*0540*/  SYNCS.EXCH.64 URZ, [UR8+0x28c68], UR4 ;  /* 0x028c6804083f75b2 */ /* 0x0000220008000100 */
[----:B------:R-:W-:Y:S01]  /*0550*/  NOP ;  /* 0x0000000000007918 */ /* 0x000fe20000000000 */
.L_x_440:
[----:B------:R-:W5:Y:S01]  /*0560*/  SHFL.IDX PT, R2, R0, RZ, 0x1f ;  /* 0x00001fff00027589 */ /* 0x000f6200000e0000 */
[----:B------:R-:W-:Y:S01]  /*0570*/  NOP ;  /* 0x0000000000007918 */ /* 0x000fe20000000000 */
[----:B-----5:R-:W-:-:S13]  /*0580*/  ISETP.NE.AND P0, PT, R2, RZ, PT ;  /* 0x000000ff0200720c */ /* 0x020fda0003f05270 */
        /* <DEDUP_REMOVED lines=13> */
[----:B------:R0:W0:Y:S01]  /*0660*/  SYNCS.EXCH.64 URZ, [UR6+0x28c88], UR4 ;  /* 0x028c8804063f75b2 */ /* 0x0000220008000100 */
[----:B------:R-:W-:Y:S01]  /*0670*/  NOP ;  /* 0x0000000000007918 */ /* 0x000fe20000000000 */
.L_x_441:
        /* <DEDUP_REMOVED lines=22> */
.L_x_442:
        /* <DEDUP_REMOVED lines=22> */
.L_x_443:
[----:B------:R-:W-:Y:S01]  /*0940*/  IMAD.MOV.U32 R2, RZ, RZ, 0x1 ;  /* 0x00000001ff027424 */ /* 0x000fe200078e00ff */
[----:B------:R-:W-:Y:S01]  /*0950*/  ISETP.NE.AND P0, PT, R3, RZ, PT ;  /* 0x000000ff0300720c */ /* 0x000fe20003f05270 */
[----:B------:R-:W-:Y:S01]  /*0960*/  NOP ;  /* 0x0000000000007918 */ /* 0x000fe20000000000 */
[----:B------:R-:W-:Y:S01]  /*0970*/  ULDC.64 UR40, c[0x0][0x208] ;  /* 0x0000820000287ab9 */ /* 0x000fe20000000a00 */
[----:B------:R-:W-:Y:S01]  /*0980*/  BSSY B8, `(.L_x_444) ;  /* 0x00013c0000087945 */ /* 0x000fe20003800000 */
[----:B------:R-:W-:-:S05]  /*0990*/  SEL R2, R2, 0x2, !P0 ;  /* 0x0000000202027807 */ /* 0x000fca0004000000 */
[----:B------:R0:W-:Y:S02]  /*09a0*/  STL [R1+0x38], R2 ;  /* 0x0000380201007387 */ /* 0x0001e40000100800 */
[----:B01234-:R-:W-:Y:S06]  /*09b0*/  BAR.SYNC.DEFER_BLOCKING 0x0 ;  /* 0x0000000000007b1d */ /* 0x01ffec0000010000 */
[----:B------:R-:W-:Y:S05]  /*09c0*/  @!P0 BRA `(.L_x_445) ;  /* 0x000000dc00988947 */ /* 0x000fea0003800000 */
.L_x_446:
[----:B------:R-:W-:-:S08]  /*09d0*/  NOP ;  /* 0x0000000000007918 */ /* 0x000fd00000000000 */
[----:B------:R-:W0:Y:S02]  /*09e0*/  USETMAXREG.TRY_ALLOC.CTAPOOL UP0, 0xf0 ;  /* 0x000000f0000079c8 */ /* 0x000e240008000600 */
[----:B0-----:R-:W-:-:S13]  /*09f0*/  PLOP3.LUT P0, PT, PT, PT, UP0, 0x80, 0x0 ;  /* 0x000000000000781c */ /* 0x001fda0003f0f008 */
[----:B------:R-:W-:Y:S05]  /*0a00*/  @!P0 BRA `(.L_x_446) ;  /* 0xfffffffc00f08947 */ /* 0x000fea000383ffff */
[----:B------:R-:W0:Y:S01]  /*0a10*/  S2R R0, SR_TID.X ;  /* 0x0000000000007919 */ /* 0x000e220000002100 */
[----:B------:R-:W1:Y:S01]  /*0a20*/  S2UR UR5, SR_CgaCtaId ;  /* 0x00000000000579c3 */ /* 0x000e620000008800 */
[----:B------:R-:W-:Y:S02]  /*0a30*/  UMOV UR4, 0x400 ;  /* 0x0000040000047882 */ /* 0x000fe40000000000 */
[----:B-1----:R-:W-:-:S06]  /*0a40*/  ULEA UR4, UR5, UR4, 0x18 ;  /* 0x0000000405047291 */ /* 0x002fcc000f8ec03f */
[----:B------:R-:W-:Y:S01]  /*0a50*/  IMAD.U32 R2, RZ, RZ, UR4 ;  /* 0x00000004ff027e24 */ /* 0x000fe2000f8e00ff */
[----:B0-----:R-:W-:Y:S01]  /*0a60*/  SHF.R.U32.HI R0, RZ, 0x7, R0 ;  /* 0x00000007ff007819 */ /* 0x001fe20000011600 */
[----:B------:R-:W-:-:S03]  /*0a70*/  ULDC UR4, c[0x0][0xc14] ;  /* 0x0003050000047ab9 */ /* 0x000fc60000000800 */
[----:B------:R-:W-:Y:S02]  /*0a80*/  ISETP.NE.AND P0, PT, R0, 0x1, PT ;  /* 0x000000010000780c */ /* 0x000fe40003f05270 */
[----:B------:R-:W0:Y:S11]  /*0a90*/  S2R R0, SR_TID.X ;  /* 0x0000000000007919 */ /* 0x000e360000002100 */
[----:B------:R-:W-:Y:S06]  /*0aa0*/  @!P0 BAR.ARV 0x8, 0xa0 ;  /* 0x0202800000008b1d */ /* 0x000fec0000002000 */
[----:B0-----:R-:W-:-:S13]  /*0ab0*/  ISETP.GE.U32.AND P0, PT, R0, 0x100, PT ;  /* 0x000001000000780c */ /* 0x001fda0003f06070 */
[----:B------:R-:W-:Y:S08]  /*0ac0*/  @P0 BAR.ARV 0xf, 0x100 ;  /* 0x03c4000000000b1d */ /* 0x000ff00000002000 */
[----:B------:R-:W-:Y:S06]  /*0ad0*/  BAR.SYNC.DEFER_BLOCKING 0x5, 0x120 ;  /* 0x0144800000007b1d */ /* 0x000fec0000010000 */
[----:B------:R-:W0:Y:S02]  /*0ae0*/  LDS.128 R24, [R2+0x28cd0] ;  /* 0x028cd00002187984 */ /* 0x000e240000000c00 */
[----:B------:R-:W-:Y:S06]  /*0af0*/  BAR.ARV 0x4, 0x120 ;  /* 0x0104800000007b1d */ /* 0x000fec0000002000 */
[----:B0-----:R-:W-:-:S13]  /*0b00*/  ISETP.GE.AND P0, PT, R27, UR4, PT ;  /* 0x000000041b007c0c */ /* 0x001fda000bf06270 */
[----:B------:R-:W-:Y:S05]  /*0b10*/  @P0 BRA `(.L_x_447) ;  /* 0x0000013800980947 */ /* 0x000fea0003800000 */
[----:B------:R-:W2:Y:S01]  /*0b20*/  LDL.LU R16, [R1+0x38] ;  /* 0x0000380001107983 */ /* 0x000ea20000300800 */
[----:B------:R-:W-:-:S05]  /*0b30*/  VIADD R212, R0, 0xffffff80 ;  /* 0xffffff8000d47836 */ /* 0x000fca0000000000 */
[----:B------:R-:W-:-:S04]  /*0b40*/  SHF.R.S32.HI R3, RZ, 0x1f, R212 ;  /* 0x0000001fff037819 */ /* 0x000fc800000114d4 */
[CC--:B------:R-:W-:Y:S02]  /*0b50*/  LEA.HI R5, R3.reuse, R212.reuse, RZ, 0x7 ;  /* 0x000000d403057211 */ /* 0x0c0fe400078f38ff */
[-C--:B------:R-:W-:Y:S02]  /*0b60*/  LEA.HI R4, R3, R212.reuse, RZ, 0x4 ;  /* 0x000000d403047211 */ /* 0x080fe400078f20ff */
[----:B------:R-:W-:Y:S02]  /*0b70*/  LOP3.LUT R7, R5, 0xffffff80, RZ, 0xc0, !PT ;  /* 0xffffff8005077812 */ /* 0x000fe400078ec0ff */
[----:B------:R-:W-:Y:S02]  /*0b80*/  LOP3.LUT R9, R4, 0xfffffff0, RZ, 0xc0, !PT ;  /* 0xfffffff004097812 */ /* 0x000fe400078ec0ff */
[----:B------:R-:W-:Y:S01]  /*0b90*/  LEA.HI R0, R3, R212, RZ, 0x5 ;  /* 0x000000d403007211 */ /* 0x000fe200078f28ff */
[C---:B------:R-:W-:Y:S01]  /*0ba0*/  IMAD.IADD R7, R212.reuse, 0x1, -R7 ;  /* 0x00000001d4077824 */ /* 0x040fe200078e0a07 */
[----:B------:R-:W-:Y:S01]  /*0bb0*/  SHF.R.S32.HI R13, RZ, 0x4, R4 ;  /* 0x00000004ff0d7819 */ /* 0x000fe20000011404 */
[----:B------:R-:W-:Y:S01]  /*0bc0*/  IMAD.IADD R11, R212, 0x1, -R9 ;  /* 0x00000001d40b7824 */ /* 0x000fe200078e0a09 */
[----:B------:R-:W-:-:S02]  /*0bd0*/  SHF.R.S32.HI R189, RZ, 0x5, R0 ;  /* 0x00000005ffbd7819 */ /* 0x000fc40000011400 */
[----:B------:R-:W-:Y:S02]  /*0be0*/  SHF.R.S32.HI R10, RZ, 0x1f, R0 ;  /* 0x0000001fff0a7819 */ /* 0x000fe40000011400 */
[----:B------:R-:W-:Y:S02]  /*0bf0*/  SHF.R.S32.HI R0, RZ, 0x1f, R7 ;  /* 0x0000001fff007819 */ /* 0x000fe40000011407 */
[----:B------:R-:W-:Y:S02]  /*0c00*/  SHF.R.S32.HI R6, RZ, 0x1f, R11 ;  /* 0x0000001fff067819 */ /* 0x000fe4000001140b */
[----:B------:R-:W-:Y:S02]  /*0c10*/  LEA.HI R9, R4, R13, RZ, 0x1 ;  /* 0x0000000d04097211 */ /* 0x000fe400078f08ff */
[----:B------:R-:W-:Y:S02]  /*0c20*/  LEA.HI R4, R0, R7, RZ, 0x2 ;  /* 0x0000000700047211 */ /* 0x000fe400078f10ff */
[----:B------:R-:W-:-:S02]  /*0c30*/  LEA.HI R8, R6, R11, RZ, 0x3 ;  /* 0x0000000b06087211 */ /* 0x000fc400078f18ff */
[----:B------:R-:W-:Y:S02]  /*0c40*/  LOP3.LUT R12, R9, 0x1ffffffe, RZ, 0xc0, !PT ;  /* 0x1ffffffe090c7812 */ /* 0x000fe400078ec0ff */
[--C-:B------:R-:W-:Y:S02]  /*0c50*/  SHF.R.S32.HI R6, RZ, 0x2, R4.reuse ;  /* 0x00000002ff067819 */ /* 0x100fe40000011404 */
[----:B------:R-:W-:Y:S02]  /*0c60*/  SHF.R.S32.HI R9, RZ, 0x1f, R4 ;  /* 0x0000001fff097819 */ /* 0x000fe40000011404 */
[----:B------:R-:W-:Y:S02]  /*0c70*/  LEA.HI R14, R10, R189, RZ, 0x2 ;  /* 0x000000bd0a0e7211 */ /* 0x000fe400078f10ff */
[----:B------:R-:W-:Y:S02]  /*0c80*/  LEA.HI R9, R9, R6, RZ, 0x3 ;  /* 0x0000000609097211 */ /* 0x000fe400078f18ff */
[----:B------:R-:W-:-:S02]  /*0c90*/  LOP3.LUT R10, R8, 0xfffffff8, RZ, 0xc0, !PT ;  /* 0xfffffff8080a7812 */ /* 0x000fc400078ec0ff */
[----:B------:R-:W-:Y:S02]  /*0ca0*/  LOP3.LUT R9, R9, 0xfffffff8, RZ, 0xc0, !PT ;  /* 0xfffffff809097812 */ /* 0x000fe400078ec0ff */
[----:B------:R-:W-:Y:S01]  /*0cb0*/  SHF.R.S32.HI R206, RZ, 0x7, R5 ;  /* 0x00000007ffce7819 */ /* 0x000fe20000011405 */
[----:B------:R-:W-:Y:S01]  /*0cc0*/  IMAD.IADD R10, R11, 0x1, -R10 ;  /* 0x000000010b0a7824 */ /* 0x000fe200078e0a0a */
[----:B------:R-:W-:Y:S01]  /*0cd0*/  LOP3.LUT R14, R14, 0x3ffffc, RZ, 0xc0, !PT ;  /* 0x003ffffc0e0e7812 */ /* 0x000fe200078ec0ff */
[----:B------:R-:W-:Y:S01]  /*0ce0*/  IMAD.IADD R9, R6, 0x1, -R9 ;  /* 0x0000000106097824 */ /* 0x000fe200078e0a09 */
[----:B------:R-:W-:Y:S01]  /*0cf0*/  LEA.HI R0, R0, R7, RZ, 0x5 ;  /* 0x0000000700007211 */ /* 0x000fe200078f28ff */
[----:B------:R-:W-:Y:S01]  /*0d00*/  IMAD R15, R206, 0x100, R11 ;  /* 0x00000100ce0f7824 */ /* 0x000fe200078e020b */
[----:B------:R-:W-:Y:S01]  /*0d10*/  IADD3 R12, R13, -R12, RZ ;  /* 0x8000000c0d0c7210 */ /* 0x000fe20007ffe0ff */
[----:B------:R-:W-:Y:S01]  /*0d20*/  IMAD.IADD R14, R189, 0x1, -R14 ;  /* 0x00000001bd0e7824 */ /* 0x000fe200078e0a0e */
[-C--:B------:R-:W-:Y:S01]  /*0d30*/  LEA.HI R6, R3, R212.reuse, RZ, 0x2 ;  /* 0x000000d403067211 */ /* 0x080fe200078f10ff */
[----:B------:R-:W-:Y:S01]  /*0d40*/  IMAD.SHL.U32 R11, R10, 0x40, RZ ;  /* 0x000000400a0b7824 */ /* 0x000fe200078e00ff */
[----:B------:R-:W-:Y:S01]  /*0d50*/  SHF.R.S32.HI R0, RZ, 0x5, R0 ;  /* 0x00000005ff007819 */ /* 0x000fe20000011400 */
[----:B------:R-:W-:Y:S01]  /*0d60*/  IMAD.SHL.U32 R8, R8, 0x40, RZ ;  /* 0x0000004008087824 */ /* 0x000fe200078e00ff */
[----:B------:R-:W-:Y:S01]  /*0d70*/  SHF.R.S32.HI R19, RZ, 0x2, R6 ;  /* 0x00000002ff137819 */ /* 0x000fe20000011406 */
[----:B------:R-:W-:Y:S01]  /*0d80*/  IMAD R15, R14, 0x10, R15 ;  /* 0x000000100e0f7824 */ /* 0x000fe200078e020f */
[----:B------:R-:W-:Y:S01]  /*0d90*/  LOP3.LUT R11, R11, 0x1c0, RZ, 0xc0, !PT ;  /* 0x000001c00b0b7812 */ /* 0x000fe200078ec0ff */
[----:B------:R-:W-:Y:S01]  /*0da0*/  IMAD.SHL.U32 R12, R12, 0x8, RZ ;  /* 0x000000080c0c7824 */ /* 0x000fe200078e00ff */
[----:B------:R-:W-:Y:S01]  /*0db0*/  LOP3.LUT R4, R4, 0x7ffffffc, RZ, 0xc0, !PT ;  /* 0x7ffffffc04047812 */ /* 0x000fe200078ec0ff */
[----:B------:R-:W-:Y:S01]  /*0dc0*/  IMAD R188, R0, 0x10, R9 ;  /* 0x0000001000bc7824 */ /* 0x000fe200078e0209 */
[----:B------:R-:W-:Y:S01]  /*0dd0*/  LOP3.LUT R8, R8, 0x7ffffe00, RZ, 0xc0, !PT ;  /* 0x7ffffe0008087812 */ /* 0x000fe200078ec0ff */
[--C-:B------:R-:W-:Y:S01]  /*0de0*/  IMAD.U32 R210, R15, 0x40, R12.reuse ;  /* 0x000000400fd27824 */ /* 0x100fe200078e000c */
[----:B------:R-:W-:Y:S01]  /*0df0*/  LEA.HI R0, R3, R212, RZ, 0x3 ;  /* 0x000000d403007211 */ /* 0x000fe200078f18ff */
[----:B------:R-:W-:Y:S01]  /*0e00*/  VIADD R215, R19, 0x20 ;  /* 0x0000002013d77836 */ /* 0x000fe20000000000 */
[----:B------:R-:W-:-:S02]  /*0e10*/  LOP3.LUT R12, R11, 0x8, R12, 0xf8, !PT ;  /* 0x000000080b0c7812 */ /* 0x000fc400078ef80c */
[----:B------:R-:W-:Y:S01]  /*0e20*/  SHF.R.U32.HI R11, RZ, 0x3, R11 ;  /* 0x00000003ff0b7819 */ /* 0x000fe2000001160b */
[----:B------:R-:W-:Y:S01]  /*0e30*/  IMAD.IADD R4, R7, 0x1, -R4 ;  /* 0x0000000107047824 */ /* 0x000fe200078e0a04 */
[----:B------:R-:W-:Y:S01]  /*0e40*/  SHF.R.S32.HI R192, RZ, 0x3, R0 ;  /* 0x00000003ffc07819 */ /* 0x000fe20000011400 */
[----:B------:R-:W-:Y:S01]  /*0e50*/  IMAD R8, R189, 0x400, R8 ;  /* 0x00000400bd087824 */ /* 0x000fe200078e0208 */
[----:B------:R-:W-:Y:S02]  /*0e60*/  LOP3.LUT R3, R0, 0x1ffffff8, RZ, 0xc0, !PT ;  /* 0x1ffffff800037812 */ /* 0x000fe400078ec0ff */
[----:B------:R-:W-:Y:S02]  /*0e70*/  LOP3.LUT R7, R6, 0xfffffffc, RZ, 0xc0, !PT ;  /* 0xfffffffc06077812 */ /* 0x000fe400078ec0ff */
[----:B------:R-:W-:Y:S02]  /*0e80*/  SHF.R.S32.HI R0, RZ, 0x1f, R215 ;  /* 0x0000001fff007819 */ /* 0x000fe400000114d7 */
[----:B------:R-:W-:Y:S01]  /*0e90*/  LOP3.LUT R11, R12, R11, RZ, 0x3c, !PT ;  /* 0x0000000b0c0b7212 */ /* 0x000fe200078e3cff */
[----:B------:R-:W-:Y:S01]  /*0ea0*/  IMAD.IADD R204, R212, 0x1, -R7 ;  /* 0x00000001d4cc7824 */ /* 0x000fe200078e0a07 */
[----:B------:R-:W-:Y:S01]  /*0eb0*/  LEA.HI R0, R0, R215, RZ, 0x3 ;  /* 0x000000d700007211 */ /* 0x000fe200078f18ff */
[----:B------:R-:W-:Y:S01]  /*0ec0*/  IMAD.SHL.U32 R208, R215, 0x40, RZ ;  /* 0x00000040d7d07824 */ /* 0x000fe200078e00ff */
[----:B------:R-:W-:-:S02]  /*0ed0*/  R2P PR, R10, 0x6 ;  /* 0x000000060a007804 */ /* 0x000fc40000000000 */
[----:B------:R-:W-:Y:S01]  /*0ee0*/  IADD3 R11, R8, R11, RZ ;  /* 0x0000000b080b7210 */ /* 0x000fe20007ffe0ff */
[----:B------:R-:W-:Y:S01]  /*0ef0*/  IMAD.SHL.U32 R209, R0, 0x40, RZ ;  /* 0x0000004000d17824 */ /* 0x000fe200078e00ff */
[----:B------:R-:W-:Y:S02]  /*0f00*/  SHF.R.S32.HI R6, RZ, 0x1f, R6 ;  /* 0x0000001fff067819 */ /* 0x000fe40000011406 */
[----:B------:R-:W-:Y:S01]  /*0f10*/  LEA.HI R5, R5, R206, RZ, 0x1 ;  /* 0x000000ce05057211 */ /* 0x000fe200078f08ff */
[----:B------:R-:W-:Y:S01]  /*0f20*/  IMAD R194, R11, 0x2, R2 ;  /* 0x000000020bc27824 */ /* 0x000fe200078e0202 */
[----:B------:R-:W-:Y:S01]  /*0f30*/  LOP3.LUT R208, R208, 0x1c0, RZ, 0xc0, !PT ;  /* 0x000001c0d0d07812 */ /* 0x000fe200078ec0ff */
[----:B------:R-:W-:Y:S01]  /*0f40*/  IMAD.MOV.U32 R196, RZ, RZ, 0x40 ;  /* 0x00000040ffc47424 */ /* 0x000fe200078e00ff */
[----:B------:R-:W-:Y:S01]  /*0f50*/  LEA.HI R6, R6, R19, RZ, 0x3 ;  /* 0x0000001306067211 */ /* 0x000fe200078f18ff */
[----:B------:R-:W-:Y:S01]  /*0f60*/  VIADD R197, R194, 0x26800 ;  /* 0x00026800c2c57836 */ /* 0x000fe20000000000 */
[----:B------:R-:W-:-:S02]  /*0f70*/  LOP3.LUT R5, R5, 0xfffffe, RZ, 0xc0, !PT ;  /* 0x00fffffe05057812 */ /* 0x000fc400078ec0ff */
[----:B------:R-:W-:Y:S02]  /*0f80*/  SHF.R.U32.HI R214, RZ, 0x3, R208 ;  /* 0x00000003ffd67819 */ /* 0x000fe400000116d0 */
[----:B------:R-:W-:Y:S01]  /*0f90*/  LOP3.LUT R209, R209, 0xfffffe00, RZ, 0xc0, !PT ;  /* 0xfffffe00d1d17812 */ /* 0x000fe200078ec0ff */
[----:B------:R-:W-:Y:S01]  /*0fa0*/  VIADD R195, R194, 0x26820 ;  /* 0x00026820c2c37836 */ /* 0x000fe20000000000 */
[----:B------:R-:W-:Y:S01]  /*0fb0*/  SEL R196, R196, 0xffffffc0, !P2 ;  /* 0xffffffc0c4c47807 */ /* 0x000fe20005000000 */
[----:B------:R-:W-:Y:S01]  /*0fc0*/  IMAD.IADD R3, R212, 0x1, -R3 ;  /* 0x00000001d4037824 */ /* 0x000fe200078e0a03 */
[----:B------:R-:W-:Y:S01]  /*0fd0*/  LOP3.LUT R6, R6, 0xfffffff8, RZ, 0xc0, !PT ;  /* 0xfffffff806067812 */ /* 0x000fe200078ec0ff */
[----:B------:R-:W-:Y:S02]  /*0fe0*/  IMAD.IADD R5, R206, 0x1, -R5 ;  /* 0x00000001ce057824 */ /* 0x000fe400078e0a05 */
[C---:B------:R-:W-:Y:S01]  /*0ff0*/  @P1 VIADD R195, R197.reuse, 0xffffffe0 ;  /* 0xffffffe0c5c31836 */ /* 0x040fe20000000000 */
[----:B------:R-:W-:Y:S01]  /*1000*/  CS2R R22, SRZ ;  /* 0x0000000000167805 */ /* 0x000fe2000001ff00 */
[----:B------:R-:W-:-:S02]  /*1010*/  IMAD.IADD R197, R197, 0x1, R196 ;  /* 0x00000001c5c57824 */ /* 0x000fc400078e02c4 */
[----:B------:R-:W-:Y:S02]  /*1020*/  IMAD.MOV.U32 R202, RZ, RZ, RZ ;  /* 0x000000ffffca7224 */ /* 0x000fe400078e00ff */
[----:B------:R-:W-:Y:S02]  /*1030*/  IMAD.MOV.U32 R185, RZ, RZ, RZ ;  /* 0x000000ffffb97224 */ /* 0x000fe400078e00ff */
[----:B------:R-:W-:Y:S02]  /*1040*/  IMAD.MOV.U32 R18, RZ, RZ, RZ ;  /* 0x000000ffff127224 */ /* 0x000fe400078e00ff */
[----:B------:R-:W-:Y:S02]  /*1050*/  IMAD.SHL.U32 R187, R3, 0x8, RZ ;  /* 0x0000000803bb7824 */ /* 0x000fe400078e00ff */
[----:B------:R-:W-:Y:S02]  /*1060*/  IMAD.IADD R186, R19, 0x1, -R6 ;  /* 0x0000000113ba7824 */ /* 0x000fe400078e0a06 */
[----:B------:R-:W-:-:S02]  /*1070*/  IMAD.SHL.U32 R191, R5, 0x100, RZ ;  /* 0x0000010005bf7824 */ /* 0x000fc400078e00ff */
[----:B------:R-:W-:Y:S02]  /*1080*/  IMAD.SHL.U32 R190, R4, 0x2, RZ ;  /* 0x0000000204be7824 */ /* 0x000fe400078e00ff */
[----:B------:R-:W-:Y:S01]  /*1090*/  IMAD.IADD R196, R196, 0x1, R195 ;  /* 0x00000001c4c47824 */ /* 0x000fe200078e02c3 */
[----:B--2---:R-:W-:Y:S02]  /*10a0*/  LOP3.LUT R184, R16, 0x1, RZ, 0xfc, !PT ;  /* 0x0000000110b87812 */ /* 0x004fe400078efcff */
[----:B------:R-:W-:-:S04]  /*10b0*/  SHF.L.U32 R16, R204, 0x3, RZ ;  /* 0x00000003cc107819 */ /* 0x000fc800000006ff */
[----:B------:R-:W-:-:S04]  /*10c0*/  LOP3.LUT R0, R208, 0x38, R16, 0xf8, !PT ;  /* 0x00000038d0007812 */ /* 0x000fc800078ef810 */
[----:B------:R-:W-:-:S04]  /*10d0*/  LOP3.LUT R207, R209, R0, R214, 0xf6, !PT ;  /* 0x00000000d1cf7212 */ /* 0x000fc800078ef6d6 */
[----:B------:R-:W-:-:S07]  /*10e0*/  LEA R207, R207, R2, 0x1 ;  /* 0x00000002cfcf7211 */ /* 0x000fce00078e08ff */
.L_x_570:
[----:B0----5:R-:W0:Y:S01]  /*10f0*/  LDC.64 R4, c[0x0][0xc60] ;  /* 0x00031800ff047b82 */ /* 0x021e220000000a00 */
[----:B------:R-:W-:Y:S01]  /*1100*/  ULDC.64 UR4, c[0x0][0xa28] ;  /* 0x00028a0000047ab9 */ /* 0x000fe20000000a00 */
[----:B------:R-:W-:Y:S01]  /*1110*/  ULDC.64 UR8, c[0x0][0xa18] ;  /* 0x0002860000087ab9 */ /* 0x000fe20000000a00 */
[----:B------:R-:W-:Y:S01]  /*1120*/  ULDC.64 UR6, c[0x0][0xa08] ;  /* 0x0002820000067ab9 */ /* 0x000fe20000000a00 */
[----:B0-----:R-:W-:-:S05]  /*1130*/  IMAD.WIDE R4, R27, 0x4, R4 ;  /* 0x000000041b047825 */ /* 0x001fca00078e0204 */
[----:B--2---:R-:W2:Y:S01]  /*1140*/  LDG.E R201, desc[UR40][R4.64] ;  /* 0x0000002804c97981 */ /* 0x004ea2000c1e1900 */
[----:B------:R-:W-:Y:S01]  /*1150*/  ISETP.NE.U32.AND P2, PT, RZ, UR4, PT ;  /* 0x00000004ff007c0c */ /* 0x000fe2000bf45070 */
[----:B------:R-:W-:Y:S01]  /*1160*/  IMAD.MOV.U32 R3, RZ, RZ, RZ ;  /* 0x000000ffff037224 */ /* 0x000fe200078e00ff */
[----:B------:R-:W-:Y:S01]  /*1170*/  ISETP.NE.U32.AND P1, PT, RZ, UR8, PT ;  /* 0x00000008ff007c0c */ /* 0x000fe2000bf25070 */
[----:B------:R-:W-:Y:S01]  /*1180*/  IMAD.MOV.U32 R33, RZ, RZ, RZ ;  /* 0x000000ffff217224 */ /* 0x000fe200078e00ff */
[----:B------:R-:W-:Y:S02]  /*1190*/  ISETP.NE.AND.EX P2, PT, RZ, UR5, PT, P2 ;  /* 0x00000005ff007c0c */ /* 0x000fe4000bf45320 */
[----:B------:R-:W-:Y:S02]  /*11a0*/  ISETP.NE.AND.EX P1, PT, RZ, UR9, PT, P1 ;  /* 0x00000009ff007c0c */ /* 0x000fe4000bf25310 */
[----:B------:R-:W-:-:S04]  /*11b0*/  ISETP.NE.U32.AND P0, PT, RZ, UR6, PT ;  /* 0x00000006ff007c0c */ /* 0x000fc8000bf05070 */
[----:B------:R-:W-:Y:S02]  /*11c0*/  ISETP.NE.AND.EX P0, PT, RZ, UR7, PT, P0 ;  /* 0x00000007ff007c0c */ /* 0x000fe4000bf05300 */
[----:B--2---:R-:W-:Y:S01]  /*11d0*/  SHF.R.S32.HI R205, RZ, 0x1f, R201 ;  /* 0x0000001fffcd7819 */ /* 0x004fe200000114c9 */
[C---:B------:R-:W-:Y:S02]  /*11e0*/  IMAD.SHL.U32 R199, R201.reuse, 0x4, RZ ;  /* 0x00000004c9c77824 */ /* 0x040fe400078e00ff */
[C---:B------:R-:W-:Y:S02]  /*11f0*/  @P2 LEA R4, P3, R201.reuse, UR4, 0x2 ;  /* 0x00000004c9042c11 */ /* 0x040fe4000f8610ff */
[C-C-:B------:R-:W-:Y:S02]  /*1200*/  SHF.L.U64.HI R200, R201.reuse, 0x2, R205.reuse ;  /* 0x00000002c9c87819 */ /* 0x140fe400000102cd */
[----:B------:R-:W-:Y:S01]  /*1210*/  @P2 LEA.HI.X R5, R201, UR5, R205, 0x2, P3 ;  /* 0x00000005c9052c11 */ /* 0x000fe200098f14cd */
[----:B------:R-:W-:Y:S01]  /*1220*/  ULDC UR4, c[0x0][0x288] ;  /* 0x0000a20000047ab9 */ /* 0x000fe20000000800 */
[----:B----4-:R-:W-:-:S03]  /*1230*/  IADD3 R8, P4, R199, UR6, RZ ;  /* 0x00000006c7087c10 */ /* 0x010fc6000ff9e0ff */
[----:B------:R0:W5:Y:S01]  /*1240*/  @P2 LDG.E R3, desc[UR40][R4.64] ;  /* 0x0000002804032981 */ /* 0x000162000c1e1900 */
[----:B---3--:R-:W-:Y:S01]  /*1250*/  @P1 IADD3 R6, P2, R199, UR8, RZ ;  /* 0x00000008c7061c10 */ /* 0x008fe2000ff5e0ff */
[----:B------:R-:W-:Y:S01]  /*1260*/  IMAD.U32 R30, RZ, RZ, UR4 ;  /* 0x00000004ff1e7e24 */ /* 0x000fe2000f8e00ff */
[C---:B------:R-:W-:Y:S01]  /*1270*/  IADD3.X R9, R200.reuse, UR7, RZ, P4, !PT ;  /* 0x00000007c8097c10 */ /* 0x040fe2000a7fe4ff */
[----:B------:R-:W-:Y:S01]  /*1280*/  ULDC.64 UR4, c[0x0][0x3f8] ;  /* 0x0000fe0000047ab9 */ /* 0x000fe20000000a00 */
[----:B------:R-:W-:-:S03]  /*1290*/  @P1 IADD3.X R7, R200, UR9, RZ, P2, !PT ;  /* 0x00000009c8071c10 */ /* 0x000fc600097fe4ff */
[----:B------:R0:W5:Y:S01]  /*12a0*/  @P0 LDG.E R33, desc[UR40][R8.64] ;  /* 0x0000002808210981 */ /* 0x000162000c1e1900 */
[----:B------:R-:W-:Y:S01]  /*12b0*/  UISETP.NE.U32.AND UP0, UPT, UR4, URZ, UPT ;  /* 0x0000003f0400728c */ /* 0x000fe2000bf05070 */
[----:B------:R-:W-:Y:S02]  /*12c0*/  ULDC.64 UR8, c[0x0][0xa20] ;  /* 0x0002880000087ab9 */ /* 0x000fe40000000a00 */
[----:B------:R0:W5:Y:S01]  /*12d0*/  @P1 LDG.E R30, desc[UR40][R6.64] ;  /* 0x00000028061e1981 */ /* 0x000162000c1e1900 */
[----:B------:R-:W-:Y:S01]  /*12e0*/  UISETP.NE.AND.EX UP0, UPT, UR5, URZ, UPT, UP0 ;  /* 0x0000003f0500728c */ /* 0x000fe2000bf05300 */
[----:B------:R-:W-:Y:S01]  /*12f0*/  ULDC UR4, c[0x0][0x404] ;  /* 0x0001010000047ab9 */ /* 0x000fe20000000800 */
[----:B------:R-:W-:Y:S02]  /*1300*/  ISETP.NE.U32.AND P2, PT, RZ, UR8, PT ;  /* 0x00000008ff007c0c */ /* 0x000fe4000bf45070 */
[----:B------:R-:W-:Y:S01]  /*1310*/  USEL UR4, UR4, 0x1, UP0 ;  /* 0x0000000104047887 */ /* 0x000fe20008000000 */
[----:B------:R-:W-:Y:S01]  /*1320*/  ULDC UR5, c[0x0][0x2e0] ;  /* 0x0000b80000057ab9 */ /* 0x000fe20000000800 */
[----:B------:R-:W-:-:S02]  /*1330*/  ISETP.NE.AND.EX P2, PT, RZ, UR9, PT, P2 ;  /* 0x00000009ff007c0c */ /* 0x000fc4000bf45320 */
[----:B------:R-:W-:-:S03]  /*1340*/  UIMAD UR4, UR4, UR5, URZ ;  /* 0x00000005040472a4 */ /* 0x000fc6000f8e023f */
[----:B------:R-:W-:Y:S01]  /*1350*/  ULDC UR5, c[0x0][0x338] ;  /* 0x0000ce0000057ab9 */ /* 0x000fe20000000800 */
[----:B------:R-:W-:Y:S02]  /*1360*/  IMAD.MOV.U32 R203, RZ, RZ, R25 ;  /* 0x000000ffffcb7224 */ /* 0x000fe400078e0019 */
[----:B------:R-:W-:Y:S02]  /*1370*/  IMAD.MOV.U32 R198, RZ, RZ, R26 ;  /* 0x000000ffffc67224 */ /* 0x000fe400078e001a */
[----:B------:R-:W-:Y:S01]  /*1380*/  IMAD.MOV.U32 R29, RZ, RZ, R201 ;  /* 0x000000ffff1d7224 */ /* 0x000fe200078e00c9 */
[----:B0-----:R-:W-:Y:S06]  /*1390*/  @P1 BRA `(.L_x_448) ;  /* 0x0000000000241947 */ /* 0x001fec0003800000 */
[----:B------:R-:W-:Y:S02]  /*13a0*/  ULDC.64 UR6, c[0x0][0xa00] ;  /* 0x0002800000067ab9 */ /* 0x000fe40000000a00 */
[----:B------:R-:W-:-:S04]  /*13b0*/  ISETP.NE.U32.AND P1, PT, RZ, UR6, PT ;  /* 0x00000006ff007c0c */ /* 0x000fc8000bf25070 */
[----:B------:R-:W-:-:S13]  /*13c0*/  ISETP.NE.AND.EX P1, PT, RZ, UR7, PT, P1 ;  /* 0x00000007ff007c0c */ /* 0x000fda000bf25310 */
[----:B------:R-:W-:Y:S05]  /*13d0*/  @!P1 BRA `(.L_x_448) ;  /* 0x0000000000149947 */ /* 0x000fea0003800000 */
[----:B------:R-:W0:Y:S02]  /*13e0*/  LDC.64 R4, c[0x0][0xa00] ;  /* 0x00028000ff047b82 */ /* 0x000e240000000a00 */
[----:B0-----:R-:W-:-:S05]  /*13f0*/  IMAD.WIDE R4, R29, 0x4, R4 ;  /* 0x000000041d047825 */ /* 0x001fca00078e0204 */
[----:B-----5:R-:W2:Y:S04]  /*1400*/  LDG.E R30, desc[UR40][R4.64] ;  /* 0x00000028041e7981 */ /* 0x020ea8000c1e1900 */
[----:B------:R-:W2:Y:S02]  /*1410*/  LDG.E R7, desc[UR40][R4.64+0x4] ;  /* 0x0000042804077981 */ /* 0x000ea4000c1e1900 */
[----:B--2---:R-:W-:-:S07]  /*1420*/  IADD3 R30, -R30, R7, RZ ;  /* 0x000000071e1e7210 */ /* 0x004fce0007ffe1ff */
.L_x_448:
[----:B------:R-:W-:Y:S02]  /*1430*/  IMAD.U32 R24, RZ, RZ, UR5 ;  /* 0x00000005ff187e24 */ /* 0x000fe4000f8e00ff */
[----:B------:R-:W-:Y:S01]  /*1440*/  IMAD.U32 R28, RZ, RZ, UR4 ;  /* 0x00000004ff1c7e24 */ /* 0x000fe2000f8e00ff */
[----:B------:R-:W-:Y:S06]  /*1450*/  @!P2 BRA `(.L_x_449) ;  /* 0x000000000010a947 */ /* 0x000fec0003800000 */
[----:B------:R-:W-:-:S04]  /*1460*/  IADD3 R4, P0, R199, UR8, RZ ;  /* 0x00000008c7047c10 */ /* 0x000fc8000ff1e0ff */
[----:B------:R-:W-:-:S05]  /*1470*/  IADD3.X R5, R200, UR9, RZ, P0, !PT ;  /* 0x00000009c8057c10 */ /* 0x000fca00087fe4ff */
[----:B------:R0:W5:Y:S01]  /*1480*/  LDG.E R28, desc[UR40][R4.64] ;  /* 0x00000028041c7981 */ /* 0x000162000c1e1900 */
[----:B------:R-:W-:Y:S05]  /*1490*/  BRA `(.L_x_450) ;  /* 0x0000000000107947 */ /* 0x000fea0003800000 */
.L_x_449:
[----:B------:R-:W-:Y:S05]  /*14a0*/  @!P0 BRA `(.L_x_450) ;  /* 0x00000000000c8947 */ /* 0x000fea0003800000 */
[----:B------:R-:W2:Y:S04]  /*14b0*/  LDG.E R5, desc[UR40][R8.64] ;  /* 0x0000002808057981 */ /* 0x000ea8000c1e1900 */
[----:B------:R-:W2:Y:S02]  /*14c0*/  LDG.E R28, desc[UR40][R8.64+0x4] ;  /* 0x00000428081c7981 */ /* 0x000ea4000c1e1900 */
[----:B--2---:R-:W-:-:S07]  /*14d0*/  IMAD.IADD R28, R28, 0x1, -R5 ;  /* 0x000000011c1c7824 */ /* 0x004fce00078e0a05 */
.L_x_450:
[----:B------:R-:W-:Y:S02]  /*14e0*/  ULDC.64 UR4, c[0x0][0xa10] ;  /* 0x0002840000047ab9 */ /* 0x000fe40000000a00 */
[----:B------:R-:W-:-:S04]  /*14f0*/  ISETP.NE.U32.AND P0, PT, RZ, UR4, PT ;  /* 0x00000004ff007c0c */ /* 0x000fc8000bf05070 */
[----:B------:R-:W-:Y:S01]  /*1500*/  ISETP.NE.AND.EX P0, PT, RZ, UR5, PT, P0 ;  /* 0x00000005ff007c0c */ /* 0x000fe2000bf05300 */
[----:B------:R-:W-:-:S12]  /*1510*/  ULDC.64 UR4, c[0x0][0xa30] ;  /* 0x00028c0000047ab9 */ /* 0x000fd80000000a00 */
[----:B0-----:R-:W0:Y:S02]  /*1520*/  @P0 LDC.64 R4, c[0x0][0xa10] ;  /* 0x00028400ff040b82 */ /* 0x001e240000000a00 */
[----:B0-----:R-:W-:-:S05]  /*1530*/  @P0 IMAD.WIDE R4, R29, 0x4, R4 ;  /* 0x000000041d040825 */ /* 0x001fca00078e0204 */
[----:B------:R-:W2:Y:S04]  /*1540*/  @P0 LDG.E R0, desc[UR40][R4.64] ;  /* 0x0000002804000981 */ /* 0x000ea8000c1e1900 */
[----:B------:R-:W2:Y:S01]  /*1550*/  @P0 LDG.E R9, desc[UR40][R4.64+0x4] ;  /* 0x0000042804090981 */ /* 0x000ea2000c1e1900 */
[----:B------:R-:W-:Y:S01]  /*1560*/  ISETP.NE.U32.AND P1, PT, RZ, UR4, PT ;  /* 0x00000004ff007c0c */ /* 0x000fe2000bf25070 */
[----:B-----5:R-:W-:-:S03]  /*1570*/  IMAD.MOV.U32 R27, RZ, RZ, R28 ;  /* 0x000000ffff1b7224 */ /* 0x020fc600078e001c */
[----:B------:R-:W-:-:S13]  /*1580*/  ISETP.NE.AND.EX P1, PT, RZ, UR5, PT, P1 ;  /* 0x00000005ff007c0c */ /* 0x000fda000bf25310 */
[----:B------:R-:W-:-:S04]  /*1590*/  @P1 IADD3 R6, P2, R199, UR4, RZ ;  /* 0x00000004c7061c10 */ /* 0x000fc8000ff5e0ff */
[----:B------:R-:W-:-:S05]  /*15a0*/  @P1 IADD3.X R7, R200, UR5, RZ, P2, !PT ;  /* 0x00000005c8071c10 */ /* 0x000fca00097fe4ff */
[----:B------:R0:W5:Y:S01]  /*15b0*/  @P1 LDG.E R27, desc[UR40][R6.64] ;  /* 0x00000028061b1981 */ /* 0x000162000c1e1900 */
[----:B------:R-:W-:Y:S01]  /*15c0*/  IMAD.IADD R11, R28, 0x1, -R3 ;  /* 0x000000011c0b7824 */ /* 0x000fe200078e0a03 */
[----:B------:R-:W-:-:S03]  /*15d0*/  PLOP3.LUT P3, PT, PT, PT, PT, 0x80, 0x0 ;  /* 0x000000000000781c */ /* 0x000fc60003f6f070 */
[----:B------:R-:W-:-:S05]  /*15e0*/  IMAD.MOV R31, RZ, RZ, -R11 ;  /* 0x000000ffff1f7224 */ /* 0x000fca00078e0a0b */
[----:B------:R-:W-:Y:S01]  /*15f0*/  VIMNMX R31, RZ, R31, !PT ;  /* 0x0000001fff1f7248 */ /* 0x000fe20007fe0100 */
[----:B--2---:R-:W-:-:S04]  /*1600*/  @P0 IMAD.IADD R24, R9, 0x1, -R0 ;  /* 0x0000000109180824 */ /* 0x004fc800078e0a00 */
[----:B------:R-:W-:-:S04]  /*1610*/  IMAD.IADD R168, R11, 0x1, R24 ;  /* 0x000000010ba87824 */ /* 0x000fc800078e0218 */
[----:B------:R-:W-:-:S05]  /*1620*/  VIADD R0, R168, 0x3f ;  /* 0x0000003fa8007836 */ /* 0x000fca0000000000 */
[----:B------:R-:W-:-:S04]  /*1630*/  SHF.R.S32.HI R3, RZ, 0x1f, R0 ;  /* 0x0000001fff037819 */ /* 0x000fc80000011400 */
[----:B------:R-:W-:-:S04]  /*1640*/  LEA.HI R3, R3, R0, RZ, 0x6 ;  /* 0x0000000003037211 */ /* 0x000fc800078f30ff */
[----:B------:R-:W-:Y:S02]  /*1650*/  LOP3.LUT R5, R3, 0xffffffc0, RZ, 0xc0, !PT ;  /* 0xffffffc003057812 */ /* 0x000fe400078ec0ff */
[----:B------:R-:W-:Y:S02]  /*1660*/  SHF.R.S32.HI R182, RZ, 0x6, R3 ;  /* 0x00000006ffb67819 */ /* 0x000fe40000011403 */
[----:B------:R-:W-:-:S04]  /*1670*/  VIADDMNMX R0, R5, -R11, R24, PT ;  /* 0x8000000b05007246 */ /* 0x000fc80003800118 */
[----:B------:R-:W-:Y:S02]  /*1680*/  ISETP.GT.AND P0, PT, R0, R31, PT ;  /* 0x0000001f0000720c */ /* 0x000fe40003f04270 */
[----:B------:R-:W-:-:S05]  /*1690*/  SHF.R.U32.HI R31, RZ, 0x6, R31 ;  /* 0x00000006ff1f7819 */ /* 0x000fca000001161f */
[----:B------:R-:W-:-:S06]  /*16a0*/  IMAD.MOV.U32 R51, RZ, RZ, R31 ;  /* 0x000000ffff337224 */ /* 0x000fcc00078e001f */
[----:B------:R-:W-:-:S04]  /*16b0*/  @P0 IADD3 R0, R0, 0x3f, RZ ;  /* 0x0000003f00000810 */ /* 0x000fc80007ffe0ff */
[----:B------:R-:W-:-:S04]  /*16c0*/  @P0 SHF.R.S32.HI R5, RZ, 0x1f, R0 ;  /* 0x0000001fff050819 */ /* 0x000fc80000011400 */
[----:B------:R-:W-:-:S04]  /*16d0*/  @P0 LEA.HI R5, R5, R0, RZ, 0x6 ;  /* 0x0000000005050211 */ /* 0x000fc800078f30ff */
[----:B------:R-:W-:-:S04]  /*16e0*/  @P0 SHF.R.S32.HI R51, RZ, 0x6, R5 ;  /* 0x00000006ff330819 */ /* 0x000fc80000011405 */
[----:B------:R-:W-:-:S13]  /*16f0*/  ISETP.GT.AND P0, PT, R51, R31, PT ;  /* 0x0000001f3300720c */ /* 0x000fda0003f04270 */
[----:B0-----:R-:W-:Y:S05]  /*1700*/  @!P0 BRA `(.L_x_451) ;  /* 0x0000002800b88947 */ /* 0x001fea0003800000 */
[----:B------:R-:W-:Y:S01]  /*1710*/  VIADD R0, R2, 0x22400 ;  /* 0x0002240002007836 */ /* 0x000fe20000000000 */
[----:B------:R-:W-:Y:S04]  /*1720*/  BSSY B6, `(.L_x_452) ;  /* 0x0000013000067945 */ /* 0x000fe80003800000 */
[----:B------:R-:W-:-:S13]  /*1730*/  LOP3.LUT P0, RZ, R0, 0x3ff, RZ, 0xc0, !PT ;  /* 0x000003ff00ff7812 */ /* 0x000fda000780c0ff */
        /* <DEDUP_REMOVED lines=8> */
[----:B------:R-:W-:Y:S01]  /*17c0*/  IMAD.U32 R10, RZ, RZ, UR6 ;  /* 0x00000006ff0a7e24 */ /* 0x000fe2000f8e00ff */
[----:B------:R-:W-:Y:S01]  /*17d0*/  MOV R12, 0x1 ;  /* 0x00000001000c7802 */ /* 0x000fe20000000f00 */
[----:B------:R-:W-:Y:S02]  /*17e0*/  IMAD.U32 R6, RZ, RZ, UR4 ;  /* 0x00000004ff067e24 */ /* 0x000fe4000f8e00ff */
[----:B------:R-:W-:-:S02]  /*17f0*/  IMAD.U32 R7, RZ, RZ, UR5 ;  /* 0x00000005ff077e24 */ /* 0x000fc4000f8e00ff */
[----:B------:R-:W-:Y:S02]  /*1800*/  IMAD.U32 R11, RZ, RZ, UR7 ;  /* 0x00000007ff0b7e24 */ /* 0x000fe4000f8e00ff */
[----:B------:R-:W-:Y:S02]  /*1810*/  IMAD.MOV.U32 R8, RZ, RZ, 0x70 ;  /* 0x00000070ff087424 */ /* 0x000fe400078e00ff */
[----:B0-----:R-:W-:-:S07]  /*1820*/  IMAD.MOV.U32 R13, RZ, RZ, RZ ;  /* 0x000000ffff0d7224 */ /* 0x001fce00078e00ff */
[----:B------:R-:W-:-:S07]  /*1830*/  LEPC R20, `(.L_x_453) ;  /* 0x000000001014794e */ /* 0x000fce0000000000 */
[----:B-1---5:R-:W-:Y:S05]  /*1840*/  CALL.ABS.NOINC R14 ;  /* 0x000000000e007343 */ /* 0x022fea0003c00000 */
.L_x_453:
[----:B------:R-:W-:Y:S05]  /*1850*/  BSYNC B6 ;  /* 0x0000000000067941 */ /* 0x000fea0003800000 */
.L_x_452:
        /* <DEDUP_REMOVED lines=20> */
.L_x_455:
[----:B------:R-:W-:Y:S05]  /*19a0*/  BSYNC B6 ;  /* 0x0000000000067941 */ /* 0x000fea0003800000 */
.L_x_454:
[----:B------:R-:W-:Y:S01]  /*19b0*/  ULDC.64 UR4, c[0x0][0x9f8] ;  /* 0x00027e0000047ab9 */ /* 0x000fe20000000a00 */
[----:B------:R-:W0:Y:S01]  /*19c0*/  LDC R0, c[0x0][0x428] ;  /* 0x00010a00ff007b82 */ /* 0x000e220000000800 */
[----:B------:R-:W-:-:S07]  /*19d0*/  ISETP.NE.U32.AND P0, PT, RZ, UR4, PT ;  /* 0x00000004ff007c0c */ /* 0x000fce000bf05070 */
[----:B------:R-:W1:Y:S01]  /*19e0*/  LDC.64 R54, c[0x0][0x2f0] ;  /* 0x0000bc00ff367b82 */ /* 0x000e620000000a00 */
[----:B------:R-:W-:Y:S01]  /*19f0*/  ISETP.NE.AND.EX P0, PT, RZ, UR5, PT, P0 ;  /* 0x00000005ff007c0c */ /* 0x000fe2000bf05300 */
[----:B------:R-:W-:Y:S01]  /*1a00*/  IMAD.IADD R48, R33, 0x1, R28 ;  /* 0x0000000121307824 */ /* 0x000fe200078e021c */
[----:B------:R-:W-:Y:S01]  /*1a10*/  ULDC.64 UR6, c[0x0][0xa08] ;  /* 0x0002820000067ab9 */ /* 0x000fe20000000a00 */
[----:B------:R-:W-:-:S04]  /*1a20*/  SHF.R.S32.HI R17, RZ, 0x1f, R16 ;  /* 0x0000001fff117819 */ /* 0x000fc80000011410 */
[----:B------:R-:W2:Y:S06]  /*1a30*/  LDC.64 R56, c[0x0][0x3d8] ;  /* 0x0000f600ff387b82 */ /* 0x000eac0000000a00 */
[----:B------:R-:W-:Y:S02]  /*1a40*/  @P0 IADD3 R4, P1, R199, UR4, RZ ;  /* 0x00000004c7040c10 */ /* 0x000fe4000ff3e0ff */
[----:B------:R-:W3:Y:S02]  /*1a50*/  LDC R67, c[0x0][0x3d4] ;  /* 0x0000f500ff437b82 */ /* 0x000ee40000000800 */
[----:B------:R-:W-:Y:S01]  /*1a60*/  @P0 IADD3.X R5, R200, UR5, RZ, P1, !PT ;  /* 0x00000005c8050c10 */ /* 0x000fe20008ffe4ff */
[----:B------:R-:W-:-:S04]  /*1a70*/  ULDC.64 UR4, c[0x0][0x2f8] ;  /* 0x0000be0000047ab9 */ /* 0x000fc80000000a00 */
[----:B------:R4:W2:Y:S01]  /*1a80*/  @P0 LDG.E R29, desc[UR40][R4.64] ;  /* 0x00000028041d0981 */ /* 0x0008a2000c1e1900 */
[----:B0-----:R-:W-:Y:S01]  /*1a90*/  ISETP.NE.AND P0, PT, R0, 0x1, PT ;  /* 0x000000010000780c */ /* 0x001fe20003f05270 */
[----:B------:R-:W0:Y:S01]  /*1aa0*/  LDC.64 R32, c[0x0][0x3e8] ;  /* 0x0000fa00ff207b82 */ /* 0x000e220000000a00 */
[----:B------:R-:W-:Y:S01]  /*1ab0*/  SHF.R.S32.HI R12, RZ, 0x1f, R48 ;  /* 0x0000001fff0c7819 */ /* 0x000fe20000011430 */
[----:B------:R-:W-:Y:S01]  /*1ac0*/  IMAD.SHL.U32 R42, R204, 0x4, RZ ;  /* 0x00000004cc2a7824 */ /* 0x000fe200078e00ff */
[----:B------:R-:W0:Y:S01]  /*1ad0*/  S2R R34, SR_TID.X ;  /* 0x0000000000227919 */ /* 0x000e220000002100 */
[----:B------:R-:W-:Y:S01]  /*1ae0*/  IMAD.SHL.U32 R61, R186, 0x40, RZ ;  /* 0x00000040ba3d7824 */ /* 0x000fe200078e00ff */
[----:B-1----:R-:W-:Y:S01]  /*1af0*/  SHF.L.U64.HI R53, R54, 0x6, R55 ;  /* 0x0000000636357819 */ /* 0x002fe20000010237 */
[-C--:B------:R-:W-:Y:S01]  /*1b00*/  IMAD R3, R12, R54.reuse, RZ ;  /* 0x000000360c037224 */ /* 0x080fe200078e02ff */
[----:B------:R-:W-:Y:S01]  /*1b10*/  SHF.R.S32.HI R43, RZ, 0x1f, R42 ;  /* 0x0000001fff2b7819 */ /* 0x000fe2000001142a */
[C---:B----4-:R-:W-:Y:S01]  /*1b20*/  IMAD.WIDE.U32 R4, R48.reuse, R54, RZ ;  /* 0x0000003630047225 */ /* 0x050fe200078e00ff */
[----:B------:R-:W-:Y:S01]  /*1b30*/  LOP3.LUT R61, R61, 0x1c0, RZ, 0xc0, !PT ;  /* 0x000001c03d3d7812 */ /* 0x000fe200078ec0ff */
[----:B------:R-:W1:Y:S02]  /*1b40*/  LDC R63, c[0x0][0x3d4] ;  /* 0x0000f500ff3f7b82 */ /* 0x000e640000000800 */
[----:B------:R-:W-:Y:S01]  /*1b50*/  IMAD R3, R48, R55, R3 ;  /* 0x0000003730037224 */ /* 0x000fe200078e0203 */
[----:B------:R-:W-:Y:S01]  /*1b60*/  SHF.R.U32.HI R65, RZ, 0x3, R61 ;  /* 0x00000003ff417819 */ /* 0x000fe2000001163d */
[C---:B------:R-:W-:Y:S01]  /*1b70*/  VIADD R84, R16.reuse, 0x20 ;  /* 0x0000002010547836 */ /* 0x040fe20000000000 */
[----:B---3--:R-:W-:Y:S01]  /*1b80*/  ISETP.GE.AND P2, PT, R16, R67, PT ;  /* 0x000000431000720c */ /* 0x008fe20003f46270 */
[----:B------:R-:W-:-:S02]  /*1b90*/  IMAD.IADD R5, R5, 0x1, R3 ;  /* 0x0000000105057824 */ /* 0x000fc400078e0203 */
[----:B------:R-:W3:Y:S01]  /*1ba0*/  @P0 LDC R7, c[0x0][0x42c] ;  /* 0x00010b00ff070b82 */ /* 0x000ee20000000800 */
[----:B------:R-:W-:Y:S01]  /*1bb0*/  P2R R76, PR, RZ, 0x4 ;  /* 0x00000004ff4c7803 */ /* 0x000fe20000000000 */
[----:B0-----:R-:W-:-:S06]  /*1bc0*/  IMAD.SHL.U32 R60, R32, 0x40, RZ ;  /* 0x00000040203c7824 */ /* 0x001fcc00078e00ff */
[----:B------:R-:W0:Y:S08]  /*1bd0*/  @P0 LDC R9, c[0x0][0x430] ;  /* 0x00010c00ff090b82 */ /* 0x000e300000000800 */
[----:B------:R-:W4:Y:S01]  /*1be0*/  LDC R64, c[0x0][0x2e4] ;  /* 0x0000b900ff407b82 */ /* 0x000f220000000800 */
[----:B------:R-:W-:-:S05]  /*1bf0*/  SHF.R.U32.HI R34, RZ, 0x7, R34 ;  /* 0x00000007ff227819 */ /* 0x000fca0000011622 */
[----:B------:R-:W-:Y:S02]  /*1c00*/  VIADD R62, R34, 0x8 ;  /* 0x00000008223e7836 */ /* 0x000fe40000000000 */
[----:B---3--:R-:W-:Y:S01]  /*1c10*/  @P0 IMAD.HI.U32 R0, R26, R7, RZ ;  /* 0x000000071a000227 */ /* 0x008fe200078e00ff */
[----:B------:R-:W3:Y:S04]  /*1c20*/  LDC.64 R46, c[0x0][0x2d8] ;  /* 0x0000b600ff2e7b82 */ /* 0x000ee80000000a00 */
[----:B0-----:R-:W-:Y:S02]  /*1c30*/  @P0 SHF.R.U32.HI R26, RZ, R9, R0 ;  /* 0x00000009ff1a0219 */ /* 0x001fe40000011600 */
[----:B------:R-:W-:Y:S02]  /*1c40*/  ISETP.NE.U32.AND P0, PT, RZ, UR6, PT ;  /* 0x00000006ff007c0c */ /* 0x000fe4000bf05070 */
[----:B------:R-:W-:Y:S01]  /*1c50*/  SHF.R.S32.HI R0, RZ, 0x1f, R26 ;  /* 0x0000001fff007819 */ /* 0x000fe2000001141a */
[----:B------:R-:W-:Y:S01]  /*1c60*/  IMAD.WIDE.U32 R4, R26, UR4, R4 ;  /* 0x000000041a047c25 */ /* 0x000fe2000f8e0004 */
[----:B------:R-:W-:Y:S01]  /*1c70*/  ISETP.NE.AND.EX P0, PT, RZ, UR7, PT, P0 ;  /* 0x00000007ff007c0c */ /* 0x000fe2000bf05300 */
[----:B------:R-:W-:-:S02]  /*1c80*/  ULDC.64 UR6, c[0x0][0x320] ;  /* 0x0000c80000067ab9 */ /* 0x000fc40000000a00 */
[C---:B------:R-:W-:Y:S02]  /*1c90*/  IMAD R7, R0.reuse, UR6, RZ ;  /* 0x0000000600077c24 */ /* 0x040fe4000f8e02ff */
[----:B------:R-:W-:Y:S02]  /*1ca0*/  IMAD R3, R0, UR4, RZ ;  /* 0x0000000400037c24 */ /* 0x000fe4000f8e02ff */
[C---:B------:R-:W-:Y:S02]  /*1cb0*/  IMAD R9, R26.reuse, UR7, R7 ;  /* 0x000000071a097c24 */ /* 0x040fe4000f8e0207 */
[----:B------:R-:W-:-:S04]  /*1cc0*/  IMAD.WIDE.U32 R6, R26, UR6, R16 ;  /* 0x000000061a067c25 */ /* 0x000fc8000f8e0010 */
[----:B------:R-:W-:Y:S01]  /*1cd0*/  IMAD R3, R26, UR5, R3 ;  /* 0x000000051a037c24 */ /* 0x000fe2000f8e0203 */
[----:B------:R-:W-:Y:S01]  /*1ce0*/  ULDC.64 UR4, c[0x0][0x300] ;  /* 0x0000c00000047ab9 */ /* 0x000fe20000000a00 */
[----:B------:R-:W-:Y:S02]  /*1cf0*/  IMAD.IADD R7, R7, 0x1, R9 ;  /* 0x0000000107077824 */ /* 0x000fe400078e0209 */
[----:B------:R-:W-:Y:S01]  /*1d00*/  IMAD.IADD R5, R5, 0x1, R3 ;  /* 0x0000000105057824 */ /* 0x000fe200078e0203 */
[----:B------:R-:W-:Y:S02]  /*1d10*/  SHF.R.S32.HI R3, RZ, 0x1f, R19 ;  /* 0x0000001fff037819 */ /* 0x000fe40000011413 */
[----:B--2---:R-:W-:Y:S02]  /*1d20*/  SHF.R.S32.HI R0, RZ, 0x1f, R29 ;  /* 0x0000001fff007819 */ /* 0x004fe4000001141d */
[----:B------:R-:W-:Y:S02]  /*1d30*/  SEL R9, R29, RZ, !P0 ;  /* 0x000000ff1d097207 */ /* 0x000fe40004000000 */
[----:B------:R-:W-:-:S03]  /*1d40*/  SEL R0, R0, RZ, !P0 ;  /* 0x000000ff00007207 */ /* 0x000fc60004000000 */
[----:B------:R-:W-:-:S04]  /*1d50*/  IMAD.WIDE.U32 R44, R9, UR4, R4 ;  /* 0x00000004092c7c25 */ /* 0x000fc8000f8e0004 */
[----:B------:R-:W-:Y:S02]  /*1d60*/  IMAD R8, R0, UR4, RZ ;  /* 0x0000000400087c24 */ /* 0x000fe4000f8e02ff */
[----:B------:R-:W-:-:S04]  /*1d70*/  IMAD.WIDE.U32 R4, R19, R54, R16 ;  /* 0x0000003613047225 */ /* 0x000fc800078e0010 */
[----:B------:R-:W-:Y:S01]  /*1d80*/  IMAD R11, R9, UR5, R8 ;  /* 0x00000005090b7c24 */ /* 0x000fe2000f8e0208 */
[----:B------:R-:W-:Y:S01]  /*1d90*/  ULDC.64 UR4, c[0x0][0x328] ;  /* 0x0000ca0000047ab9 */ /* 0x000fe20000000a00 */
[C---:B------:R-:W-:Y:S01]  /*1da0*/  IMAD R8, R3.reuse, R54, RZ ;  /* 0x0000003603087224 */ /* 0x040fe200078e02ff */
[----:B------:R-:W-:Y:S01]  /*1db0*/  IADD3 R26, P0, R44, R4, RZ ;  /* 0x000000042c1a7210 */ /* 0x000fe20007f1e0ff */
[----:B------:R-:W-:Y:S02]  /*1dc0*/  IMAD R4, R3, R56, RZ ;  /* 0x0000003803047224 */ /* 0x000fe400078e02ff */
[----:B------:R-:W-:Y:S01]  /*1dd0*/  IMAD R13, R19, R55, R8 ;  /* 0x00000037130d7224 */ /* 0x000fe200078e0208 */
[----:B------:R-:W-:Y:S01]  /*1de0*/  SHF.L.U64.HI R55, R56, 0x6, R57 ;  /* 0x0000000638377819 */ /* 0x000fe20000010239 */
[----:B------:R-:W-:Y:S02]  /*1df0*/  IMAD R8, R0, UR4, RZ ;  /* 0x0000000400087c24 */ /* 0x000fe4000f8e02ff */
[----:B------:R-:W-:-:S02]  /*1e00*/  IMAD.IADD R0, R45, 0x1, R11 ;  /* 0x000000012d007824 */ /* 0x000fc400078e020b */
[----:B------:R-:W-:Y:S02]  /*1e10*/  IMAD R15, R19, R57, R4 ;  /* 0x00000039130f7224 */ /* 0x000fe400078e0204 */
[----:B------:R-:W-:Y:S01]  /*1e20*/  IMAD.WIDE.U32 R40, R9, UR4, R6 ;  /* 0x0000000409287c25 */ /* 0x000fe2000f8e0006 */
[----:B------:R-:W-:Y:S01]  /*1e30*/  IADD3.X R50, R0, R5, R13, P0, !PT ;  /* 0x0000000500327210 */ /* 0x000fe200007fe40d */
[----:B------:R-:W-:Y:S01]  /*1e40*/  ULDC UR4, c[0x0][0x2e4] ;  /* 0x0000b90000047ab9 */ /* 0x000fe20000000800 */
[----:B------:R-:W-:Y:S01]  /*1e50*/  SEL R13, R67, RZ, P2 ;  /* 0x000000ff430d7207 */ /* 0x000fe20001000000 */
[C---:B------:R-:W-:Y:S01]  /*1e60*/  IMAD.WIDE.U32 R4, R19.reuse, R56, R42 ;  /* 0x0000003813047225 */ /* 0x040fe200078e002a */
[----:B------:R-:W-:Y:S02]  /*1e70*/  IADD3 R48, P2, R19, R48, RZ ;  /* 0x0000003013307210 */ /* 0x000fe40007f5e0ff */
[----:B------:R-:W-:Y:S01]  /*1e80*/  ISETP.GE.AND P0, PT, R16, UR4, PT ;  /* 0x0000000410007c0c */ /* 0x000fe2000bf06270 */
[----:B------:R-:W-:Y:S01]  /*1e90*/  IMAD R79, R9, UR5, R8 ;  /* 0x00000005094f7c24 */ /* 0x000fe2000f8e0208 */
[----:B------:R-:W-:Y:S01]  /*1ea0*/  ISETP.GE.AND P1, PT, R84, UR4, PT ;  /* 0x0000000454007c0c */ /* 0x000fe2000bf26270 */
[----:B------:R-:W-:Y:S01]  /*1eb0*/  IMAD.WIDE.U32 R8, R19, R56, R16 ;  /* 0x0000003813087225 */ /* 0x000fe200078e0010 */
[----:B------:R-:W-:-:S03]  /*1ec0*/  IADD3.X R49, R12, R3, RZ, P2, !PT ;  /* 0x000000030c317210 */ /* 0x000fc600017fe4ff */
[----:B------:R-:W-:Y:S02]  /*1ed0*/  IMAD.IADD R5, R5, 0x1, R15 ;  /* 0x0000000105057824 */ /* 0x000fe400078e020f */
[----:B------:R-:W-:Y:S02]  /*1ee0*/  IMAD.IADD R13, R16, 0x1, R13 ;  /* 0x00000001100d7824 */ /* 0x000fe400078e020d */
[----:B------:R-:W-:Y:S01]  /*1ef0*/  IMAD.IADD R9, R15, 0x1, R9 ;  /* 0x000000010f097824 */ /* 0x000fe200078e0209 */
[----:B-----5:R-:W-:Y:S01]  /*1f00*/  SHF.R.S32.HI R15, RZ, 0x1f, R27 ;  /* 0x0000001fff0f7819 */ /* 0x020fe2000001141b */
[----:B------:R-:W-:Y:S01]  /*1f10*/  IMAD.WIDE.U32 R36, R27, R56, R4 ;  /* 0x000000381b247225 */ /* 0x000fe200078e0004 */
[--C-:B------:R-:W-:Y:S02]  /*1f20*/  LOP3.LUT R4, R61, 0x18, R16.reuse, 0xf8, !PT ;  /* 0x000000183d047812 */ /* 0x100fe400078ef810 */
[----:B------:R-:W-:Y:S01]  /*1f30*/  SHF.R.S32.HI R52, RZ, 0x1f, R13 ;  /* 0x0000001fff347819 */ /* 0x000fe2000001140d */
[-C--:B------:R-:W-:Y:S01]  /*1f40*/  IMAD R6, R3, R32.reuse, RZ ;  /* 0x0000002003067224 */ /* 0x080fe200078e02ff */
[----:B------:R-:W-:Y:S01]  /*1f50*/  LOP3.LUT R4, R4, R65, RZ, 0x3c, !PT ;  /* 0x0000004104047212 */ /* 0x000fe200078e3cff */
[----:B------:R-:W-:Y:S01]  /*1f60*/  IMAD.WIDE.U32 R10, R19, R32, R16 ;  /* 0x00000020130a7225 */ /* 0x000fe200078e0010 */
[----:B------:R-:W-:-:S03]  /*1f70*/  LEA.HI R52, R52, R13, RZ, 0x3 ;  /* 0x0000000d34347211 */ /* 0x000fc600078f18ff */
[----:B------:R-:W-:Y:S01]  /*1f80*/  IMAD R21, R19, R33, R6 ;  /* 0x0000002113157224 */ /* 0x000fe200078e0206 */
[----:B------:R-:W-:Y:S01]  /*1f90*/  LOP3.LUT R73, R52, 0xfffffff8, RZ, 0xc0, !PT ;  /* 0xfffffff834497812 */ /* 0x000fe200078ec0ff */
[----:B------:R-:W-:Y:S02]  /*1fa0*/  IMAD R14, R15, R56, RZ ;  /* 0x000000380f0e7224 */ /* 0x000fe400078e02ff */
[-C--:B------:R-:W-:Y:S01]  /*1fb0*/  IMAD.WIDE.U32 R6, R19, R32.reuse, R42 ;  /* 0x0000002013067225 */ /* 0x080fe200078e002a */
[----:B------:R-:W-:Y:S02]  /*1fc0*/  IADD3 R11, R21, R11, RZ ;  /* 0x0000000b150b7210 */ /* 0x000fe40007ffe0ff */
[----:B------:R-:W-:Y:S01]  /*1fd0*/  SHF.R.S32.HI R77, RZ, 0x1f, R73 ;  /* 0x0000001fff4d7819 */ /* 0x000fe20000011449 */
[----:B------:R-:W-:Y:S01]  /*1fe0*/  IMAD R13, R27, R57, R14 ;  /* 0x000000391b0d7224 */ /* 0x000fe200078e020e */
[----:B------:R-:W-:Y:S01]  /*1ff0*/  SHF.L.U64.HI R57, R32, 0x6, R33 ;  /* 0x0000000620397819 */ /* 0x000fe20000010221 */
[----:B------:R-:W-:Y:S01]  /*2000*/  IMAD R69, R189, 0x200, R4 ;  /* 0x00000200bd457824 */ /* 0x000fe200078e0204 */
[----:B------:R-:W-:Y:S01]  /*2010*/  LOP3.LUT R4, R61, 0x38, R52, 0xf8, !PT ;  /* 0x000000383d047812 */ /* 0x000fe200078ef834 */
[----:B------:R-:W-:-:S02]  /*2020*/  IMAD R14, R15, R32, RZ ;  /* 0x000000200f0e7224 */ /* 0x000fc400078e02ff */
[----:B------:R-:W-:Y:S01]  /*2030*/  IMAD.IADD R7, R7, 0x1, R21 ;  /* 0x0000000107077824 */ /* 0x000fe200078e0215 */
[----:B------:R-:W-:Y:S01]  /*2040*/  LOP3.LUT R4, R4, R65, RZ, 0x3c, !PT ;  /* 0x0000004104047212 */ /* 0x000fe200078e3cff */
[C---:B------:R-:W-:Y:S02]  /*2050*/  IMAD R75, R27.reuse, R33, R14 ;  /* 0x000000211b4b7224 */ /* 0x040fe400078e020e */
[----:B------:R-:W-:-:S04]  /*2060*/  IMAD.WIDE.U32 R28, R27, R32, R10 ;  /* 0x000000201b1c7225 */ /* 0x000fc800078e000a */
[----:B------:R-:W-:-:S04]  /*2070*/  IMAD.WIDE.U32 R38, R27, R56, R8 ;  /* 0x000000381b267225 */ /* 0x000fc800078e0008 */
[----:B------:R-:W-:-:S04]  /*2080*/  IMAD.WIDE.U32 R20, R27, R32, R6 ;  /* 0x000000201b147225 */ /* 0x000fc800078e0006 */
[----:B------:R-:W-:Y:S02]  /*2090*/  IMAD.IADD R71, R75, 0x1, R29 ;  /* 0x000000014b477824 */ /* 0x000fe400078e021d */
[----:B------:R-:W-:Y:S02]  /*20a0*/  IMAD.SHL.U32 R54, R54, 0x40, RZ ;  /* 0x0000004036367824 */ /* 0x000fe400078e00ff */
[----:B------:R-:W-:Y:S02]  /*20b0*/  IMAD.SHL.U32 R56, R56, 0x40, RZ ;  /* 0x0000004038387824 */ /* 0x000fe400078e00ff */
[----:B------:R-:W-:Y:S02]  /*20c0*/  IMAD.SHL.U32 R67, R67, 0x2, RZ ;  /* 0x0000000243437824 */ /* 0x000fe400078e00ff */
[----:B------:R-:W-:Y:S02]  /*20d0*/  IMAD.IADD R66, R13, 0x1, R39 ;  /* 0x000000010d427824 */ /* 0x000fe400078e0227 */
[----:B------:R-:W-:-:S02]  /*20e0*/  IMAD.IADD R68, R37, 0x1, R13 ;  /* 0x0000000125447824 */ /* 0x000fc400078e020d */
[----:B------:R-:W-:Y:S02]  /*20f0*/  IMAD.IADD R75, R21, 0x1, R75 ;  /* 0x00000001154b7824 */ /* 0x000fe400078e024b */
[----:B------:R-:W-:Y:S02]  /*2100*/  IMAD R70, R189, 0x200, R4 ;  /* 0x00000200bd467824 */ /* 0x000fe400078e0204 */
[----:B-1-34-:R-:W-:-:S07]  /*2110*/  IMAD.IADD R79, R41, 0x1, R79 ;  /* 0x00000001294f7824 */ /* 0x01afce00078e024f */
.L_x_485:
[----:B------:R-:W-:Y:S01]  /*2120*/  VIADD R51, R51, 0xffffffff ;  /* 0xffffffff33337836 */ /* 0x000fe20000000000 */
[----:B------:R-:W-:Y:S01]  /*2130*/  ISETP.GE.AND P3, PT, R63, 0x1, PT ;  /* 0x000000013f00780c */ /* 0x000fe20003f66270 */
[----:B------:R-:W-:Y:S05]  /*2140*/  YIELD ;  /* 0x0000000000007946 */ /* 0x000fea0003800000 */
[----:B------:R-:W-:Y:S01]  /*2150*/  SHF.R.S32.HI R59, RZ, 0x1f, R51 ;  /* 0x0000001fff3b7819 */ /* 0x000fe20000011433 */
[-C--:B------:R-:W-:Y:S01]  /*2160*/  IMAD R5, R53, R51.reuse, RZ ;  /* 0x0000003335057224 */ /* 0x080fe200078e02ff */
[----:B--2---:R-:W-:Y:S01]  /*2170*/  SHF.L.U32 R32, R22, 0xc, RZ ;  /* 0x0000000c16207819 */ /* 0x004fe200000006ff */
[----:B---3--:R-:W-:Y:S01]  /*2180*/  IMAD.WIDE.U32 R14, R54, R51, RZ ;  /* 0x00000033360e7225 */ /* 0x008fe200078e00ff */
[----:B------:R-:W-:Y:S03]  /*2190*/  BSSY B0, `(.L_x_456) ;  /* 0x000018b000007945 */ /* 0x000fe60003800000 */
[----:B------:R-:W-:Y:S01]  /*21a0*/  IMAD R5, R59, R54, R5 ;  /* 0x000000363b057224 */ /* 0x000fe200078e0205 */
[----:B------:R-:W-:-:S03]  /*21b0*/  IADD3 R4, P2, R26, R14, RZ ;  /* 0x0000000e1a047210 */ /* 0x000fc60007f5e0ff */
[----:B------:R-:W-:Y:S01]  /*21c0*/  IMAD.IADD R81, R15, 0x1, R5 ;  /* 0x000000010f517824 */ /* 0x000fe200078e0205 */
[----:B------:R-:W-:Y:S01]  /*21d0*/  LEA R12, P4, R4, R46, 0x1 ;  /* 0x0000002e040c7211 */ /* 0x000fe200078808ff */
[----:B------:R-:W-:Y:S02]  /*21e0*/  IMAD.IADD R5, R69, 0x1, R32 ;  /* 0x0000000145057824 */ /* 0x000fe400078e0220 */
[----:B------:R-:W-:Y:S01]  /*21f0*/  IMAD.X R6, R81, 0x1, R50, P2 ;  /* 0x0000000151067824 */ /* 0x000fe200010e0632 */
[----:B------:R-:W-:Y:S01]  /*2200*/  ISETP.GT.AND P2, PT, R51, R31, PT ;  /* 0x0000001f3300720c */ /* 0x000fe20003f44270 */
[----:B------:R-:W-:-:S03]  /*2210*/  IMAD R33, R5, 0x2, R2 ;  /* 0x0000000205217824 */ /* 0x000fc600078e0202 */
[----:B------:R-:W-:Y:S01]  /*2220*/  LEA.HI.X R13, R4, R47, R6, 0x1, P4 ;  /* 0x0000002f040d7211 */ /* 0x000fe200020f0c06 */
[----:B------:R-:W-:Y:S08]  /*2230*/  @!P3 BRA `(.L_x_457) ;  /* 0x0000001400a0b947 */ /* 0x000ff00003800000 */
[----:B------:R-:W-:Y:S01]  /*2240*/  ULDC.U8 UR4, c[0x0][0x3f0] ;  /* 0x0000fc0000047ab9 */ /* 0x000fe20000000000 */
[-C--:B------:R-:W-:Y:S01]  /*2250*/  IMAD R7, R55, R51.reuse, RZ ;  /* 0x0000003337077224 */ /* 0x080fe200078e02ff */
[----:B------:R-:W-:Y:S01]  /*2260*/  ISETP.NE.AND P3, PT, RZ, UR4, PT ;  /* 0x00000004ff007c0c */ /* 0x000fe2000bf65270 */
[----:B------:R-:W-:-:S04]  /*2270*/  IMAD.WIDE.U32 R4, R56, R51, RZ ;  /* 0x0000003338047225 */ /* 0x000fc800078e00ff */
[----:B------:R-:W-:-:S04]  /*2280*/  IMAD R7, R59, R56, R7 ;  /* 0x000000383b077224 */ /* 0x000fc800078e0207 */
[----:B------:R-:W-:-:S04]  /*2290*/  IMAD.IADD R83, R5, 0x1, R7 ;  /* 0x0000000105537824 */ /* 0x000fc800078e0207 */
[----:B------:R-:W-:Y:S05]  /*22a0*/  @!P3 BRA `(.L_x_458) ;  /* 0x0000000800b4b947 */ /* 0x000fea0003800000 */
[----:B------:R-:W-:Y:S01]  /*22b0*/  IMAD R58, R51, -0x40, R24 ;  /* 0xffffffc0333a7824 */ /* 0x000fe200078e0218 */
[----:B------:R-:W-:Y:S01]  /*22c0*/  BSSY B1, `(.L_x_459) ;  /* 0x000001e000017945 */ /* 0x000fe20003800000 */
[----:B------:R-:W-:Y:S02]  /*22d0*/  CS2R R8, SRZ ;  /* 0x0000000000087805 */ /* 0x000fe4000001ff00 */
[----:B------:R-:W-:Y:S02]  /*22e0*/  CS2R R34, SRZ ;  /* 0x0000000000227805 */ /* 0x000fe4000001ff00 */
[----:B------:R-:W-:Y:S02]  /*22f0*/  CS2R R10, SRZ ;  /* 0x00000000000a7805 */ /* 0x000fe4000001ff00 */
[----:B------:R-:W-:Y:S02]  /*2300*/  VIMNMX R58, R58, 0x40, PT ;  /* 0x000000403a3a7848 */ /* 0x000fe40003fe0100 */
[----:B------:R-:W-:-:S02]  /*2310*/  CS2R R14, SRZ ;  /* 0x00000000000e7805 */ /* 0x000fc4000001ff00 */
[----:B------:R-:W-:-:S13]  /*2320*/  ISETP.GE.AND P4, PT, R19, R58, PT ;  /* 0x0000003a1300720c */ /* 0x000fda0003f86270 */
[----:B------:R-:W-:Y:S05]  /*2330*/  @P4 BRA `(.L_x_460) ;  /* 0x0000000000584947 */ /* 0x000fea0003800000 */
[----:B------:R-:W-:Y:S01]  /*2340*/  IMAD R5, R57, R51, RZ ;  /* 0x0000003339057224 */ /* 0x000fe200078e02ff */
[----:B------:R-:W-:Y:S01]  /*2350*/  IADD3 R7, P3, R36, R4, RZ ;  /* 0x0000000424077210 */ /* 0x000fe20007f7e0ff */
[----:B------:R-:W-:Y:S01]  /*2360*/  IMAD.MOV.U32 R74, RZ, RZ, R20 ;  /* 0x000000ffff4a7224 */ /* 0x000fe200078e0014 */
[----:B------:R-:W-:Y:S01]  /*2370*/  ULDC.64 UR4, c[0x0][0x3c8] ;  /* 0x0000f20000047ab9 */ /* 0x000fe20000000a00 */
[-C--:B------:R-:W-:Y:S01]  /*2380*/  IMAD R9, R59, R60.reuse, R5 ;  /* 0x0000003c3b097224 */ /* 0x080fe200078e0205 */
[----:B------:R-:W-:Y:S01]  /*2390*/  ULDC.64 UR6, c[0x0][0x3e0] ;  /* 0x0000f80000067ab9 */ /* 0x000fe20000000a00 */
[----:B------:R-:W-:-:S04]  /*23a0*/  IMAD.WIDE.U32 R4, R51, R60, R74 ;  /* 0x0000003c33047225 */ /* 0x000fc800078e004a */
[----:B------:R-:W-:Y:S01]  /*23b0*/  IMAD.X R10, R83, 0x1, R68, P3 ;  /* 0x00000001530a7824 */ /* 0x000fe200018e0644 */
[----:B------:R-:W-:Y:S01]  /*23c0*/  LEA R6, P3, R7, UR4, 0x1 ;  /* 0x0000000407067c11 */ /* 0x000fe2000f8608ff */
[----:B------:R-:W-:Y:S01]  /*23d0*/  IMAD.IADD R5, R5, 0x1, R9 ;  /* 0x0000000105057824 */ /* 0x000fe200078e0209 */
[----:B------:R-:W-:Y:S01]  /*23e0*/  LEA R80, P5, R4, UR6, 0x1 ;  /* 0x0000000604507c11 */ /* 0x000fe2000f8a08ff */
[----:B------:R-:W-:Y:S01]  /*23f0*/  VIADD R8, R42, 0x10 ;  /* 0x000000102a087836 */ /* 0x000fe20000000000 */
[----:B------:R-:W-:Y:S02]  /*2400*/  LEA.HI.X R7, R7, UR5, R10, 0x1, P3 ;  /* 0x0000000507077c11 */ /* 0x000fe400098f0c0a */
[----:B------:R-:W-:Y:S02]  /*2410*/  CS2R R10, SRZ ;  /* 0x00000000000a7805 */ /* 0x000fe4000001ff00 */
[----:B------:R-:W-:Y:S02]  /*2420*/  LEA.HI.X R81, R4, UR7, R5, 0x1, P5 ;  /* 0x0000000704517c11 */ /* 0x000fe4000a8f0c05 */
[----:B------:R-:W-:-:S02]  /*2430*/  ISETP.GE.AND P3, PT, R42, R63, PT ;  /* 0x0000003f2a00720c */ /* 0x000fc40003f66270 */
[----:B------:R-:W-:Y:S02]  /*2440*/  ISETP.GE.AND P5, PT, R8, R63, PT ;  /* 0x0000003f0800720c */ /* 0x000fe40003fa6270 */
[----:B------:R-:W-:-:S09]  /*2450*/  CS2R R8, SRZ ;  /* 0x0000000000087805 */ /* 0x000fd2000001ff00 */
[----:B------:R0:W5:Y:S04]  /*2460*/  @!P3 LDG.E.64 R34, desc[UR40][R6.64] ;  /* 0x000000280622b981 */ /* 0x000168000c1e1b00 */
[----:B------:R0:W5:Y:S04]  /*2470*/  @!P5 LDG.E.64 R8, desc[UR40][R6.64+0x20] ;  /* 0x000020280608d981 */ /* 0x000168000c1e1b00 */
[----:B------:R0:W5:Y:S04]  /*2480*/  @!P3 LDG.E.64 R14, desc[UR40][R80.64] ;  /* 0x00000028500eb981 */ /* 0x000168000c1e1b00 */
[----:B------:R0:W5:Y:S02]  /*2490*/  @!P5 LDG.E.64 R10, desc[UR40][R80.64+0x20] ;  /* 0x00002028500ad981 */ /* 0x000164000c1e1b00 */
.L_x_460:
[----:B------:R-:W-:Y:S05]  /*24a0*/  BSYNC B1 ;  /* 0x0000000000017941 */ /* 0x000fea0003800000 */
.L_x_459:
[----:B------:R-:W-:Y:S01]  /*24b0*/  ISETP.NE.AND P3, PT, R184, 0x3, PT ;  /* 0x00000003b800780c */ /* 0x000fe20003f65270 */
[----:B-----5:R-:W-:Y:S01]  /*24c0*/  IMAD.MOV.U32 R4, RZ, RZ, R8 ;  /* 0x000000ffff047224 */ /* 0x020fe200078e0008 */
[----:B------:R-:W-:Y:S01]  /*24d0*/  MOV R5, R9 ;  /* 0x0000000900057202 */ /* 0x000fe20000000f00 */
[----:B0-----:R-:W-:Y:S02]  /*24e0*/  IMAD.MOV.U32 R6, RZ, RZ, R34 ;  /* 0x000000ffff067224 */ /* 0x001fe400078e0022 */
[----:B------:R-:W-:Y:S01]  /*24f0*/  IMAD.MOV.U32 R7, RZ, RZ, R35 ;  /* 0x000000ffff077224 */ /* 0x000fe200078e0023 */
[----:B------:R-:W-:Y:S01]  /*2500*/  PRMT R86, R86, 0x5410, R4 ;  /* 0x0000541056567816 */ /* 0x000fe20000000004 */
[----:B------:R-:W-:Y:S01]  /*2510*/  IMAD.MOV.U32 R4, RZ, RZ, R10 ;  /* 0x000000ffff047224 */ /* 0x000fe200078e000a */
[----:B------:R-:W-:Y:S01]  /*2520*/  PRMT R88, R88, 0x5410, R5 ;  /* 0x0000541058587816 */ /* 0x000fe20000000005 */
[----:B------:R-:W-:Y:S01]  /*2530*/  IMAD.MOV.U32 R5, RZ, RZ, R11 ;  /* 0x000000ffff057224 */ /* 0x000fe200078e000b */
[----:B------:R-:W-:Y:S01]  /*2540*/  PRMT R80, R80, 0x5410, R6 ;  /* 0x0000541050507816 */ /* 0x000fe20000000006 */
[----:B------:R-:W-:Y:S01]  /*2550*/  IMAD.MOV.U32 R6, RZ, RZ, R14 ;  /* 0x000000ffff067224 */ /* 0x000fe200078e000e */
[----:B------:R-:W-:Y:S01]  /*2560*/  PRMT R82, R82, 0x5410, R7 ;  /* 0x0000541052527816 */ /* 0x000fe20000000007 */
[----:B------:R-:W-:Y:S01]  /*2570*/  IMAD.MOV.U32 R7, RZ, RZ, R15 ;  /* 0x000000ffff077224 */ /* 0x000fe200078e000f */
[----:B------:R-:W-:-:S02]  /*2580*/  PRMT R90, R90, 0x5410, R4 ;  /* 0x000054105a5a7816 */ /* 0x000fc40000000004 */
[----:B------:R-:W-:Y:S02]  /*2590*/  PRMT R91, R91, 0x5410, R5 ;  /* 0x000054105b5b7816 */ /* 0x000fe40000000005 */
[----:B------:R-:W-:Y:S02]  /*25a0*/  PRMT R80, R6, 0x7610, R80 ;  /* 0x0000761006507816 */ /* 0x000fe40000000050 */
[----:B------:R-:W-:Y:S01]  /*25b0*/  PRMT R82, R7, 0x7610, R82 ;  /* 0x0000761007527816 */ /* 0x000fe20000000052 */
[----:B------:R-:W-:Y:S06]  /*25c0*/  @!P3 BRA `(.L_x_461) ;  /* 0x000000000004b947 */ /* 0x000fec0003800000 */
[----:B------:R-:W-:Y:S01]  /*25d0*/  BPT.TRAP 0x1 ;  /* 0x000000040000795c */ /* 0x000fe20000300000 */
.L_x_461:
[----:B------:R-:W-:Y:S01]  /*25e0*/  IMAD R72, R22, 0x8, R2 ;  /* 0x0000000816487824 */ /* 0x000fe200078e0202 */
[----:B------:R-:W-:Y:S01]  /*25f0*/  SHF.L.U32 R59, R185, 0x1f, RZ ;  /* 0x0000001fb93b7819 */ /* 0x000fe200000006ff */
[----:B------:R-:W-:Y:S03]  /*2600*/  BSSY B1, `(.L_x_462) ;  /* 0x0000003000017945 */ /* 0x000fe60003800000 */
[----:B------:R-:W0:Y:S02]  /*2610*/  SYNCS.PHASECHK.TRANS64.TRYWAIT P5, [R72+URZ+0x28c90], R59 ;  /* 0x028c903b480075a7 */ /* 0x000e2400080a017f */
[----:B0-----:R-:W-:Y:S05]  /*2620*/  @!P5 BRA `(.L_x_463) ;  /* 0x0000011c00dcd947 */ /* 0x001fea0003800000 */
.L_x_671:
[----:B------:R-:W-:Y:S05]  /*2630*/  BSYNC B1 ;  /* 0x0000000000017941 */ /* 0x000fea0003800000 */
.L_x_462:
[----:B------:R-:W-:Y:S05]  /*2640*/  @P4 BRA `(.L_x_464) ;  /* 0x0000001000fc4947 */ /* 0x000fea0003800000 */
[----:B------:R-:W-:Y:S04]  /*2650*/  BSSY B1, `(.L_x_465) ;  /* 0x0000036000017945 */ /* 0x000fe80003800000 */
[----:B------:R-:W-:Y:S05]  /*2660*/  @P0 BRA `(.L_x_466) ;  /* 0x0000000000d00947 */ /* 0x000fea0003800000 */
[----:B------:R1:W2:Y:S01]  /*2670*/  LDS.128 R4, [R33+0x22400] ;  /* 0x0224000021047984 */ /* 0x0002a20000000c00 */
[----:B------:R-:W-:Y:S01]  /*2680*/  ISETP.GE.AND P4, PT, R42, R63, PT ;  /* 0x0000003f2a00720c */ /* 0x000fe20003f86270 */
[----:B------:R-:W-:-:S12]  /*2690*/  BSSY B2, `(.L_x_467) ;  /* 0x0000030000027945 */ /* 0x000fd80003800000 */
[----:B-1----:R-:W-:Y:S05]  /*26a0*/  @P4 BRA `(.L_x_468) ;  /* 0x0000000000b84947 */ /* 0x002fea0003800000 */
[----:B------:R-:W-:Y:S01]  /*26b0*/  SHF.R.U64 R81, R14, 0x10, R15 ;  /* 0x000000100e517819 */ /* 0x000fe2000000120f */
[----:B--2---:R-:W-:Y:S01]  /*26c0*/  IMAD.U32 R33, R7, 0x10000, RZ ;  /* 0x0001000007217824 */ /* 0x004fe200078e00ff */
[----:B------:R-:W-:Y:S01]  /*26d0*/  SHF.R.U64 R74, R34, 0x10, R35 ;  /* 0x00000010224a7819 */ /* 0x000fe20000001223 */
[----:B------:R-:W-:Y:S01]  /*26e0*/  IMAD.U32 R14, R6, 0x10000, RZ ;  /* 0x00010000060e7824 */ /* 0x000fe200078e00ff */
[----:B------:R-:W-:Y:S02]  /*26f0*/  SHF.R.U32.HI R83, RZ, 0x10, R15 ;  /* 0x00000010ff537819 */ /* 0x000fe4000001160f */
[----:B------:R-:W-:Y:S02]  /*2700*/  SHF.R.U32.HI R78, RZ, 0x10, R35 ;  /* 0x00000010ff4e7819 */ /* 0x000fe40000011623 */
[C---:B------:R-:W-:Y:S02]  /*2710*/  PRMT R81, R80.reuse, 0x5410, R81 ;  /* 0x0000541050517816 */ /* 0x040fe40000000051 */
[----:B------:R-:W-:-:S02]  /*2720*/  PRMT R35, R80, 0x5432, R74 ;  /* 0x0000543250237816 */ /* 0x000fc4000000004a */
[C---:B------:R-:W-:Y:S02]  /*2730*/  PRMT R83, R82.reuse, 0x5410, R83 ;  /* 0x0000541052537816 */ /* 0x040fe40000000053 */
[----:B------:R-:W-:Y:S02]  /*2740*/  LOP3.LUT R34, R7, 0xffff0000, RZ, 0xc0, !PT ;  /* 0xffff000007227812 */ /* 0x000fe400078ec0ff */
[----:B------:R-:W-:Y:S01]  /*2750*/  PRMT R78, R82, 0x5432, R78 ;  /* 0x00005432524e7816 */ /* 0x000fe2000000004e */
[----:B------:R-:W-:Y:S01]  /*2760*/  IMAD.U32 R85, R83, 0x10000, RZ ;  /* 0x0001000053557824 */ /* 0x000fe200078e00ff */
[----:B------:R-:W-:Y:S02]  /*2770*/  LOP3.LUT R7, R5, 0xffff0000, RZ, 0xc0, !PT ;  /* 0xffff000005077812 */ /* 0x000fe400078ec0ff */
[----:B------:R-:W-:Y:S01]  /*2780*/  LOP3.LUT R82, R81, 0xffff0000, RZ, 0xc0, !PT ;  /* 0xffff000051527812 */ /* 0x000fe200078ec0ff */
[----:B------:R-:W-:Y:S01]  /*2790*/  IMAD.U32 R80, R78, 0x10000, RZ ;  /* 0x000100004e507824 */ /* 0x000fe200078e00ff */
[----:B------:R-:W-:Y:S01]  /*27a0*/  LOP3.LUT R74, R35, 0xffff0000, RZ, 0xc0, !PT ;  /* 0xffff0000234a7812 */ /* 0x000fe200078ec0ff */
[----:B------:R-:W-:Y:S01]  /*27b0*/  IMAD.U32 R81, R81, 0x10000, RZ ;  /* 0x0001000051517824 */ /* 0x000fe200078e00ff */
[----:B------:R-:W-:Y:S01]  /*27c0*/  LOP3.LUT R15, R6, 0xffff0000, RZ, 0xc0, !PT ;  /* 0xffff0000060f7812 */ /* 0x000fe200078ec0ff */
[----:B------:R-:W-:Y:S01]  /*27d0*/  FMUL.FTZ R87, R7, R82 ;  /* 0x0000005207577220 */ /* 0x000fe20000410000 */
[----:B------:R-:W-:Y:S01]  /*27e0*/  SHF.L.U32 R6, R5, 0x10, RZ ;  /* 0x0000001005067819 */ /* 0x000fe200000006ff */
[----:B------:R-:W-:-:S02]  /*27f0*/  IMAD.U32 R5, R4, 0x10000, RZ ;  /* 0x0001000004057824 */ /* 0x000fc400078e00ff */
[----:B------:R-:W-:Y:S01]  /*2800*/  FMUL.FTZ R7, R7, R74 ;  /* 0x0000004a07077220 */ /* 0x000fe20000410000 */
[----:B------:R-:W-:Y:S01]  /*2810*/  LOP3.LUT R4, R4, 0xffff0000, RZ, 0xc0, !PT ;  /* 0xffff000004047812 */ /* 0x000fe200078ec0ff */
[----:B------:R-:W-:Y:S01]  /*2820*/  FMUL.FTZ R89, R15, R85 ;  /* 0x000000550f597220 */ /* 0x000fe20000410000 */
[----:B------:R-:W-:Y:S01]  /*2830*/  LOP3.LUT R83, R83, 0xffff0000, RZ, 0xc0, !PT ;  /* 0xffff000053537812 */ /* 0x000fe200078ec0ff */
[----:B------:R-:W-:Y:S01]  /*2840*/  FMUL.FTZ R15, R15, R80 ;  /* 0x000000500f0f7220 */ /* 0x000fe20000410000 */
[----:B------:R-:W-:Y:S01]  /*2850*/  LOP3.LUT R78, R78, 0xffff0000, RZ, 0xc0, !PT ;  /* 0xffff00004e4e7812 */ /* 0x000fe200078ec0ff */
[----:B------:R-:W-:Y:S02]  /*2860*/  IMAD.U32 R35, R35, 0x10000, RZ ;  /* 0x0001000023237824 */ /* 0x000fe400078e00ff */
[C---:B------:R-:W-:Y:S01]  /*2870*/  FFMA.FTZ R87, R6.reuse, R74, -R87 ;  /* 0x0000004a06577223 */ /* 0x040fe20000010857 */
[----:B------:R-:W-:Y:S01]  /*2880*/  FFMA.FTZ R82, R6, R82, R7 ;  /* 0x0000005206527223 */ /* 0x000fe20000010007 */
[----:B------:R-:W-:Y:S01]  /*2890*/  FFMA.FTZ R89, R14, R80, -R89 ;  /* 0x000000500e597223 */ /* 0x000fe20000010859 */
[----:B------:R-:W-:Y:S01]  /*28a0*/  FMUL.FTZ R6, R4, R81 ;  /* 0x0000005104067220 */ /* 0x000fe20000410000 */
[----:B------:R-:W-:Y:S01]  /*28b0*/  FFMA.FTZ R14, R14, R85, R15 ;  /* 0x000000550e0e7223 */ /* 0x000fe2000001000f */
[----:B------:R-:W-:Y:S01]  /*28c0*/  FMUL.FTZ R74, R34, R83 ;  /* 0x00000053224a7220 */ /* 0x000fe20000410000 */
[-C--:B------:R-:W-:Y:S01]  /*28d0*/  FMUL.FTZ R4, R4, R35.reuse ;  /* 0x0000002304047220 */ /* 0x080fe20000410000 */
[-C--:B------:R-:W-:Y:S01]  /*28e0*/  FMUL.FTZ R34, R34, R78.reuse ;  /* 0x0000004e22227220 */ /* 0x080fe20000410000 */
[----:B------:R-:W-:Y:S01]  /*28f0*/  FFMA.FTZ R6, R5, R35, -R6 ;  /* 0x0000002305067223 */ /* 0x000fe20000010806 */
[----:B------:R-:W-:Y:S01]  /*2900*/  FFMA.FTZ R74, R33, R78, -R74 ;  /* 0x0000004e214a7223 */ /* 0x000fe2000001084a */
[----:B------:R-:W-:Y:S01]  /*2910*/  FFMA.FTZ R5, R5, R81, R4 ;  /* 0x0000005105057223 */ /* 0x000fe20000010004 */
[----:B------:R-:W-:Y:S01]  /*2920*/  FFMA.FTZ R33, R33, R83, R34 ;  /* 0x0000005321217223 */ /* 0x000fe20000010022 */
[----:B------:R-:W-:-:S02]  /*2930*/  F2FP.BF16.F32.PACK_AB R82, R82, R87 ;  /* 0x000000575252723e */ /* 0x000fc400000010ff */
[----:B------:R-:W-:Y:S02]  /*2940*/  F2FP.BF16.F32.PACK_AB R14, R14, R89 ;  /* 0x000000590e0e723e */ /* 0x000fe400000010ff */
[----:B------:R-:W-:Y:S01]  /*2950*/  F2FP.BF16.F32.PACK_AB R4, R5, R6 ;  /* 0x000000060504723e */ /* 0x000fe200000010ff */
[----:B------:R-:W-:Y:S01]  /*2960*/  IMAD.MOV.U32 R5, RZ, RZ, R82 ;  /* 0x000000ffff057224 */ /* 0x000fe200078e0052 */
[----:B------:R-:W-:Y:S01]  /*2970*/  F2FP.BF16.F32.PACK_AB R7, R33, R74 ;  /* 0x0000004a2107723e */ /* 0x000fe200000010ff */
[----:B------:R-:W-:-:S07]  /*2980*/  IMAD.MOV.U32 R6, RZ, RZ, R14 ;  /* 0x000000ffff067224 */ /* 0x000fce00078e000e */
.L_x_468:
[----:B------:R-:W-:Y:S05]  /*2990*/  BSYNC B2 ;  /* 0x0000000000027941 */ /* 0x000fea0003800000 */
.L_x_467:
[----:B--2---:R1:W-:Y:S02]  /*29a0*/  STG.E.128 desc[UR40][R12.64], R4 ;  /* 0x000000040c007986 */ /* 0x0043e4000c101d28 */
.L_x_466:
[----:B------:R-:W-:Y:S05]  /*29b0*/  BSYNC B1 ;  /* 0x0000000000017941 */ /* 0x000fea0003800000 */
.L_x_465:
[----:B------:R-:W-:Y:S05]  /*29c0*/  @P1 BRA `(.L_x_464) ;  /* 0x00000010001c1947 */ /* 0x000fea0003800000 */
[----:B-1----:R-:W-:Y:S01]  /*29d0*/  IMAD.MOV.U32 R5, RZ, RZ, 0x20 ;  /* 0x00000020ff057424 */ /* 0x002fe200078e00ff */
[----:B------:R-:W-:Y:S01]  /*29e0*/  LOP3.LUT P4, RZ, R186, 0x4, RZ, 0xc0, !PT ;  /* 0x00000004baff7812 */ /* 0x000fe2000788c0ff */
[----:B------:R-:W-:Y:S01]  /*29f0*/  BSSY B1, `(.L_x_469) ;  /* 0x0000036000017945 */ /* 0x000fe20003800000 */
[----:B------:R-:W-:Y:S02]  /*2a00*/  IADD3 R14, R42, 0x10, RZ ;  /* 0x000000102a0e7810 */ /* 0x000fe40007ffe0ff */
[----:B------:R-:W-:Y:S02]  /*2a10*/  SEL R5, R5, 0xffffffe0, !P4 ;  /* 0xffffffe005057807 */ /* 0x000fe40006000000 */
[----:B------:R-:W-:Y:S02]  /*2a20*/  ISETP.GE.AND P4, PT, R14, R63, PT ;  /* 0x0000003f0e00720c */ /* 0x000fe40003f86270 */
[----:B------:R-:W-:-:S05]  /*2a30*/  IADD3 R5, R5, R69, R32 ;  /* 0x0000004505057210 */ /* 0x000fca0007ffe020 */
[----:B------:R-:W-:-:S06]  /*2a40*/  IMAD R4, R5, 0x2, R2 ;  /* 0x0000000205047824 */ /* 0x000fcc00078e0202 */
[----:B------:R-:W1:Y:S01]  /*2a50*/  LDS.128 R4, [R4+0x22400] ;  /* 0x0224000004047984 */ /* 0x000e620000000c00 */
[----:B------:R-:W-:Y:S05]  /*2a60*/  @P4 BRA `(.L_x_470) ;  /* 0x0000000000b84947 */ /* 0x000fea0003800000 */
[----:B------:R-:W-:Y:S01]  /*2a70*/  SHF.R.U64 R14, R8, 0x10, R9 ;  /* 0x00000010080e7819 */ /* 0x000fe20000001209 */
[----:B-1----:R-:W-:Y:S01]  /*2a80*/  IMAD.U32 R8, R6, 0x10000, RZ ;  /* 0x0001000006087824 */ /* 0x002fe200078e00ff */
[--C-:B------:R-:W-:Y:S01]  /*2a90*/  SHF.R.U64 R34, R10, 0x10, R11.reuse ;  /* 0x000000100a227819 */ /* 0x100fe2000000120b */
[----:B------:R-:W-:Y:S01]  /*2aa0*/  IMAD.U32 R10, R7, 0x10000, RZ ;  /* 0x00010000070a7824 */ /* 0x000fe200078e00ff */
[----:B------:R-:W-:Y:S02]  /*2ab0*/  SHF.R.U32.HI R74, RZ, 0x10, R11 ;  /* 0x00000010ff4a7819 */ /* 0x000fe4000001160b */
[----:B------:R-:W-:Y:S02]  /*2ac0*/  SHF.R.U32.HI R32, RZ, 0x10, R9 ;  /* 0x00000010ff207819 */ /* 0x000fe40000011609 */
[----:B------:R-:W-:Y:S02]  /*2ad0*/  PRMT R14, R86, 0x5432, R14 ;  /* 0x00005432560e7816 */ /* 0x000fe4000000000e */
[----:B------:R-:W-:-:S02]  /*2ae0*/  PRMT R34, R90, 0x5432, R34 ;  /* 0x000054325a227816 */ /* 0x000fc40000000022 */
[----:B------:R-:W-:Y:S02]  /*2af0*/  PRMT R74, R91, 0x5432, R74 ;  /* 0x000054325b4a7816 */ /* 0x000fe4000000004a */
[----:B------:R-:W-:Y:S02]  /*2b00*/  PRMT R32, R88, 0x5432, R32 ;  /* 0x0000543258207816 */ /* 0x000fe40000000020 */
[----:B------:R-:W-:Y:S01]  /*2b10*/  LOP3.LUT R11, R7, 0xffff0000, RZ, 0xc0, !PT ;  /* 0xffff0000070b7812 */ /* 0x000fe200078ec0ff */
[----:B------:R-:W-:Y:S01]  /*2b20*/  IMAD.U32 R78, R74, 0x10000, RZ ;  /* 0x000100004a4e7824 */ /* 0x000fe200078e00ff */
[----:B------:R-:W-:Y:S01]  /*2b30*/  LOP3.LUT R7, R5, 0xffff0000, RZ, 0xc0, !PT ;  /* 0xffff000005077812 */ /* 0x000fe200078ec0ff */
[----:B------:R-:W-:Y:S01]  /*2b40*/  IMAD.U32 R33, R32, 0x10000, RZ ;  /* 0x0001000020217824 */ /* 0x000fe200078e00ff */
[C---:B------:R-:W-:Y:S01]  /*2b50*/  LOP3.LUT R35, R34.reuse, 0xffff0000, RZ, 0xc0, !PT ;  /* 0xffff000022237812 */ /* 0x040fe200078ec0ff */
[----:B------:R-:W-:Y:S01]  /*2b60*/  IMAD.U32 R34, R34, 0x10000, RZ ;  /* 0x0001000022227824 */ /* 0x000fe200078e00ff */
[C---:B------:R-:W-:Y:S01]  /*2b70*/  LOP3.LUT R15, R14.reuse, 0xffff0000, RZ, 0xc0, !PT ;  /* 0xffff00000e0f7812 */ /* 0x040fe200078ec0ff */
[----:B------:R-:W-:Y:S01]  /*2b80*/  IMAD.U32 R14, R14, 0x10000, RZ ;  /* 0x000100000e0e7824 */ /* 0x000fe200078e00ff */
[----:B------:R-:W-:Y:S01]  /*2b90*/  LOP3.LUT R9, R6, 0xffff0000, RZ, 0xc0, !PT ;  /* 0xffff000006097812 */ /* 0x000fe200078ec0ff */
[C---:B------:R-:W-:Y:S01]  /*2ba0*/  FMUL.FTZ R81, R7.reuse, R35 ;  /* 0x0000002307517220 */ /* 0x040fe20000410000 */
[----:B------:R-:W-:Y:S01]  /*2bb0*/  LOP3.LUT R74, R74, 0xffff0000, RZ, 0xc0, !PT ;  /* 0xffff00004a4a7812 */ /* 0x000fe200078ec0ff */
[----:B------:R-:W-:Y:S01]  /*2bc0*/  FMUL.FTZ R80, R7, R15 ;  /* 0x0000000f07507220 */ /* 0x000fe20000410000 */
[----:B------:R-:W-:Y:S01]  /*2bd0*/  LOP3.LUT R32, R32, 0xffff0000, RZ, 0xc0, !PT ;  /* 0xffff000020207812 */ /* 0x000fe200078ec0ff */
[C---:B------:R-:W-:Y:S01]  /*2be0*/  FMUL.FTZ R7, R9.reuse, R78 ;  /* 0x0000004e09077220 */ /* 0x040fe20000410000 */
[----:B------:R-:W-:Y:S01]  /*2bf0*/  FMUL.FTZ R9, R9, R33 ;  /* 0x0000002109097220 */ /* 0x000fe20000410000 */
[----:B------:R-:W-:-:S02]  /*2c00*/  IMAD.U32 R6, R5, 0x10000, RZ ;  /* 0x0001000005067824 */ /* 0x000fc400078e00ff */
[----:B------:R-:W-:Y:S02]  /*2c10*/  IMAD.U32 R5, R4, 0x10000, RZ ;  /* 0x0001000004057824 */ /* 0x000fe400078e00ff */
[----:B------:R-:W-:Y:S01]  /*2c20*/  FFMA.FTZ R33, R8, R33, -R7 ;  /* 0x0000002108217223 */ /* 0x000fe20000010807 */
[----:B------:R-:W-:Y:S01]  /*2c30*/  LOP3.LUT R4, R4, 0xffff0000, RZ, 0xc0, !PT ;  /* 0xffff000004047812 */ /* 0x000fe200078ec0ff */
[----:B------:R-:W-:Y:S01]  /*2c40*/  FFMA.FTZ R8, R8, R78, R9 ;  /* 0x0000004e08087223 */ /* 0x000fe20000010009 */
[C---:B------:R-:W-:Y:S01]  /*2c50*/  FMUL.FTZ R9, R11.reuse, R74 ;  /* 0x0000004a0b097220 */ /* 0x040fe20000410000 */
[----:B------:R-:W-:Y:S01]  /*2c60*/  FMUL.FTZ R11, R11, R32 ;  /* 0x000000200b0b7220 */ /* 0x000fe20000410000 */
[C---:B------:R-:W-:Y:S01]  /*2c70*/  FFMA.FTZ R81, R6.reuse, R15, -R81 ;  /* 0x0000000f06517223 */ /* 0x040fe20000010851 */
[----:B------:R-:W-:Y:S01]  /*2c80*/  FFMA.FTZ R80, R6, R35, R80 ;  /* 0x0000002306507223 */ /* 0x000fe20000010050 */
[C---:B------:R-:W-:Y:S01]  /*2c90*/  FMUL.FTZ R6, R4.reuse, R34 ;  /* 0x0000002204067220 */ /* 0x040fe20000410000 */
[----:B------:R-:W-:Y:S01]  /*2ca0*/  FMUL.FTZ R7, R4, R14 ;  /* 0x0000000e04077220 */ /* 0x000fe20000410000 */
[C---:B------:R-:W-:Y:S01]  /*2cb0*/  FFMA.FTZ R9, R10.reuse, R32, -R9 ;  /* 0x000000200a097223 */ /* 0x040fe20000010809 */
[----:B------:R-:W-:Y:S01]  /*2cc0*/  FFMA.FTZ R10, R10, R74, R11 ;  /* 0x0000004a0a0a7223 */ /* 0x000fe2000001000b */
[C---:B------:R-:W-:Y:S01]  /*2cd0*/  FFMA.FTZ R6, R5.reuse, R14, -R6 ;  /* 0x0000000e05067223 */ /* 0x040fe20000010806 */
[----:B------:R-:W-:Y:S01]  /*2ce0*/  FFMA.FTZ R7, R5, R34, R7 ;  /* 0x0000002205077223 */ /* 0x000fe20000010007 */
[----:B------:R-:W-:-:S02]  /*2cf0*/  F2FP.BF16.F32.PACK_AB R8, R8, R33 ;  /* 0x000000210808723e */ /* 0x000fc400000010ff */
[----:B------:R-:W-:Y:S02]  /*2d00*/  F2FP.BF16.F32.PACK_AB R9, R10, R9 ;  /* 0x000000090a09723e */ /* 0x000fe400000010ff */
[----:B------:R-:W-:Y:S01]  /*2d10*/  F2FP.BF16.F32.PACK_AB R4, R7, R6 ;  /* 0x000000060704723e */ /* 0x000fe200000010ff */
[----:B------:R-:W-:Y:S01]  /*2d20*/  IMAD.MOV.U32 R6, RZ, RZ, R8 ;  /* 0x000000ffff067224 */ /* 0x000fe200078e0008 */
[----:B------:R-:W-:Y:S02]  /*2d30*/  F2FP.BF16.F32.PACK_AB R5, R80, R81 ;  /* 0x000000515005723e */ /* 0x000fe400000010ff */
[----:B------:R-:W-:-:S07]  /*2d40*/  MOV R7, R9 ;  /* 0x0000000900077202 */ /* 0x000fce0000000f00 */
.L_x_470:
[----:B------:R-:W-:Y:S05]  /*2d50*/  BSYNC B1 ;  /* 0x0000000000017941 */ /* 0x000fea0003800000 */
.L_x_469:
[----:B-1----:R1:W-:Y:S01]  /*2d60*/  STG.E.128 desc[UR40][R12.64+0x40], R4 ;  /* 0x000040040c007986 */ /* 0x0023e2000c101d28 */
[----:B------:R-:W-:Y:S05]  /*2d70*/  BRA `(.L_x_464) ;  /* 0x0000000c00307947 */ /* 0x000fea0003800000 */
.L_x_458:
[----:B------:R-:W-:Y:S01]  /*2d80*/  IMAD R58, R51, -0x40, R24 ;  /* 0xffffffc0333a7824 */ /* 0x000fe200078e0218 */
[----:B------:R-:W-:-:S04]  /*2d90*/  ISETP.GE.AND P4, PT, R16, R63, PT ;  /* 0x0000003f1000720c */ /* 0x000fc80003f86270 */
[----:B------:R-:W-:-:S04]  /*2da0*/  VIMNMX R58, R58, 0x40, PT ;  /* 0x000000403a3a7848 */ /* 0x000fc80003fe0100 */
[----:B------:R-:W-:-:S13]  /*2db0*/  ISETP.GE.OR P3, PT, R19, R58, P4 ;  /* 0x0000003a1300720c */ /* 0x000fda0002766670 */
[----:B------:R-:W0:Y:S01]  /*2dc0*/  @!P3 LDC.64 R12, c[0x0][0x3c8] ;  /* 0x0000f200ff0cbb82 */ /* 0x000e220000000a00 */
[----:B------:R-:W-:Y:S01]  /*2dd0*/  @!P3 IADD3 R6, P5, R38, R4, RZ ;  /* 0x000000042606b210 */ /* 0x000fe20007fbe0ff */
[----:B------:R-:W-:Y:S02]  /*2de0*/  @!P3 IMAD R4, R57, R51, RZ ;  /* 0x000000333904b224 */ /* 0x000fe400078e02ff */
[----:B------:R-:W-:Y:S02]  /*2df0*/  @!P3 IMAD.MOV.U32 R5, RZ, RZ, R71 ;  /* 0x000000ffff05b224 */ /* 0x000fe400078e0047 */
[----:B------:R-:W-:Y:S02]  /*2e00*/  @!P3 IMAD R59, R59, R60, R4 ;  /* 0x0000003c3b3bb224 */ /* 0x000fe400078e0204 */
[----:B------:R-:W1:Y:S01]  /*2e10*/  @!P3 LDC.64 R34, c[0x0][0x3e0] ;  /* 0x0000f800ff22bb82 */ /* 0x000e620000000a00 */
[----:B------:R-:W-:Y:S02]  /*2e20*/  @!P3 IMAD.MOV.U32 R4, RZ, RZ, R28 ;  /* 0x000000ffff04b224 */ /* 0x000fe400078e001c */
[----:B------:R-:W-:-:S02]  /*2e30*/  @!P3 IMAD.X R7, R83, 0x1, R66, P5 ;  /* 0x000000015307b824 */ /* 0x000fc400028e0642 */
[----:B------:R-:W-:Y:S01]  /*2e40*/  @!P3 IMAD.WIDE.U32 R8, R51, R60, R4 ;  /* 0x0000003c3308b225 */ /* 0x000fe200078e0004 */
[----:B------:R-:W-:-:S03]  /*2e50*/  CS2R R4, SRZ ;  /* 0x0000000000047805 */ /* 0x000fc6000001ff00 */
[----:B------:R-:W-:Y:S01]  /*2e60*/  @!P3 IMAD.IADD R9, R59, 0x1, R9 ;  /* 0x000000013b09b824 */ /* 0x000fe200078e0209 */
[----:B0-----:R-:W-:-:S04]  /*2e70*/  @!P3 LEA R12, P5, R6, R12, 0x1 ;  /* 0x0000000c060cb211 */ /* 0x001fc800078a08ff */
[----:B------:R-:W-:Y:S02]  /*2e80*/  @!P3 LEA.HI.X R13, R6, R13, R7, 0x1, P5 ;  /* 0x0000000d060db211 */ /* 0x000fe400028f0c07 */
[----:B------:R-:W-:Y:S02]  /*2e90*/  CS2R R6, SRZ ;  /* 0x0000000000067805 */ /* 0x000fe4000001ff00 */
[C---:B-1----:R-:W-:Y:S02]  /*2ea0*/  @!P3 LEA R34, P5, R8.reuse, R34, 0x1 ;  /* 0x000000220822b211 */ /* 0x042fe400078a08ff */
[----:B------:R-:W-:Y:S02]  /*2eb0*/  CS2R R10, SRZ ;  /* 0x00000000000a7805 */ /* 0x000fe4000001ff00 */
[----:B------:R-:W2:Y:S01]  /*2ec0*/  @!P3 LDG.E.128 R4, desc[UR40][R12.64] ;  /* 0x000000280c04b981 */ /* 0x000ea2000c1e1d00 */
[----:B------:R-:W-:Y:S02]  /*2ed0*/  @!P3 LEA.HI.X R35, R8, R35, R9, 0x1, P5 ;  /* 0x000000230823b211 */ /* 0x000fe400028f0c09 */
[----:B------:R-:W-:-:S06]  /*2ee0*/  CS2R R8, SRZ ;  /* 0x0000000000087805 */ /* 0x000fcc000001ff00 */
[----:B------:R-:W3:Y:S01]  /*2ef0*/  @!P3 LDG.E.128 R8, desc[UR40][R34.64] ;  /* 0x000000282208b981 */ /* 0x000ee2000c1e1d00 */
[----:B------:R-:W-:Y:S01]  /*2f00*/  ISETP.NE.AND P3, PT, R184, 0x3, PT ;  /* 0x00000003b800780c */ /* 0x000fe20003f65270 */
[----:B--2---:R-:W-:Y:S02]  /*2f10*/  IMAD.MOV.U32 R33, RZ, RZ, R6 ;  /* 0x000000ffff217224 */ /* 0x004fe400078e0006 */
[----:B------:R-:W-:Y:S02]  /*2f20*/  IMAD.MOV.U32 R72, RZ, RZ, R4 ;  /* 0x000000ffff487224 */ /* 0x000fe400078e0004 */
[----:B------:R-:W-:Y:S02]  /*2f30*/  IMAD.MOV.U32 R59, RZ, RZ, R7 ;  /* 0x000000ffff3b7224 */ /* 0x000fe400078e0007 */
[----:B------:R-:W-:Y:S01]  /*2f40*/  IMAD.MOV.U32 R74, RZ, RZ, R5 ;  /* 0x000000ffff4a7224 */ /* 0x000fe200078e0005 */
[----:B------:R-:W-:Y:S01]  /*2f50*/  PRMT R92, R33, 0x5410, R72 ;  /* 0x00005410215c7816 */ /* 0x000fe20000000048 */
[----:B---3--:R-:W-:Y:S01]  /*2f60*/  IMAD.MOV.U32 R12, RZ, RZ, R10 ;  /* 0x000000ffff0c7224 */ /* 0x008fe200078e000a */
[----:B------:R-:W-:Y:S01]  /*2f70*/  PRMT R94, R94, 0x5410, R59 ;  /* 0x000054105e5e7816 */ /* 0x000fe2000000003b */
[----:B------:R-:W-:Y:S01]  /*2f80*/  IMAD.MOV.U32 R33, RZ, RZ, R8 ;  /* 0x000000ffff217224 */ /* 0x000fe200078e0008 */
[----:B------:R-:W-:Y:S01]  /*2f90*/  PRMT R95, R95, 0x5410, R74 ;  /* 0x000054105f5f7816 */ /* 0x000fe2000000004a */
[----:B------:R-:W-:Y:S01]  /*2fa0*/  IMAD.MOV.U32 R34, RZ, RZ, R9 ;  /* 0x000000ffff227224 */ /* 0x000fe200078e0009 */
[----:B------:R-:W-:-:S02]  /*2fb0*/  MOV R13, R11 ;  /* 0x0000000b000d7202 */ /* 0x000fc40000000f00 */
[----:B------:R-:W-:Y:S02]  /*2fc0*/  PRMT R94, R12, 0x7610, R94 ;  /* 0x000076100c5e7816 */ /* 0x000fe4000000005e */
[----:B------:R-:W-:Y:S02]  /*2fd0*/  PRMT R95, R13, 0x7610, R95 ;  /* 0x000076100d5f7816 */ /* 0x000fe4000000005f */
[----:B------:R-:W-:Y:S01]  /*2fe0*/  PRMT R86, R33, 0x5410, R34 ;  /* 0x0000541021567816 */ /* 0x000fe20000000022 */
[----:B------:R-:W-:Y:S06]  /*2ff0*/  @!P3 BRA `(.L_x_471) ;  /* 0x000000000004b947 */ /* 0x000fec0003800000 */
[----:B------:R-:W-:Y:S01]  /*3000*/  BPT.TRAP 0x1 ;  /* 0x000000040000795c */ /* 0x000fe20000300000 */
.L_x_471:
[----:B------:R-:W-:Y:S01]  /*3010*/  IMAD R72, R22, 0x8, R2 ;  /* 0x0000000816487824 */ /* 0x000fe200078e0202 */
[----:B------:R-:W-:Y:S01]  /*3020*/  SHF.L.U32 R59, R185, 0x1f, RZ ;  /* 0x0000001fb93b7819 */ /* 0x000fe200000006ff */
[----:B------:R-:W-:Y:S03]  /*3030*/  BSSY B1, `(.L_x_472) ;  /* 0x0000003000017945 */ /* 0x000fe60003800000 */
[----:B------:R-:W0:Y:S02]  /*3040*/  SYNCS.PHASECHK.TRANS64.TRYWAIT P5, [R72+URZ+0x28c90], R59 ;  /* 0x028c903b480075a7 */ /* 0x000e2400080a017f */
[----:B0-----:R-:W-:Y:S05]  /*3050*/  @!P5 BRA `(.L_x_473) ;  /* 0x000001140064d947 */ /* 0x001fea0003800000 */
.L_x_672:
[----:B------:R-:W-:Y:S05]  /*3060*/  BSYNC B1 ;  /* 0x0000000000017941 */ /* 0x000fea0003800000 */
.L_x_472:
[----:B------:R-:W-:Y:S01]  /*3070*/  ISETP.GE.OR P5, PT, R19, R58, P0 ;  /* 0x0000003a1300720c */ /* 0x000fe200007a6670 */
[----:B------:R-:W-:Y:S01]  /*3080*/  ULDC.64 UR4, c[0x0][0x2f0] ;  /* 0x0000bc0000047ab9 */ /* 0x000fe20000000a00 */
[----:B------:R-:W-:Y:S02]  /*3090*/  IMAD.MOV.U32 R80, RZ, RZ, R14 ;  /* 0x000000ffff507224 */ /* 0x000fe400078e000e */
[----:B------:R-:W-:Y:S02]  /*30a0*/  IMAD R12, R3, UR4, RZ ;  /* 0x00000004030c7c24 */ /* 0x000fe4000f8e02ff */
[----:B------:R-:W-:-:S04]  /*30b0*/  IMAD.WIDE.U32 R80, R19, UR4, R80 ;  /* 0x0000000413507c25 */ /* 0x000fc8000f8e0050 */
[----:B------:R-:W-:-:S03]  /*30c0*/  IMAD R13, R19, UR5, R12 ;  /* 0x00000005130d7c24 */ /* 0x000fc6000f8e020c */
[----:B------:R-:W-:Y:S05]  /*30d0*/  @P5 BRA `(.L_x_464) ;  /* 0x0000000800585947 */ /* 0x000fea0003800000 */
[----:B------:R-:W-:Y:S01]  /*30e0*/  IMAD.IADD R98, R13, 0x1, R81 ;  /* 0x000000010d627824 */ /* 0x000fe200078e0251 */
[----:B------:R-:W-:Y:S01]  /*30f0*/  IADD3 R74, P5, P6, R44, R80, R73 ;  /* 0x000000502c4a7210 */ /* 0x000fe20007ebe049 */
[----:B------:R-:W-:Y:S01]  /*3100*/  IMAD.IADD R12, R64, 0x1, -R67 ;  /* 0x00000001400c7824 */ /* 0x000fe200078e0a43 */
[----:B------:R-:W-:Y:S02]  /*3110*/  BSSY B1, `(.L_x_474) ;  /* 0x0000070000017945 */ /* 0x000fe40003800000 */
[----:B------:R-:W-:Y:S02]  /*3120*/  IADD3.X R78, R0, R98, R77, P5, P6 ;  /* 0x00000062004e7210 */ /* 0x000fe40002fec44d */
[----:B------:R-:W-:Y:S02]  /*3130*/  ISETP.NE.AND P6, PT, R76, RZ, PT ;  /* 0x000000ff4c00720c */ /* 0x000fe40003fc5270 */
[----:B------:R-:W-:Y:S02]  /*3140*/  LEA R82, P5, R74, R46, 0x1 ;  /* 0x0000002e4a527211 */ /* 0x000fe400078a08ff */
[----:B------:R-:W-:-:S02]  /*3150*/  SEL R12, R67, R12, !P6 ;  /* 0x0000000c430c7207 */ /* 0x000fc40007000000 */
[----:B------:R-:W-:Y:S02]  /*3160*/  LEA.HI.X R83, R74, R47, R78, 0x1, P5 ;  /* 0x0000002f4a537211 */ /* 0x000fe400028f0c4e */
[----:B------:R-:W-:-:S04]  /*3170*/  SHF.R.S32.HI R13, RZ, 0x1f, R12 ;  /* 0x0000001fff0d7819 */ /* 0x000fc8000001140c */
[----:B------:R-:W-:-:S04]  /*3180*/  LEA.HI R13, R13, R12, RZ, 0x4 ;  /* 0x0000000c0d0d7211 */ /* 0x000fc800078f20ff */
[----:B------:R-:W-:-:S04]  /*3190*/  SHF.R.S32.HI R13, RZ, 0x4, R13 ;  /* 0x00000004ff0d7819 */ /* 0x000fc8000001140d */
[----:B------:R-:W-:-:S05]  /*31a0*/  LEA.HI.SX32 R13, R52, R13, 0x1d ;  /* 0x0000000d340d7211 */ /* 0x000fca00078feaff */
[----:B------:R-:W-:Y:S02]  /*31b0*/  IMAD.SHL.U32 R85, R13, 0x8, RZ ;  /* 0x000000080d557824 */ /* 0x000fe400078e00ff */
[----:B------:R-:W-:-:S03]  /*31c0*/  IMAD.IADD R13, R70, 0x1, R32 ;  /* 0x00000001460d7824 */ /* 0x000fc600078e0220 */
[----:B------:R-:W-:Y:S01]  /*31d0*/  LOP3.LUT R12, R61, 0x38, R85, 0xf8, !PT ;  /* 0x000000383d0c7812 */ /* 0x000fe200078ef855 */
[----:B------:R-:W-:-:S03]  /*31e0*/  IMAD R13, R13, 0x2, R2 ;  /* 0x000000020d0d7824 */ /* 0x000fc600078e0202 */
[----:B------:R-:W-:-:S05]  /*31f0*/  LOP3.LUT R12, R12, R65, RZ, 0x3c, !PT ;  /* 0x000000410c0c7212 */ /* 0x000fca00078e3cff */
[----:B------:R-:W-:-:S05]  /*3200*/  IMAD R15, R189, 0x200, R12 ;  /* 0x00000200bd0f7824 */ /* 0x000fca00078e020c */
[----:B------:R-:W-:-:S05]  /*3210*/  IADD3 R15, R32, R15, RZ ;  /* 0x0000000f200f7210 */ /* 0x000fca0007ffe0ff */
[----:B------:R-:W-:Y:S02]  /*3220*/  IMAD R32, R15, 0x2, R2 ;  /* 0x000000020f207824 */ /* 0x000fe400078e0202 */
[----:B------:R-:W1:Y:S04]  /*3230*/  LDS.128 R12, [R13+0x22400] ;  /* 0x022400000d0c7984 */ /* 0x000e680000000c00 */
[----:B------:R-:W2:Y:S01]  /*3240*/  LDS.128 R32, [R32+0x22400] ;  /* 0x0224000020207984 */ /* 0x000ea20000000c00 */
[----:B------:R-:W-:Y:S05]  /*3250*/  @P4 BRA `(.L_x_475) ;  /* 0x00000004006c4947 */ /* 0x000fea0003800000 */
[----:B------:R-:W-:Y:S02]  /*3260*/  SHF.R.U32.HI R78, RZ, 0x10, R5 ;  /* 0x00000010ff4e7819 */ /* 0x000fe40000011605 */
[----:B------:R-:W-:Y:S02]  /*3270*/  SHF.R.U32.HI R90, RZ, 0x10, R9 ;  /* 0x00000010ff5a7819 */ /* 0x000fe40000011609 */
[----:B------:R-:W-:Y:S01]  /*3280*/  SHF.R.U64 R74, R4, 0x10, R5 ;  /* 0x00000010044a7819 */ /* 0x000fe20000001205 */
[----:B-1----:R-:W-:Y:S01]  /*3290*/  IMAD.U32 R5, R13, 0x10000, RZ ;  /* 0x000100000d057824 */ /* 0x002fe200078e00ff */
[----:B------:R-:W-:Y:S01]  /*32a0*/  SHF.R.U64 R87, R6, 0x10, R7 ;  /* 0x0000001006577819 */ /* 0x000fe20000001207 */
[----:B------:R-:W-:Y:S01]  /*32b0*/  IMAD.U32 R4, R12, 0x10000, RZ ;  /* 0x000100000c047824 */ /* 0x000fe200078e00ff */
[----:B------:R-:W-:Y:S01]  /*32c0*/  SHF.R.U64 R89, R8, 0x10, R9 ;  /* 0x0000001008597819 */ /* 0x000fe20000001209 */
[----:B------:R-:W-:Y:S01]  /*32d0*/  IMAD.U32 R8, R15, 0x10000, RZ ;  /* 0x000100000f087824 */ /* 0x000fe200078e00ff */
[----:B------:R-:W-:-:S02]  /*32e0*/  PRMT R78, R95, 0x5432, R78 ;  /* 0x000054325f4e7816 */ /* 0x000fc4000000004e */
[----:B------:R-:W-:Y:S02]  /*32f0*/  PRMT R90, R86, 0x5432, R90 ;  /* 0x00005432565a7816 */ /* 0x000fe4000000005a */
[----:B------:R-:W-:Y:S02]  /*3300*/  SHF.R.U32.HI R93, RZ, 0x10, R11 ;  /* 0x00000010ff5d7819 */ /* 0x000fe4000001160b */
[----:B------:R-:W-:Y:S01]  /*3310*/  SHF.R.U32.HI R88, RZ, 0x10, R7 ;  /* 0x00000010ff587819 */ /* 0x000fe20000011607 */
[----:B------:R-:W-:Y:S01]  /*3320*/  IMAD.U32 R7, R14, 0x10000, RZ ;  /* 0x000100000e077824 */ /* 0x000fe200078e00ff */
[----:B------:R-:W-:Y:S01]  /*3330*/  SHF.R.U64 R91, R10, 0x10, R11 ;  /* 0x000000100a5b7819 */ /* 0x000fe2000000120b */
[----:B--2---:R-:W-:Y:S01]  /*3340*/  IMAD.U32 R11, R33, 0x10000, RZ ;  /* 0x00010000210b7824 */ /* 0x004fe200078e00ff */
[----:B------:R-:W-:Y:S01]  /*3350*/  PRMT R74, R92, 0x5432, R74 ;  /* 0x000054325c4a7816 */ /* 0x000fe2000000004a */
[----:B------:R-:W-:Y:S01]  /*3360*/  IMAD.U32 R10, R32, 0x10000, RZ ;  /* 0x00010000200a7824 */ /* 0x000fe200078e00ff */
[----:B------:R-:W-:Y:S01]  /*3370*/  PRMT R87, R92, 0x5410, R87 ;  /* 0x000054105c577816 */ /* 0x000fe20000000057 */
[----:B------:R-:W-:Y:S01]  /*3380*/  IMAD.U32 R92, R90, 0x10000, RZ ;  /* 0x000100005a5c7824 */ /* 0x000fe200078e00ff */
[----:B------:R-:W-:Y:S01]  /*3390*/  PRMT R89, R86, 0x5410, R89 ;  /* 0x0000541056597816 */ /* 0x000fe20000000059 */
[----:B------:R-:W-:Y:S01]  /*33a0*/  IMAD.U32 R86, R78, 0x10000, RZ ;  /* 0x000100004e567824 */ /* 0x000fe200078e00ff */
[----:B------:R-:W-:-:S02]  /*33b0*/  LOP3.LUT R6, R13, 0xffff0000, RZ, 0xc0, !PT ;  /* 0xffff00000d067812 */ /* 0x000fc400078ec0ff */
[----:B------:R-:W-:Y:S01]  /*33c0*/  PRMT R93, R95, 0x5410, R93 ;  /* 0x000054105f5d7816 */ /* 0x000fe2000000005d */
[----:B------:R-:W-:Y:S01]  /*33d0*/  FMUL.FTZ R96, R11, R86 ;  /* 0x000000560b607220 */ /* 0x000fe20000410000 */
[----:B------:R-:W-:Y:S01]  /*33e0*/  LOP3.LUT R13, R33, 0xffff0000, RZ, 0xc0, !PT ;  /* 0xffff0000210d7812 */ /* 0x000fe200078ec0ff */
[----:B------:R-:W-:Y:S01]  /*33f0*/  IMAD.U32 R33, R35, 0x10000, RZ ;  /* 0x0001000023217824 */ /* 0x000fe200078e00ff */
[----:B------:R-:W-:Y:S01]  /*3400*/  LOP3.LUT R90, R90, 0xffff0000, RZ, 0xc0, !PT ;  /* 0xffff00005a5a7812 */ /* 0x000fe200078ec0ff */
[-C--:B------:R-:W-:Y:S01]  /*3410*/  FFMA.FTZ R96, R5, R92.reuse, R96 ;  /* 0x0000005c05607223 */ /* 0x080fe20000010060 */
[C---:B------:R-:W-:Y:S02]  /*3420*/  PRMT R88, R94.reuse, 0x5432, R88 ;  /* 0x000054325e587816 */ /* 0x040fe40000000058 */
[----:B------:R-:W-:Y:S01]  /*3430*/  PRMT R91, R94, 0x5410, R91 ;  /* 0x000054105e5b7816 */ /* 0x000fe2000000005b */
[----:B------:R-:W-:Y:S01]  /*3440*/  FMUL.FTZ R94, R11, R92 ;  /* 0x0000005c0b5e7220 */ /* 0x000fe20000410000 */
[----:B------:R-:W-:Y:S01]  /*3450*/  LOP3.LUT R78, R78, 0xffff0000, RZ, 0xc0, !PT ;  /* 0xffff00004e4e7812 */ /* 0x000fe200078ec0ff */
[----:B------:R-:W-:-:S02]  /*3460*/  IMAD.U32 R11, R93, 0x10000, RZ ;  /* 0x000100005d0b7824 */ /* 0x000fc400078e00ff */
[----:B------:R-:W-:Y:S01]  /*3470*/  FMUL.FTZ R95, R13, R90 ;  /* 0x0000005a0d5f7220 */ /* 0x000fe20000410000 */
[----:B------:R-:W-:Y:S01]  /*3480*/  FFMA.FTZ R94, R5, R86, -R94 ;  /* 0x00000056055e7223 */ /* 0x000fe2000001085e */
[----:B------:R-:W-:Y:S02]  /*3490*/  IMAD.U32 R5, R88, 0x10000, RZ ;  /* 0x0001000058057824 */ /* 0x000fe400078e00ff */
[-C--:B------:R-:W-:Y:S01]  /*34a0*/  FMUL.FTZ R13, R13, R78.reuse ;  /* 0x0000004e0d0d7220 */ /* 0x080fe20000410000 */
[----:B------:R-:W-:Y:S01]  /*34b0*/  FMUL.FTZ R97, R33, R11 ;  /* 0x0000000b21617220 */ /* 0x000fe20000410000 */
[C---:B------:R-:W-:Y:S01]  /*34c0*/  FFMA.FTZ R95, R6.reuse, R78, -R95 ;  /* 0x0000004e065f7223 */ /* 0x040fe2000001085f */
[----:B------:R-:W-:Y:S01]  /*34d0*/  LOP3.LUT R78, R93, 0xffff0000, RZ, 0xc0, !PT ;  /* 0xffff00005d4e7812 */ /* 0x000fe200078ec0ff */
[----:B------:R-:W-:Y:S01]  /*34e0*/  FFMA.FTZ R93, R6, R90, R13 ;  /* 0x0000005a065d7223 */ /* 0x000fe2000001000d */
[----:B------:R-:W-:Y:S01]  /*34f0*/  LOP3.LUT R35, R35, 0xffff0000, RZ, 0xc0, !PT ;  /* 0xffff000023237812 */ /* 0x000fe200078ec0ff */
[-C--:B------:R-:W-:Y:S01]  /*3500*/  FMUL.FTZ R86, R33, R5.reuse ;  /* 0x0000000521567220 */ /* 0x080fe20000410000 */
[----:B------:R-:W-:Y:S01]  /*3510*/  FFMA.FTZ R97, R8, R5, -R97 ;  /* 0x0000000508617223 */ /* 0x000fe20000010861 */
[----:B------:R-:W-:Y:S01]  /*3520*/  LOP3.LUT R88, R88, 0xffff0000, RZ, 0xc0, !PT ;  /* 0xffff000058587812 */ /* 0x000fe200078ec0ff */
[----:B------:R-:W-:Y:S01]  /*3530*/  IMAD.U32 R13, R89, 0x10000, RZ ;  /* 0x00010000590d7824 */ /* 0x000fe200078e00ff */
[----:B------:R-:W-:Y:S01]  /*3540*/  LOP3.LUT R9, R15, 0xffff0000, RZ, 0xc0, !PT ;  /* 0xffff00000f097812 */ /* 0x000fe200078ec0ff */
[----:B------:R-:W-:-:S02]  /*3550*/  IMAD.U32 R5, R74, 0x10000, RZ ;  /* 0x000100004a057824 */ /* 0x000fc400078e00ff */
[----:B------:R-:W-:Y:S01]  /*3560*/  FFMA.FTZ R86, R8, R11, R86 ;  /* 0x0000000b08567223 */ /* 0x000fe20000010056 */
[C---:B------:R-:W-:Y:S01]  /*3570*/  FMUL.FTZ R6, R35.reuse, R78 ;  /* 0x0000004e23067220 */ /* 0x040fe20000410000 */
[----:B------:R-:W-:Y:S01]  /*3580*/  FMUL.FTZ R33, R10, R13 ;  /* 0x0000000d0a217220 */ /* 0x000fe20000410000 */
[----:B------:R-:W-:Y:S01]  /*3590*/  LOP3.LUT R32, R32, 0xffff0000, RZ, 0xc0, !PT ;  /* 0xffff000020207812 */ /* 0x000fe200078ec0ff */
[-C--:B------:R-:W-:Y:S01]  /*35a0*/  FMUL.FTZ R8, R35, R88.reuse ;  /* 0x0000005823087220 */ /* 0x080fe20000410000 */
[----:B------:R-:W-:Y:S01]  /*35b0*/  LOP3.LUT R89, R89, 0xffff0000, RZ, 0xc0, !PT ;  /* 0xffff000059597812 */ /* 0x000fe200078ec0ff */
[-C--:B------:R-:W-:Y:S01]  /*35c0*/  FMUL.FTZ R10, R10, R5.reuse ;  /* 0x000000050a0a7220 */ /* 0x080fe20000410000 */
[----:B------:R-:W-:Y:S01]  /*35d0*/  LOP3.LUT R11, R74, 0xffff0000, RZ, 0xc0, !PT ;  /* 0xffff00004a0b7812 */ /* 0x000fe200078ec0ff */
[C---:B------:R-:W-:Y:S01]  /*35e0*/  FFMA.FTZ R88, R9.reuse, R88, -R6 ;  /* 0x0000005809587223 */ /* 0x040fe20000010806 */
[----:B------:R-:W-:Y:S01]  /*35f0*/  LOP3.LUT R12, R12, 0xffff0000, RZ, 0xc0, !PT ;  /* 0xffff00000c0c7812 */ /* 0x000fe200078ec0ff */
[----:B------:R-:W-:Y:S01]  /*3600*/  FFMA.FTZ R35, R9, R78, R8 ;  /* 0x0000004e09237223 */ /* 0x000fe20000010008 */
[----:B------:R-:W-:Y:S01]  /*3610*/  SHF.L.U32 R15, R34, 0x10, RZ ;  /* 0x00000010220f7819 */ /* 0x000fe200000006ff */
[C---:B------:R-:W-:Y:S01]  /*3620*/  FFMA.FTZ R33, R4.reuse, R5, -R33 ;  /* 0x0000000504217223 */ /* 0x040fe20000010821 */
[----:B------:R-:W-:Y:S01]  /*3630*/  FFMA.FTZ R10, R4, R13, R10 ;  /* 0x0000000d040a7223 */ /* 0x000fe2000001000a */
[----:B------:R-:W-:Y:S01]  /*3640*/  IMAD.U32 R6, R91, 0x10000, RZ ;  /* 0x000100005b067824 */ /* 0x000fe200078e00ff */
[----:B------:R-:W-:Y:S01]  /*3650*/  LOP3.LUT R34, R34, 0xffff0000, RZ, 0xc0, !PT ;  /* 0xffff000022227812 */ /* 0x000fe200078ec0ff */
[C---:B------:R-:W-:Y:S01]  /*3660*/  FMUL.FTZ R9, R32.reuse, R89 ;  /* 0x0000005920097220 */ /* 0x040fe20000410000 */
[-C--:B------:R-:W-:Y:S01]  /*3670*/  FMUL.FTZ R5, R32, R11.reuse ;  /* 0x0000000b20057220 */ /* 0x080fe20000410000 */
[----:B------:R-:W-:Y:S01]  /*3680*/  IMAD.U32 R4, R87, 0x10000, RZ ;  /* 0x0001000057047824 */ /* 0x000fe200078e00ff */
[----:B------:R-:W-:Y:S01]  /*3690*/  LOP3.LUT R91, R91, 0xffff0000, RZ, 0xc0, !PT ;  /* 0xffff00005b5b7812 */ /* 0x000fe200078ec0ff */
[C---:B------:R-:W-:Y:S01]  /*36a0*/  FFMA.FTZ R8, R12.reuse, R11, -R9 ;  /* 0x0000000b0c087223 */ /* 0x040fe20000010809 */
[----:B------:R-:W-:Y:S01]  /*36b0*/  LOP3.LUT R87, R87, 0xffff0000, RZ, 0xc0, !PT ;  /* 0xffff000057577812 */ /* 0x000fe200078ec0ff */
[----:B------:R-:W-:Y:S01]  /*36c0*/  FFMA.FTZ R5, R12, R89, R5 ;  /* 0x000000590c057223 */ /* 0x000fe20000010005 */
[----:B------:R-:W-:Y:S01]  /*36d0*/  LOP3.LUT R14, R14, 0xffff0000, RZ, 0xc0, !PT ;  /* 0xffff00000e0e7812 */ /* 0x000fe200078ec0ff */
[C---:B------:R-:W-:Y:S01]  /*36e0*/  FMUL.FTZ R12, R15.reuse, R6 ;  /* 0x000000060f0c7220 */ /* 0x040fe20000410000 */
[C---:B------:R-:W-:Y:S01]  /*36f0*/  FMUL.FTZ R9, R34.reuse, R91 ;  /* 0x0000005b22097220 */ /* 0x040fe20000410000 */
[-C--:B------:R-:W-:Y:S01]  /*3700*/  FMUL.FTZ R15, R15, R4.reuse ;  /* 0x000000040f0f7220 */ /* 0x080fe20000410000 */
[-C--:B------:R-:W-:Y:S01]  /*3710*/  FMUL.FTZ R34, R34, R87.reuse ;  /* 0x0000005722227220 */ /* 0x080fe20000410000 */
[C---:B------:R-:W-:Y:S01]  /*3720*/  FFMA.FTZ R12, R7.reuse, R4, -R12 ;  /* 0x00000004070c7223 */ /* 0x040fe2000001080c */
[C---:B------:R-:W-:Y:S01]  /*3730*/  FFMA.FTZ R9, R14.reuse, R87, -R9 ;  /* 0x000000570e097223 */ /* 0x040fe20000010809 */
[----:B------:R-:W-:Y:S01]  /*3740*/  FFMA.FTZ R15, R7, R6, R15 ;  /* 0x00000006070f7223 */ /* 0x000fe2000001000f */
[----:B------:R-:W-:Y:S01]  /*3750*/  FFMA.FTZ R34, R14, R91, R34 ;  /* 0x0000005b0e227223 */ /* 0x000fe20000010022 */
[----:B------:R-:W-:-:S02]  /*3760*/  F2FP.BF16.F32.PACK_AB R88, R88, R97 ;  /* 0x000000615858723e */ /* 0x000fc400000010ff */
[----:B------:R-:W-:Y:S02]  /*3770*/  F2FP.BF16.F32.PACK_AB R8, R8, R33 ;  /* 0x000000210808723e */ /* 0x000fe400000010ff */
[----:B------:R-:W-:Y:S02]  /*3780*/  F2FP.BF16.F32.PACK_AB R93, R93, R96 ;  /* 0x000000605d5d723e */ /* 0x000fe400000010ff */
[----:B------:R-:W-:Y:S01]  /*3790*/  F2FP.BF16.F32.PACK_AB R14, R9, R12 ;  /* 0x0000000c090e723e */ /* 0x000fe200000010ff */
[----:B------:R-:W-:Y:S01]  /*37a0*/  IMAD.MOV.U32 R12, RZ, RZ, R8 ;  /* 0x000000ffff0c7224 */ /* 0x000fe200078e0008 */
[----:B------:R-:W-:Y:S01]  /*37b0*/  F2FP.BF16.F32.PACK_AB R34, R34, R15 ;  /* 0x0000000f2222723e */ /* 0x000fe200000010ff */
[----:B------:R-:W-:Y:S01]  /*37c0*/  IMAD.MOV.U32 R15, RZ, RZ, R88 ;  /* 0x000000ffff0f7224 */ /* 0x000fe200078e0058 */
[----:B------:R-:W-:Y:S02]  /*37d0*/  F2FP.BF16.F32.PACK_AB R13, R95, R94 ;  /* 0x0000005e5f0d723e */ /* 0x000fe400000010ff */
[----:B------:R-:W-:-:S02]  /*37e0*/  F2FP.BF16.F32.PACK_AB R35, R35, R86 ;  /* 0x000000562323723e */ /* 0x000fc400000010ff */
[----:B------:R-:W-:Y:S02]  /*37f0*/  F2FP.BF16.F32.PACK_AB R32, R5, R10 ;  /* 0x0000000a0520723e */ /* 0x000fe400000010ff */
[----:B------:R-:W-:-:S07]  /*3800*/  MOV R33, R93 ;  /* 0x0000005d00217202 */ /* 0x000fce0000000f00 */
.L_x_475:
[----:B------:R-:W-:Y:S05]  /*3810*/  BSYNC B1 ;  /* 0x0000000000017941 */ /* 0x000fea0003800000 */
.L_x_474:
[----:B-1----:R3:W-:Y:S01]  /*3820*/  STG.E.128 desc[UR40][R82.64], R12 ;  /* 0x0000000c52007986 */ /* 0x0027e2000c101d28 */
[----:B------:R-:W-:-:S13]  /*3830*/  ISETP.GE.AND P4, PT, R85, R64, PT ;  /* 0x000000405500720c */ /* 0x000fda0003f86270 */
[----:B------:R-:W-:Y:S05]  /*3840*/  @P4 BRA `(.L_x_464) ;  /* 0x00000000007c4947 */ /* 0x000fea0003800000 */
[--C-:B------:R-:W-:Y:S02]  /*3850*/  IADD3 R80, P4, P5, R44, R80, R85.reuse ;  /* 0x000000502c507210 */ /* 0x100fe40007d9e055 */
[----:B------:R-:W-:-:S04]  /*3860*/  SHF.R.S32.HI R85, RZ, 0x1f, R85 ;  /* 0x0000001fff557819 */ /* 0x000fc80000011455 */
[----:B------:R-:W-:Y:S02]  /*3870*/  IADD3.X R85, R0, R98, R85, P4, P5 ;  /* 0x0000006200557210 */ /* 0x000fe400027ea455 */
[----:B------:R-:W-:-:S04]  /*3880*/  LEA R4, P4, R80, R46, 0x1 ;  /* 0x0000002e50047211 */ /* 0x000fc800078808ff */
[----:B------:R-:W-:-:S05]  /*3890*/  LEA.HI.X R5, R80, R47, R85, 0x1, P4 ;  /* 0x0000002f50057211 */ /* 0x000fca00020f0c55 */
[----:B--2---:R4:W-:Y:S01]  /*38a0*/  STG.E.128 desc[UR40][R4.64], R32 ;  /* 0x0000002004007986 */ /* 0x0049e2000c101d28 */
[----:B------:R-:W-:Y:S05]  /*38b0*/  BRA `(.L_x_464) ;  /* 0x0000000000607947 */ /* 0x000fea0003800000 */
.L_x_457:
[----:B------:R-:W-:-:S13]  /*38c0*/  ISETP.NE.AND P3, PT, R184, 0x3, PT ;  /* 0x00000003b800780c */ /* 0x000fda0003f65270 */
[----:B------:R-:W-:Y:S05]  /*38d0*/  @!P3 BRA `(.L_x_476) ;  /* 0x000000000004b947 */ /* 0x000fea0003800000 */
[----:B------:R-:W-:Y:S01]  /*38e0*/  BPT.TRAP 0x1 ;  /* 0x000000040000795c */ /* 0x000fe20000300000 */
.L_x_476:
[----:B------:R-:W-:Y:S01]  /*38f0*/  IMAD R72, R22, 0x8, R2 ;  /* 0x0000000816487824 */ /* 0x000fe200078e0202 */
[----:B------:R-:W-:Y:S01]  /*3900*/  SHF.L.U32 R59, R185, 0x1f, RZ ;  /* 0x0000001fb93b7819 */ /* 0x000fe200000006ff */
[----:B------:R-:W-:Y:S01]  /*3910*/  IMAD R58, R51, -0x40, R24 ;  /* 0xffffffc0333a7824 */ /* 0x000fe200078e0218 */
[----:B------:R-:W-:Y:S02]  /*3920*/  BSSY B1, `(.L_x_477) ;  /* 0x0000005000017945 */ /* 0x000fe40003800000 */
[----:B------:R-:W0:Y:S02]  /*3930*/  SYNCS.PHASECHK.TRANS64.TRYWAIT P5, [R72+URZ+0x28c90], R59 ;  /* 0x028c903b480075a7 */ /* 0x000e2400080a017f */
[----:B------:R-:W-:-:S04]  /*3940*/  VIMNMX R58, R58, 0x40, PT ;  /* 0x000000403a3a7848 */ /* 0x000fc80003fe0100 */
[----:B------:R-:W-:Y:S01]  /*3950*/  ISETP.GE.AND P4, PT, R19, R58, PT ;  /* 0x0000003a1300720c */ /* 0x000fe20003f86270 */
[----:B0-----:R-:W-:-:S12]  /*3960*/  @!P5 BRA `(.L_x_478) ;  /* 0x0000010c0034d947 */ /* 0x001fd80003800000 */
.L_x_673:
[----:B------:R-:W-:Y:S05]  /*3970*/  BSYNC B1 ;  /* 0x0000000000017941 */ /* 0x000fea0003800000 */
.L_x_477:
[----:B------:R-:W-:Y:S05]  /*3980*/  @P4 BRA `(.L_x_464) ;  /* 0x00000000002c4947 */ /* 0x000fea0003800000 */
[----:B------:R-:W-:Y:S01]  /*3990*/  @!P1 LOP3.LUT P4, RZ, R186, 0x4, RZ, 0xc0, !PT ;  /* 0x00000004baff9812 */ /* 0x000fe2000788c0ff */
[----:B------:R-:W-:Y:S01]  /*39a0*/  @!P1 VIADD R4, R69, 0x20 ;  /* 0x0000002045049836 */ /* 0x000fe20000000000 */
[----:B------:R-:W-:Y:S02]  /*39b0*/  PLOP3.LUT P5, PT, PT, PT, PT, 0x8, 0x0 ;  /* 0x000000000000781c */ /* 0x000fe40003fae170 */
[----:B------:R-:W-:-:S13]  /*39c0*/  @!P1 PLOP3.LUT P5, PT, P4, PT, PT, 0x80, 0x0 ;  /* 0x000000000000981c */ /* 0x000fda00027af070 */
[----:B------:R-:W-:-:S04]  /*39d0*/  @P5 VIADD R4, R69, 0xffffffe0 ;  /* 0xffffffe045045836 */ /* 0x000fc80000000000 */
[----:B------:R-:W-:-:S04]  /*39e0*/  @!P1 IMAD.IADD R5, R32, 0x1, R4 ;  /* 0x0000000120059824 */ /* 0x000fc800078e0204 */
[----:B------:R-:W-:Y:S02]  /*39f0*/  @!P1 IMAD R8, R5, 0x2, R2 ;  /* 0x0000000205089824 */ /* 0x000fe400078e0202 */
[----:B------:R-:W1:Y:S04]  /*3a00*/  @!P0 LDS.128 R4, [R33+0x22400] ;  /* 0x0224000021048984 */ /* 0x000e680000000c00 */
[----:B------:R-:W2:Y:S04]  /*3a10*/  @!P1 LDS.128 R8, [R8+0x22400] ;  /* 0x0224000008089984 */ /* 0x000ea80000000c00 */
[----:B-1----:R1:W-:Y:S04]  /*3a20*/  @!P0 STG.E.128 desc[UR40][R12.64], R4 ;  /* 0x000000040c008986 */ /* 0x0023e8000c101d28 */
[----:B--2---:R1:W-:Y:S02]  /*3a30*/  @!P1 STG.E.128 desc[UR40][R12.64+0x40], R8 ;  /* 0x000040080c009986 */ /* 0x0043e4000c101d28 */
.L_x_464:
[----:B------:R-:W-:Y:S05]  /*3a40*/  BSYNC B0 ;  /* 0x0000000000007941 */ /* 0x000fea0003800000 */
.L_x_456:
[----:B-1--4-:R-:W1:Y:S01]  /*3a50*/  S2R R4, SR_TID.X ;  /* 0x0000000000047919 */ /* 0x012e620000002100 */
[----:B------:R-:W-:Y:S01]  /*3a60*/  @!PT LDS RZ, [RZ] ;  /* 0x00000000fffff984 */ /* 0x000fe20000000800 */
[----:B------:R-:W-:Y:S01]  /*3a70*/  @!PT LDS RZ, [RZ] ;  /* 0x00000000fffff984 */ /* 0x000fe20000000800 */
[----:B------:R-:W-:Y:S01]  /*3a80*/  @!PT LDS RZ, [RZ] ;  /* 0x00000000fffff984 */ /* 0x000fe20000000800 */
[----:B------:R-:W-:Y:S01]  /*3a90*/  @!PT LDS RZ, [RZ] ;  /* 0x00000000fffff984 */ /* 0x000fe20000000800 */
[----:B------:R4:W-:Y:S06]  /*3aa0*/  MEMBAR.ALL.CTA ;  /* 0x0000000000007992 */ /* 0x0009ec0000008000 */
[----:B----4-:R-:W4:Y:S01]  /*3ab0*/  FENCE.VIEW.ASYNC.S ;  /* 0x00000000000073c6 */ /* 0x010f220000000000 */
[----:B------:R-:W-:Y:S05]  /*3ac0*/  WARPSYNC.ALL ;  /* 0x0000000000007948 */ /* 0x000fea0003800000 */
[----:B------:R-:W-:Y:S01]  /*3ad0*/  BSSY B0, `(.L_x_479) ;  /* 0x0000009000007945 */ /* 0x000fe20003800000 */
[----:B-1----:R-:W-:Y:S01]  /*3ae0*/  LOP3.LUT R4, R4, 0x7f, RZ, 0xc0, !PT ;  /* 0x0000007f04047812 */ /* 0x002fe200078ec0ff */
[----:B----4-:R1:W-:Y:S03]  /*3af0*/  BAR.SYNC.DEFER_BLOCKING R62, 0x80 ;  /* 0x0002003e0000751d */ /* 0x0103e60000010000 */
[----:B------:R-:W-:-:S13]  /*3b00*/  ISETP.NE.AND P4, PT, R4, RZ, PT ;  /* 0x000000ff0400720c */ /* 0x000fda0003f85270 */
[----:B------:R-:W-:-:S05]  /*3b10*/  @!P4 VIADD R4, R72, 0x28ca0 ;  /* 0x00028ca04804c836 */ /* 0x000fca0000000000 */
[----:B------:R-:W-:-:S04]  /*3b20*/  @!P4 PRMT R4, RZ, 0x654, R4 ;  /* 0x00000654ff04c816 */ /* 0x000fc80000000004 */
[----:B------:R1:W-:Y:S01]  /*3b30*/  @!P4 SYNCS.ARRIVE.TRANS64.RED.A1T0 RZ, [R4+URZ], RZ ;  /* 0x000000ff04ffc9a7 */ /* 0x0003e2000810043f */
[----:B------:R-:W-:Y:S05]  /*3b40*/  @!P3 BRA `(.L_x_480) ;  /* 0x000000000004b947 */ /* 0x000fea0003800000 */
[----:B------:R-:W-:Y:S01]  /*3b50*/  BPT.TRAP 0x1 ;  /* 0x000000040000795c */ /* 0x000fe20000300000 */
.L_x_480:
[----:B------:R-:W-:Y:S05]  /*3b60*/  BSYNC B0 ;  /* 0x0000000000007941 */ /* 0x000fea0003800000 */
.L_x_479:
[----:B------:R-:W4:Y:S01]  /*3b70*/  SYNCS.PHASECHK.TRANS64.TRYWAIT P5, [R72+URZ+0x28cb0], R59 ;  /* 0x028cb03b480075a7 */ /* 0x000f2200080a017f */
[----:B------:R-:W-:Y:S01]  /*3b80*/  BSSY B0, `(.L_x_481) ;  /* 0x0000003000007945 */ /* 0x000fe20003800000 */
[----:B------:R-:W-:-:S03]  /*3b90*/  ISETP.GE.AND P3, PT, R19, R58, PT ;  /* 0x0000003a1300720c */ /* 0x000fc60003f66270 */
[----:B----4-:R-:W-:Y:S10]  /*3ba0*/  @!P5 BRA `(.L_x_482) ;  /* 0x0000010800b8d947 */ /* 0x010ff40003800000 */
.L_x_674:
[----:B------:R-:W-:Y:S05]  /*3bb0*/  BSYNC B0 ;  /* 0x0000000000007941 */ /* 0x000fea0003800000 */
.L_x_481:
[----:B------:R-:W-:Y:S04]  /*3bc0*/  BSSY B0, `(.L_x_483) ;  /* 0x0000051000007945 */ /* 0x000fe80003800000 */
[----:B------:R-:W-:Y:S05]  /*3bd0*/  @P3 BRA `(.L_x_484) ;  /* 0x00000004003c3947 */ /* 0x000fea0003800000 */
[----:B-1----:R-:W-:Y:S01]  /*3be0*/  IMAD.WIDE R4, R51, 0x40, R48 ;  /* 0x0000004033047825 */ /* 0x002fe200078e0230 */
[----:B------:R-:W-:Y:S01]  /*3bf0*/  ULDC.64 UR4, c[0x0][0x318] ;  /* 0x0000c60000047ab9 */ /* 0x000fe20000000a00 */
[----:B------:R-:W-:Y:S02]  /*3c00*/  LOP3.LUT P3, RZ, R186, 0x4, RZ, 0xc0, !PT ;  /* 0x00000004baff7812 */ /* 0x000fe4000786c0ff */
[----:B------:R-:W-:Y:S02]  /*3c10*/  IMAD R5, R5, UR4, RZ ;  /* 0x0000000405057c24 */ /* 0x000fe4000f8e02ff */
[----:B------:R-:W-:Y:S02]  /*3c20*/  IMAD.MOV.U32 R78, RZ, RZ, R40 ;  /* 0x000000ffff4e7224 */ /* 0x000fe400078e0028 */
[C---:B------:R-:W-:Y:S02]  /*3c30*/  IMAD R5, R4.reuse, UR5, R5 ;  /* 0x0000000504057c24 */ /* 0x040fe4000f8e0205 */
[----:B------:R-:W-:Y:S01]  /*3c40*/  IMAD.WIDE.U32 R6, R4, UR4, R78 ;  /* 0x0000000404067c25 */ /* 0x000fe2000f8e004e */
[----:B------:R-:W-:-:S03]  /*3c50*/  ULDC.64 UR4, c[0x0][0x308] ;  /* 0x0000c20000047ab9 */ /* 0x000fc60000000a00 */
[----:B------:R-:W-:Y:S01]  /*3c60*/  IMAD R9, R22, 0x8000, R69 ;  /* 0x0000800016097824 */ /* 0x000fe200078e0245 */
[----:B------:R-:W-:Y:S01]  /*3c70*/  LEA R58, P5, R6, UR4, 0x1 ;  /* 0x00000004063a7c11 */ /* 0x000fe2000f8a08ff */
[----:B------:R-:W-:Y:S01]  /*3c80*/  VIADD R4, R16, 0x40 ;  /* 0x0000004010047836 */ /* 0x000fe20000000000 */
[----:B------:R-:W-:Y:S01]  /*3c90*/  IADD3 R5, R7, R5, RZ ;  /* 0x0000000507057210 */ /* 0x000fe20007ffe0ff */
[----:B------:R-:W-:Y:S01]  /*3ca0*/  ULDC UR4, c[0x0][0x310] ;  /* 0x0000c40000047ab9 */ /* 0x000fe20000000800 */
[C---:B------:R-:W-:Y:S02]  /*3cb0*/  VIADD R81, R9.reuse, 0x20 ;  /* 0x0000002009517836 */ /* 0x040fe40000000000 */
[----:B0---4-:R-:W-:Y:S01]  /*3cc0*/  LEA.HI.X R59, R6, UR5, R5, 0x1, P5 ;  /* 0x00000005063b7c11 */ /* 0x011fe2000a8f0c05 */
[C---:B------:R-:W-:Y:S01]  /*3cd0*/  @P3 VIADD R81, R9.reuse, 0xffffffe0 ;  /* 0xffffffe009513836 */ /* 0x040fe20000000000 */
[----:B------:R-:W-:Y:S01]  /*3ce0*/  ISETP.GE.AND P5, PT, R16, UR4, PT ;  /* 0x0000000410007c0c */ /* 0x000fe2000bfa6270 */
[----:B------:R-:W-:Y:S01]  /*3cf0*/  IMAD R80, R9, 0x2, R2 ;  /* 0x0000000209507824 */ /* 0x000fe200078e0202 */
[----:B------:R-:W-:Y:S01]  /*3d00*/  ISETP.GE.AND P3, PT, R4, UR4, PT ;  /* 0x0000000404007c0c */ /* 0x000fe2000bf66270 */
[----:B---3--:R-:W-:-:S02]  /*3d10*/  VIADD R12, R16, 0x80 ;  /* 0x00000080100c7836 */ /* 0x008fc40000000000 */
[C---:B------:R-:W-:Y:S02]  /*3d20*/  VIADD R13, R16.reuse, 0xc0 ;  /* 0x000000c0100d7836 */ /* 0x040fe40000000000 */
[C---:B------:R-:W-:Y:S02]  /*3d30*/  VIADD R74, R16.reuse, 0x100 ;  /* 0x00000100104a7836 */ /* 0x040fe40000000000 */
[----:B------:R-:W-:Y:S02]  /*3d40*/  VIADD R78, R16, 0x140 ;  /* 0x00000140104e7836 */ /* 0x000fe40000000000 */
[----:B------:R-:W-:Y:S02]  /*3d50*/  IMAD R81, R81, 0x2, R2 ;  /* 0x0000000251517824 */ /* 0x000fe400078e0202 */
[----:B------:R-:W0:Y:S04]  /*3d60*/  @!P5 LDS.128 R4, [R80+0x400] ;  /* 0x000400005004d984 */ /* 0x000e280000000c00 */
[----:B------:R-:W1:Y:S04]  /*3d70*/  @!P3 LDS.128 R8, [R80+0x2400] ;  /* 0x002400005008b984 */ /* 0x000e680000000c00 */
[----:B0-----:R-:W-:Y:S01]  /*3d80*/  @!P5 STG.E.128 desc[UR40][R58.64], R4 ;  /* 0x000000043a00d986 */ /* 0x001fe2000c101d28 */
[----:B------:R-:W-:-:S03]  /*3d90*/  ISETP.GE.AND P5, PT, R12, UR4, PT ;  /* 0x000000040c007c0c */ /* 0x000fc6000bfa6270 */
[----:B-1----:R-:W-:Y:S01]  /*3da0*/  @!P3 STG.E.128 desc[UR40][R58.64+0x80], R8 ;  /* 0x000080083a00b986 */ /* 0x002fe2000c101d28 */
[----:B------:R-:W-:-:S09]  /*3db0*/  ISETP.GE.AND P3, PT, R13, UR4, PT ;  /* 0x000000040d007c0c */ /* 0x000fd2000bf66270 */
[----:B------:R-:W0:Y:S04]  /*3dc0*/  @!P5 LDS.128 R12, [R80+0x4400] ;  /* 0x00440000500cd984 */ /* 0x000e280000000c00 */
[----:B--2---:R-:W1:Y:S04]  /*3dd0*/  @!P3 LDS.128 R32, [R80+0x6400] ;  /* 0x006400005020b984 */ /* 0x004e680000000c00 */
[----:B0-----:R-:W-:Y:S01]  /*3de0*/  @!P5 STG.E.128 desc[UR40][R58.64+0x100], R12 ;  /* 0x0001000c3a00d986 */ /* 0x001fe2000c101d28 */
[----:B------:R-:W-:Y:S01]  /*3df0*/  ISETP.GE.AND P5, PT, R74, UR4, PT ;  /* 0x000000044a007c0c */ /* 0x000fe2000bfa6270 */
[----:B------:R-:W-:-:S02]  /*3e00*/  VIADD R74, R16, 0x180 ;  /* 0x00000180104a7836 */ /* 0x000fc40000000000 */
[----:B-1----:R-:W-:Y:S01]  /*3e10*/  @!P3 STG.E.128 desc[UR40][R58.64+0x180], R32 ;  /* 0x000180203a00b986 */ /* 0x002fe2000c101d28 */
[----:B------:R-:W-:Y:S02]  /*3e20*/  ISETP.GE.AND P3, PT, R78, UR4, PT ;  /* 0x000000044e007c0c */ /* 0x000fe4000bf66270 */
[----:B------:R-:W-:-:S07]  /*3e30*/  IADD3 R78, R16, 0x1c0, RZ ;  /* 0x000001c0104e7810 */ /* 0x000fce0007ffe0ff */
[----:B------:R-:W0:Y:S04]  /*3e40*/  @!P5 LDS.128 R4, [R80+0x8400] ;  /* 0x008400005004d984 */ /* 0x000e280000000c00 */
[----:B------:R-:W1:Y:S04]  /*3e50*/  @!P3 LDS.128 R8, [R80+0xa400] ;  /* 0x00a400005008b984 */ /* 0x000e680000000c00 */
[----:B0-----:R-:W-:Y:S01]  /*3e60*/  @!P5 STG.E.128 desc[UR40][R58.64+0x200], R4 ;  /* 0x000200043a00d986 */ /* 0x001fe2000c101d28 */
[----:B------:R-:W-:Y:S01]  /*3e70*/  ISETP.GE.AND P5, PT, R74, UR4, PT ;  /* 0x000000044a007c0c */ /* 0x000fe2000bfa6270 */
[----:B------:R-:W-:-:S02]  /*3e80*/  VIADD R74, R16, 0x60 ;  /* 0x00000060104a7836 */ /* 0x000fc40000000000 */
[----:B-1----:R-:W-:Y:S01]  /*3e90*/  @!P3 STG.E.128 desc[UR40][R58.64+0x280], R8 ;  /* 0x000280083a00b986 */ /* 0x002fe2000c101d28 */
[----:B------:R-:W-:Y:S01]  /*3ea0*/  ISETP.GE.AND P3, PT, R78, UR4, PT ;  /* 0x000000044e007c0c */ /* 0x000fe2000bf66270 */
[----:B------:R-:W-:-:S08]  /*3eb0*/  VIADD R78, R16, 0xe0 ;  /* 0x000000e0104e7836 */ /* 0x000fd00000000000 */
[----:B------:R-:W0:Y:S04]  /*3ec0*/  @!P5 LDS.128 R12, [R80+0xc400] ;  /* 0x00c40000500cd984 */ /* 0x000e280000000c00 */
[----:B------:R-:W1:Y:S04]  /*3ed0*/  @!P3 LDS.128 R32, [R80+0xe400] ;  /* 0x00e400005020b984 */ /* 0x000e680000000c00 */
[----:B0-----:R-:W-:Y:S01]  /*3ee0*/  @!P5 STG.E.128 desc[UR40][R58.64+0x300], R12 ;  /* 0x0003000c3a00d986 */ /* 0x001fe2000c101d28 */
[----:B------:R-:W-:-:S03]  /*3ef0*/  ISETP.GE.AND P5, PT, R84, UR4, PT ;  /* 0x0000000454007c0c */ /* 0x000fc6000bfa6270 */
[----:B-1----:R-:W-:Y:S01]  /*3f00*/  @!P3 STG.E.128 desc[UR40][R58.64+0x380], R32 ;  /* 0x000380203a00b986 */ /* 0x002fe2000c101d28 */
[----:B------:R-:W-:Y:S01]  /*3f10*/  ISETP.GE.AND P3, PT, R74, UR4, PT ;  /* 0x000000044a007c0c */ /* 0x000fe2000bf66270 */
[----:B------:R-:W-:-:S08]  /*3f20*/  VIADD R74, R16, 0xa0 ;  /* 0x000000a0104a7836 */ /* 0x000fd00000000000 */
        /* <DEDUP_REMOVED lines=21> */
[----:B------:R-:W-:-:S09]  /*4080*/  ISETP.GE.AND P3, PT, R78, UR4, PT ;  /* 0x000000044e007c0c */ /* 0x000fd2000bf66270 */
[----:B------:R-:W0:Y:S04]  /*4090*/  @!P5 LDS.128 R12, [R81+0xc400] ;  /* 0x00c40000510cd984 */ /* 0x000e280000000c00 */
[----:B------:R-:W1:Y:S04]  /*40a0*/  @!P3 LDS.128 R32, [R81+0xe400] ;  /* 0x00e400005120b984 */ /* 0x000e680000000c00 */
[----:B0-----:R0:W-:Y:S04]  /*40b0*/  @!P5 STG.E.128 desc[UR40][R58.64+0x340], R12 ;  /* 0x0003400c3a00d986 */ /* 0x0011e8000c101d28 */
[----:B-1----:R0:W-:Y:S02]  /*40c0*/  @!P3 STG.E.128 desc[UR40][R58.64+0x3c0], R32 ;  /* 0x0003c0203a00b986 */ /* 0x0021e4000c101d28 */
.L_x_484:
[----:B------:R-:W-:Y:S05]  /*40d0*/  BSYNC B0 ;  /* 0x0000000000007941 */ /* 0x000fea0003800000 */
.L_x_483:
[----:B------:R-:W-:Y:S01]  /*40e0*/  @!PT LDS RZ, [RZ] ;  /* 0x00000000fffff984 */ /* 0x000fe20000000800 */
[----:B------:R-:W-:Y:S01]  /*40f0*/  @!PT LDS RZ, [RZ] ;  /* 0x00000000fffff984 */ /* 0x000fe20000000800 */
[----:B------:R-:W-:Y:S01]  /*4100*/  @!PT LDS RZ, [RZ] ;  /* 0x00000000fffff984 */ /* 0x000fe20000000800 */
[----:B------:R-:W-:Y:S01]  /*4110*/  @!PT LDS RZ, [RZ] ;  /* 0x00000000fffff984 */ /* 0x000fe20000000800 */
[----:B------:R5:W-:Y:S06]  /*4120*/  MEMBAR.ALL.CTA ;  /* 0x0000000000007992 */ /* 0x000bec0000008000 */
[----:B-----5:R-:W5:Y:S01]  /*4130*/  FENCE.VIEW.ASYNC.S ;  /* 0x00000000000073c6 */ /* 0x020f620000000000 */
[----:B0---4-:R-:W-:Y:S01]  /*4140*/  @!P4 VIADD R72, R72, 0x28cc0 ;  /* 0x00028cc04848c836 */ /* 0x011fe20000000000 */
[----:B------:R-:W-:Y:S01]  /*4150*/  IADD3 R22, R22, 0x1, RZ ;  /* 0x0000000116167810 */ /* 0x000fe20007ffe0ff */
[----:B-----5:R0:W-:Y:S03]  /*4160*/  BAR.SYNC.DEFER_BLOCKING R62, 0x80 ;  /* 0x0002003e0000751d */ /* 0x0201e60000010000 */
[----:B------:R-:W-:-:S02]  /*4170*/  @!P4 PRMT R72, RZ, 0x654, R72 ;  /* 0x00000654ff48c816 */ /* 0x000fc40000000048 */
[----:B------:R-:W-:Y:S02]  /*4180*/  PLOP3.LUT P3, PT, PT, PT, PT, 0x8, 0x0 ;  /* 0x000000000000781c */ /* 0x000fe40003f6e170 */
[----:B------:R0:W-:Y:S01]  /*4190*/  @!P4 SYNCS.ARRIVE.TRANS64.RED.A1T0 RZ, [R72+URZ], RZ ;  /* 0x000000ff48ffc9a7 */ /* 0x0001e2000810043f */
[----:B------:R-:W-:-:S04]  /*41a0*/  ISETP.NE.AND P4, PT, R22, 0x2, PT ;  /* 0x000000021600780c */ /* 0x000fc80003f85270 */
[----:B-1----:R-:W-:Y:S02]  /*41b0*/  SEL R4, RZ, 0x1, P4 ;  /* 0x00000001ff047807 */ /* 0x002fe40002000000 */
[----:B------:R-:W-:Y:S02]  /*41c0*/  SEL R22, R22, RZ, P4 ;  /* 0x000000ff16167207 */ /* 0x000fe40002000000 */
[----:B------:R-:W-:Y:S01]  /*41d0*/  LOP3.LUT R185, R185, R4, RZ, 0x3c, !PT ;  /* 0x00000004b9b97212 */ /* 0x000fe200078e3cff */
[----:B0-----:R-:W-:Y:S06]  /*41e0*/  @P2 BRA `(.L_x_485) ;  /* 0xffffffdc00cc2947 */ /* 0x001fec000383ffff */
.L_x_451:
[----:B------:R-:W4:Y:S01]  /*41f0*/  LDL R4, [R1] ;  /* 0x0000000001047983 */ /* 0x000f220000100800 */
[----:B------:R-:W-:Y:S01]  /*4200*/  BSSY B0, `(.L_x_486) ;  /* 0x0000049000007945 */ /* 0x000fe20003800000 */
        /* <DEDUP_REMOVED lines=39> */
[----:B---3--:R-:W-:Y:S02]  /*4480*/  CS2R R82, SRZ ;  /* 0x0000000000527805 */ /* 0x008fe4000001ff00 */
        /* <DEDUP_REMOVED lines=16> */
[----:B--2---:R-:W-:Y:S02]  /*4590*/  CS2R R32, SRZ ;  /* 0x0000000000207805 */ /* 0x004fe4000001ff00 */
[----:B------:R-:W-:Y:S02]  /*45a0*/  CS2R R174, SRZ ;  /* 0x0000000000ae7805 */ /* 0x000fe4000001ff00 */
[----:B------:R-:W-:Y:S02]  /*45b0*/  CS2R R38, SRZ ;  /* 0x0000000000267805 */ /* 0x000fe4000001ff00 */
[----:B------:R-:W-:Y:S01]  /*45c0*/  CS2R R176, SRZ ;  /* 0x0000000000b07805 */ /* 0x000fe2000001ff00 */
[----:B------:R-:W-:Y:S01]  /*45d0*/  IMAD.MOV.U32 R35, RZ, RZ, RZ ;  /* 0x000000ffff237224 */ /* 0x000fe200078e00ff */
[----:B------:R-:W-:Y:S01]  /*45e0*/  CS2R R28, SRZ ;  /* 0x00000000001c7805 */ /* 0x000fe2000001ff00 */
[----:B------:R-:W-:-:S02]  /*45f0*/  IMAD.MOV.U32 R178, RZ, RZ, RZ ;  /* 0x000000ffffb27224 */ /* 0x000fc400078e00ff */
[----:B------:R-:W-:Y:S02]  /*4600*/  IMAD.MOV.U32 R31, RZ, RZ, RZ ;  /* 0x000000ffff1f7224 */ /* 0x000fe400078e00ff */
[----:B------:R-:W-:Y:S02]  /*4610*/  IMAD.MOV.U32 R7, RZ, RZ, RZ ;  /* 0x000000ffff077224 */ /* 0x000fe400078e00ff */
[----:B------:R-:W-:Y:S02]  /*4620*/  IMAD.MOV.U32 R180, RZ, RZ, RZ ;  /* 0x000000ffffb47224 */ /* 0x000fe400078e00ff */
[----:B------:R-:W-:Y:S02]  /*4630*/  IMAD.MOV.U32 R0, RZ, RZ, RZ ;  /* 0x000000ffff007224 */ /* 0x000fe400078e00ff */
[----:B------:R-:W-:Y:S01]  /*4640*/  IMAD.MOV.U32 R5, RZ, RZ, RZ ;  /* 0x000000ffff057224 */ /* 0x000fe200078e00ff */
[----:B----4-:R-:W-:Y:S01]  /*4650*/  ISETP.NE.AND P0, PT, R4, 0x1, PT ;  /* 0x000000010400780c */ /* 0x010fe20003f05270 */
[----:B------:R-:W-:-:S12]  /*4660*/  @P3 BRA `(.L_x_487) ;  /* 0x0000000000083947 */ /* 0x000fd80003800000 */
[----:B------:R-:W0:Y:S02]  /*4670*/  FENCE.VIEW.ASYNC.G ;  /* 0x00000000000073c6 */ /* 0x000e240000000100 */
[----:B0-----:R-:W-:Y:S06]  /*4680*/  BAR.ARV 0xc, 0x120 ;  /* 0x0304800000007b1d */ /* 0x001fec0000002000 */
.L_x_487:
[----:B------:R-:W-:Y:S05]  /*4690*/  BSYNC B0 ;  /* 0x0000000000007941 */ /* 0x000fea0003800000 */
.L_x_486:
[----:B------:R-:W-:Y:S01]  /*46a0*/  BSSY B7, `(.L_x_488) ;  /* 0x00007a2000077945 */ /* 0x000fe20003800000 */
[----:B------:R-:W-:Y:S01]  /*46b0*/  MOV R179, RZ ;  /* 0x000000ff00b37202 */ /* 0x000fe20000000f00 */
[----:B------:R-:W-:Y:S02]  /*46c0*/  IMAD.MOV.U32 R181, RZ, RZ, RZ ;  /* 0x000000ffffb57224 */ /* 0x000fe400078e00ff */
[----:B------:R-:W-:Y:S05]  /*46d0*/  @!P0 BRA `(.L_x_489) ;  /* 0x0000001800b88947 */ /* 0x000fea0003800000 */
[----:B------:R-:W-:Y:S02]  /*46e0*/  ISETP.GE.AND P1, PT, R168, 0x1, PT ;  /* 0x00000001a800780c */ /* 0x000fe40003f26270 */
[----:B------:R-:W-:-:S11]  /*46f0*/  PLOP3.LUT P0, PT, PT, PT, PT, 0x80, 0x0 ;  /* 0x000000000000781c */ /* 0x000fd60003f0f070 */
[----:B------:R-:W-:Y:S05]  /*4700*/  @!P1 BRA `(.L_x_490) ;  /* 0x00000078006c9947 */ /* 0x000fea0003800000 */
[----:B------:R-:W0:Y:S01]  /*4710*/  SHFL.IDX PT, R0, R206, RZ, 0x1f ;  /* 0x00001fffce007589 */ /* 0x000e2200000e0000 */
[----:B------:R-:W-:Y:S02]  /*4720*/  ISETP.NE.AND P0, PT, R184, 0x3, PT ;  /* 0x00000003b800780c */ /* 0x000fe40003f05270 */
[----:B0-----:R-:W-:-:S04]  /*4730*/  LEA.HI R3, R0, R0, RZ, 0x1 ;  /* 0x0000000000037211 */ /* 0x001fc800078f08ff */
[----:B------:R-:W-:-:S05]  /*4740*/  LOP3.LUT R3, R3, 0x1fffe, RZ, 0xc0, !PT ;  /* 0x0001fffe03037812 */ /* 0x000fca00078ec0ff */
[----:B------:R-:W-:-:S04]  /*4750*/  IMAD.IADD R3, R0, 0x1, -R3 ;  /* 0x0000000100037824 */ /* 0x000fc800078e0a03 */
[----:B------:R-:W-:-:S04]  /*4760*/  IMAD R3, R3, 0x8000, R2 ;  /* 0x0000800003037824 */ /* 0x000fc800078e0202 */
[----:B------:R-:W-:-:S05]  /*4770*/  VIADD R3, R3, 0x400 ;  /* 0x0000040003037836 */ /* 0x000fca0000000000 */
[----:B------:R-:W-:-:S04]  /*4780*/  SHF.R.U32.HI R3, RZ, 0x4, R3 ;  /* 0x00000004ff037819 */ /* 0x000fc80000011603 */
[----:B------:R-:W-:-:S04]  /*4790*/  LOP3.LUT R3, R3, 0x3fff, RZ, 0xc0, !PT ;  /* 0x00003fff03037812 */ /* 0x000fc800078ec0ff */
[----:B------:R-:W-:Y:S01]  /*47a0*/  LOP3.LUT R15, R3, 0x2000000, RZ, 0xfc, !PT ;  /* 0x02000000030f7812 */ /* 0x000fe200078efcff */
[----:B------:R-:W-:Y:S06]  /*47b0*/  @!P0 BRA `(.L_x_491) ;  /* 0x0000000000048947 */ /* 0x000fec0003800000 */
[----:B------:R-:W-:Y:S01]  /*47c0*/  BPT.TRAP 0x1 ;  /* 0x000000040000795c */ /* 0x000fe20000300000 */
.L_x_491:
[----:B------:R-:W-:Y:S01]  /*47d0*/  IMAD R8, R18, 0x8, R2 ;  /* 0x0000000812087824 */ /* 0x000fe200078e0202 */
[----:B------:R-:W-:Y:S01]  /*47e0*/  SHF.L.U32 R3, R23, 0x1f, RZ ;  /* 0x0000001f17037819 */ /* 0x000fe200000006ff */
[----:B------:R-:W-:Y:S01]  /*47f0*/  VIADD R0, R2, 0x26800 ;  /* 0x0002680002007836 */ /* 0x000fe20000000000 */
[----:B------:R-:W-:Y:S01]  /*4800*/  BSSY B0, `(.L_x_492) ;  /* 0x0000008000007945 */ /* 0x000fe20003800000 */
[----:B------:R-:W-:Y:S01]  /*4810*/  IMAD R4, R18, 0x1000, R15 ;  /* 0x0000100012047824 */ /* 0x000fe200078e020f */
[----:B------:R-:W0:Y:S01]  /*4820*/  SYNCS.PHASECHK.TRANS64.TRYWAIT P0, [R8+URZ+0x28c50], R3 ;  /* 0x028c5003080075a7 */ /* 0x000e22000800017f */
[----:B------:R-:W-:Y:S01]  /*4830*/  IMAD.MOV.U32 R5, RZ, RZ, 0x40000040 ;  /* 0x40000040ff057424 */ /* 0x000fe200078e00ff */
[----:B------:R-:W-:-:S04]  /*4840*/  SHF.R.U32.HI R0, RZ, 0x4, R0 ;  /* 0x00000004ff007819 */ /* 0x000fc80000011600 */
[----:B------:R-:W-:-:S04]  /*4850*/  LOP3.LUT R0, R0, 0x3fff, RZ, 0xc0, !PT ;  /* 0x00003fff00007812 */ /* 0x000fc800078ec0ff */
[----:B------:R-:W-:Y:S01]  /*4860*/  LOP3.LUT R0, R0, 0x10000, RZ, 0xfc, !PT ;  /* 0x0001000000007812 */ /* 0x000fe200078efcff */
[----:B0-----:R-:W-:Y:S06]  /*4870*/  @!P0 BRA `(.L_x_493) ;  /* 0x000000fc00988947 */ /* 0x001fec0003800000 */
.L_x_675:
[----:B------:R-:W-:Y:S05]  /*4880*/  BSYNC B0 ;  /* 0x0000000000007941 */ /* 0x000fea0003800000 */
.L_x_492:
[----:B------:R-:W-:Y:S01]  /*4890*/  BAR.SYNC.DEFER_BLOCKING 0xe, 0x100 ;  /* 0x0384000000007b1d */ /* 0x000fe20000010000 */
[----:B------:R-:W-:Y:S01]  /*48a0*/  IMAD.MOV.U32 R7, RZ, RZ, 0x40000040 ;  /* 0x40000040ff077424 */ /* 0x000fe200078e00ff */
[----:B------:R-:W-:Y:S01]  /*48b0*/  MOV R6, R0 ;  /* 0x0000000000067202 */ /* 0x000fe20000000f00 */
[----:B------:R-:W-:Y:S01]  /*48c0*/  VIADD R10, R0, 0x2 ;  /* 0x00000002000a7836 */ /* 0x000fe20000000000 */
[----:B------:R-:W-:Y:S01]  /*48d0*/  R2UR UR6, R4 ;  /* 0x00000000040672ca */ /* 0x000fe200000e0000 */
[----:B------:R-:W-:Y:S01]  /*48e0*/  IMAD.MOV.U32 R11, RZ, RZ, 0x40000040 ;  /* 0x40000040ff0b7424 */ /* 0x000fe200078e00ff */
[----:B------:R-:W-:Y:S01]  /*48f0*/  R2UR UR7, R5 ;  /* 0x00000000050772ca */ /* 0x000fe200000e0000 */
[----:B------:R-:W-:Y:S01]  /*4900*/  VIADD R12, R0, 0x4 ;  /* 0x00000004000c7836 */ /* 0x000fe20000000000 */
[----:B------:R-:W-:Y:S01]  /*4910*/  R2UR UR4, R6 ;  /* 0x00000000060472ca */ /* 0x000fe200000e0000 */
[----:B------:R-:W-:Y:S01]  /*4920*/  VIADD R6, R4, 0x80 ;  /* 0x0000008004067836 */ /* 0x000fe20000000000 */
[----:B------:R-:W-:Y:S01]  /*4930*/  R2UR UR5, R7 ;  /* 0x00000000070572ca */ /* 0x000fe200000e0000 */
[----:B------:R-:W-:Y:S01]  /*4940*/  IMAD.MOV.U32 R7, RZ, RZ, 0x40000040 ;  /* 0x40000040ff077424 */ /* 0x000fe200078e00ff */
[----:B------:R-:W-:Y:S01]  /*4950*/  MOV R13, 0x40000040 ;  /* 0x40000040000d7802 */ /* 0x000fe20000000f00 */
[----:B------:R-:W-:Y:S01]  /*4960*/  IMAD.MOV.U32 R5, RZ, RZ, 0x40000040 ;  /* 0x40000040ff057424 */ /* 0x000fe200078e00ff */
[----:B------:R-:W1:Y:S01]  /*4970*/  S2R R9, SR_TID.X ;  /* 0x0000000000097919 */ /* 0x000e620000002100 */
[----:B------:R-:W-:Y:S01]  /*4980*/  BSSY B0, `(.L_x_494) ;  /* 0x00000f5000007945 */ /* 0x000fe20003800000 */
[----:B-----5:R-:W-:-:S07]  /*4990*/  WARPGROUP.ARRIVE ;  /* 0x00000000000079c5 */ /* 0x020fce0000000000 */
[----:B------:R-:W-:Y:S01]  /*49a0*/  HGMMA.64x256x16.F32.BF16 R24, gdesc[UR4].tnspB, RZ, !UPT, gsb0 ;  /* 0x43e00000041879f0 */ /* 0x000fe2000c0018ff */
[----:B------:R-:W-:Y:S01]  /*49b0*/  R2UR UR6, R6 ;  /* 0x00000000060672ca */ /* 0x000fe200000e0000 */
[----:B------:R-:W-:Y:S01]  /*49c0*/  VIADD R6, R4, 0x100 ;  /* 0x0000010004067836 */ /* 0x000fe20000000000 */
[----:B------:R-:W-:Y:S01]  /*49d0*/  R2UR UR7, R7 ;  /* 0x00000000070772ca */ /* 0x000fe200000e0000 */
[----:B------:R-:W-:Y:S01]  /*49e0*/  IMAD.MOV.U32 R7, RZ, RZ, 0x40000040 ;  /* 0x40000040ff077424 */ /* 0x000fe200078e00ff */
[----:B------:R-:W-:Y:S02]  /*49f0*/  R2UR UR4, R10 ;  /* 0x000000000a0472ca */ /* 0x000fe400000e0000 */
[----:B------:R-:W-:Y:S02]  /*4a00*/  R2UR UR5, R11 ;  /* 0x000000000b0572ca */ /* 0x000fe400000e0000 */
[----:B-1----:R-:W-:-:S04]  /*4a10*/  LOP3.LUT R9, R9, 0x7f, RZ, 0xc0, !PT ;  /* 0x0000007f09097812 */ /* 0x002fc800078ec0ff */
[----:B------:R-:W-:Y:S01]  /*4a20*/  ISETP.NE.AND P0, PT, R9, RZ, PT ;  /* 0x000000ff0900720c */ /* 0x000fe20003f05270 */
[----:B------:R-:W-:Y:S02]  /*4a30*/  WARPGROUP.DEPBAR.LE gsb0, 0x0 ;  /* 0x00008000000079c5 */ /* 0x000fe40000010000 */
[----:B------:R-:W-:-:S12]  /*4a40*/  WARPGROUP.ARRIVE ;  /* 0x00000000000079c5 */ /* 0x000fd80000000000 */
[----:B------:R-:W-:Y:S01]  /*4a50*/  HGMMA.64x256x16.F32.BF16 R24, gdesc[UR4].tnspB, R24, gsb0 ;  /* 0x43e00000041879f0 */ /* 0x000fe20008001818 */
[----:B------:R-:W-:Y:S01]  /*4a60*/  R2UR UR6, R6 ;  /* 0x00000000060672ca */ /* 0x000fe200000e0000 */
[----:B------:R-:W-:Y:S01]  /*4a70*/  VIADD R6, R4, 0x180 ;  /* 0x0000018004067836 */ /* 0x000fe20000000000 */
[----:B------:R-:W-:Y:S01]  /*4a80*/  R2UR UR7, R7 ;  /* 0x00000000070772ca */ /* 0x000fe200000e0000 */
[----:B------:R-:W-:Y:S01]  /*4a90*/  VIADD R4, R0, 0x6 ;  /* 0x0000000600047836 */ /* 0x000fe20000000000 */
[----:B------:R-:W-:Y:S01]  /*4aa0*/  R2UR UR4, R12 ;  /* 0x000000000c0472ca */ /* 0x000fe200000e0000 */
[----:B------:R-:W-:Y:S01]  /*4ab0*/  IMAD.MOV.U32 R7, RZ, RZ, 0x40000040 ;  /* 0x40000040ff077424 */ /* 0x000fe200078e00ff */
[----:B------:R-:W-:Y:S01]  /*4ac0*/  R2UR UR5, R13 ;  /* 0x000000000d0572ca */ /* 0x000fe200000e0000 */
[----:B------:R-:W-:-:S05]  /*4ad0*/  @!P0 VIADD R0, R8, 0x28c60 ;  /* 0x00028c6008008836 */ /* 0x000fca0000000000 */
[----:B------:R-:W-:Y:S01]  /*4ae0*/  @!P0 PRMT R0, RZ, 0x654, R0 ;  /* 0x00000654ff008816 */ /* 0x000fe20000000000 */
[----:B------:R-:W-:Y:S02]  /*4af0*/  WARPGROUP.DEPBAR.LE gsb0, 0x0 ;  /* 0x00008000000079c5 */ /* 0x000fe40000010000 */
[----:B------:R-:W-:-:S12]  /*4b00*/  WARPGROUP.ARRIVE ;  /* 0x00000000000079c5 */ /* 0x000fd80000000000 */
[----:B------:R-:W-:Y:S01]  /*4b10*/  HGMMA.64x256x16.F32.BF16 R24, gdesc[UR4].tnspB, R24, gsb0 ;  /* 0x43e00000041879f0 */ /* 0x000fe20008001818 */
[----:B------:R-:W-:Y:S02]  /*4b20*/  R2UR UR6, R6 ;  /* 0x00000000060672ca */ /* 0x000fe400000e0000 */
[----:B------:R-:W-:Y:S02]  /*4b30*/  R2UR UR7, R7 ;  /* 0x00000000070772ca */ /* 0x000fe400000e0000 */
[----:B------:R-:W-:Y:S02]  /*4b40*/  R2UR UR4, R4 ;  /* 0x00000000040472ca */ /* 0x000fe400000e0000 */
[----:B------:R-:W-:Y:S01]  /*4b50*/  R2UR UR5, R5 ;  /* 0x00000000050572ca */ /* 0x000fe200000e0000 */
[----:B------:R-:W-:Y:S02]  /*4b60*/  WARPGROUP.DEPBAR.LE gsb0, 0x0 ;  /* 0x00008000000079c5 */ /* 0x000fe40000010000 */
[----:B------:R-:W-:-:S15]  /*4b70*/  WARPGROUP.ARRIVE ;  /* 0x00000000000079c5 */ /* 0x000fde0000000000 */
[----:B------:R-:W-:-:S03]  /*4b80*/  NOP ;  /* 0x0000000000007918 */ /* 0x000fc60000000000 */
[----:B------:R-:W-:Y:S03]  /*4b90*/  HGMMA.64x256x16.F32.BF16 R24, gdesc[UR4].tnspB, R24, gsb0 ;  /* 0x43e00000041879f0 */ /* 0x000fe60008001818 */
[----:B------:R-:W-:Y:S02]  /*4ba0*/  WARPGROUP.DEPBAR.LE gsb0, 0x0 ;  /* 0x00008000000079c5 */ /* 0x000fe40000010000 */
[----:B------:R-:W-:Y:S06]  /*4bb0*/  BAR.ARV 0xf, 0x100 ;  /* 0x03c4000000007b1d */ /* 0x000fec0000002000 */
[----:B------:R1:W-:Y:S01]  /*4bc0*/  @!P0 SYNCS.ARRIVE.TRANS64.RED.A1T0 RZ, [R0+URZ], RZ ;  /* 0x000000ff00ff89a7 */ /* 0x0003e2000810043f */
[----:B------:R-:W-:-:S13]  /*4bd0*/  ISETP.GE.AND P0, PT, R168, 0x41, PT ;  /* 0x00000041a800780c */ /* 0x000fda0003f06270 */
[----:B-1----:R-:W-:Y:S05]  /*4be0*/  @!P0 BRA `(.L_x_495) ;  /* 0x0000000c00388947 */ /* 0x002fea0003800000 */
[----:B------:R-:W-:-:S07]  /*4bf0*/  VIADD R182, R182, 0xfffffffe ;  /* 0xfffffffeb6b67836 */ /* 0x000fce0000000000 */
.L_x_501:
[----:B------:R-:W-:Y:S01]  /*4c00*/  BAR.SYNC.DEFER_BLOCKING 0xe, 0x100 ;  /* 0x0384000000007b1d */ /* 0x000fe20000010000 */
[C---:B0-----:R-:W-:Y:S01]  /*4c10*/  IMAD R3, R18.reuse, 0x40, R188 ;  /* 0x0000004012037824 */ /* 0x041fe200078e02bc */
[----:B------:R-:W-:Y:S02]  /*4c20*/  IADD3 R18, R18, 0x1, RZ ;  /* 0x0000000112127810 */ /* 0x000fe40007ffe0ff */
[----:B------:R-:W-:Y:S01]  /*4c30*/  ISETP.NE.AND P2, PT, R184, 0x3, PT ;  /* 0x00000003b800780c */ /* 0x000fe20003f45270 */
[----:B------:R-:W-:Y:S01]  /*4c40*/  IMAD R3, R3, 0x4, R2 ;  /* 0x0000000403037824 */ /* 0x000fe200078e0202 */
[----:B------:R-:W-:Y:S02]  /*4c50*/  ISETP.NE.AND P0, PT, R18, 0x2, PT ;  /* 0x000000021200780c */ /* 0x000fe40003f05270 */
[C---:B------:R-:W-:Y:S01]  /*4c60*/  ISETP.GT.AND P1, PT, R182.reuse, RZ, PT ;  /* 0x000000ffb600720c */ /* 0x040fe20003f24270 */
[----:B------:R-:W-:Y:S01]  /*4c70*/  VIADD R182, R182, 0xffffffff ;  /* 0xffffffffb6b67836 */ /* 0x000fe20000000000 */
[----:B------:R-:W-:-:S02]  /*4c80*/  SEL R6, RZ, 0x1, P0 ;  /* 0x00000001ff067807 */ /* 0x000fc40000000000 */
[----:B------:R-:W-:Y:S02]  /*4c90*/  SEL R18, R18, RZ, P0 ;  /* 0x000000ff12127207 */ /* 0x000fe40000000000 */
[----:B------:R-:W-:Y:S01]  /*4ca0*/  LOP3.LUT R23, R23, R6, RZ, 0x3c, !PT ;  /* 0x0000000617177212 */ /* 0x000fe200078e3cff */
[----:B-1----:R-:W0:Y:S04]  /*4cb0*/  LDS R0, [R3+0x28800] ;  /* 0x0288000003007984 */ /* 0x002e280000000800 */
        /* <DEDUP_REMOVED lines=131> */
.L_x_496:
[----:B------:R-:W-:Y:S01]  /*54f0*/  IMAD R0, R18, 0x8, R2 ;  /* 0x0000000812007824 */ /* 0x000fe200078e0202 */
[----:B------:R-:W-:-:S04]  /*5500*/  SHF.L.U32 R3, R23, 0x1f, RZ ;  /* 0x0000001f17037819 */ /* 0x000fc800000006ff */
[----:B------:R0:W1:Y:S01]  /*5510*/  SYNCS.PHASECHK.TRANS64.TRYWAIT P0, [R0+URZ+0x28c50], R3 ;  /* 0x028c5003000075a7 */ /* 0x000062000800017f */
[----:B------:R-:W-:Y:S05]  /*5520*/  @!P2 BRA `(.L_x_497) ;  /* 0x000000000004a947 */ /* 0x000fea0003800000 */
[----:B------:R-:W-:Y:S01]  /*5530*/  BPT.TRAP 0x1 ;  /* 0x000000040000795c */ /* 0x000fe20000300000 */
.L_x_497:
[----:B------:R-:W-:Y:S04]  /*5540*/  BSSY B1, `(.L_x_498) ;  /* 0x0000004000017945 */ /* 0x000fe80003800000 */
[----:B-1----:R-:W-:Y:S05]  /*5550*/  @P0 BRA `(.L_x_499) ;  /* 0x0000000000080947 */ /* 0x002fea0003800000 */
[----:B------:R-:W1:Y:S02]  /*5560*/  SYNCS.PHASECHK.TRANS64.TRYWAIT P0, [R0+URZ+0x28c50], R3 ;  /* 0x028c5003000075a7 */ /* 0x000e64000800017f */
[----:B-1----:R-:W-:Y:S05]  /*5570*/  @!P0 BRA `(.L_x_500) ;  /* 0x000000f0006c8947 */ /* 0x002fea0003800000 */
.L_x_499:
[----:B------:R-:W-:Y:S05]  /*5580*/  BSYNC B1 ;  /* 0x0000000000017941 */ /* 0x000fea0003800000 */
.L_x_498:
[----:B01----:R-:W-:Y:S01]  /*5590*/  VIADD R0, R2, 0x26800 ;  /* 0x0002680002007836 */ /* 0x003fe20000000000 */
[----:B------:R-:W-:Y:S01]  /*55a0*/  WARPGROUP.ARRIVE ;  /* 0x00000000000079c5 */ /* 0x000fe20000000000 */
[----:B------:R-:W-:-:S05]  /*55b0*/  IMAD R6, R18, 0x1000, R15 ;  /* 0x0000100012067824 */ /* 0x000fca00078e020f */
[----:B------:R-:W0:Y:S01]  /*55c0*/  S2R R14, SR_TID.X ;  /* 0x00000000000e7919 */ /* 0x000e220000002100 */
[----:B------:R-:W-:Y:S01]  /*55d0*/  IMAD.MOV.U32 R7, RZ, RZ, 0x40000040 ;  /* 0x40000040ff077424 */ /* 0x000fe200078e00ff */
[----:B------:R-:W-:Y:S01]  /*55e0*/  SHF.R.U32.HI R0, RZ, 0x4, R0 ;  /* 0x00000004ff007819 */ /* 0x000fe20000011600 */
[----:B------:R-:W-:Y:S01]  /*55f0*/  IMAD.MOV.U32 R9, RZ, RZ, 0x40000040 ;  /* 0x40000040ff097424 */ /* 0x000fe200078e00ff */
[----:B------:R-:W-:Y:S02]  /*5600*/  R2UR UR6, R6 ;  /* 0x00000000060672ca */ /* 0x000fe400000e0000 */
[----:B------:R-:W-:Y:S02]  /*5610*/  LOP3.LUT R0, R0, 0x3fff, RZ, 0xc0, !PT ;  /* 0x00003fff00007812 */ /* 0x000fe400078ec0ff */
[----:B------:R-:W-:Y:S01]  /*5620*/  R2UR UR7, R7 ;  /* 0x00000000070772ca */ /* 0x000fe200000e0000 */
[----:B------:R-:W-:Y:S01]  /*5630*/  IMAD.MOV.U32 R7, RZ, RZ, 0x40000040 ;  /* 0x40000040ff077424 */ /* 0x000fe200078e00ff */
[----:B------:R-:W-:-:S02]  /*5640*/  LOP3.LUT R8, R0, 0x10000, RZ, 0xfc, !PT ;  /* 0x0001000000087812 */ /* 0x000fc400078efcff */
[----:B------:R-:W-:Y:S01]  /*5650*/  R2UR UR5, R9 ;  /* 0x00000000090572ca */ /* 0x000fe200000e0000 */
[----:B------:R-:W-:Y:S01]  /*5660*/  IMAD.MOV.U32 R9, RZ, RZ, 0x40000040 ;  /* 0x40000040ff097424 */ /* 0x000fe200078e00ff */
[----:B------:R-:W-:Y:S01]  /*5670*/  R2UR UR4, R8 ;  /* 0x00000000080472ca */ /* 0x000fe200000e0000 */
[----:B------:R-:W-:-:S12]  /*5680*/  VIADD R8, R6, 0x80 ;  /* 0x0000008006087836 */ /* 0x000fd80000000000 */
[----:B------:R-:W-:Y:S01]  /*5690*/  HGMMA.64x256x16.F32.BF16 R24, gdesc[UR4].tnspB, R24, gsb0 ;  /* 0x43e00000041879f0 */ /* 0x000fe20008001818 */
[----:B------:R-:W-:Y:S02]  /*56a0*/  R2UR UR4, R10 ;  /* 0x000000000a0472ca */ /* 0x000fe400000e0000 */
[----:B------:R-:W-:Y:S02]  /*56b0*/  R2UR UR5, R11 ;  /* 0x000000000b0572ca */ /* 0x000fe400000e0000 */
[----:B------:R-:W-:Y:S02]  /*56c0*/  R2UR UR6, R8 ;  /* 0x00000000080672ca */ /* 0x000fe400000e0000 */
[----:B------:R-:W-:Y:S01]  /*56d0*/  R2UR UR7, R9 ;  /* 0x00000000090772ca */ /* 0x000fe200000e0000 */
[----:B------:R-:W-:Y:S01]  /*56e0*/  IMAD.MOV.U32 R9, RZ, RZ, 0x40000040 ;  /* 0x40000040ff097424 */ /* 0x000fe200078e00ff */
[C---:B------:R-:W-:Y:S01]  /*56f0*/  IADD3 R8, R6.reuse, 0x100, RZ ;  /* 0x0000010006087810 */ /* 0x040fe20007ffe0ff */
[----:B------:R-:W-:Y:S01]  /*5700*/  VIADD R6, R6, 0x180 ;  /* 0x0000018006067836 */ /* 0x000fe20000000000 */
[----:B0-----:R-:W-:-:S04]  /*5710*/  LOP3.LUT R14, R14, 0x7f, RZ, 0xc0, !PT ;  /* 0x0000007f0e0e7812 */ /* 0x001fc800078ec0ff */
[----:B------:R-:W-:-:S13]  /*5720*/  ISETP.NE.AND P0, PT, R14, RZ, PT ;  /* 0x000000ff0e00720c */ /* 0x000fda0003f05270 */
[----:B------:R-:W-:-:S04]  /*5730*/  @!P0 IMAD R0, R18, 0x8, R2 ;  /* 0x0000000812008824 */ /* 0x000fc800078e0202 */
[----:B------:R-:W-:-:S05]  /*5740*/  @!P0 VIADD R0, R0, 0x28c60 ;  /* 0x00028c6000008836 */ /* 0x000fca0000000000 */
[----:B------:R-:W-:Y:S01]  /*5750*/  @!P0 PRMT R0, RZ, 0x654, R0 ;  /* 0x00000654ff008816 */ /* 0x000fe20000000000 */
[----:B------:R-:W-:Y:S02]  /*5760*/  WARPGROUP.DEPBAR.LE gsb0, 0x0 ;  /* 0x00008000000079c5 */ /* 0x000fe40000010000 */
[----:B------:R-:W-:-:S06]  /*5770*/  WARPGROUP.ARRIVE ;  /* 0x00000000000079c5 */ /* 0x000fcc0000000000 */
        /* <DEDUP_REMOVED lines=20> */
[----:B------:R-:W-:Y:S05]  /*58c0*/  @P1 BRA `(.L_x_501) ;  /* 0xfffffff000cc1947 */ /* 0x000fea000383ffff */
.L_x_495:
[----:B------:R-:W-:Y:S05]  /*58d0*/  BSYNC B0 ;  /* 0x0000000000007941 */ /* 0x000fea0003800000 */
.L_x_494:
[----:B------:R-:W-:Y:S01]  /*58e0*/  BAR.SYNC.DEFER_BLOCKING 0xe, 0x100 ;  /* 0x0384000000007b1d */ /* 0x000fe20000010000 */
[C---:B0-----:R-:W-:Y:S01]  /*58f0*/  IMAD R3, R18.reuse, 0x40, R188 ;  /* 0x0000004012037824 */ /* 0x041fe200078e02bc */
[----:B------:R-:W-:Y:S01]  /*5900*/  PLOP3.LUT P0, PT, PT, PT, PT, 0x8, 0x0 ;  /* 0x000000000000781c */ /* 0x000fe20003f0e170 */
[----:B------:R-:W-:Y:S01]  /*5910*/  VIADD R18, R18, 0x1 ;  /* 0x0000000112127836 */ /* 0x000fe20000000000 */
[----:B------:R-:W-:Y:S01]  /*5920*/  CS2R R20, SRZ ;  /* 0x0000000000147805 */ /* 0x000fe2000001ff00 */
[----:B------:R-:W-:-:S03]  /*5930*/  IMAD R3, R3, 0x4, R2 ;  /* 0x0000000403037824 */ /* 0x000fc600078e0202 */
[----:B------:R-:W-:-:S04]  /*5940*/  ISETP.NE.AND P1, PT, R18, 0x2, PT ;  /* 0x000000021200780c */ /* 0x000fc80003f25270 */
[----:B------:R-:W-:Y:S02]  /*5950*/  SEL R4, RZ, 0x1, P1 ;  /* 0x00000001ff047807 */ /* 0x000fe40000800000 */
        /* <DEDUP_REMOVED lines=134> */
.L_x_489:
[----:B------:R-:W-:Y:S02]  /*61c0*/  ISETP.GE.AND P1, PT, R168, 0x1, PT ;  /* 0x00000001a800780c */ /* 0x000fe40003f26270 */
[----:B------:R-:W-:-:S11]  /*61d0*/  PLOP3.LUT P0, PT, PT, PT, PT, 0x80, 0x0 ;  /* 0x000000000000781c */ /* 0x000fd60003f0f070 */
[----:B------:R-:W-:Y:S05]  /*61e0*/  @!P1 BRA `(.L_x_490) ;  /* 0x0000005c00b49947 */ /* 0x000fea0003800000 */
[----:B------:R-:W0:Y:S01]  /*61f0*/  SHFL.IDX PT, R0, R206, RZ, 0x1f ;  /* 0x00001fffce007589 */ /* 0x000e2200000e0000 */
[----:B------:R-:W-:Y:S01]  /*6200*/  BSSY B6, `(.L_x_502) ;  /* 0x000001b000067945 */ /* 0x000fe20003800000 */
[----:B0-----:R-:W-:-:S04]  /*6210*/  LEA.HI R3, R0, R0, RZ, 0x1 ;  /* 0x0000000000037211 */ /* 0x001fc800078f08ff */
[----:B------:R-:W-:-:S04]  /*6220*/  LOP3.LUT R3, R3, 0x1fffe, RZ, 0xc0, !PT ;  /* 0x0001fffe03037812 */ /* 0x000fc800078ec0ff */
[----:B------:R-:W-:Y:S01]  /*6230*/  IADD3 R3, R0, -R3, RZ ;  /* 0x8000000300037210 */ /* 0x000fe20007ffe0ff */
[----:B------:R-:W-:-:S04]  /*6240*/  VIADD R0, R2, 0x26800 ;  /* 0x0002680002007836 */ /* 0x000fc80000000000 */
[----:B------:R-:W-:Y:S01]  /*6250*/  IMAD R3, R3, 0x8000, R2 ;  /* 0x0000800003037824 */ /* 0x000fe200078e0202 */
[----:B------:R-:W-:-:S03]  /*6260*/  LOP3.LUT P0, RZ, R0, 0x3ff, RZ, 0xc0, !PT ;  /* 0x000003ff00ff7812 */ /* 0x000fc6000780c0ff */
        /* <DEDUP_REMOVED lines=12> */
[----:B------:R-:W-:Y:S01]  /*6330*/  MOV R11, UR5 ;  /* 0x00000005000b7c02 */ /* 0x000fe20008000f00 */
[----:B------:R-:W-:Y:S02]  /*6340*/  IMAD.U32 R7, RZ, RZ, UR7 ;  /* 0x00000007ff077e24 */ /* 0x000fe4000f8e00ff */
[----:B------:R-:W-:-:S02]  /*6350*/  IMAD.U32 R10, RZ, RZ, UR4 ;  /* 0x00000004ff0a7e24 */ /* 0x000fc4000f8e00ff */
[----:B------:R-:W-:Y:S02]  /*6360*/  IMAD.MOV.U32 R8, RZ, RZ, 0x70 ;  /* 0x00000070ff087424 */ /* 0x000fe400078e00ff */
[----:B------:R-:W-:Y:S02]  /*6370*/  IMAD.MOV.U32 R12, RZ, RZ, 0x1 ;  /* 0x00000001ff0c7424 */ /* 0x000fe400078e00ff */
[----:B0-----:R-:W-:-:S07]  /*6380*/  IMAD.MOV.U32 R13, RZ, RZ, RZ ;  /* 0x000000ffff0d7224 */ /* 0x001fce00078e00ff */
[----:B------:R-:W-:-:S07]  /*6390*/  LEPC R20, `(.L_x_503) ;  /* 0x000000001014794e */ /* 0x000fce0000000000 */
[----:B-1---5:R-:W-:Y:S05]  /*63a0*/  CALL.ABS.NOINC R14 ;  /* 0x000000000e007343 */ /* 0x022fea0003c00000 */
.L_x_503:
[----:B------:R-:W-:Y:S05]  /*63b0*/  BSYNC B6 ;  /* 0x0000000000067941 */ /* 0x000fea0003800000 */
.L_x_502:
[----:B------:R-:W-:Y:S02]  /*63c0*/  ULDC UR4, c[0x0][0x3d4] ;  /* 0x0000f50000047ab9 */ /* 0x000fe40000000800 */
[----:B------:R-:W-:-:S13]  /*63d0*/  ISETP.LT.AND P0, PT, RZ, UR4, PT ;  /* 0x00000004ff007c0c */ /* 0x000fda000bf01270 */
[----:B------:R-:W-:Y:S05]  /*63e0*/  @P0 BRA `(.L_x_504) ;  /* 0x00000000003c0947 */ /* 0x000fea0003800000 */
[----:B------:R-:W-:-:S04]  /*63f0*/  LEA.HI R0, R202, R202, RZ, 0x1 ;  /* 0x000000caca007211 */ /* 0x000fc800078f08ff */
[----:B------:R-:W-:-:S05]  /*6400*/  LOP3.LUT R3, R0, 0xfffffffe, RZ, 0xc0, !PT ;  /* 0xfffffffe00037812 */ /* 0x000fca00078ec0ff */
[----:B------:R-:W-:-:S05]  /*6410*/  IMAD.IADD R3, R202, 0x1, -R3 ;  /* 0x00000001ca037824 */ /* 0x000fca00078e0a03 */
[----:B------:R-:W-:-:S04]  /*6420*/  SHF.L.U32 R3, R3, 0x1f, RZ ;  /* 0x0000001f03037819 */ /* 0x000fc800000006ff */
[----:B------:R0:W1:Y:S03]  /*6430*/  SYNCS.PHASECHK.TRANS64.TRYWAIT P0, [R2+URZ+0x28c00], R3 ;  /* 0x028c0003020075a7 */ /* 0x000066000800017f */
[----:B-1----:R-:W-:Y:S05]  /*6440*/  @!P0 NANOSLEEP.SYNCS 0x989680 ;  /* 0x009896800000895d */ /* 0x002fea0003900000 */
[----:B------:R-:W1:Y:S01]  /*6450*/  @!P0 SYNCS.PHASECHK.TRANS64 P0, [R2+URZ+0x28c00], R3 ;  /* 0x028c0003020085a7 */ /* 0x000e62000800007f */
[----:B------:R-:W-:Y:S04]  /*6460*/  BSSY B0, `(.L_x_505) ;  /* 0x0000006000007945 */ /* 0x000fe80003800000 */
[----:B-1----:R-:W-:Y:S05]  /*6470*/  @P0 BRA `(.L_x_506) ;  /* 0x0000000000100947 */ /* 0x002fea0003800000 */
.L_x_507:
[----:B-1----:R1:W2:Y:S02]  /*6480*/  SYNCS.PHASECHK.TRANS64.TRYWAIT P0, [R2+URZ+0x28c00], R3 ;  /* 0x028c0003020075a7 */ /* 0x0022a4000800017f */
[----:B--2---:R-:W-:Y:S05]  /*6490*/  @!P0 NANOSLEEP.SYNCS 0x989680 ;  /* 0x009896800000895d */ /* 0x004fea0003900000 */
[----:B------:R-:W2:Y:S02]  /*64a0*/  @!P0 SYNCS.PHASECHK.TRANS64 P0, [R2+URZ+0x28c00], R3 ;  /* 0x028c0003020085a7 */ /* 0x000ea4000800007f */
[----:B--2---:R-:W-:Y:S05]  /*64b0*/  @!P0 BRA `(.L_x_507) ;  /* 0xfffffffc00f08947 */ /* 0x004fea000383ffff */
.L_x_506:
[----:B------:R-:W-:Y:S05]  /*64c0*/  BSYNC B0 ;  /* 0x0000000000007941 */ /* 0x000fea0003800000 */
.L_x_505:
[----:B------:R-:W-:Y:S05]  /*64d0*/  BRA `(.L_x_508) ;  /* 0x00000020007c7947 */ /* 0x000fea0003800000 */
.L_x_504:
[----:B-----5:R-:W-:Y:S01]  /*64e0*/  SHF.R.S32.HI R0, RZ, 0x1f, R27 ;  /* 0x0000001fff007819 */ /* 0x020fe2000001141b */
[----:B------:R-:W-:Y:S01]  /*64f0*/  ULDC.64 UR4, c[0x0][0x3d8] ;  /* 0x0000f60000047ab9 */ /* 0x000fe20000000a00 */
[----:B------:R-:W-:Y:S01]  /*6500*/  VIADD R3, R2, 0x20400 ;  /* 0x0002040002037836 */ /* 0x000fe20000000000 */
[----:B------:R-:W-:Y:S01]  /*6510*/  ULDC.64 UR6, c[0x0][0x3e8] ;  /* 0x0000fa0000067ab9 */ /* 0x000fe20000000a00 */
[----:B------:R-:W-:Y:S01]  /*6520*/  IMAD.WIDE.U32 R4, R27, UR4, RZ ;  /* 0x000000041b047c25 */ /* 0x000fe2000f8e00ff */
[----:B------:R-:W-:Y:S01]  /*6530*/  SHF.R.S32.HI R14, RZ, 0x1f, R16 ;  /* 0x0000001fff0e7819 */ /* 0x000fe20000011410 */
[----:B------:R-:W-:Y:S01]  /*6540*/  BSSY B6, `(.L_x_509) ;  /* 0x0000032000067945 */ /* 0x000fe20003800000 */
[----:B------:R-:W-:Y:S01]  /*6550*/  LOP3.LUT P0, RZ, R3, 0x3ff, RZ, 0xc0, !PT ;  /* 0x000003ff03ff7812 */ /* 0x000fe2000780c0ff */
[----:B------:R-:W-:Y:S02]  /*6560*/  IMAD R6, R0, UR4, RZ ;  /* 0x0000000400067c24 */ /* 0x000fe4000f8e02ff */
[----:B------:R-:W-:-:S02]  /*6570*/  IMAD.SHL.U32 R29, R204, 0x4, RZ ;  /* 0x00000004cc1d7824 */ /* 0x000fc400078e00ff */
[----:B------:R-:W-:Y:S01]  /*6580*/  IMAD R11, R27, UR5, R6 ;  /* 0x000000051b0b7c24 */ /* 0x000fe2000f8e0206 */
[----:B------:R-:W-:Y:S01]  /*6590*/  ULDC.64 UR4, c[0x0][0x3c8] ;  /* 0x0000f20000047ab9 */ /* 0x000fe20000000a00 */
[----:B------:R-:W-:Y:S01]  /*65a0*/  IMAD R0, R0, UR6, RZ ;  /* 0x0000000600007c24 */ /* 0x000fe2000f8e02ff */
[C---:B------:R-:W-:Y:S01]  /*65b0*/  LEA R24, P2, R4.reuse, UR4, 0x1 ;  /* 0x0000000404187c11 */ /* 0x040fe2000f8408ff */
[----:B------:R-:W-:Y:S01]  /*65c0*/  IMAD.IADD R11, R11, 0x1, R5 ;  /* 0x000000010b0b7824 */ /* 0x000fe200078e0205 */
[-C--:B------:R-:W-:Y:S01]  /*65d0*/  IADD3 R3, P6, R29, R4.reuse, RZ ;  /* 0x000000041d037210 */ /* 0x080fe20007fde0ff */
[C---:B------:R-:W-:Y:S01]  /*65e0*/  IMAD.WIDE.U32 R6, R27.reuse, UR6, RZ ;  /* 0x000000061b067c25 */ /* 0x040fe2000f8e00ff */
[----:B------:R-:W-:Y:S02]  /*65f0*/  SHF.R.S32.HI R12, RZ, 0x1f, R29 ;  /* 0x0000001fff0c7819 */ /* 0x000fe4000001141d */
[----:B------:R-:W-:Y:S01]  /*6600*/  LEA.HI.X R26, R4, UR5, R11, 0x1, P2 ;  /* 0x00000005041a7c11 */ /* 0x000fe200090f0c0b */
[----:B------:R-:W-:Y:S01]  /*6610*/  IMAD R9, R27, UR7, R0 ;  /* 0x000000071b097c24 */ /* 0x000fe2000f8e0200 */
[C---:B------:R-:W-:Y:S01]  /*6620*/  IADD3 R5, P1, R16.reuse, R4, RZ ;  /* 0x0000000410057210 */ /* 0x040fe20007f3e0ff */
[----:B------:R-:W-:Y:S01]  /*6630*/  ULDC.64 UR6, c[0x0][0x3e0] ;  /* 0x0000f80000067ab9 */ /* 0x000fe20000000a00 */
[-C--:B------:R-:W-:Y:S01]  /*6640*/  IADD3 R8, P2, R29, R6.reuse, RZ ;  /* 0x000000061d087210 */ /* 0x080fe20007f5e0ff */
[----:B------:R-:W-:Y:S01]  /*6650*/  IMAD.IADD R9, R9, 0x1, R7 ;  /* 0x0000000109097824 */ /* 0x000fe200078e0207 */
[----:B------:R-:W-:Y:S01]  /*6660*/  IADD3 R0, P4, R16, R6, RZ ;  /* 0x0000000610007210 */ /* 0x000fe20007f9e0ff */
[----:B------:R-:W-:Y:S01]  /*6670*/  IMAD.X R4, R14, 0x1, R11, P1 ;  /* 0x000000010e047824 */ /* 0x000fe200008e060b */
[----:B------:R-:W-:Y:S01]  /*6680*/  LEA R32, P5, R3, UR4, 0x1 ;  /* 0x0000000403207c11 */ /* 0x000fe2000f8a08ff */
[C---:B------:R-:W-:Y:S01]  /*6690*/  IMAD.X R7, R12.reuse, 0x1, R9, P2 ;  /* 0x000000010c077824 */ /* 0x040fe200010e0609 */
[----:B------:R-:W-:-:S02]  /*66a0*/  IADD3.X R10, R12, R11, RZ, P6, !PT ;  /* 0x0000000b0c0a7210 */ /* 0x000fc400037fe4ff */
[----:B------:R-:W-:Y:S02]  /*66b0*/  LEA R27, P3, R6, UR6, 0x1 ;  /* 0x00000006061b7c11 */ /* 0x000fe4000f8608ff */
[----:B------:R-:W-:Y:S01]  /*66c0*/  LEA.HI.X R33, R3, UR5, R10, 0x1, P5 ;  /* 0x0000000503217c11 */ /* 0x000fe2000a8f0c0a */
[----:B------:R-:W-:Y:S01]  /*66d0*/  IMAD.X R3, R14, 0x1, R9, P4 ;  /* 0x000000010e037824 */ /* 0x000fe200020e0609 */
[----:B------:R-:W-:Y:S02]  /*66e0*/  LEA R34, P6, R8, UR6, 0x1 ;  /* 0x0000000608227c11 */ /* 0x000fe4000f8c08ff */
[----:B------:R-:W-:Y:S02]  /*66f0*/  LEA R36, P1, R5, UR4, 0x1 ;  /* 0x0000000405247c11 */ /* 0x000fe4000f8208ff */
[----:B------:R-:W-:Y:S02]  /*6700*/  LEA R38, P2, R0, UR6, 0x1 ;  /* 0x0000000600267c11 */ /* 0x000fe4000f8408ff */
[----:B------:R-:W-:-:S02]  /*6710*/  LEA.HI.X R35, R8, UR7, R7, 0x1, P6 ;  /* 0x0000000708237c11 */ /* 0x000fc4000b0f0c07 */
[----:B------:R-:W-:Y:S02]  /*6720*/  LEA.HI.X R28, R6, UR7, R9, 0x1, P3 ;  /* 0x00000007061c7c11 */ /* 0x000fe400098f0c09 */
[----:B------:R-:W-:Y:S02]  /*6730*/  LEA.HI.X R37, R5, UR5, R4, 0x1, P1 ;  /* 0x0000000505257c11 */ /* 0x000fe400088f0c04 */
[----:B------:R-:W-:Y:S01]  /*6740*/  LEA.HI.X R39, R0, UR7, R3, 0x1, P2 ;  /* 0x0000000700277c11 */ /* 0x000fe200090f0c03 */
        /* <DEDUP_REMOVED lines=16> */
[----:B-1----:R-:W-:Y:S05]  /*6850*/  CALL.ABS.NOINC R14 ;  /* 0x000000000e007343 */ /* 0x002fea0003c00000 */
.L_x_510:
[----:B------:R-:W-:Y:S05]  /*6860*/  BSYNC B6 ;  /* 0x0000000000067941 */ /* 0x000fea0003800000 */
.L_x_509:
[----:B------:R-:W-:Y:S01]  /*6870*/  ULDC.U8 UR4, c[0x0][0x3f0] ;  /* 0x0000fc0000047ab9 */ /* 0x000fe20000000000 */
[----:B------:R-:W-:Y:S01]  /*6880*/  BSSY B0, `(.L_x_511) ;  /* 0x00001dc000007945 */ /* 0x000fe20003800000 */
[----:B------:R-:W-:-:S13]  /*6890*/  ISETP.NE.AND P0, PT, RZ, UR4, PT ;  /* 0x00000004ff007c0c */ /* 0x000fda000bf05270 */
[----:B------:R-:W-:Y:S05]  /*68a0*/  @!P0 BRA `(.L_x_512) ;  /* 0x0000000c00dc8947 */ /* 0x000fea0003800000 */
[----:B------:R-:W-:Y:S01]  /*68b0*/  IMAD R30, R25, -0x40, R30 ;  /* 0xffffffc0191e7824 */ /* 0x000fe200078e021e */
[----:B------:R-:W-:Y:S01]  /*68c0*/  BSSY B1, `(.L_x_513) ;  /* 0x0000019000017945 */ /* 0x000fe20003800000 */
[----:B------:R-:W-:Y:S01]  /*68d0*/  IMAD.SHL.U32 R0, R186, 0x40, RZ ;  /* 0x00000040ba007824 */ /* 0x000fe200078e00ff */
[----:B------:R-:W-:Y:S02]  /*68e0*/  CS2R R4, SRZ ;  /* 0x0000000000047805 */ /* 0x000fe4000001ff00 */
[----:B------:R-:W-:Y:S02]  /*68f0*/  CS2R R6, SRZ ;  /* 0x0000000000067805 */ /* 0x000fe4000001ff00 */
[----:B------:R-:W-:Y:S02]  /*6900*/  VIMNMX R30, R30, 0x40, PT ;  /* 0x000000401e1e7848 */ /* 0x000fe40003fe0100 */
[----:B------:R-:W-:Y:S02]  /*6910*/  CS2R R8, SRZ ;  /* 0x0000000000087805 */ /* 0x000fe4000001ff00 */
[----:B------:R-:W-:-:S02]  /*6920*/  LOP3.LUT R3, R0, 0x1c0, RZ, 0xc0, !PT ;  /* 0x000001c000037812 */ /* 0x000fc400078ec0ff */
[----:B------:R-:W-:Y:S02]  /*6930*/  CS2R R20, SRZ ;  /* 0x0000000000147805 */ /* 0x000fe4000001ff00 */
[----:B------:R-:W-:Y:S02]  /*6940*/  ISETP.GE.AND P1, PT, R19, R30, PT ;  /* 0x0000001e1300720c */ /* 0x000fe40003f26270 */
[----:B------:R-:W-:Y:S02]  /*6950*/  LOP3.LUT R0, R3, 0x18, R16, 0xf8, !PT ;  /* 0x0000001803007812 */ /* 0x000fe400078ef810 */
[----:B------:R-:W-:-:S04]  /*6960*/  SHF.R.U32.HI R3, RZ, 0x3, R3 ;  /* 0x00000003ff037819 */ /* 0x000fc80000011603 */
[----:B------:R-:W-:-:S05]  /*6970*/  LOP3.LUT R10, R0, R3, RZ, 0x3c, !PT ;  /* 0x00000003000a7212 */ /* 0x000fca00078e3cff */
[----:B------:R-:W-:Y:S05]  /*6980*/  @P1 BRA `(.L_x_514) ;  /* 0x0000000000301947 */ /* 0x000fea0003800000 */
[C---:B------:R-:W-:Y:S01]  /*6990*/  VIADD R0, R29.reuse, 0x10 ;  /* 0x000000101d007836 */ /* 0x040fe20000000000 */
[----:B------:R-:W-:Y:S01]  /*69a0*/  ULDC UR4, c[0x0][0x3d4] ;  /* 0x0000f50000047ab9 */ /* 0x000fe20000000800 */
[----:B------:R-:W-:Y:S02]  /*69b0*/  CS2R R8, SRZ ;  /* 0x0000000000087805 */ /* 0x000fe4000001ff00 */
[----:B------:R-:W-:Y:S02]  /*69c0*/  ISETP.GE.AND P0, PT, R29, UR4, PT ;  /* 0x000000041d007c0c */ /* 0x000fe4000bf06270 */
[----:B------:R-:W-:Y:S02]  /*69d0*/  CS2R R20, SRZ ;  /* 0x0000000000147805 */ /* 0x000fe4000001ff00 */
[----:B------:R-:W-:Y:S02]  /*69e0*/  ISETP.GE.AND P2, PT, R0, UR4, PT ;  /* 0x0000000400007c0c */ /* 0x000fe4000bf46270 */
[----:B------:R-:W-:-:S02]  /*69f0*/  CS2R R4, SRZ ;  /* 0x0000000000047805 */ /* 0x000fc4000001ff00 */
[----:B------:R-:W-:-:S05]  /*6a00*/  CS2R R6, SRZ ;  /* 0x0000000000067805 */ /* 0x000fca000001ff00 */
[----:B------:R0:W5:Y:S04]  /*6a10*/  @!P0 LDG.E.64 R8, desc[UR40][R32.64] ;  /* 0x0000002820088981 */ /* 0x000168000c1e1b00 */
[----:B------:R0:W5:Y:S04]  /*6a20*/  @!P2 LDG.E.64 R20, desc[UR40][R32.64+0x20] ;  /* 0x000020282014a981 */ /* 0x000168000c1e1b00 */
[----:B------:R0:W5:Y:S04]  /*6a30*/  @!P0 LDG.E.64 R4, desc[UR40][R34.64] ;  /* 0x0000002822048981 */ /* 0x000168000c1e1b00 */
[----:B------:R0:W5:Y:S02]  /*6a40*/  @!P2 LDG.E.64 R6, desc[UR40][R34.64+0x20] ;  /* 0x000020282206a981 */ /* 0x000164000c1e1b00 */
.L_x_514:
[----:B------:R-:W-:Y:S05]  /*6a50*/  BSYNC B1 ;  /* 0x0000000000017941 */ /* 0x000fea0003800000 */
.L_x_513:
[----:B------:R-:W-:Y:S01]  /*6a60*/  UMOV UR4, 0xffffffff ;  /* 0xffffffff00047882 */ /* 0x000fe20000000000 */
[----:B-----5:R-:W-:Y:S01]  /*6a70*/  IMAD.MOV.U32 R25, RZ, RZ, R8 ;  /* 0x000000ffff197224 */ /* 0x020fe200078e0008 */
[--C-:B------:R-:W-:Y:S01]  /*6a80*/  SHF.R.U64 R37, R8, 0x10, R9.reuse ;  /* 0x0000001008257819 */ /* 0x100fe20000001209 */
[--C-:B------:R-:W-:Y:S01]  /*6a90*/  IMAD.MOV.U32 R31, RZ, RZ, R9.reuse ;  /* 0x000000ffff1f7224 */ /* 0x100fe200078e0009 */
[----:B------:R-:W-:Y:S02]  /*6aa0*/  SHF.R.U32.HI R38, RZ, 0x10, R9 ;  /* 0x00000010ff267819 */ /* 0x000fe40000011609 */
[----:B------:R-:W-:Y:S01]  /*6ab0*/  LEA.HI R0, R202, R202, RZ, 0x1 ;  /* 0x000000caca007211 */ /* 0x000fe200078f08ff */
[----:B------:R-:W-:Y:S06]  /*6ac0*/  BRA.DIV UR4, `(.L_x_515) ;  /* 0x000000de042c7947 */ /* 0x000fec000b800000 */
.L_x_678:
[----:B------:R-:W-:Y:S01]  /*6ad0*/  UMOV UR4, 0xffffffff ;  /* 0xffffffff00047882 */ /* 0x000fe20000000000 */
[----:B------:R-:W-:Y:S02]  /*6ae0*/  LOP3.LUT R3, R0, 0xfffffffe, RZ, 0xc0, !PT ;  /* 0xfffffffe00037812 */ /* 0x000fe400078ec0ff */
[----:B------:R-:W-:Y:S05]  /*6af0*/  BRA.DIV UR4, `(.L_x_516) ;  /* 0x000000de04487947 */ /* 0x000fea000b800000 */
.L_x_681:
[----:B------:R-:W-:Y:S01]  /*6b00*/  UMOV UR4, 0xffffffff ;  /* 0xffffffff00047882 */ /* 0x000fe20000000000 */
[----:B------:R-:W-:Y:S02]  /*6b10*/  IMAD.IADD R3, R202, 0x1, -R3 ;  /* 0x00000001ca037824 */ /* 0x000fe400078e0a03 */
[----:B------:R-:W-:Y:S05]  /*6b20*/  BRA.DIV UR4, `(.L_x_517) ;  /* 0x000000de04647947 */ /* 0x000fea000b800000 */
.L_x_684:
[----:B------:R-:W-:Y:S01]  /*6b30*/  UMOV UR4, 0xffffffff ;  /* 0xffffffff00047882 */ /* 0x000fe20000000000 */
[----:B------:R-:W-:Y:S02]  /*6b40*/  SHF.L.U32 R9, R3, 0x1f, RZ ;  /* 0x0000001f03097819 */ /* 0x000fe400000006ff */
[----:B------:R-:W-:Y:S05]  /*6b50*/  BRA.DIV UR4, `(.L_x_518) ;  /* 0x000000de04807947 */ /* 0x000fea000b800000 */
.L_x_687:
[----:B------:R-:W1:Y:S01]  /*6b60*/  SYNCS.PHASECHK.TRANS64.TRYWAIT P0, [R2+URZ+0x28c00], R9 ;  /* 0x028c0009020075a7 */ /* 0x000e62000800017f */
[----:B------:R-:W-:Y:S01]  /*6b70*/  LOP3.LUT P2, RZ, R186, 0x4, RZ, 0xc0, !PT ;  /* 0x00000004baff7812 */ /* 0x000fe2000784c0ff */
[----:B0-----:R-:W-:Y:S01]  /*6b80*/  IMAD.MOV.U32 R35, RZ, RZ, R6 ;  /* 0x000000ffff237224 */ /* 0x001fe200078e0006 */
[----:B------:R-:W-:Y:S01]  /*6b90*/  LEA R3, R189, R10, 0x9 ;  /* 0x0000000abd037211 */ /* 0x000fe200078e48ff */
[----:B------:R-:W-:Y:S01]  /*6ba0*/  IMAD.MOV.U32 R8, RZ, RZ, R20 ;  /* 0x000000ffff087224 */ /* 0x000fe200078e0014 */
[----:B------:R-:W-:Y:S01]  /*6bb0*/  SHF.R.U64 R12, R4, 0x10, R5 ;  /* 0x00000010040c7819 */ /* 0x000fe20000001205 */
[----:B------:R-:W-:Y:S01]  /*6bc0*/  IMAD.MOV.U32 R32, RZ, RZ, R21 ;  /* 0x000000ffff207224 */ /* 0x000fe200078e0015 */
[----:B------:R-:W-:Y:S01]  /*6bd0*/  MOV R36, R7 ;  /* 0x0000000700247202 */ /* 0x000fe20000000f00 */
[----:B------:R-:W-:Y:S01]  /*6be0*/  IMAD R3, R3, 0x2, R2 ;  /* 0x0000000203037824 */ /* 0x000fe200078e0202 */
[----:B------:R-:W-:Y:S01]  /*6bf0*/  SHF.R.U64 R6, R6, 0x10, R7 ;  /* 0x0000001006067819 */ /* 0x000fe20000001207 */
[----:B------:R-:W-:Y:S01]  /*6c00*/  IMAD.MOV.U32 R33, RZ, RZ, R4 ;  /* 0x000000ffff217224 */ /* 0x000fe200078e0004 */
[----:B------:R-:W-:Y:S01]  /*6c10*/  SHF.R.U64 R10, R20, 0x10, R21 ;  /* 0x00000010140a7819 */ /* 0x000fe20000001215 */
[----:B------:R-:W-:Y:S01]  /*6c20*/  IMAD.MOV.U32 R34, RZ, RZ, R5 ;  /* 0x000000ffff227224 */ /* 0x000fe200078e0005 */
[----:B------:R-:W-:Y:S01]  /*6c30*/  SHF.R.U32.HI R11, RZ, 0x10, R21 ;  /* 0x00000010ff0b7819 */ /* 0x000fe20000011615 */
[C---:B------:R-:W-:Y:S01]  /*6c40*/  VIADD R4, R3.reuse, 0x20400 ;  /* 0x0002040003047836 */ /* 0x040fe20000000000 */
[----:B------:R-:W-:Y:S01]  /*6c50*/  SHF.R.U32.HI R5, RZ, 0x10, R5 ;  /* 0x00000010ff057819 */ /* 0x000fe20000011605 */
[----:B------:R-:W-:Y:S01]  /*6c60*/  BSSY B1, `(.L_x_519) ;  /* 0x000000d000017945 */ /* 0x000fe20003800000 */
[----:B------:R-:W-:Y:S01]  /*6c70*/  SHF.R.U32.HI R7, RZ, 0x10, R7 ;  /* 0x00000010ff077819 */ /* 0x000fe20000011607 */
[----:B------:R-:W-:Y:S01]  /*6c80*/  VIADD R0, R3, 0x20440 ;  /* 0x0002044003007836 */ /* 0x000fe20000000000 */
[----:B------:R-:W-:Y:S01]  /*6c90*/  PRMT R28, R31, 0x5410, R38 ;  /* 0x000054101f1c7816 */ /* 0x000fe20000000026 */
[----:B------:R-:W-:Y:S01]  /*6ca0*/  @P2 VIADD R0, R4, 0xffffffc0 ;  /* 0xffffffc004002836 */ /* 0x000fe20000000000 */
[----:B------:R-:W-:-:S02]  /*6cb0*/  PRMT R27, R25, 0x5410, R37 ;  /* 0x00005410191b7816 */ /* 0x000fc40000000025 */
[----:B------:R-:W-:Y:S02]  /*6cc0*/  PRMT R31, R8, 0x5410, R10 ;  /* 0x00005410081f7816 */ /* 0x000fe4000000000a */
[----:B------:R-:W-:Y:S02]  /*6cd0*/  PRMT R32, R32, 0x5410, R11 ;  /* 0x0000541020207816 */ /* 0x000fe4000000000b */
[----:B------:R-:W-:Y:S02]  /*6ce0*/  PRMT R33, R33, 0x5410, R12 ;  /* 0x0000541021217816 */ /* 0x000fe4000000000c */
[----:B------:R-:W-:Y:S02]  /*6cf0*/  PRMT R34, R34, 0x5410, R5 ;  /* 0x0000541022227816 */ /* 0x000fe40000000005 */
[----:B------:R-:W-:Y:S02]  /*6d00*/  PRMT R35, R35, 0x5410, R6 ;  /* 0x0000541023237816 */ /* 0x000fe40000000006 */
[----:B------:R-:W-:Y:S01]  /*6d10*/  PRMT R36, R36, 0x5410, R7 ;  /* 0x0000541024247816 */ /* 0x000fe20000000007 */
[----:B-1----:R-:W-:Y:S06]  /*6d20*/  @!P0 BRA `(.L_x_520) ;  /* 0x000000dc00348947 */ /* 0x002fec0003800000 */
.L_x_688:
[----:B------:R-:W-:Y:S05]  /*6d30*/  BSYNC B1 ;  /* 0x0000000000017941 */ /* 0x000fea0003800000 */
.L_x_519:
[----:B------:R-:W-:Y:S04]  /*6d40*/  BSSY B1, `(.L_x_521) ;  /* 0x0000056000017945 */ /* 0x000fe80003800000 */
[----:B------:R-:W-:Y:S05]  /*6d50*/  @P1 BRA `(.L_x_522) ;  /* 0x0000000400501947 */ /* 0x000fea0003800000 */
[----:B------:R-:W1:Y:S01]  /*6d60*/  LDC R4, c[0x0][0x3d4] ;  /* 0x0000f500ff047b82 */ /* 0x000e620000000800 */
[C---:B------:R-:W-:Y:S01]  /*6d70*/  VIADD R5, R29.reuse, 0x10 ;  /* 0x000000101d057836 */ /* 0x040fe20000000000 */
[----:B------:R-:W-:Y:S01]  /*6d80*/  BSSY B2, `(.L_x_523) ;  /* 0x000002a000027945 */ /* 0x000fe20003800000 */
[----:B-1----:R-:W-:-:S03]  /*6d90*/  ISETP.GE.AND P0, PT, R29, R4, PT ;  /* 0x000000041d00720c */ /* 0x002fc60003f06270 */
[----:B------:R-:W-:-:S10]  /*6da0*/  ISETP.GE.AND P1, PT, R5, R4, PT ;  /* 0x000000040500720c */ /* 0x000fd40003f26270 */
[----:B------:R-:W-:Y:S05]  /*6db0*/  @P0 BRA `(.L_x_524) ;  /* 0x0000000000980947 */ /* 0x000fea0003800000 */
[----:B------:R-:W1:Y:S01]  /*6dc0*/  LDS.128 R4, [R3+0x20400] ;  /* 0x0204000003047984 */ /* 0x000e620000000c00 */
[C---:B------:R-:W-:Y:S01]  /*6dd0*/  IMAD.U32 R15, R33.reuse, 0x10000, RZ ;  /* 0x00010000210f7824 */ /* 0x040fe200078e00ff */
[----:B------:R-:W-:Y:S01]  /*6de0*/  LOP3.LUT R14, R33, 0xffff0000, RZ, 0xc0, !PT ;  /* 0xffff0000210e7812 */ /* 0x000fe200078ec0ff */
[C---:B------:R-:W-:Y:S01]  /*6df0*/  IMAD.U32 R13, R27.reuse, 0x10000, RZ ;  /* 0x000100001b0d7824 */ /* 0x040fe200078e00ff */
[----:B------:R-:W-:Y:S01]  /*6e00*/  LOP3.LUT R12, R27, 0xffff0000, RZ, 0xc0, !PT ;  /* 0xffff00001b0c7812 */ /* 0x000fe200078ec0ff */
[C---:B-1----:R-:W-:Y:S01]  /*6e10*/  IMAD.U32 R8, R4.reuse, 0x10000, RZ ;  /* 0x0001000004087824 */ /* 0x042fe200078e00ff */
[----:B------:R-:W-:Y:S01]  /*6e20*/  LOP3.LUT R4, R4, 0xffff0000, RZ, 0xc0, !PT ;  /* 0xffff000004047812 */ /* 0x000fe200078ec0ff */
[C---:B0-----:R-:W-:Y:S01]  /*6e30*/  IMAD.U32 R9, R5.reuse, 0x10000, RZ ;  /* 0x0001000005097824 */ /* 0x041fe200078e00ff */
[----:B------:R-:W-:Y:S01]  /*6e40*/  LOP3.LUT R5, R5, 0xffff0000, RZ, 0xc0, !PT ;  /* 0xffff000005057812 */ /* 0x000fe200078ec0ff */
[C---:B------:R-:W-:Y:S01]  /*6e50*/  IMAD.U32 R10, R6.reuse, 0x10000, RZ ;  /* 0x00010000060a7824 */ /* 0x040fe200078e00ff */
[----:B------:R-:W-:Y:S01]  /*6e60*/  LOP3.LUT R6, R6, 0xffff0000, RZ, 0xc0, !PT ;  /* 0xffff000006067812 */ /* 0x000fe200078ec0ff */
[C---:B------:R-:W-:Y:S01]  /*6e70*/  FMUL.FTZ R21, R4.reuse, R15 ;  /* 0x0000000f04157220 */ /* 0x040fe20000410000 */
[----:B------:R-:W-:Y:S01]  /*6e80*/  FMUL.FTZ R4, R4, R13 ;  /* 0x0000000d04047220 */ /* 0x000fe20000410000 */
[----:B------:R-:W-:-:S02]  /*6e90*/  IMAD.U32 R11, R7, 0x10000, RZ ;  /* 0x00010000070b7824 */ /* 0x000fc400078e00ff */
[----:B------:R-:W-:Y:S01]  /*6ea0*/  FMUL.FTZ R24, R5, R14 ;  /* 0x0000000e05187220 */ /* 0x000fe20000410000 */
[C---:B------:R-:W-:Y:S01]  /*6eb0*/  FFMA.FTZ R21, R8.reuse, R13, -R21 ;  /* 0x0000000d08157223 */ /* 0x040fe20000010815 */
[----:B------:R-:W-:Y:S01]  /*6ec0*/  FFMA.FTZ R20, R8, R15, R4 ;  /* 0x0000000f08147223 */ /* 0x000fe20000010004 */
[----:B------:R-:W-:Y:S01]  /*6ed0*/  LOP3.LUT R7, R7, 0xffff0000, RZ, 0xc0, !PT ;  /* 0xffff000007077812 */ /* 0x000fe200078ec0ff */
[-C--:B------:R-:W-:Y:S01]  /*6ee0*/  FMUL.FTZ R26, R5, R12.reuse ;  /* 0x0000000c051a7220 */ /* 0x080fe20000410000 */
[----:B------:R-:W-:Y:S01]  /*6ef0*/  SHF.L.U32 R13, R34, 0x10, RZ ;  /* 0x00000010220d7819 */ /* 0x000fe200000006ff */
[----:B------:R-:W-:Y:S01]  /*6f00*/  IMAD.U32 R5, R28, 0x10000, RZ ;  /* 0x000100001c057824 */ /* 0x000fe200078e00ff */
[----:B------:R-:W-:Y:S01]  /*6f10*/  LOP3.LUT R8, R34, 0xffff0000, RZ, 0xc0, !PT ;  /* 0xffff000022087812 */ /* 0x000fe200078ec0ff */
[C---:B------:R-:W-:Y:S01]  /*6f20*/  FFMA.FTZ R24, R9.reuse, R12, -R24 ;  /* 0x0000000c09187223 */ /* 0x040fe20000010818 */
[----:B------:R-:W-:Y:S01]  /*6f30*/  LOP3.LUT R4, R28, 0xffff0000, RZ, 0xc0, !PT ;  /* 0xffff00001c047812 */ /* 0x000fe200078ec0ff */
[----:B------:R-:W-:Y:S01]  /*6f40*/  FFMA.FTZ R9, R9, R14, R26 ;  /* 0x0000000e09097223 */ /* 0x000fe2000001001a */
[C---:B------:R-:W-:Y:S01]  /*6f50*/  FMUL.FTZ R15, R6.reuse, R13 ;  /* 0x0000000d060f7220 */ /* 0x040fe20000410000 */
[-C--:B------:R-:W-:Y:S01]  /*6f60*/  FMUL.FTZ R12, R6, R5.reuse ;  /* 0x00000005060c7220 */ /* 0x080fe20000410000 */
[C---:B------:R-:W-:Y:S01]  /*6f70*/  FMUL.FTZ R14, R7.reuse, R8 ;  /* 0x00000008070e7220 */ /* 0x040fe20000410000 */
[-C--:B------:R-:W-:Y:S01]  /*6f80*/  FMUL.FTZ R25, R7, R4.reuse ;  /* 0x0000000407197220 */ /* 0x080fe20000410000 */
[C---:B------:R-:W-:Y:S01]  /*6f90*/  FFMA.FTZ R6, R10.reuse, R5, -R15 ;  /* 0x000000050a067223 */ /* 0x040fe2000001080f */
[----:B------:R-:W-:Y:S01]  /*6fa0*/  FFMA.FTZ R13, R10, R13, R12 ;  /* 0x0000000d0a0d7223 */ /* 0x000fe2000001000c */
[C---:B------:R-:W-:Y:S01]  /*6fb0*/  FFMA.FTZ R7, R11.reuse, R4, -R14 ;  /* 0x000000040b077223 */ /* 0x040fe2000001080e */
[----:B------:R-:W-:Y:S01]  /*6fc0*/  FFMA.FTZ R8, R11, R8, R25 ;  /* 0x000000080b087223 */ /* 0x000fe20000010019 */
[----:B------:R-:W-:-:S02]  /*6fd0*/  F2FP.BF16.F32.PACK_AB R4, R20, R21 ;  /* 0x000000151404723e */ /* 0x000fc400000010ff */
[----:B------:R-:W-:Y:S02]  /*6fe0*/  F2FP.BF16.F32.PACK_AB R5, R9, R24 ;  /* 0x000000180905723e */ /* 0x000fe400000010ff */
[----:B------:R-:W-:Y:S02]  /*6ff0*/  F2FP.BF16.F32.PACK_AB R6, R13, R6 ;  /* 0x000000060d06723e */ /* 0x000fe400000010ff */
[----:B------:R-:W-:-:S05]  /*7000*/  F2FP.BF16.F32.PACK_AB R7, R8, R7 ;  /* 0x000000070807723e */ /* 0x000fca00000010ff */
[----:B------:R1:W-:Y:S02]  /*7010*/  STS.128 [R3+0x20400], R4 ;  /* 0x0204000403007388 */ /* 0x0003e40000000c00 */
.L_x_524:
[----:B------:R-:W-:Y:S05]  /*7020*/  BSYNC B2 ;  /* 0x0000000000027941 */ /* 0x000fea0003800000 */
.L_x_523:
[----:B------:R-:W-:Y:S05]  /*7030*/  @P1 BRA `(.L_x_522) ;  /* 0x0000000000981947 */ /* 0x000fea0003800000 */
[----:B-1----:R-:W1:Y:S01]  /*7040*/  LDS.128 R4, [R0] ;  /* 0x0000000000047984 */ /* 0x002e620000000c00 */
[----:B------:R-:W-:Y:S01]  /*7050*/  IMAD.U32 R15, R35, 0x10000, RZ ;  /* 0x00010000230f7824 */ /* 0x000fe200078e00ff */
[C---:B------:R-:W-:Y:S01]  /*7060*/  LOP3.LUT R12, R31.reuse, 0xffff0000, RZ, 0xc0, !PT ;  /* 0xffff00001f0c7812 */ /* 0x040fe200078ec0ff */
[----:B------:R-:W-:Y:S01]  /*7070*/  IMAD.U32 R13, R31, 0x10000, RZ ;  /* 0x000100001f0d7824 */ /* 0x000fe200078e00ff */
        /* <DEDUP_REMOVED lines=10> */
[C---:B------:R-:W-:Y:S01]  /*7120*/  FMUL.FTZ R24, R5.reuse, R14 ;  /* 0x0000000e05187220 */ /* 0x040fe20000410000 */
[C---:B------:R-:W-:Y:S01]  /*7130*/  FFMA.FTZ R21, R8.reuse, R13, -R21 ;  /* 0x0000000d08157223 */ /* 0x040fe20000010815 */
[----:B------:R-:W-:Y:S01]  /*7140*/  FFMA.FTZ R20, R8, R15, R4 ;  /* 0x0000000f08147223 */ /* 0x000fe20000010004 */
[-C--:B------:R-:W-:Y:S01]  /*7150*/  FMUL.FTZ R26, R5, R12.reuse ;  /* 0x0000000c051a7220 */ /* 0x080fe20000410000 */
[----:B------:R-:W-:Y:S01]  /*7160*/  LOP3.LUT R7, R7, 0xffff0000, RZ, 0xc0, !PT ;  /* 0xffff000007077812 */ /* 0x000fe200078ec0ff */
[----:B------:R-:W-:Y:S01]  /*7170*/  IMAD.U32 R13, R36, 0x10000, RZ ;  /* 0x00010000240d7824 */ /* 0x000fe200078e00ff */
[----:B------:R-:W-:Y:S01]  /*7180*/  SHF.L.U32 R5, R32, 0x10, RZ ;  /* 0x0000001020057819 */ /* 0x000fe200000006ff */
[C---:B------:R-:W-:Y:S01]  /*7190*/  FFMA.FTZ R24, R9.reuse, R12, -R24 ;  /* 0x0000000c09187223 */ /* 0x040fe20000010818 */
[----:B------:R-:W-:Y:S01]  /*71a0*/  LOP3.LUT R8, R36, 0xffff0000, RZ, 0xc0, !PT ;  /* 0xffff000024087812 */ /* 0x000fe200078ec0ff */
[----:B------:R-:W-:Y:S01]  /*71b0*/  FFMA.FTZ R9, R9, R14, R26 ;  /* 0x0000000e09097223 */ /* 0x000fe2000001001a */
[----:B------:R-:W-:Y:S01]  /*71c0*/  LOP3.LUT R4, R32, 0xffff0000, RZ, 0xc0, !PT ;  /* 0xffff000020047812 */ /* 0x000fe200078ec0ff */
[C---:B------:R-:W-:Y:S01]  /*71d0*/  FMUL.FTZ R15, R6.reuse, R13 ;  /* 0x0000000d060f7220 */ /* 0x040fe20000410000 */
[----:B------:R-:W-:Y:S01]  /*71e0*/  FMUL.FTZ R12, R6, R5 ;  /* 0x00000005060c7220 */ /* 0x000fe20000410000 */
[----:B------:R-:W-:-:S02]  /*71f0*/  FMUL.FTZ R14, R7, R8 ;  /* 0x00000008070e7220 */ /* 0x000fc40000410000 */
[-C--:B------:R-:W-:Y:S01]  /*7200*/  FMUL.FTZ R25, R7, R4.reuse ;  /* 0x0000000407197220 */ /* 0x080fe20000410000 */
[C---:B------:R-:W-:Y:S01]  /*7210*/  FFMA.FTZ R6, R10.reuse, R5, -R15 ;  /* 0x000000050a067223 */ /* 0x040fe2000001080f */
[----:B------:R-:W-:Y:S01]  /*7220*/  FFMA.FTZ R13, R10, R13, R12 ;  /* 0x0000000d0a0d7223 */ /* 0x000fe2000001000c */
[C---:B------:R-:W-:Y:S01]  /*7230*/  FFMA.FTZ R7, R11.reuse, R4, -R14 ;  /* 0x000000040b077223 */ /* 0x040fe2000001080e */
[----:B------:R-:W-:Y:S01]  /*7240*/  FFMA.FTZ R8, R11, R8, R25 ;  /* 0x000000080b087223 */ /* 0x000fe20000010019 */
[----:B------:R-:W-:Y:S02]  /*7250*/  F2FP.BF16.F32.PACK_AB R4, R20, R21 ;  /* 0x000000151404723e */ /* 0x000fe400000010ff */
[----:B------:R-:W-:Y:S02]  /*7260*/  F2FP.BF16.F32.PACK_AB R5, R9, R24 ;  /* 0x000000180905723e */ /* 0x000fe400000010ff */
[----:B------:R-:W-:Y:S02]  /*7270*/  F2FP.BF16.F32.PACK_AB R6, R13, R6 ;  /* 0x000000060d06723e */ /* 0x000fe400000010ff */
[----:B------:R-:W-:-:S05]  /*7280*/  F2FP.BF16.F32.PACK_AB R7, R8, R7 ;  /* 0x000000070807723e */ /* 0x000fca00000010ff */
[----:B------:R2:W-:Y:S02]  /*7290*/  STS.128 [R0], R4 ;  /* 0x0000000400007388 */ /* 0x0005e40000000c00 */
.L_x_522:
[----:B------:R-:W-:Y:S05]  /*72a0*/  BSYNC B1 ;  /* 0x0000000000017941 */ /* 0x000fea0003800000 */
.L_x_521:
[----:B------:R-:W-:-:S13]  /*72b0*/  ISETP.GE.AND P0, PT, R215, R30, PT ;  /* 0x0000001ed700720c */ /* 0x000fda0003f06270 */
[----:B------:R-:W-:Y:S05]  /*72c0*/  @P0 BRA `(.L_x_525) ;  /* 0x0000001000dc0947 */ /* 0x000fea0003800000 */
[----:B-12---:R-:W1:Y:S01]  /*72d0*/  LDC R4, c[0x0][0x3d4] ;  /* 0x0000f500ff047b82 */ /* 0x006e620000000800 */
        /* <DEDUP_REMOVED lines=10> */
[C---:B------:R-:W-:Y:S01]  /*7380*/  IMAD.U32 R20, R34.reuse, 0x10000, RZ ;  /* 0x0001000022147824 */ /* 0x040fe200078e00ff */
[----:B------:R-:W-:Y:S02]  /*7390*/  LOP3.LUT R25, R34, 0xffff0000, RZ, 0xc0, !PT ;  /* 0xffff000022197812 */ /* 0x000fe400078ec0ff */
[----:B------:R-:W-:Y:S01]  /*73a0*/  LOP3.LUT R21, R28, 0xffff0000, RZ, 0xc0, !PT ;  /* 0xffff00001c157812 */ /* 0x000fe200078ec0ff */
[C---:B-1----:R-:W-:Y:S01]  /*73b0*/  IMAD.U32 R8, R4.reuse, 0x10000, RZ ;  /* 0x0001000004087824 */ /* 0x042fe200078e00ff */
[----:B------:R-:W-:Y:S01]  /*73c0*/  LOP3.LUT R4, R4, 0xffff0000, RZ, 0xc0, !PT ;  /* 0xffff000004047812 */ /* 0x000fe200078ec0ff */
[C---:B0-----:R-:W-:Y:S01]  /*73d0*/  IMAD.U32 R9, R5.reuse, 0x10000, RZ ;  /* 0x0001000005097824 */ /* 0x041fe200078e00ff */
[----:B------:R-:W-:Y:S01]  /*73e0*/  LOP3.LUT R5, R5, 0xffff0000, RZ, 0xc0, !PT ;  /* 0xffff000005057812 */ /* 0x000fe200078ec0ff */
[C---:B------:R-:W-:Y:S01]  /*73f0*/  IMAD.U32 R10, R6.reuse, 0x10000, RZ ;  /* 0x00010000060a7824 */ /* 0x040fe200078e00ff */
[----:B------:R-:W-:Y:S01]  /*7400*/  LOP3.LUT R6, R6, 0xffff0000, RZ, 0xc0, !PT ;  /* 0xffff000006067812 */ /* 0x000fe200078ec0ff */
[-C--:B------:R-:W-:Y:S01]  /*7410*/  FMUL.FTZ R13, R14, R4.reuse ;  /* 0x000000040e0d7220 */ /* 0x080fe20000410000 */
[C---:B------:R-:W-:Y:S01]  /*7420*/  FMUL.FTZ R15, R12.reuse, R4 ;  /* 0x000000040c0f7220 */ /* 0x040fe20000410000 */
[C---:B------:R-:W-:Y:S01]  /*7430*/  IMAD.U32 R11, R7.reuse, 0x10000, RZ ;  /* 0x00010000070b7824 */ /* 0x040fe200078e00ff */
[----:B------:R-:W-:Y:S01]  /*7440*/  LOP3.LUT R7, R7, 0xffff0000, RZ, 0xc0, !PT ;  /* 0xffff000007077812 */ /* 0x000fe200078ec0ff */
[-C--:B------:R-:W-:Y:S01]  /*7450*/  FFMA.FTZ R13, R12, R8.reuse, -R13 ;  /* 0x000000080c0d7223 */ /* 0x080fe2000001080d */
[----:B------:R-:W-:Y:S01]  /*7460*/  FFMA.FTZ R8, R14, R8, R15 ;  /* 0x000000080e087223 */ /* 0x000fe2000001000f */
[----:B------:R-:W-:Y:S01]  /*7470*/  SHF.L.U32 R14, R28, 0x10, RZ ;  /* 0x000000101c0e7819 */ /* 0x000fe200000006ff */
[-C--:B------:R-:W-:Y:S01]  /*7480*/  FMUL.FTZ R4, R33, R5.reuse ;  /* 0x0000000521047220 */ /* 0x080fe20000410000 */
[C---:B------:R-:W-:Y:S01]  /*7490*/  FMUL.FTZ R12, R27.reuse, R5 ;  /* 0x000000051b0c7220 */ /* 0x040fe20000410000 */
[-C--:B------:R-:W-:Y:S01]  /*74a0*/  FMUL.FTZ R5, R20, R6.reuse ;  /* 0x0000000614057220 */ /* 0x080fe20000410000 */
[----:B------:R-:W-:Y:S01]  /*74b0*/  F2FP.BF16.F32.PACK_AB R8, R8, R13 ;  /* 0x0000000d0808723e */ /* 0x000fe200000010ff */
[-C--:B------:R-:W-:Y:S01]  /*74c0*/  FFMA.FTZ R4, R27, R9.reuse, -R4 ;  /* 0x000000091b047223 */ /* 0x080fe20000010804 */
[C---:B------:R-:W-:Y:S01]  /*74d0*/  FMUL.FTZ R15, R14.reuse, R6 ;  /* 0x000000060e0f7220 */ /* 0x040fe20000410000 */
[----:B------:R-:W-:Y:S01]  /*74e0*/  FFMA.FTZ R9, R33, R9, R12 ;  /* 0x0000000921097223 */ /* 0x000fe2000001000c */
[-C--:B------:R-:W-:Y:S01]  /*74f0*/  FMUL.FTZ R6, R25, R7.reuse ;  /* 0x0000000719067220 */ /* 0x080fe20000410000 */
[C---:B------:R-:W-:Y:S01]  /*7500*/  FMUL.FTZ R12, R21.reuse, R7 ;  /* 0x00000007150c7220 */ /* 0x040fe20000410000 */
[-C--:B------:R-:W-:Y:S01]  /*7510*/  FFMA.FTZ R5, R14, R10.reuse, -R5 ;  /* 0x0000000a0e057223 */ /* 0x080fe20000010805 */
[----:B------:R-:W-:Y:S01]  /*7520*/  FFMA.FTZ R10, R20, R10, R15 ;  /* 0x0000000a140a7223 */ /* 0x000fe2000001000f */
[-C--:B------:R-:W-:Y:S01]  /*7530*/  FFMA.FTZ R6, R21, R11.reuse, -R6 ;  /* 0x0000000b15067223 */ /* 0x080fe20000010806 */
[----:B------:R-:W-:Y:S01]  /*7540*/  FFMA.FTZ R11, R25, R11, R12 ;  /* 0x0000000b190b7223 */ /* 0x000fe2000001000c */
[----:B------:R-:W-:-:S02]  /*7550*/  F2FP.BF16.F32.PACK_AB R9, R9, R4 ;  /* 0x000000040909723e */ /* 0x000fc400000010ff */
[----:B------:R-:W-:Y:S02]  /*7560*/  F2FP.BF16.F32.PACK_AB R10, R10, R5 ;  /* 0x000000050a0a723e */ /* 0x000fe400000010ff */
[----:B------:R-:W-:-:S05]  /*7570*/  F2FP.BF16.F32.PACK_AB R11, R11, R6 ;  /* 0x000000060b0b723e */ /* 0x000fca00000010ff */
[----:B------:R1:W-:Y:S02]  /*7580*/  STS.128 [R3+0x21400], R8 ;  /* 0x0214000803007388 */ /* 0x0003e40000000c00 */
.L_x_527:
[----:B------:R-:W-:Y:S05]  /*7590*/  BSYNC B1 ;  /* 0x0000000000017941 */ /* 0x000fea0003800000 */
.L_x_526:
        /* <DEDUP_REMOVED lines=8> */
[C---:B------:R-:W-:Y:S01]  /*7620*/  IMAD.U32 R8, R5.reuse, 0x10000, RZ ;  /* 0x0001000005087824 */ /* 0x040fe200078e00ff */
[----:B------:R-:W-:Y:S01]  /*7630*/  LOP3.LUT R5, R5, 0xffff0000, RZ, 0xc0, !PT ;  /* 0xffff000005057812 */ /* 0x000fe200078ec0ff */
[C---:B0-----:R-:W-:Y:S01]  /*7640*/  IMAD.U32 R9, R6.reuse, 0x10000, RZ ;  /* 0x0001000006097824 */ /* 0x041fe200078e00ff */
[----:B------:R-:W-:Y:S01]  /*7650*/  LOP3.LUT R6, R6, 0xffff0000, RZ, 0xc0, !PT ;  /* 0xffff000006067812 */ /* 0x000fe200078ec0ff */
[-C--:B------:R-:W-:Y:S01]  /*7660*/  FMUL.FTZ R12, R15, R4.reuse ;  /* 0x000000040f0c7220 */ /* 0x080fe20000410000 */
[----:B------:R-:W-:Y:S01]  /*7670*/  FMUL.FTZ R4, R13, R4 ;  /* 0x000000040d047220 */ /* 0x000fe20000410000 */
[----:B------:R-:W-:-:S02]  /*7680*/  IMAD.U32 R10, R7, 0x10000, RZ ;  /* 0x00010000070a7824 */ /* 0x000fc400078e00ff */
[----:B------:R-:W-:Y:S01]  /*7690*/  FMUL.FTZ R11, R20, R5 ;  /* 0x00000005140b7220 */ /* 0x000fe20000410000 */
[-C--:B------:R-:W-:Y:S01]  /*76a0*/  FFMA.FTZ R12, R13, R3.reuse, -R12 ;  /* 0x000000030d0c7223 */ /* 0x080fe2000001080c */
[----:B------:R-:W-:Y:S01]  /*76b0*/  FFMA.FTZ R3, R15, R3, R4 ;  /* 0x000000030f037223 */ /* 0x000fe20000010004 */
[----:B------:R-:W-:Y:S01]  /*76c0*/  IMAD.U32 R15, R36, 0x10000, RZ ;  /* 0x00010000240f7824 */ /* 0x000fe200078e00ff */
[----:B------:R-:W-:Y:S01]  /*76d0*/  LOP3.LUT R7, R7, 0xffff0000, RZ, 0xc0, !PT ;  /* 0xffff000007077812 */ /* 0x000fe200078ec0ff */
[----:B------:R-:W-:Y:S01]  /*76e0*/  FMUL.FTZ R5, R14, R5 ;  /* 0x000000050e057220 */ /* 0x000fe20000410000 */
[----:B------:R-:W-:Y:S01]  /*76f0*/  IMAD.U32 R13, R32, 0x10000, RZ ;  /* 0x00010000200d7824 */ /* 0x000fe200078e00ff */
[----:B------:R-:W-:Y:S01]  /*7700*/  LOP3.LUT R36, R36, 0xffff0000, RZ, 0xc0, !PT ;  /* 0xffff000024247812 */ /* 0x000fe200078ec0ff */
[-C--:B------:R-:W-:Y:S01]  /*7710*/  FFMA.FTZ R11, R14, R8.reuse, -R11 ;  /* 0x000000080e0b7223 */ /* 0x080fe2000001080b */
[----:B------:R-:W-:Y:S01]  /*7720*/  LOP3.LUT R32, R32, 0xffff0000, RZ, 0xc0, !PT ;  /* 0xffff000020207812 */ /* 0x000fe200078ec0ff */
[----:B------:R-:W-:Y:S01]  /*7730*/  FFMA.FTZ R8, R20, R8, R5 ;  /* 0x0000000814087223 */ /* 0x000fe20000010005 */
[-C--:B------:R-:W-:Y:S01]  /*7740*/  FMUL.FTZ R4, R15, R6.reuse ;  /* 0x000000060f047220 */ /* 0x080fe20000410000 */
[-C--:B------:R-:W-:Y:S01]  /*7750*/  FMUL.FTZ R5, R36, R7.reuse ;  /* 0x0000000724057220 */ /* 0x080fe20000410000 */
[C---:B------:R-:W-:Y:S01]  /*7760*/  FMUL.FTZ R6, R13.reuse, R6 ;  /* 0x000000060d067220 */ /* 0x040fe20000410000 */
[C---:B------:R-:W-:Y:S01]  /*7770*/  FMUL.FTZ R7, R32.reuse, R7 ;  /* 0x0000000720077220 */ /* 0x040fe20000410000 */
[-C--:B------:R-:W-:Y:S01]  /*7780*/  FFMA.FTZ R4, R13, R9.reuse, -R4 ;  /* 0x000000090d047223 */ /* 0x080fe20000010804 */
[-C--:B------:R-:W-:Y:S01]  /*7790*/  FFMA.FTZ R5, R32, R10.reuse, -R5 ;  /* 0x0000000a20057223 */ /* 0x080fe20000010805 */
[----:B------:R-:W-:Y:S01]  /*77a0*/  FFMA.FTZ R9, R15, R9, R6 ;  /* 0x000000090f097223 */ /* 0x000fe20000010006 */
[----:B------:R-:W-:Y:S01]  /*77b0*/  FFMA.FTZ R10, R36, R10, R7 ;  /* 0x0000000a240a7223 */ /* 0x000fe20000010007 */
[----:B------:R-:W-:-:S02]  /*77c0*/  F2FP.BF16.F32.PACK_AB R12, R3, R12 ;  /* 0x0000000c030c723e */ /* 0x000fc400000010ff */
[----:B------:R-:W-:Y:S02]  /*77d0*/  F2FP.BF16.F32.PACK_AB R13, R8, R11 ;  /* 0x0000000b080d723e */ /* 0x000fe400000010ff */
[----:B------:R-:W-:Y:S02]  /*77e0*/  F2FP.BF16.F32.PACK_AB R14, R9, R4 ;  /* 0x00000004090e723e */ /* 0x000fe400000010ff */
[----:B------:R-:W-:-:S05]  /*77f0*/  F2FP.BF16.F32.PACK_AB R15, R10, R5 ;  /* 0x000000050a0f723e */ /* 0x000fca00000010ff */
[----:B------:R3:W-:Y:S01]  /*7800*/  STS.128 [R0+0x1000], R12 ;  /* 0x0010000c00007388 */ /* 0x0007e20000000c00 */
[----:B------:R-:W-:Y:S05]  /*7810*/  BRA `(.L_x_525) ;  /* 0x0000000c00887947 */ /* 0x000fea0003800000 */
.L_x_512:
[----:B------:R-:W0:Y:S01]  /*7820*/  LDC R45, c[0x0][0x3d4] ;  /* 0x0000f500ff2d7b82 */ /* 0x000e220000000800 */
[----:B------:R-:W-:Y:S01]  /*7830*/  IMAD R30, R25, -0x40, R30 ;  /* 0xffffffc0191e7824 */ /* 0x000fe200078e021e */
[----:B------:R-:W-:Y:S02]  /*7840*/  CS2R R34, SRZ ;  /* 0x0000000000227805 */ /* 0x000fe4000001ff00 */
[----:B------:R-:W-:Y:S02]  /*7850*/  CS2R R32, SRZ ;  /* 0x0000000000207805 */ /* 0x000fe4000001ff00 */
[----:B------:R-:W-:Y:S02]  /*7860*/  CS2R R6, SRZ ;  /* 0x0000000000067805 */ /* 0x000fe4000001ff00 */
[----:B------:R-:W-:Y:S02]  /*7870*/  CS2R R4, SRZ ;  /* 0x0000000000047805 */ /* 0x000fe4000001ff00 */
[----:B------:R-:W-:-:S02]  /*7880*/  VIMNMX R30, R30, 0x40, PT ;  /* 0x000000401e1e7848 */ /* 0x000fc40003fe0100 */
[----:B0-----:R-:W-:-:S04]  /*7890*/  ISETP.GE.AND P0, PT, R16, R45, PT ;  /* 0x0000002d1000720c */ /* 0x001fc80003f06270 */
[----:B------:R-:W-:-:S13]  /*78a0*/  ISETP.GE.OR P1, PT, R19, R30, P0 ;  /* 0x0000001e1300720c */ /* 0x000fda0000726670 */
[----:B------:R0:W5:Y:S04]  /*78b0*/  @!P1 LDG.E.128 R32, desc[UR40][R36.64] ;  /* 0x0000002824209981 */ /* 0x000168000c1e1d00 */
[----:B------:R0:W5:Y:S01]  /*78c0*/  @!P1 LDG.E.128 R4, desc[UR40][R38.64] ;  /* 0x0000002826049981 */ /* 0x000162000c1e1d00 */
[----:B------:R-:W-:Y:S01]  /*78d0*/  UMOV UR4, 0xffffffff ;  /* 0xffffffff00047882 */ /* 0x000fe20000000000 */
[----:B------:R-:W-:Y:S02]  /*78e0*/  LEA.HI R0, R202, R202, RZ, 0x1 ;  /* 0x000000caca007211 */ /* 0x000fe400078f08ff */
[----:B------:R-:W-:Y:S05]  /*78f0*/  BRA.DIV UR4, `(.L_x_528) ;  /* 0x000000d204547947 */ /* 0x000fea000b800000 */
.L_x_691:
[----:B------:R-:W-:Y:S01]  /*7900*/  UMOV UR4, 0xffffffff ;  /* 0xffffffff00047882 */ /* 0x000fe20000000000 */
[----:B------:R-:W-:Y:S02]  /*7910*/  LOP3.LUT R3, R0, 0xfffffffe, RZ, 0xc0, !PT ;  /* 0xfffffffe00037812 */ /* 0x000fe400078ec0ff */
[----:B------:R-:W-:Y:S05]  /*7920*/  BRA.DIV UR4, `(.L_x_529) ;  /* 0x000000d204707947 */ /* 0x000fea000b800000 */
.L_x_694:
[----:B------:R-:W-:Y:S01]  /*7930*/  UMOV UR4, 0xffffffff ;  /* 0xffffffff00047882 */ /* 0x000fe20000000000 */
[----:B------:R-:W-:Y:S02]  /*7940*/  IADD3 R3, R202, -R3, RZ ;  /* 0x80000003ca037210 */ /* 0x000fe40007ffe0ff */
[----:B------:R-:W-:Y:S05]  /*7950*/  BRA.DIV UR4, `(.L_x_530) ;  /* 0x000000d2048c7947 */ /* 0x000fea000b800000 */
.L_x_697:
[----:B------:R-:W-:Y:S01]  /*7960*/  UMOV UR4, 0xffffffff ;  /* 0xffffffff00047882 */ /* 0x000fe20000000000 */
[----:B------:R-:W-:Y:S02]  /*7970*/  SHF.L.U32 R3, R3, 0x1f, RZ ;  /* 0x0000001f03037819 */ /* 0x000fe400000006ff */
[----:B------:R-:W-:Y:S05]  /*7980*/  BRA.DIV UR4, `(.L_x_531) ;  /* 0x000000d204a87947 */ /* 0x000fea000b800000 */
.L_x_700:
[----:B------:R-:W1:Y:S01]  /*7990*/  SYNCS.PHASECHK.TRANS64.TRYWAIT P1, [R2+URZ+0x28c00], R3 ;  /* 0x028c0003020075a7 */ /* 0x000e62000802017f */
[----:B0----5:R-:W-:Y:S01]  /*79a0*/  IMAD.MOV.U32 R36, RZ, RZ, R32 ;  /* 0x000000ffff247224 */ /* 0x021fe200078e0020 */
[--C-:B------:R-:W-:Y:S01]  /*79b0*/  SHF.R.U64 R0, R32, 0x10, R33.reuse ;  /* 0x0000001020007819 */ /* 0x100fe20000001221 */
[----:B------:R-:W-:Y:S01]  /*79c0*/  IMAD.MOV.U32 R40, RZ, RZ, R4 ;  /* 0x000000ffff287224 */ /* 0x000fe200078e0004 */
[----:B------:R-:W-:Y:S01]  /*79d0*/  SHF.R.U32.HI R8, RZ, 0x10, R33 ;  /* 0x00000010ff087819 */ /* 0x000fe20000011621 */
[----:B------:R-:W-:Y:S01]  /*79e0*/  IMAD.MOV.U32 R41, RZ, RZ, R5 ;  /* 0x000000ffff297224 */ /* 0x000fe200078e0005 */
[----:B------:R-:W-:Y:S01]  /*79f0*/  PRMT R36, R36, 0x5410, R0 ;  /* 0x0000541024247816 */ /* 0x000fe20000000000 */
[----:B------:R-:W-:Y:S01]  /*7a00*/  IMAD.MOV.U32 R37, RZ, RZ, R33 ;  /* 0x000000ffff257224 */ /* 0x000fe200078e0021 */
[--C-:B------:R-:W-:Y:S01]  /*7a10*/  SHF.R.U64 R0, R4, 0x10, R5.reuse ;  /* 0x0000001004007819 */ /* 0x100fe20000001205 */
[----:B------:R-:W-:Y:S01]  /*7a20*/  IMAD.MOV.U32 R38, RZ, RZ, R34 ;  /* 0x000000ffff267224 */ /* 0x000fe200078e0022 */
[----:B------:R-:W-:Y:S01]  /*7a30*/  SHF.R.U32.HI R4, RZ, 0x10, R5 ;  /* 0x00000010ff047819 */ /* 0x000fe20000011605 */
[----:B------:R-:W-:Y:S01]  /*7a40*/  IMAD.MOV.U32 R39, RZ, RZ, R35 ;  /* 0x000000ffff277224 */ /* 0x000fe200078e0023 */
[----:B------:R-:W-:Y:S01]  /*7a50*/  SHF.R.U64 R5, R6, 0x10, R7 ;  /* 0x0000001006057819 */ /* 0x000fe20000001207 */
[----:B------:R-:W-:Y:S01]  /*7a60*/  IMAD.MOV.U32 R42, RZ, RZ, R6 ;  /* 0x000000ffff2a7224 */ /* 0x000fe200078e0006 */
[----:B------:R-:W-:Y:S01]  /*7a70*/  SHF.R.U64 R9, R34, 0x10, R35 ;  /* 0x0000001022097819 */ /* 0x000fe20000001223 */
[----:B------:R-:W-:Y:S01]  /*7a80*/  IMAD.MOV.U32 R43, RZ, RZ, R7 ;  /* 0x000000ffff2b7224 */ /* 0x000fe200078e0007 */
[----:B------:R-:W-:Y:S01]  /*7a90*/  SHF.R.U32.HI R10, RZ, 0x10, R35 ;  /* 0x00000010ff0a7819 */ /* 0x000fe20000011623 */
[----:B------:R-:W-:Y:S01]  /*7aa0*/  BSSY B1, `(.L_x_532) ;  /* 0x000000c000017945 */ /* 0x000fe20003800000 */
[----:B------:R-:W-:-:S02]  /*7ab0*/  SHF.R.U32.HI R6, RZ, 0x10, R7 ;  /* 0x00000010ff067819 */ /* 0x000fc40000011607 */
[-C--:B------:R-:W-:Y:S02]  /*7ac0*/  ISETP.GE.OR P2, PT, R19, R30.reuse, P0 ;  /* 0x0000001e1300720c */ /* 0x080fe40000746670 */
[----:B------:R-:W-:Y:S02]  /*7ad0*/  ISETP.GE.OR P0, PT, R215, R30, P0 ;  /* 0x0000001ed700720c */ /* 0x000fe40000706670 */
[----:B------:R-:W-:Y:S02]  /*7ae0*/  PRMT R37, R37, 0x5410, R8 ;  /* 0x0000541025257816 */ /* 0x000fe40000000008 */
[----:B------:R-:W-:Y:S02]  /*7af0*/  PRMT R38, R38, 0x5410, R9 ;  /* 0x0000541026267816 */ /* 0x000fe40000000009 */
[----:B------:R-:W-:Y:S02]  /*7b00*/  PRMT R39, R39, 0x5410, R10 ;  /* 0x0000541027277816 */ /* 0x000fe4000000000a */
[----:B------:R-:W-:-:S02]  /*7b10*/  PRMT R40, R40, 0x5410, R0 ;  /* 0x0000541028287816 */ /* 0x000fc40000000000 */
[----:B------:R-:W-:Y:S02]  /*7b20*/  PRMT R41, R41, 0x5410, R4 ;  /* 0x0000541029297816 */ /* 0x000fe40000000004 */
[----:B------:R-:W-:Y:S02]  /*7b30*/  PRMT R42, R42, 0x5410, R5 ;  /* 0x000054102a2a7816 */ /* 0x000fe40000000005 */
[----:B------:R-:W-:Y:S01]  /*7b40*/  PRMT R43, R43, 0x5410, R6 ;  /* 0x000054102b2b7816 */ /* 0x000fe20000000006 */
[----:B-1----:R-:W-:Y:S06]  /*7b50*/  @!P1 BRA `(.L_x_533) ;  /* 0x000000d0005c9947 */ /* 0x002fec0003800000 */
.L_x_701:
[----:B------:R-:W-:Y:S05]  /*7b60*/  BSYNC B1 ;  /* 0x0000000000017941 */ /* 0x000fea0003800000 */
.L_x_532:
[----:B------:R-:W-:Y:S04]  /*7b70*/  BSSY B1, `(.L_x_534) ;  /* 0x000005a000017945 */ /* 0x000fe80003800000 */
[----:B------:R-:W-:Y:S05]  /*7b80*/  @P2 BRA `(.L_x_535) ;  /* 0x0000000400602947 */ /* 0x000fea0003800000 */
[----:B------:R-:W-:Y:S01]  /*7b90*/  SHF.L.U32 R0, R186, 0x6, RZ ;  /* 0x00000006ba007819 */ /* 0x000fe200000006ff */
[----:B0-----:R-:W-:Y:S01]  /*7ba0*/  IMAD.IADD R3, R16, 0x1, R45 ;  /* 0x0000000110037824 */ /* 0x001fe200078e022d */
[C---:B------:R-:W-:Y:S01]  /*7bb0*/  LOP3.LUT R24, R40.reuse, 0xffff0000, RZ, 0xc0, !PT ;  /* 0xffff000028187812 */ /* 0x040fe200078ec0ff */
[----:B------:R-:W-:Y:S01]  /*7bc0*/  IMAD.U32 R27, R40, 0x10000, RZ ;  /* 0x00010000281b7824 */ /* 0x000fe200078e00ff */
[----:B------:R-:W-:Y:S01]  /*7bd0*/  LOP3.LUT R4, R0, 0x1c0, RZ, 0xc0, !PT ;  /* 0x000001c000047812 */ /* 0x000fe200078ec0ff */
[----:B------:R-:W-:-:S03]  /*7be0*/  IMAD.U32 R25, R36, 0x10000, RZ ;  /* 0x0001000024197824 */ /* 0x000fc600078e00ff */
[C---:B------:R-:W-:Y:S02]  /*7bf0*/  LOP3.LUT R0, R4.reuse, 0x38, R16, 0xf8, !PT ;  /* 0x0000003804007812 */ /* 0x040fe400078ef810 */
[----:B------:R-:W-:Y:S02]  /*7c00*/  SHF.R.U32.HI R5, RZ, 0x3, R4 ;  /* 0x00000003ff057819 */ /* 0x000fe40000011604 */
[----:B------:R-:W-:Y:S02]  /*7c10*/  LOP3.LUT R4, R4, 0x38, R3, 0xf8, !PT ;  /* 0x0000003804047812 */ /* 0x000fe400078ef803 */
[-C--:B------:R-:W-:Y:S02]  /*7c20*/  LOP3.LUT R0, R0, R5.reuse, RZ, 0x3c, !PT ;  /* 0x0000000500007212 */ /* 0x080fe400078e3cff */
[----:B------:R-:W-:-:S03]  /*7c30*/  LOP3.LUT R4, R4, R5, RZ, 0x3c, !PT ;  /* 0x0000000504047212 */ /* 0x000fc600078e3cff */
[----:B------:R-:W-:-:S04]  /*7c40*/  IMAD R3, R189, 0x200, R0 ;  /* 0x00000200bd037824 */ /* 0x000fc800078e0200 */
[----:B------:R-:W-:Y:S02]  /*7c50*/  IMAD R32, R3, 0x2, R2 ;  /* 0x0000000203207824 */ /* 0x000fe400078e0202 */
[----:B------:R-:W-:-:S03]  /*7c60*/  IMAD R3, R189, 0x200, R4 ;  /* 0x00000200bd037824 */ /* 0x000fc600078e0204 */
[----:B------:R-:W0:Y:S01]  /*7c70*/  LDS.128 R8, [R32+0x20400] ;  /* 0x0204000020087984 */ /* 0x000e220000000c00 */
[----:B------:R-:W-:-:S05]  /*7c80*/  IMAD R34, R3, 0x2, R2 ;  /* 0x0000000203227824 */ /* 0x000fca00078e0202 */
[----:B------:R-:W1:Y:S01]  /*7c90*/  LDS.128 R4, [R34+0x20400] ;  /* 0x0204000022047984 */ /* 0x000e620000000c00 */
[C---:B0-----:R-:W-:Y:S01]  /*7ca0*/  IMAD.U32 R0, R8.reuse, 0x10000, RZ ;  /* 0x0001000008007824 */ /* 0x041fe200078e00ff */
[----:B------:R-:W-:Y:S01]  /*7cb0*/  LOP3.LUT R3, R8, 0xffff0000, RZ, 0xc0, !PT ;  /* 0xffff000008037812 */ /* 0x000fe200078ec0ff */
[C---:B------:R-:W-:Y:S01]  /*7cc0*/  IMAD.U32 R12, R10.reuse, 0x10000, RZ ;  /* 0x000100000a0c7824 */ /* 0x040fe200078e00ff */
[----:B------:R-:W-:Y:S01]  /*7cd0*/  LOP3.LUT R10, R10, 0xffff0000, RZ, 0xc0, !PT ;  /* 0xffff00000a0a7812 */ /* 0x000fe200078ec0ff */
[----:B------:R-:W-:Y:S01]  /*7ce0*/  IMAD.U32 R8, R9, 0x10000, RZ ;  /* 0x0001000009087824 */ /* 0x000fe200078e00ff */
[----:B------:R-:W-:Y:S01]  /*7cf0*/  SHF.L.U32 R13, R11, 0x10, RZ ;  /* 0x000000100b0d7819 */ /* 0x000fe200000006ff */
[C---:B-1----:R-:W-:Y:S01]  /*7d00*/  IMAD.U32 R14, R4.reuse, 0x10000, RZ ;  /* 0x00010000040e7824 */ /* 0x042fe200078e00ff */
[----:B------:R-:W-:Y:S01]  /*7d10*/  LOP3.LUT R4, R4, 0xffff0000, RZ, 0xc0, !PT ;  /* 0xffff000004047812 */ /* 0x000fe200078ec0ff */
[C---:B------:R-:W-:Y:S01]  /*7d20*/  IMAD.U32 R20, R6.reuse, 0x10000, RZ ;  /* 0x0001000006147824 */ /* 0x040fe200078e00ff */
[----:B------:R-:W-:Y:S01]  /*7d30*/  LOP3.LUT R6, R6, 0xffff0000, RZ, 0xc0, !PT ;  /* 0xffff000006067812 */ /* 0x000fe200078ec0ff */
[C---:B------:R-:W-:Y:S01]  /*7d40*/  FMUL.FTZ R29, R14.reuse, R27 ;  /* 0x0000001b0e1d7220 */ /* 0x040fe20000410000 */
[-C--:B------:R-:W-:Y:S01]  /*7d50*/  FMUL.FTZ R31, R14, R25.reuse ;  /* 0x000000190e1f7220 */ /* 0x080fe20000410000 */
[----:B------:R-:W-:Y:S01]  /*7d60*/  LOP3.LUT R14, R36, 0xffff0000, RZ, 0xc0, !PT ;  /* 0xffff0000240e7812 */ /* 0x000fe200078ec0ff */
[----:B------:R-:W-:Y:S01]  /*7d70*/  FMUL.FTZ R28, R4, R24 ;  /* 0x00000018041c7220 */ /* 0x000fe20000410000 */
[----:B------:R-:W-:Y:S01]  /*7d80*/  FFMA.FTZ R26, R0, R25, -R29 ;  /* 0x00000019001a7223 */ /* 0x000fe2000001081d */
[----:B------:R-:W-:-:S02]  /*7d90*/  IMAD.U32 R29, R42, 0x10000, RZ ;  /* 0x000100002a1d7824 */ /* 0x000fc400078e00ff */
[----:B------:R-:W-:Y:S01]  /*7da0*/  FFMA.FTZ R31, R0, R27, R31 ;  /* 0x0000001b001f7223 */ /* 0x000fe2000001001f */
[----:B------:R-:W-:Y:S02]  /*7db0*/  IMAD.U32 R25, R38, 0x10000, RZ ;  /* 0x0001000026197824 */ /* 0x000fe400078e00ff */
[-C--:B------:R-:W-:Y:S01]  /*7dc0*/  FMUL.FTZ R4, R4, R14.reuse ;  /* 0x0000000e04047220 */ /* 0x080fe20000410000 */
[----:B------:R-:W-:Y:S01]  /*7dd0*/  FMUL.FTZ R35, R20, R29 ;  /* 0x0000001d14237220 */ /* 0x000fe20000410000 */
[----:B------:R-:W-:Y:S01]  /*7de0*/  LOP3.LUT R27, R42, 0xffff0000, RZ, 0xc0, !PT ;  /* 0xffff00002a1b7812 */ /* 0x000fe200078ec0ff */
[-C--:B------:R-:W-:Y:S01]  /*7df0*/  FMUL.FTZ R20, R20, R25.reuse ;  /* 0x0000001914147220 */ /* 0x080fe20000410000 */
[C---:B------:R-:W-:Y:S01]  /*7e00*/  FFMA.FTZ R33, R3.reuse, R14, -R28 ;  /* 0x0000000e03217223 */ /* 0x040fe2000001081c */
[----:B------:R-:W-:Y:S01]  /*7e10*/  FFMA.FTZ R24, R3, R24, R4 ;  /* 0x0000001803187223 */ /* 0x000fe20000010004 */
[----:B------:R-:W-:Y:S01]  /*7e20*/  FFMA.FTZ R35, R12, R25, -R35 ;  /* 0x000000190c237223 */ /* 0x000fe20000010823 */
[----:B------:R-:W-:Y:S01]  /*7e30*/  LOP3.LUT R3, R38, 0xffff0000, RZ, 0xc0, !PT ;  /* 0xffff000026037812 */ /* 0x000fe200078ec0ff */
[----:B------:R-:W-:Y:S01]  /*7e40*/  FFMA.FTZ R20, R12, R29, R20 ;  /* 0x0000001d0c147223 */ /* 0x000fe20000010014 */
[----:B------:R-:W-:Y:S01]  /*7e50*/  FMUL.FTZ R25, R6, R27 ;  /* 0x0000001b06197220 */ /* 0x000fe20000410000 */
[----:B------:R-:W-:Y:S01]  /*7e60*/  IMAD.U32 R15, R5, 0x10000, RZ ;  /* 0x00010000050f7824 */ /* 0x000fe200078e00ff */
[----:B------:R-:W-:Y:S01]  /*7e70*/  SHF.L.U32 R0, R37, 0x10, RZ ;  /* 0x0000001025007819 */ /* 0x000fe200000006ff */
[----:B------:R-:W-:-:S02]  /*7e80*/  IMAD.U32 R12, R41, 0x10000, RZ ;  /* 0x00010000290c7824 */ /* 0x000fc400078e00ff */
[-C--:B------:R-:W-:Y:S01]  /*7e90*/  FMUL.FTZ R29, R6, R3.reuse ;  /* 0x00000003061d7220 */ /* 0x080fe20000410000 */
[----:B------:R-:W-:Y:S02]  /*7ea0*/  IMAD.U32 R21, R7, 0x10000, RZ ;  /* 0x0001000007157824 */ /* 0x000fe400078e00ff */
[C---:B------:R-:W-:Y:S01]  /*7eb0*/  FFMA.FTZ R28, R10.reuse, R3, -R25 ;  /* 0x000000030a1c7223 */ /* 0x040fe20000010819 */
[----:B------:R-:W-:Y:S02]  /*7ec0*/  IMAD.U32 R14, R43, 0x10000, RZ ;  /* 0x000100002b0e7824 */ /* 0x000fe400078e00ff */
[----:B------:R-:W-:Y:S01]  /*7ed0*/  FMUL.FTZ R3, R15, R12 ;  /* 0x0000000c0f037220 */ /* 0x000fe20000410000 */
[----:B------:R-:W-:Y:S02]  /*7ee0*/  IMAD.U32 R4, R39, 0x10000, RZ ;  /* 0x0001000027047824 */ /* 0x000fe400078e00ff */
[----:B------:R-:W-:Y:S01]  /*7ef0*/  FMUL.FTZ R15, R15, R0 ;  /* 0x000000000f0f7220 */ /* 0x000fe20000410000 */
[C---:B------:R-:W-:Y:S01]  /*7f00*/  FMUL.FTZ R6, R21.reuse, R14 ;  /* 0x0000000e15067220 */ /* 0x040fe20000410000 */
[----:B------:R-:W-:Y:S01]  /*7f10*/  FFMA.FTZ R29, R10, R27, R29 ;  /* 0x0000001b0a1d7223 */ /* 0x000fe2000001001d */
[----:B------:R-:W-:Y:S01]  /*7f20*/  FMUL.FTZ R10, R21, R4 ;  /* 0x00000004150a7220 */ /* 0x000fe20000410000 */
[C---:B------:R-:W-:Y:S01]  /*7f30*/  FFMA.FTZ R3, R8.reuse, R0, -R3 ;  /* 0x0000000008037223 */ /* 0x040fe20000010803 */
[----:B------:R-:W-:Y:S01]  /*7f40*/  FFMA.FTZ R15, R8, R12, R15 ;  /* 0x0000000c080f7223 */ /* 0x000fe2000001000f */
[----:B------:R-:W-:Y:S01]  /*7f50*/  FFMA.FTZ R21, R13, R4, -R6 ;  /* 0x000000040d157223 */ /* 0x000fe20000010806 */
[----:B------:R-:W-:Y:S01]  /*7f60*/  LOP3.LUT R5, R5, 0xffff0000, RZ, 0xc0, !PT ;  /* 0xffff000005057812 */ /* 0x000fe200078ec0ff */
[----:B------:R-:W-:Y:S01]  /*7f70*/  FFMA.FTZ R13, R13, R14, R10 ;  /* 0x0000000e0d0d7223 */ /* 0x000fe2000001000a */
[----:B------:R-:W-:-:S02]  /*7f80*/  LOP3.LUT R7, R7, 0xffff0000, RZ, 0xc0, !PT ;  /* 0xffff000007077812 */ /* 0x000fc400078ec0ff */
[----:B------:R-:W-:Y:S02]  /*7f90*/  LOP3.LUT R6, R41, 0xffff0000, RZ, 0xc0, !PT ;  /* 0xffff000029067812 */ /* 0x000fe400078ec0ff */
[----:B------:R-:W-:Y:S02]  /*7fa0*/  LOP3.LUT R8, R43, 0xffff0000, RZ, 0xc0, !PT ;  /* 0xffff00002b087812 */ /* 0x000fe400078ec0ff */
[----:B------:R-:W-:Y:S01]  /*7fb0*/  LOP3.LUT R0, R37, 0xffff0000, RZ, 0xc0, !PT ;  /* 0xffff000025007812 */ /* 0x000fe200078ec0ff */
[----:B------:R-:W-:Y:S01]  /*7fc0*/  FMUL.FTZ R10, R5, R6 ;  /* 0x00000006050a7220 */ /* 0x000fe20000410000 */
[----:B------:R-:W-:Y:S01]  /*7fd0*/  LOP3.LUT R4, R39, 0xffff0000, RZ, 0xc0, !PT ;  /* 0xffff000027047812 */ /* 0x000fe200078ec0ff */
[----:B------:R-:W-:Y:S01]  /*7fe0*/  FMUL.FTZ R14, R7, R8 ;  /* 0x00000008070e7220 */ /* 0x000fe20000410000 */
[----:B------:R-:W-:Y:S01]  /*7ff0*/  LOP3.LUT R9, R9, 0xffff0000, RZ, 0xc0, !PT ;  /* 0xffff000009097812 */ /* 0x000fe200078ec0ff */
[----:B------:R-:W-:Y:S01]  /*8000*/  FMUL.FTZ R5, R5, R0 ;  /* 0x0000000005057220 */ /* 0x000fe20000410000 */
[----:B------:R-:W-:Y:S01]  /*8010*/  LOP3.LUT R11, R11, 0xffff0000, RZ, 0xc0, !PT ;  /* 0xffff00000b0b7812 */ /* 0x000fe200078ec0ff */
[----:B------:R-:W-:-:S02]  /*8020*/  FMUL.FTZ R7, R7, R4 ;  /* 0x0000000407077220 */ /* 0x000fc40000410000 */
[C---:B------:R-:W-:Y:S01]  /*8030*/  FFMA.FTZ R0, R9.reuse, R0, -R10 ;  /* 0x0000000009007223 */ /* 0x040fe2000001080a */
[----:B------:R-:W-:Y:S01]  /*8040*/  FFMA.FTZ R12, R9, R6, R5 ;  /* 0x00000006090c7223 */ /* 0x000fe20000010005 */
[C---:B------:R-:W-:Y:S01]  /*8050*/  FFMA.FTZ R14, R11.reuse, R4, -R14 ;  /* 0x000000040b0e7223 */ /* 0x040fe2000001080e */
[----:B------:R-:W-:Y:S01]  /*8060*/  FFMA.FTZ R30, R11, R8, R7 ;  /* 0x000000080b1e7223 */ /* 0x000fe20000010007 */
[----:B------:R-:W-:Y:S02]  /*8070*/  F2FP.BF16.F32.PACK_AB R4, R33, R26 ;  /* 0x0000001a2104723e */ /* 0x000fe400000010ff */
[----:B------:R-:W-:Y:S02]  /*8080*/  F2FP.BF16.F32.PACK_AB R6, R28, R35 ;  /* 0x000000231c06723e */ /* 0x000fe400000010ff */
[----:B------:R-:W-:Y:S02]  /*8090*/  F2FP.BF16.F32.PACK_AB R5, R0, R3 ;  /* 0x000000030005723e */ /* 0x000fe400000010ff */
[----:B------:R-:W-:-:S02]  /*80a0*/  F2FP.BF16.F32.PACK_AB R7, R14, R21 ;  /* 0x000000150e07723e */ /* 0x000fc400000010ff */
[----:B------:R-:W-:Y:S02]  /*80b0*/  F2FP.BF16.F32.PACK_AB R8, R24, R31 ;  /* 0x0000001f1808723e */ /* 0x000fe400000010ff */
[----:B------:R-:W-:Y:S01]  /*80c0*/  F2FP.BF16.F32.PACK_AB R10, R29, R20 ;  /* 0x000000141d0a723e */ /* 0x000fe200000010ff */
[----:B------:R1:W-:Y:S01]  /*80d0*/  STS.128 [R32+0x20400], R4 ;  /* 0x0204000420007388 */ /* 0x0003e20000000c00 */
[----:B------:R-:W-:Y:S02]  /*80e0*/  F2FP.BF16.F32.PACK_AB R9, R12, R15 ;  /* 0x0000000f0c09723e */ /* 0x000fe400000010ff */
[----:B------:R-:W-:-:S05]  /*80f0*/  F2FP.BF16.F32.PACK_AB R11, R30, R13 ;  /* 0x0000000d1e0b723e */ /* 0x000fca00000010ff */
[----:B------:R1:W-:Y:S02]  /*8100*/  STS.128 [R34+0x20400], R8 ;  /* 0x0204000822007388 */ /* 0x0003e40000000c00 */
.L_x_535:
[----:B------:R-:W-:Y:S05]  /*8110*/  BSYNC B1 ;  /* 0x0000000000017941 */ /* 0x000fea0003800000 */
.L_x_534:
[----:B------:R-:W-:Y:S05]  /*8120*/  @P0 BRA `(.L_x_525) ;  /* 0x0000000400440947 */ /* 0x000fea0003800000 */
[----:B0-----:R-:W-:Y:S01]  /*8130*/  IMAD.IADD R3, R16, 0x1, R45 ;  /* 0x0000000110037824 */ /* 0x001fe200078e022d */
[----:B-1----:R-:W0:Y:S01]  /*8140*/  LDS.128 R8, [R207+0x20400] ;  /* 0x02040000cf087984 */ /* 0x002e220000000c00 */
[C---:B------:R-:W-:Y:S01]  /*8150*/  IMAD.U32 R28, R40.reuse, 0x10000, RZ ;  /* 0x00010000281c7824 */ /* 0x040fe200078e00ff */
[----:B------:R-:W-:Y:S01]  /*8160*/  LOP3.LUT R40, R40, 0xffff0000, RZ, 0xc0, !PT ;  /* 0xffff000028287812 */ /* 0x000fe200078ec0ff */
[----:B------:R-:W-:Y:S01]  /*8170*/  IMAD.U32 R26, R36, 0x10000, RZ ;  /* 0x00010000241a7824 */ /* 0x000fe200078e00ff */
[----:B------:R-:W-:Y:S01]  /*8180*/  LOP3.LUT R3, R208, 0x38, R3, 0xf8, !PT ;  /* 0x00000038d0037812 */ /* 0x000fe200078ef803 */
[----:B------:R-:W-:Y:S01]  /*8190*/  IMAD.U32 R33, R42, 0x10000, RZ ;  /* 0x000100002a217824 */ /* 0x000fe200078e00ff */
[----:B------:R-:W-:Y:S02]  /*81a0*/  LOP3.LUT R36, R36, 0xffff0000, RZ, 0xc0, !PT ;  /* 0xffff000024247812 */ /* 0x000fe400078ec0ff */
[----:B------:R-:W-:Y:S02]  /*81b0*/  LOP3.LUT R0, R3, R214, RZ, 0x3c, !PT ;  /* 0x000000d603007212 */ /* 0x000fe400078e3cff */
[----:B------:R-:W-:-:S03]  /*81c0*/  LOP3.LUT R42, R42, 0xffff0000, RZ, 0xc0, !PT ;  /* 0xffff00002a2a7812 */ /* 0x000fc600078ec0ff */
[----:B------:R-:W-:-:S04]  /*81d0*/  IMAD.IADD R3, R209, 0x1, R0 ;  /* 0x00000001d1037824 */ /* 0x000fc800078e0200 */
[----:B------:R-:W-:-:S05]  /*81e0*/  IMAD R3, R3, 0x2, R2 ;  /* 0x0000000203037824 */ /* 0x000fca00078e0202 */
[----:B------:R-:W1:Y:S01]  /*81f0*/  LDS.128 R4, [R3+0x20400] ;  /* 0x0204000003047984 */ /* 0x000e620000000c00 */
[C---:B0-----:R-:W-:Y:S01]  /*8200*/  IMAD.U32 R0, R8.reuse, 0x10000, RZ ;  /* 0x0001000008007824 */ /* 0x041fe200078e00ff */
[----:B------:R-:W-:Y:S01]  /*8210*/  LOP3.LUT R8, R8, 0xffff0000, RZ, 0xc0, !PT ;  /* 0xffff000008087812 */ /* 0x000fe200078ec0ff */
[----:B------:R-:W-:Y:S01]  /*8220*/  IMAD.U32 R12, R9, 0x10000, RZ ;  /* 0x00010000090c7824 */ /* 0x000fe200078e00ff */
[C---:B------:R-:W-:Y:S01]  /*8230*/  SHF.L.U32 R13, R10.reuse, 0x10, RZ ;  /* 0x000000100a0d7819 */ /* 0x040fe200000006ff */
[----:B------:R-:W-:Y:S01]  /*8240*/  IMAD.U32 R14, R11, 0x10000, RZ ;  /* 0x000100000b0e7824 */ /* 0x000fe200078e00ff */
[----:B------:R-:W-:Y:S02]  /*8250*/  LOP3.LUT R10, R10, 0xffff0000, RZ, 0xc0, !PT ;  /* 0xffff00000a0a7812 */ /* 0x000fe400078ec0ff */
[----:B------:R-:W-:Y:S02]  /*8260*/  LOP3.LUT R9, R9, 0xffff0000, RZ, 0xc0, !PT ;  /* 0xffff000009097812 */ /* 0x000fe400078ec0ff */
[----:B------:R-:W-:Y:S01]  /*8270*/  LOP3.LUT R11, R11, 0xffff0000, RZ, 0xc0, !PT ;  /* 0xffff00000b0b7812 */ /* 0x000fe200078ec0ff */
[C---:B-1----:R-:W-:Y:S01]  /*8280*/  IMAD.U32 R15, R4.reuse, 0x10000, RZ ;  /* 0x00010000040f7824 */ /* 0x042fe200078e00ff */
[----:B------:R-:W-:Y:S01]  /*8290*/  LOP3.LUT R4, R4, 0xffff0000, RZ, 0xc0, !PT ;  /* 0xffff000004047812 */ /* 0x000fe200078ec0ff */
[C---:B------:R-:W-:Y:S01]  /*82a0*/  IMAD.U32 R20, R5.reuse, 0x10000, RZ ;  /* 0x0001000005147824 */ /* 0x040fe200078e00ff */
[----:B------:R-:W-:Y:S01]  /*82b0*/  LOP3.LUT R5, R5, 0xffff0000, RZ, 0xc0, !PT ;  /* 0xffff000005057812 */ /* 0x000fe200078ec0ff */
[-C--:B------:R-:W-:Y:S01]  /*82c0*/  FMUL.FTZ R25, R28, R15.reuse ;  /* 0x0000000f1c197220 */ /* 0x080fe20000410000 */
[----:B------:R-:W-:Y:S01]  /*82d0*/  FMUL.FTZ R15, R26, R15 ;  /* 0x0000000f1a0f7220 */ /* 0x000fe20000410000 */
[-C--:B------:R-:W-:Y:S01]  /*82e0*/  FMUL.FTZ R27, R40, R4.reuse ;  /* 0x00000004281b7220 */ /* 0x080fe20000410000 */
[----:B------:R-:W-:Y:S01]  /*82f0*/  FMUL.FTZ R29, R36, R4 ;  /* 0x00000004241d7220 */ /* 0x000fe20000410000 */
[----:B------:R-:W-:Y:S01]  /*8300*/  FFMA.FTZ R25, R26, R0, -R25 ;  /* 0x000000001a197223 */ /* 0x000fe20000010819 */
[----:B------:R-:W-:-:S02]  /*8310*/  IMAD.U32 R26, R41, 0x10000, RZ ;  /* 0x00010000291a7824 */ /* 0x000fc400078e00ff */
[----:B------:R-:W-:Y:S01]  /*8320*/  FFMA.FTZ R15, R28, R0, R15 ;  /* 0x000000001c0f7223 */ /* 0x000fe2000001000f */
[----:B------:R-:W-:Y:S01]  /*8330*/  SHF.L.U32 R0, R37, 0x10, RZ ;  /* 0x0000001025007819 */ /* 0x000fe200000006ff */
[----:B------:R-:W-:Y:S01]  /*8340*/  FFMA.FTZ R4, R36, R8, -R27 ;  /* 0x0000000824047223 */ /* 0x000fe2000001081b */
[----:B------:R-:W-:Y:S01]  /*8350*/  FMUL.FTZ R27, R26, R20 ;  /* 0x000000141a1b7220 */ /* 0x000fe20000410000 */
[----:B------:R-:W-:Y:S02]  /*8360*/  IMAD.U32 R21, R6, 0x10000, RZ ;  /* 0x0001000006157824 */ /* 0x000fe400078e00ff */
[----:B------:R-:W-:Y:S01]  /*8370*/  FFMA.FTZ R8, R40, R8, R29 ;  /* 0x0000000828087223 */ /* 0x000fe2000001001d */
[C---:B------:R-:W-:Y:S01]  /*8380*/  FMUL.FTZ R31, R0.reuse, R20 ;  /* 0x00000014001f7220 */ /* 0x040fe20000410000 */
[-C--:B------:R-:W-:Y:S01]  /*8390*/  FFMA.FTZ R27, R0, R12.reuse, -R27 ;  /* 0x0000000c001b7223 */ /* 0x080fe2000001081b */
[----:B------:R-:W-:Y:S02]  /*83a0*/  IMAD.U32 R29, R38, 0x10000, RZ ;  /* 0x00010000261d7824 */ /* 0x000fe400078e00ff */
[----:B------:R-:W-:Y:S01]  /*83b0*/  FMUL.FTZ R0, R33, R21 ;  /* 0x0000001521007220 */ /* 0x000fe20000410000 */
[----:B------:R-:W-:Y:S01]  /*83c0*/  FFMA.FTZ R31, R26, R12, R31 ;  /* 0x0000000c1a1f7223 */ /* 0x000fe2000001001f */
[----:B------:R-:W-:-:S02]  /*83d0*/  IMAD.U32 R24, R7, 0x10000, RZ ;  /* 0x0001000007187824 */ /* 0x000fc400078e00ff */
[C---:B------:R-:W-:Y:S01]  /*83e0*/  FMUL.FTZ R20, R29.reuse, R21 ;  /* 0x000000151d147220 */ /* 0x040fe20000410000 */
[-C--:B------:R-:W-:Y:S01]  /*83f0*/  FFMA.FTZ R12, R29, R13.reuse, -R0 ;  /* 0x0000000d1d0c7223 */ /* 0x080fe20000010800 */
[----:B------:R-:W-:Y:S01]  /*8400*/  IMAD.U32 R26, R43, 0x10000, RZ ;  /* 0x000100002b1a7824 */ /* 0x000fe200078e00ff */
[----:B------:R-:W-:Y:S01]  /*8410*/  LOP3.LUT R6, R6, 0xffff0000, RZ, 0xc0, !PT ;  /* 0xffff000006067812 */ /* 0x000fe200078ec0ff */
[----:B------:R-:W-:Y:S01]  /*8420*/  IMAD.U32 R0, R39, 0x10000, RZ ;  /* 0x0001000027007824 */ /* 0x000fe200078e00ff */
[----:B------:R-:W-:Y:S01]  /*8430*/  LOP3.LUT R38, R38, 0xffff0000, RZ, 0xc0, !PT ;  /* 0xffff000026267812 */ /* 0x000fe200078ec0ff */
[----:B------:R-:W-:Y:S01]  /*8440*/  FFMA.FTZ R20, R33, R13, R20 ;  /* 0x0000000d21147223 */ /* 0x000fe20000010014 */
[----:B------:R-:W-:Y:S01]  /*8450*/  LOP3.LUT R7, R7, 0xffff0000, RZ, 0xc0, !PT ;  /* 0xffff000007077812 */ /* 0x000fe200078ec0ff */
[-C--:B------:R-:W-:Y:S01]  /*8460*/  FMUL.FTZ R13, R26, R24.reuse ;  /* 0x000000181a0d7220 */ /* 0x080fe20000410000 */
[----:B------:R-:W-:Y:S01]  /*8470*/  FMUL.FTZ R33, R0, R24 ;  /* 0x0000001800217220 */ /* 0x000fe20000410000 */
[----:B------:R-:W-:Y:S01]  /*8480*/  LOP3.LUT R41, R41, 0xffff0000, RZ, 0xc0, !PT ;  /* 0xffff000029297812 */ /* 0x000fe200078ec0ff */
[-C--:B------:R-:W-:Y:S01]  /*8490*/  FMUL.FTZ R21, R42, R6.reuse ;  /* 0x000000062a157220 */ /* 0x080fe20000410000 */
[----:B------:R-:W-:Y:S01]  /*84a0*/  LOP3.LUT R37, R37, 0xffff0000, RZ, 0xc0, !PT ;  /* 0xffff000025257812 */ /* 0x000fe200078ec0ff */
[----:B------:R-:W-:Y:S01]  /*84b0*/  FMUL.FTZ R29, R38, R6 ;  /* 0x00000006261d7220 */ /* 0x000fe20000410000 */
[----:B------:R-:W-:Y:S01]  /*84c0*/  LOP3.LUT R43, R43, 0xffff0000, RZ, 0xc0, !PT ;  /* 0xffff00002b2b7812 */ /* 0x000fe200078ec0ff */
[-C--:B------:R-:W-:Y:S01]  /*84d0*/  FFMA.FTZ R13, R0, R14.reuse, -R13 ;  /* 0x0000000e000d7223 */ /* 0x080fe2000001080d */
[----:B------:R-:W-:Y:S01]  /*84e0*/  LOP3.LUT R39, R39, 0xffff0000, RZ, 0xc0, !PT ;  /* 0xffff000027277812 */ /* 0x000fe200078ec0ff */
[----:B------:R-:W-:Y:S01]  /*84f0*/  FFMA.FTZ R33, R26, R14, R33 ;  /* 0x0000000e1a217223 */ /* 0x000fe20000010021 */
[-C--:B------:R-:W-:Y:S01]  /*8500*/  FMUL.FTZ R0, R41, R5.reuse ;  /* 0x0000000529007220 */ /* 0x080fe20000410000 */
[----:B------:R-:W-:Y:S01]  /*8510*/  FMUL.FTZ R6, R37, R5 ;  /* 0x0000000525067220 */ /* 0x000fe20000410000 */
[-C--:B------:R-:W-:Y:S01]  /*8520*/  FMUL.FTZ R14, R43, R7.reuse ;  /* 0x000000072b0e7220 */ /* 0x080fe20000410000 */
[----:B------:R-:W-:Y:S01]  /*8530*/  FMUL.FTZ R24, R39, R7 ;  /* 0x0000000727187220 */ /* 0x000fe20000410000 */
[-C--:B------:R-:W-:Y:S01]  /*8540*/  FFMA.FTZ R21, R38, R10.reuse, -R21 ;  /* 0x0000000a26157223 */ /* 0x080fe20000010815 */
[----:B------:R-:W-:Y:S01]  /*8550*/  FFMA.FTZ R29, R42, R10, R29 ;  /* 0x0000000a2a1d7223 */ /* 0x000fe2000001001d */
[-C--:B------:R-:W-:Y:S01]  /*8560*/  FFMA.FTZ R0, R37, R9.reuse, -R0 ;  /* 0x0000000925007223 */ /* 0x080fe20000010800 */
[----:B------:R-:W-:Y:S01]  /*8570*/  FFMA.FTZ R10, R41, R9, R6 ;  /* 0x00000009290a7223 */ /* 0x000fe20000010006 */
[-C--:B------:R-:W-:Y:S01]  /*8580*/  FFMA.FTZ R14, R39, R11.reuse, -R14 ;  /* 0x0000000b270e7223 */ /* 0x080fe2000001080e */
[----:B------:R-:W-:Y:S01]  /*8590*/  FFMA.FTZ R24, R43, R11, R24 ;  /* 0x0000000b2b187223 */ /* 0x000fe20000010018 */
[----:B------:R-:W-:-:S02]  /*85a0*/  F2FP.BF16.F32.PACK_AB R30, R29, R20 ;  /* 0x000000141d1e723e */ /* 0x000fc400000010ff */
[----:B------:R-:W-:Y:S02]  /*85b0*/  F2FP.BF16.F32.PACK_AB R6, R21, R12 ;  /* 0x0000000c1506723e */ /* 0x000fe400000010ff */
[----:B------:R-:W-:Y:S02]  /*85c0*/  F2FP.BF16.F32.PACK_AB R4, R4, R25 ;  /* 0x000000190404723e */ /* 0x000fe400000010ff */
[----:B------:R-:W-:Y:S02]  /*85d0*/  F2FP.BF16.F32.PACK_AB R5, R0, R27 ;  /* 0x0000001b0005723e */ /* 0x000fe400000010ff */
[----:B------:R-:W-:Y:S02]  /*85e0*/  F2FP.BF16.F32.PACK_AB R29, R10, R31 ;  /* 0x0000001f0a1d723e */ /* 0x000fe400000010ff */
[----:B------:R-:W-:Y:S02]  /*85f0*/  F2FP.BF16.F32.PACK_AB R7, R14, R13 ;  /* 0x0000000d0e07723e */ /* 0x000fe400000010ff */
[----:B------:R-:W-:-:S02]  /*8600*/  F2FP.BF16.F32.PACK_AB R28, R8, R15 ;  /* 0x0000000f081c723e */ /* 0x000fc400000010ff */
[----:B------:R-:W-:Y:S01]  /*8610*/  F2FP.BF16.F32.PACK_AB R31, R24, R33 ;  /* 0x00000021181f723e */ /* 0x000fe200000010ff */
[----:B------:R4:W-:Y:S04]  /*8620*/  STS.128 [R207+0x20400], R4 ;  /* 0x02040004cf007388 */ /* 0x0009e80000000c00 */
[----:B------:R4:W-:Y:S02]  /*8630*/  STS.128 [R3+0x20400], R28 ;  /* 0x0204001c03007388 */ /* 0x0009e40000000c00 */
.L_x_525:
[----:B------:R-:W-:Y:S05]  /*8640*/  BSYNC B0 ;  /* 0x0000000000007941 */ /* 0x000fea0003800000 */
.L_x_511:
[----:B------:R-:W-:Y:S01]  /*8650*/  @!PT LDS RZ, [RZ] ;  /* 0x00000000fffff984 */ /* 0x000fe20000000800 */
[----:B------:R-:W-:Y:S01]  /*8660*/  @!PT LDS RZ, [RZ] ;  /* 0x00000000fffff984 */ /* 0x000fe20000000800 */
[----:B------:R-:W-:Y:S01]  /*8670*/  @!PT LDS RZ, [RZ] ;  /* 0x00000000fffff984 */ /* 0x000fe20000000800 */
[----:B------:R-:W-:Y:S01]  /*8680*/  @!PT LDS RZ, [RZ] ;  /* 0x00000000fffff984 */ /* 0x000fe20000000800 */
[----:B------:R5:W-:Y:S06]  /*8690*/  MEMBAR.ALL.CTA ;  /* 0x0000000000007992 */ /* 0x000bec0000008000 */
[----:B-----5:R-:W5:Y:S01]  /*86a0*/  FENCE.VIEW.ASYNC.S ;  /* 0x00000000000073c6 */ /* 0x020f620000000000 */
[----:B------:R-:W-:Y:S05]  /*86b0*/  WARPSYNC.ALL ;  /* 0x0000000000007948 */ /* 0x000fea0003800000 */
[----:B-----5:R-:W-:Y:S06]  /*86c0*/  BAR.SYNC.DEFER_BLOCKING 0xd, 0x80 ;  /* 0x0342000000007b1d */ /* 0x020fec0000010000 */
.L_x_508:
[----:B------:R-:W-:-:S13]  /*86d0*/  ISETP.NE.AND P0, PT, R184, 0x3, PT ;  /* 0x00000003b800780c */ /* 0x000fda0003f05270 */
[----:B------:R-:W-:Y:S05]  /*86e0*/  @!P0 BRA `(.L_x_536) ;  /* 0x0000000000048947 */ /* 0x000fea0003800000 */
[----:B------:R-:W-:Y:S01]  /*86f0*/  BPT.TRAP 0x1 ;  /* 0x000000040000795c */ /* 0x000fe20000300000 */
.L_x_536:
[----:B---3--:R-:W-:Y:S01]  /*8700*/  IMAD R15, R18, 0x8, R2 ;  /* 0x00000008120f7824 */ /* 0x008fe200078e0202 */
[----:B------:R-:W-:-:S04]  /*8710*/  SHF.L.U32 R58, R23, 0x1f, RZ ;  /* 0x0000001f173a7819 */ /* 0x000fc800000006ff */
[----:B------:R3:W0:Y:S01]  /*8720*/  SYNCS.PHASECHK.TRANS64.TRYWAIT P1, [R15+URZ+0x28c30], R58 ;  /* 0x028c303a0f0075a7 */ /* 0x000622000802017f */
[----:B------:R-:W-:Y:S05]  /*8730*/  @!P0 BRA `(.L_x_537) ;  /* 0x0000000000048947 */ /* 0x000fea0003800000 */
[----:B------:R-:W-:Y:S01]  /*8740*/  BPT.TRAP 0x1 ;  /* 0x000000040000795c */ /* 0x000fe20000300000 */
.L_x_537:
[C---:B--2---:R-:W-:Y:S02]  /*8750*/  VIADD R0, R2.reuse, 0x22400 ;  /* 0x0002240002007836 */ /* 0x044fe40000000000 */
[----:B01--4-:R-:W-:-:S03]  /*8760*/  VIADD R3, R2, 0x20400 ;  /* 0x0002040002037836 */ /* 0x013fc60000000000 */
[----:B------:R-:W-:Y:S02]  /*8770*/  SHF.R.U32.HI R0, RZ, 0x4, R0 ;  /* 0x00000004ff007819 */ /* 0x000fe40000011600 */
[----:B------:R-:W-:Y:S02]  /*8780*/  SHF.R.U32.HI R3, RZ, 0x4, R3 ;  /* 0x00000004ff037819 */ /* 0x000fe40000011603 */
[----:B------:R-:W-:Y:S02]  /*8790*/  LOP3.LUT R0, R0, 0x3fff, RZ, 0xc0, !PT ;  /* 0x00003fff00007812 */ /* 0x000fe400078ec0ff */
[----:B------:R-:W-:Y:S02]  /*87a0*/  LOP3.LUT R3, R3, 0x3fff, RZ, 0xc0, !PT ;  /* 0x00003fff03037812 */ /* 0x000fe400078ec0ff */
[----:B------:R-:W-:Y:S01]  /*87b0*/  LOP3.LUT R0, R0, 0x10000, RZ, 0xfc, !PT ;  /* 0x0001000000007812 */ /* 0x000fe200078efcff */
[----:B------:R-:W-:Y:S06]  /*87c0*/  @P1 BRA `(.L_x_538) ;  /* 0x0000000000081947 */ /* 0x000fec0003800000 */
[----:B------:R-:W0:Y:S02]  /*87d0*/  SYNCS.PHASECHK.TRANS64.TRYWAIT P1, [R15+URZ+0x28c30], R58 ;  /* 0x028c303a0f0075a7 */ /* 0x000e24000802017f */
[----:B0-----:R-:W-:Y:S05]  /*87e0*/  @!P1 BRA `(.L_x_539) ;  /* 0x000000c4004c9947 */ /* 0x001fea0003800000 */
.L_x_538:
[----:B------:R-:W-:Y:S01]  /*87f0*/  IMAD R10, R18, 0x200, R0 ;  /* 0x00000200120a7824 */ /* 0x000fe200078e0200 */
[----:B------:R-:W-:Y:S01]  /*8800*/  LOP3.LUT R4, R3, 0x10000, RZ, 0xfc, !PT ;  /* 0x0001000003047812 */ /* 0x000fe200078efcff */
[----:B------:R-:W-:Y:S01]  /*8810*/  IMAD.MOV.U32 R11, RZ, RZ, 0x40000040 ;  /* 0x40000040ff0b7424 */ /* 0x000fe200078e00ff */
[----:B------:R-:W-:Y:S01]  /*8820*/  MOV R5, 0x40000040 ;  /* 0x4000004000057802 */ /* 0x000fe20000000f00 */
[----:B------:R-:W-:Y:S05]  /*8830*/  WARPSYNC.ALL ;  /* 0x0000000000007948 */ /* 0x000fea0003800000 */
[C---:B------:R-:W-:Y:S01]  /*8840*/  R2UR UR4, R4.reuse ;  /* 0x00000000040472ca */ /* 0x040fe200000e0000 */
[----:B-----5:R-:W-:Y:S01]  /*8850*/  WARPGROUP.ARRIVE ;  /* 0x00000000000079c5 */ /* 0x020fe20000000000 */
[----:B------:R-:W-:Y:S01]  /*8860*/  R2UR UR5, R5 ;  /* 0x00000000050572ca */ /* 0x000fe200000e0000 */
[----:B------:R-:W-:Y:S01]  /*8870*/  VIADD R8, R4, 0x2 ;  /* 0x0000000204087836 */ /* 0x000fe20000000000 */
[C---:B------:R-:W-:Y:S01]  /*8880*/  R2UR UR6, R10.reuse ;  /* 0x000000000a0672ca */ /* 0x040fe200000e0000 */
[C---:B------:R-:W-:Y:S01]  /*8890*/  VIADD R6, R10.reuse, 0x2 ;  /* 0x000000020a067836 */ /* 0x040fe20000000000 */
[----:B------:R-:W-:Y:S01]  /*88a0*/  R2UR UR7, R11 ;  /* 0x000000000b0772ca */ /* 0x000fe200000e0000 */
[----:B------:R-:W-:Y:S01]  /*88b0*/  IMAD.MOV.U32 R9, RZ, RZ, 0x40000040 ;  /* 0x40000040ff097424 */ /* 0x000fe200078e00ff */
[----:B------:R-:W-:Y:S01]  /*88c0*/  MOV R13, 0x40000040 ;  /* 0x40000040000d7802 */ /* 0x000fe20000000f00 */
[----:B------:R-:W-:Y:S01]  /*88d0*/  IMAD.MOV.U32 R7, RZ, RZ, 0x40000040 ;  /* 0x40000040ff077424 */ /* 0x000fe200078e00ff */
[----:B------:R-:W1:Y:S01]  /*88e0*/  S2R R60, SR_TID.X ;  /* 0x00000000003c7919 */ /* 0x000e620000002100 */
[----:B------:R-:W-:-:S02]  /*88f0*/  VIADD R12, R10, 0x4 ;  /* 0x000000040a0c7836 */ /* 0x000fc40000000000 */
[----:B------:R-:W-:Y:S02]  /*8900*/  VIADD R10, R10, 0x6 ;  /* 0x000000060a0a7836 */ /* 0x000fe40000000000 */
[----:B------:R-:W-:Y:S02]  /*8910*/  IMAD.MOV.U32 R5, RZ, RZ, 0x40000040 ;  /* 0x40000040ff057424 */ /* 0x000fe400078e00ff */
[----:B------:R-:W-:Y:S02]  /*8920*/  IMAD.MOV.U32 R11, RZ, RZ, 0x40000040 ;  /* 0x40000040ff0b7424 */ /* 0x000fe400078e00ff */
[----:B------:R-:W-:Y:S01]  /*8930*/  HGMMA.64x64x16.F32.BF16 R24, gdesc[UR4], RZ, !UPT, gsb0 ;  /* 0x00e00000041879f0 */ /* 0x000fe2000c0018ff */
[----:B------:R-:W-:Y:S01]  /*8940*/  R2UR UR4, R8 ;  /* 0x00000000080472ca */ /* 0x000fe200000e0000 */
[----:B------:R-:W-:Y:S01]  /*8950*/  IMAD R3, R182, -0x40, R168 ;  /* 0xffffffc0b6037824 */ /* 0x000fe200078e02a8 */
[----:B------:R-:W-:Y:S02]  /*8960*/  R2UR UR5, R9 ;  /* 0x00000000090572ca */ /* 0x000fe400000e0000 */
[----:B------:R-:W-:Y:S01]  /*8970*/  R2UR UR6, R6 ;  /* 0x00000000060672ca */ /* 0x000fe200000e0000 */
[----:B------:R-:W-:Y:S01]  /*8980*/  VIADD R6, R4, 0x4 ;  /* 0x0000000404067836 */ /* 0x000fe20000000000 */
[----:B------:R-:W-:Y:S01]  /*8990*/  R2UR UR7, R7 ;  /* 0x00000000070772ca */ /* 0x000fe200000e0000 */
[----:B------:R-:W-:Y:S01]  /*89a0*/  IMAD.MOV.U32 R7, RZ, RZ, 0x40000040 ;  /* 0x40000040ff077424 */ /* 0x000fe200078e00ff */
[----:B------:R-:W-:Y:S01]  /*89b0*/  IADD3 R3, -R190, 0x40, R3 ;  /* 0x00000040be037810 */ /* 0x000fe20007ffe103 */
[----:B------:R-:W-:-:S03]  /*89c0*/  VIADD R4, R4, 0x6 ;  /* 0x0000000604047836 */ /* 0x000fc60000000000 */
[C---:B------:R-:W-:Y:S02]  /*89d0*/  ISETP.GT.AND P5, PT, R3.reuse, RZ, PT ;  /* 0x000000ff0300720c */ /* 0x040fe40003fa4270 */
[C---:B------:R-:W-:Y:S02]  /*89e0*/  ISETP.GT.AND P4, PT, R3.reuse, 0x1, PT ;  /* 0x000000010300780c */ /* 0x040fe40003f84270 */
[C---:B------:R-:W-:Y:S02]  /*89f0*/  ISETP.GT.AND P3, PT, R3.reuse, 0x8, PT ;  /* 0x000000080300780c */ /* 0x040fe40003f64270 */
[C---:B------:R-:W-:Y:S02]  /*8a00*/  ISETP.GT.AND P2, PT, R3.reuse, 0x9, PT ;  /* 0x000000090300780c */ /* 0x040fe40003f44270 */
[C---:B------:R-:W-:Y:S02]  /*8a10*/  ISETP.GT.AND P1, PT, R3.reuse, 0x10, PT ;  /* 0x000000100300780c */ /* 0x040fe40003f24270 */
[----:B------:R-:W-:-:S02]  /*8a20*/  ISETP.GT.AND P6, PT, R3, 0x11, PT ;  /* 0x000000110300780c */ /* 0x000fc40003fc4270 */
[----:B-1----:R-:W-:Y:S01]  /*8a30*/  LOP3.LUT R60, R60, 0x7f, RZ, 0xc0, !PT ;  /* 0x0000007f3c3c7812 */ /* 0x002fe200078ec0ff */
[----:B------:R-:W-:Y:S02]  /*8a40*/  WARPGROUP.DEPBAR.LE gsb0, 0x0 ;  /* 0x00008000000079c5 */ /* 0x000fe40000010000 */
[----:B------:R-:W-:-:S06]  /*8a50*/  WARPGROUP.ARRIVE ;  /* 0x00000000000079c5 */ /* 0x000fcc0000000000 */
[----:B------:R-:W-:Y:S01]  /*8a60*/  HGMMA.64x64x16.F32.BF16 R24, gdesc[UR4], R24, gsb0 ;  /* 0x00e00000041879f0 */ /* 0x000fe20008001818 */
[----:B------:R-:W-:Y:S02]  /*8a70*/  R2UR UR4, R6 ;  /* 0x00000000060472ca */ /* 0x000fe400000e0000 */
[----:B------:R-:W-:Y:S02]  /*8a80*/  R2UR UR5, R7 ;  /* 0x00000000070572ca */ /* 0x000fe400000e0000 */
[----:B------:R-:W-:Y:S02]  /*8a90*/  R2UR UR6, R12 ;  /* 0x000000000c0672ca */ /* 0x000fe400000e0000 */
[----:B------:R-:W-:Y:S01]  /*8aa0*/  R2UR UR7, R13 ;  /* 0x000000000d0772ca */ /* 0x000fe200000e0000 */
[----:B------:R-:W-:Y:S02]  /*8ab0*/  WARPGROUP.DEPBAR.LE gsb0, 0x0 ;  /* 0x00008000000079c5 */ /* 0x000fe40000010000 */
[----:B------:R-:W-:-:S10]  /*8ac0*/  WARPGROUP.ARRIVE ;  /* 0x00000000000079c5 */ /* 0x000fd40000000000 */
        /* <DEDUP_REMOVED lines=8> */
[----:B------:R-:W-:Y:S02]  /*8b50*/  ULDC UR4, c[0x0][0x988] ;  /* 0x0002620000047ab9 */ /* 0x000fe40000000800 */
        /* <DEDUP_REMOVED lines=50> */
[----:B------:R-:W-:Y:S02]  /*8e80*/  FMNMX.FTZ R10, R79, R10, !PT ;  /* 0x0000000a4f0a7209 */ /* 0x000fe40007810000 */
[----:B------:R-:W-:Y:S02]  /*8e90*/  FSEL R45, R46, -INF , P1 ;  /* 0xff8000002e2d7808 */ /* 0x000fe40000800000 */
[----:B------:R-:W-:-:S02]  /*8ea0*/  FMNMX.FTZ R14, R81, R10, !PT ;  /* 0x0000000a510e7209 */ /* 0x000fc40007810000 */
[----:B------:R-:W-:Y:S02]  /*8eb0*/  FMNMX.FTZ R10, R13, R27, !PT ;  /* 0x0000001b0d0a7209 */ /* 0x000fe40007810000 */
[----:B------:R-:W-:Y:S01]  /*8ec0*/  FSEL R47, R47, -INF , P6 ;  /* 0xff8000002f2f7808 */ /* 0x000fe20003000000 */
[----:B------:R-:W1:Y:S01]  /*8ed0*/  SHFL.BFLY PT, R3, R14, 0x2, 0x1f ;  /* 0x0c401f000e037f89 */ /* 0x000e6200000e0000 */
[----:B------:R-:W-:Y:S02]  /*8ee0*/  FMNMX.FTZ R10, R21, R10, !PT ;  /* 0x0000000a150a7209 */ /* 0x000fe40007810000 */
[----:B------:R-:W-:Y:S02]  /*8ef0*/  FSEL R49, R50, -INF , P5 ;  /* 0xff80000032317808 */ /* 0x000fe40002800000 */
[----:B------:R-:W-:Y:S02]  /*8f00*/  FMNMX.FTZ R10, R31, R10, !PT ;  /* 0x0000000a1f0a7209 */ /* 0x000fe40007810000 */
[----:B------:R-:W-:-:S02]  /*8f10*/  FSEL R51, R51, -INF , P4 ;  /* 0xff80000033337808 */ /* 0x000fc40002000000 */
[----:B------:R-:W-:Y:S02]  /*8f20*/  FMNMX.FTZ R10, R33, R10, !PT ;  /* 0x0000000a210a7209 */ /* 0x000fe40007810000 */
[----:B------:R-:W-:Y:S02]  /*8f30*/  FSEL R53, R54, -INF , P3 ;  /* 0xff80000036357808 */ /* 0x000fe40001800000 */
[----:B------:R-:W-:Y:S02]  /*8f40*/  FMNMX.FTZ R10, R35, R10, !PT ;  /* 0x0000000a230a7209 */ /* 0x000fe40007810000 */
[----:B------:R-:W-:Y:S02]  /*8f50*/  FSEL R55, R55, -INF , P2 ;  /* 0xff80000037377808 */ /* 0x000fe40001000000 */
[----:B------:R-:W-:Y:S01]  /*8f60*/  FMNMX.FTZ R12, R37, R10, !PT ;  /* 0x0000000a250c7209 */ /* 0x000fe20007810000 */
[----:B------:R-:W-:-:S03]  /*8f70*/  IMAD.U32 R10, RZ, RZ, UR4 ;  /* 0x00000004ff0a7e24 */ /* 0x000fc6000f8e00ff */
[----:B------:R-:W-:Y:S02]  /*8f80*/  FMNMX.FTZ R12, R39, R12, !PT ;  /* 0x0000000c270c7209 */ /* 0x000fe40007810000 */
        /* <DEDUP_REMOVED lines=12> */
[----:B------:R-:W-:-:S05]  /*9050*/  FMUL.FTZ R14, R3, R10 ;  /* 0x0000000a030e7220 */ /* 0x000fca0000410000 */
[----:B------:R-:W-:-:S05]  /*9060*/  FSEL R20, R14, RZ, P1 ;  /* 0x000000ff0e147208 */ /* 0x000fca0000800000 */
[-CC-:B------:R-:W-:Y:S01]  /*9070*/  FFMA.FTZ R11, R11, R10.reuse, -R20.reuse ;  /* 0x0000000a0b0b7223 */ /* 0x180fe20000010814 */
[-CC-:B------:R-:W-:Y:S01]  /*9080*/  FFMA.FTZ R25, R25, R10.reuse, -R20.reuse ;  /* 0x0000000a19197223 */ /* 0x180fe20000010814 */
[-CC-:B------:R-:W-:Y:S01]  /*9090*/  FFMA.FTZ R57, R57, R10.reuse, -R20.reuse ;  /* 0x0000000a39397223 */ /* 0x180fe20000010814 */
[-CC-:B------:R-:W-:Y:S01]  /*90a0*/  FFMA.FTZ R29, R29, R10.reuse, -R20.reuse ;  /* 0x0000000a1d1d7223 */ /* 0x180fe20000010814 */
[----:B------:R1:W-:Y:S01]  /*90b0*/  MUFU.EX2 R152, R11 ;  /* 0x0000000b00987308 */ /* 0x0003e20000000800 */
[-CC-:B------:R-:W-:Y:S01]  /*90c0*/  FFMA.FTZ R59, R59, R10.reuse, -R20.reuse ;  /* 0x0000000a3b3b7223 */ /* 0x180fe20000010814 */
[-CC-:B------:R-:W-:Y:S01]  /*90d0*/  FFMA.FTZ R61, R61, R10.reuse, -R20.reuse ;  /* 0x0000000a3d3d7223 */ /* 0x180fe20000010814 */
[-CC-:B------:R-:W-:Y:S01]  /*90e0*/  FFMA.FTZ R63, R63, R10.reuse, -R20.reuse ;  /* 0x0000000a3f3f7223 */ /* 0x180fe20000010814 */
[-CC-:B------:R-:W-:Y:S01]  /*90f0*/  FFMA.FTZ R65, R65, R10.reuse, -R20.reuse ;  /* 0x0000000a41417223 */ /* 0x180fe20000010814 */
[-CC-:B------:R-:W-:Y:S01]  /*9100*/  FFMA.FTZ R67, R67, R10.reuse, -R20.reuse ;  /* 0x0000000a43437223 */ /* 0x180fe20000010814 */
[-CC-:B------:R-:W-:Y:S01]  /*9110*/  FFMA.FTZ R69, R69, R10.reuse, -R20.reuse ;  /* 0x0000000a45457223 */ /* 0x180fe20000010814 */
[-CC-:B------:R-:W-:Y:S01]  /*9120*/  FFMA.FTZ R71, R71, R10.reuse, -R20.reuse ;  /* 0x0000000a47477223 */ /* 0x180fe20000010814 */
[----:B------:R-:W2:Y:S01]  /*9130*/  MUFU.EX2 R25, R25 ;  /* 0x0000001900197308 */ /* 0x000ea20000000800 */
[----:B-1----:R-:W1:Y:S01]  /*9140*/  SHFL.BFLY PT, R11, R12, 0x2, 0x1f ;  /* 0x0c401f000c0b7f89 */ /* 0x002e6200000e0000 */
[-CC-:B------:R-:W-:Y:S01]  /*9150*/  FFMA.FTZ R73, R73, R10.reuse, -R20.reuse ;  /* 0x0000000a49497223 */ /* 0x180fe20000010814 */
[-CC-:B------:R-:W-:Y:S01]  /*9160*/  FFMA.FTZ R75, R75, R10.reuse, -R20.reuse ;  /* 0x0000000a4b4b7223 */ /* 0x180fe20000010814 */
[-CC-:B------:R-:W-:Y:S01]  /*9170*/  FFMA.FTZ R77, R77, R10.reuse, -R20.reuse ;  /* 0x0000000a4d4d7223 */ /* 0x180fe20000010814 */
[-CC-:B------:R-:W-:Y:S01]  /*9180*/  FFMA.FTZ R79, R79, R10.reuse, -R20.reuse ;  /* 0x0000000a4f4f7223 */ /* 0x180fe20000010814 */
[----:B------:R-:W-:-:S02]  /*9190*/  FFMA.FTZ R20, R81, R10, -R20 ;  /* 0x0000000a51147223 */ /* 0x000fc40000010814 */
[----:B------:R-:W4:Y:S08]  /*91a0*/  MUFU.EX2 R57, R57 ;  /* 0x0000003900397308 */ /* 0x000f300000000800 */
[----:B------:R-:W0:Y:S08]  /*91b0*/  MUFU.EX2 R154, R29 ;  /* 0x0000001d009a7308 */ /* 0x000e300000000800 */
[----:B------:R-:W-:Y:S01]  /*91c0*/  MUFU.EX2 R59, R59 ;  /* 0x0000003b003b7308 */ /* 0x000fe20000000800 */
[----:B-1----:R-:W-:-:S05]  /*91d0*/  FMNMX.FTZ R14, R12, R11, !PT ;  /* 0x0000000b0c0e7209 */ /* 0x002fca0007810000 */
[----:B------:R-:W1:Y:S02]  /*91e0*/  SHFL.BFLY PT, R11, R14, 0x1, 0x1f ;  /* 0x0c201f000e0b7f89 */ /* 0x000e6400000e0000 */
[----:B------:R-:W-:Y:S08]  /*91f0*/  MUFU.EX2 R156, R61 ;  /* 0x0000003d009c7308 */ /* 0x000ff00000000800 */
[----:B------:R-:W-:Y:S08]  /*9200*/  MUFU.EX2 R63, R63 ;  /* 0x0000003f003f7308 */ /* 0x000ff00000000800 */
[----:B------:R-:W-:Y:S01]  /*9210*/  MUFU.EX2 R158, R65 ;  /* 0x00000041009e7308 */ /* 0x000fe20000000800 */
[----:B-1----:R-:W-:-:S07]  /*9220*/  FMNMX.FTZ R11, R14, R11, !PT ;  /* 0x0000000b0e0b7209 */ /* 0x002fce0007810000 */
[----:B------:R-:W-:Y:S01]  /*9230*/  MUFU.EX2 R67, R67 ;  /* 0x0000004300437308 */ /* 0x000fe20000000800 */
[C---:B------:R-:W-:Y:S01]  /*9240*/  FSETP.NEU.FTZ.AND P1, PT, R11.reuse, -INF , PT ;  /* 0xff8000000b00780b */ /* 0x040fe20003f3d000 */
[----:B------:R-:W-:-:S05]  /*9250*/  FMUL.FTZ R12, R11, R10 ;  /* 0x0000000a0b0c7220 */ /* 0x000fca0000410000 */
[----:B------:R-:W-:Y:S01]  /*9260*/  FSEL R26, R12, RZ, P1 ;  /* 0x000000ff0c1a7208 */ /* 0x000fe20000800000 */
[----:B--2---:R-:W-:Y:S01]  /*9270*/  FADD.FTZ R12, R152, R25 ;  /* 0x00000019980c7221 */ /* 0x004fe20000010000 */
[----:B------:R-:W-:Y:S01]  /*9280*/  ISETP.NE.AND P1, PT, R60, RZ, PT ;  /* 0x000000ff3c00720c */ /* 0x000fe20003f25270 */
[----:B------:R-:W-:Y:S01]  /*9290*/  MUFU.EX2 R160, R69 ;  /* 0x0000004500a07308 */ /* 0x000fe20000000800 */
[----:B------:R-:W-:Y:S01]  /*92a0*/  F2FP.BF16.F32.PACK_AB R152, R25, R152 ;  /* 0x000000981998723e */ /* 0x000fe200000010ff */
[-CC-:B------:R-:W-:Y:S01]  /*92b0*/  FFMA.FTZ R13, R13, R10.reuse, -R26.reuse ;  /* 0x0000000a0d0d7223 */ /* 0x180fe2000001081a */
[-CC-:B------:R-:W-:Y:S01]  /*92c0*/  FFMA.FTZ R27, R27, R10.reuse, -R26.reuse ;  /* 0x0000000a1b1b7223 */ /* 0x180fe2000001081a */
[-CC-:B------:R-:W-:Y:S01]  /*92d0*/  FFMA.FTZ R21, R21, R10.reuse, -R26.reuse ;  /* 0x0000000a15157223 */ /* 0x180fe2000001081a */
[-CC-:B------:R-:W-:Y:S01]  /*92e0*/  FFMA.FTZ R31, R31, R10.reuse, -R26.reuse ;  /* 0x0000000a1f1f7223 */ /* 0x180fe2000001081a */
[-CC-:B------:R-:W-:Y:S01]  /*92f0*/  FFMA.FTZ R33, R33, R10.reuse, -R26.reuse ;  /* 0x0000000a21217223 */ /* 0x180fe2000001081a */
[-CC-:B------:R-:W-:Y:S01]  /*9300*/  FFMA.FTZ R35, R35, R10.reuse, -R26.reuse ;  /* 0x0000000a23237223 */ /* 0x180fe2000001081a */
[----:B------:R-:W-:Y:S01]  /*9310*/  MUFU.EX2 R13, R13 ;  /* 0x0000000d000d7308 */ /* 0x000fe20000000800 */
[-CC-:B------:R-:W-:Y:S01]  /*9320*/  FFMA.FTZ R37, R37, R10.reuse, -R26.reuse ;  /* 0x0000000a25257223 */ /* 0x180fe2000001081a */
[-CC-:B------:R-:W-:Y:S01]  /*9330*/  FFMA.FTZ R39, R39, R10.reuse, -R26.reuse ;  /* 0x0000000a27277223 */ /* 0x180fe2000001081a */
[-CC-:B------:R-:W-:Y:S01]  /*9340*/  FFMA.FTZ R41, R41, R10.reuse, -R26.reuse ;  /* 0x0000000a29297223 */ /* 0x180fe2000001081a */
[-CC-:B------:R-:W-:Y:S01]  /*9350*/  FFMA.FTZ R43, R43, R10.reuse, -R26.reuse ;  /* 0x0000000a2b2b7223 */ /* 0x180fe2000001081a */
[-CC-:B------:R-:W-:Y:S01]  /*9360*/  FFMA.FTZ R45, R45, R10.reuse, -R26.reuse ;  /* 0x0000000a2d2d7223 */ /* 0x180fe2000001081a */
[-CC-:B------:R-:W-:Y:S01]  /*9370*/  FFMA.FTZ R47, R47, R10.reuse, -R26.reuse ;  /* 0x0000000a2f2f7223 */ /* 0x180fe2000001081a */
[-CC-:B------:R-:W-:Y:S01]  /*9380*/  FFMA.FTZ R49, R49, R10.reuse, -R26.reuse ;  /* 0x0000000a31317223 */ /* 0x180fe2000001081a */
[----:B------:R4:W1:Y:S01]  /*9390*/  MUFU.EX2 R28, R27 ;  /* 0x0000001b001c7308 */ /* 0x0008620000000800 */
[-CC-:B------:R-:W-:Y:S01]  /*93a0*/  FFMA.FTZ R51, R51, R10.reuse, -R26.reuse ;  /* 0x0000000a33337223 */ /* 0x180fe2000001081a */
[-CC-:B------:R-:W-:Y:S01]  /*93b0*/  FFMA.FTZ R53, R53, R10.reuse, -R26.reuse ;  /* 0x0000000a35357223 */ /* 0x180fe2000001081a */
[----:B------:R-:W-:-:S05]  /*93c0*/  FFMA.FTZ R26, R55, R10, -R26 ;  /* 0x0000000a371a7223 */ /* 0x000fca000001081a */
[----:B------:R-:W2:Y:S01]  /*93d0*/  MUFU.EX2 R21, R21 ;  /* 0x0000001500157308 */ /* 0x000ea20000000800 */
[----:B----4-:R-:W-:Y:S01]  /*93e0*/  FADD.FTZ R27, R57, R12 ;  /* 0x0000000c391b7221 */ /* 0x010fe20000010000 */
[----:B------:R-:W-:-:S03]  /*93f0*/  @!P1 VIADD R12, R15, 0x28c40 ;  /* 0x00028c400f0c9836 */ /* 0x000fc60000000000 */
[C---:B0-----:R-:W-:Y:S01]  /*9400*/  FADD.FTZ R42, R154.reuse, R27 ;  /* 0x0000001b9a2a7221 */ /* 0x041fe20000010000 */
[----:B------:R-:W-:Y:S02]  /*9410*/  F2FP.BF16.F32.PACK_AB R154, R154, R57 ;  /* 0x000000399a9a723e */ /* 0x000fe400000010ff */
[----:B------:R-:W0:Y:S01]  /*9420*/  MUFU.EX2 R30, R31 ;  /* 0x0000001f001e7308 */ /* 0x000e220000000800 */
[----:B-1----:R-:W-:Y:S01]  /*9430*/  FADD.FTZ R40, R13, R28 ;  /* 0x0000001c0d287221 */ /* 0x002fe20000010000 */
[----:B------:R-:W-:Y:S01]  /*9440*/  FADD.FTZ R29, R59, R42 ;  /* 0x0000002a3b1d7221 */ /* 0x000fe20000010000 */
[----:B------:R-:W-:Y:S02]  /*9450*/  @!P1 PRMT R12, RZ, 0x654, R12 ;  /* 0x00000654ff0c9816 */ /* 0x000fe4000000000c */
[----:B------:R-:W-:Y:S01]  /*9460*/  F2FP.BF16.F32.PACK_AB R153, R28, R13 ;  /* 0x0000000d1c99723e */ /* 0x000fe200000010ff */
[C---:B------:R-:W-:Y:S01]  /*9470*/  FADD.FTZ R42, R156.reuse, R29 ;  /* 0x0000001d9c2a7221 */ /* 0x040fe20000010000 */
[----:B------:R1:W-:Y:S01]  /*9480*/  @!P1 SYNCS.ARRIVE.TRANS64.RED.A1T0 RZ, [R12+URZ], RZ ;  /* 0x000000ff0cff99a7 */ /* 0x0003e2000810043f */
[----:B------:R-:W4:Y:S01]  /*9490*/  MUFU.EX2 R33, R33 ;  /* 0x0000002100217308 */ /* 0x000f220000000800 */
[----:B--2---:R-:W-:Y:S01]  /*94a0*/  FADD.FTZ R27, R21, R40 ;  /* 0x00000028151b7221 */ /* 0x004fe20000010000 */
[----:B------:R-:W-:Y:S01]  /*94b0*/  FADD.FTZ R29, R63, R42 ;  /* 0x0000002a3f1d7221 */ /* 0x000fe20000010000 */
[----:B------:R-:W-:-:S03]  /*94c0*/  F2FP.BF16.F32.PACK_AB R156, R156, R59 ;  /* 0x0000003b9c9c723e */ /* 0x000fc600000010ff */
[C---:B------:R-:W-:Y:S01]  /*94d0*/  FADD.FTZ R42, R158.reuse, R29 ;  /* 0x0000001d9e2a7221 */ /* 0x040fe20000010000 */
[----:B------:R-:W-:Y:S01]  /*94e0*/  F2FP.BF16.F32.PACK_AB R158, R158, R63 ;  /* 0x0000003f9e9e723e */ /* 0x000fe200000010ff */
[----:B------:R-:W2:Y:S01]  /*94f0*/  MUFU.EX2 R32, R35 ;  /* 0x0000002300207308 */ /* 0x000ea20000000800 */
[C---:B0-----:R-:W-:Y:S01]  /*9500*/  FADD.FTZ R40, R30.reuse, R27 ;  /* 0x0000001b1e287221 */ /* 0x041fe20000010000 */
[----:B------:R-:W-:Y:S01]  /*9510*/  F2FP.BF16.F32.PACK_AB R155, R30, R21 ;  /* 0x000000151e9b723e */ /* 0x000fe200000010ff */
[----:B------:R-:W-:Y:S06]  /*9520*/  BAR.SYNC.DEFER_BLOCKING 0xf, 0x100 ;  /* 0x03c4000000007b1d */ /* 0x000fec0000010000 */
[----:B------:R-:W0:Y:S01]  /*9530*/  MUFU.EX2 R37, R37 ;  /* 0x0000002500257308 */ /* 0x000e220000000800 */
[----:B----4-:R-:W-:-:S07]  /*9540*/  FADD.FTZ R27, R33, R40 ;  /* 0x00000028211b7221 */ /* 0x010fce0000010000 */
[----:B------:R-:W4:Y:S01]  /*9550*/  MUFU.EX2 R34, R39 ;  /* 0x0000002700227308 */ /* 0x000f220000000800 */
[C---:B--2---:R-:W-:Y:S01]  /*9560*/  FADD.FTZ R40, R32.reuse, R27 ;  /* 0x0000001b20287221 */ /* 0x044fe20000010000 */
[----:B------:R-:W-:Y:S01]  /*9570*/  FADD.FTZ R27, R67, R42 ;  /* 0x0000002a431b7221 */ /* 0x000fe20000010000 */
[----:B------:R-:W-:-:S03]  /*9580*/  F2FP.BF16.F32.PACK_AB R157, R32, R33 ;  /* 0x00000021209d723e */ /* 0x000fc600000010ff */
[C---:B------:R-:W-:Y:S01]  /*9590*/  FADD.FTZ R42, R160.reuse, R27 ;  /* 0x0000001ba02a7221 */ /* 0x040fe20000010000 */
[----:B------:R-:W-:Y:S01]  /*95a0*/  F2FP.BF16.F32.PACK_AB R160, R160, R67 ;  /* 0x00000043a0a0723e */ /* 0x000fe200000010ff */
[----:B------:R-:W2:Y:S01]  /*95b0*/  MUFU.EX2 R41, R41 ;  /* 0x0000002900297308 */ /* 0x000ea20000000800 */
[----:B0-----:R-:W-:Y:S01]  /*95c0*/  FADD.FTZ R25, R37, R40 ;  /* 0x0000002825197221 */ /* 0x001fe20000010000 */
[----:B------:R0:W-:Y:S06]  /*95d0*/  STSM.16.M88.4 [R194+0x26800], R152 ;  /* 0x02680098c2007844 */ /* 0x0001ec0000000200 */
[----:B------:R-:W3:Y:S01]  /*95e0*/  MUFU.EX2 R36, R43 ;  /* 0x0000002b00247308 */ /* 0x000ee20000000800 */
[C---:B----4-:R-:W-:Y:S01]  /*95f0*/  FADD.FTZ R40, R34.reuse, R25 ;  /* 0x0000001922287221 */ /* 0x050fe20000010000 */
[----:B------:R-:W-:-:S05]  /*9600*/  F2FP.BF16.F32.PACK_AB R159, R34, R37 ;  /* 0x00000025229f723e */ /* 0x000fca00000010ff */
[----:B------:R0:W-:Y:S01]  /*9610*/  STSM.16.M88.4 [R195], R156 ;  /* 0x0000009cc3007844 */ /* 0x0001e20000000200 */
[----:B------:R-:W4:Y:S01]  /*9620*/  MUFU.EX2 R71, R71 ;  /* 0x0000004700477308 */ /* 0x000f220000000800 */
[----:B--2---:R-:W-:-:S07]  /*9630*/  FADD.FTZ R13, R41, R40 ;  /* 0x00000028290d7221 */ /* 0x004fce0000010000 */
[----:B------:R-:W2:Y:S01]  /*9640*/  MUFU.EX2 R45, R45 ;  /* 0x0000002d002d7308 */ /* 0x000ea20000000800 */
[C---:B---3--:R-:W-:Y:S01]  /*9650*/  FADD.FTZ R28, R36.reuse, R13 ;  /* 0x0000000d241c7221 */ /* 0x048fe20000010000 */
[----:B------:R-:W-:-:S06]  /*9660*/  F2FP.BF16.F32.PACK_AB R161, R36, R41 ;  /* 0x0000002924a1723e */ /* 0x000fcc00000010ff */
[----:B------:R-:W3:Y:S01]  /*9670*/  MUFU.EX2 R24, R73 ;  /* 0x0000004900187308 */ /* 0x000ee20000000800 */
[----:B----4-:R-:W-:-:S07]  /*9680*/  FADD.FTZ R13, R71, R42 ;  /* 0x0000002a470d7221 */ /* 0x010fce0000010000 */
[----:B------:R-:W4:Y:S01]  /*9690*/  MUFU.EX2 R38, R47 ;  /* 0x0000002f00267308 */ /* 0x000f220000000800 */
[----:B--2---:R-:W-:-:S07]  /*96a0*/  FADD.FTZ R21, R45, R28 ;  /* 0x0000001c2d157221 */ /* 0x004fce0000010000 */
[----:B------:R-:W-:Y:S01]  /*96b0*/  MUFU.EX2 R75, R75 ;  /* 0x0000004b004b7308 */ /* 0x000fe20000000800 */
[C---:B---3--:R-:W-:Y:S01]  /*96c0*/  F2FP.BF16.F32.PACK_AB R162, R24.reuse, R71 ;  /* 0x0000004718a2723e */ /* 0x048fe200000010ff */
[----:B------:R-:W-:-:S06]  /*96d0*/  FADD.FTZ R24, R24, R13 ;  /* 0x0000000d18187221 */ /* 0x000fcc0000010000 */
[----:B------:R-:W2:Y:S01]  /*96e0*/  MUFU.EX2 R14, R77 ;  /* 0x0000004d000e7308 */ /* 0x000ea20000000800 */
[C---:B----4-:R-:W-:Y:S01]  /*96f0*/  F2FP.BF16.F32.PACK_AB R163, R38.reuse, R45 ;  /* 0x0000002d26a3723e */ /* 0x050fe200000010ff */
[----:B------:R-:W-:-:S04]  /*9700*/  FADD.FTZ R38, R38, R21 ;  /* 0x0000001526267221 */ /* 0x000fc80000010000 */
[----:B------:R0:W-:Y:S02]  /*9710*/  STSM.16.M88.4 [R197], R160 ;  /* 0x000000a0c5007844 */ /* 0x0001e40000000200 */
[----:B------:R-:W-:Y:S08]  /*9720*/  MUFU.EX2 R49, R49 ;  /* 0x0000003100317308 */ /* 0x000ff00000000800 */
[----:B-1----:R-:W1:Y:S01]  /*9730*/  MUFU.EX2 R12, R51 ;  /* 0x00000033000c7308 */ /* 0x002e620000000800 */
[----:B--2---:R-:W-:Y:S01]  /*9740*/  F2FP.BF16.F32.PACK_AB R164, R14, R75 ;  /* 0x0000004b0ea4723e */ /* 0x004fe200000010ff */
[----:B------:R-:W-:-:S04]  /*9750*/  FADD.FTZ R75, R75, R24 ;  /* 0x000000184b4b7221 */ /* 0x000fc80000010000 */
[----:B------:R-:W-:Y:S02]  /*9760*/  FADD.FTZ R14, R14, R75 ;  /* 0x0000004b0e0e7221 */ /* 0x000fe40000010000 */
[----:B------:R-:W-:Y:S08]  /*9770*/  MUFU.EX2 R79, R79 ;  /* 0x0000004f004f7308 */ /* 0x000ff00000000800 */
[----:B------:R-:W2:Y:S01]  /*9780*/  MUFU.EX2 R20, R20 ;  /* 0x0000001400147308 */ /* 0x000ea20000000800 */
[----:B-1----:R-:W-:Y:S01]  /*9790*/  F2FP.BF16.F32.PACK_AB R165, R12, R49 ;  /* 0x000000310ca5723e */ /* 0x002fe200000010ff */
[----:B------:R-:W-:-:S04]  /*97a0*/  FADD.FTZ R49, R49, R38 ;  /* 0x0000002631317221 */ /* 0x000fc80000010000 */
[----:B------:R-:W-:Y:S02]  /*97b0*/  FADD.FTZ R12, R12, R49 ;  /* 0x000000310c0c7221 */ /* 0x000fe40000010000 */
[----:B------:R-:W1:Y:S08]  /*97c0*/  MUFU.EX2 R53, R53 ;  /* 0x0000003500357308 */ /* 0x000e700000000800 */
[----:B------:R-:W3:Y:S01]  /*97d0*/  MUFU.EX2 R26, R26 ;  /* 0x0000001a001a7308 */ /* 0x000ee20000000800 */
[----:B--2---:R-:W-:Y:S01]  /*97e0*/  F2FP.BF16.F32.PACK_AB R166, R20, R79 ;  /* 0x0000004f14a6723e */ /* 0x004fe200000010ff */
[----:B------:R-:W-:Y:S01]  /*97f0*/  FADD.FTZ R79, R79, R14 ;  /* 0x0000000e4f4f7221 */ /* 0x000fe20000010000 */
[----:B-1----:R-:W-:-:S03]  /*9800*/  FADD.FTZ R13, R53, R12 ;  /* 0x0000000c350d7221 */ /* 0x002fc60000010000 */
[----:B------:R-:W-:Y:S01]  /*9810*/  FADD.FTZ R12, R20, R79 ;  /* 0x0000004f140c7221 */ /* 0x000fe20000010000 */
[C---:B---3--:R-:W-:Y:S01]  /*9820*/  F2FP.BF16.F32.PACK_AB R167, R26.reuse, R53 ;  /* 0x000000351aa7723e */ /* 0x048fe200000010ff */
[----:B------:R-:W-:-:S04]  /*9830*/  FADD.FTZ R13, R26, R13 ;  /* 0x0000000d1a0d7221 */ /* 0x000fc80000010000 */
[----:B------:R0:W-:Y:S01]  /*9840*/  STSM.16.M88.4 [R196], R164 ;  /* 0x000000a4c4007844 */ /* 0x0001e20000000200 */
[----:B------:R-:W-:Y:S05]  /*9850*/  @!P0 BRA `(.L_x_540) ;  /* 0x0000000000048947 */ /* 0x000fea0003800000 */
[----:B------:R-:W-:Y:S01]  /*9860*/  BPT.TRAP 0x1 ;  /* 0x000000040000795c */ /* 0x000fe20000300000 */
.L_x_540:
[----:B------:R1:W2:Y:S01]  /*9870*/  SYNCS.PHASECHK.TRANS64.TRYWAIT P2, [R15+URZ+0x28c50], R58 ;  /* 0x028c503a0f0075a7 */ /* 0x0002a2000804017f */
[----:B------:R-:W-:Y:S05]  /*9880*/  @!P0 BRA `(.L_x_541) ;  /* 0x0000000000048947 */ /* 0x000fea0003800000 */
[----:B------:R-:W-:Y:S01]  /*9890*/  BPT.TRAP 0x1 ;  /* 0x000000040000795c */ /* 0x000fe20000300000 */
.L_x_541:
[----:B------:R-:W-:Y:S01]  /*98a0*/  LOP3.LUT R14, R56, 0x2000000, RZ, 0xfc, !PT ;  /* 0x02000000380e7812 */ /* 0x000fe200078efcff */
[----:B------:R-:W-:Y:S01]  /*98b0*/  ULDC UR36, c[0x0][0x988] ;  /* 0x0002620000247ab9 */ /* 0x000fe20000000800 */
[----:B------:R-:W-:Y:S01]  /*98c0*/  BSSY B0, `(.L_x_542) ;  /* 0x0000006000007945 */ /* 0x000fe20003800000 */
[----:B------:R-:W-:Y:S02]  /*98d0*/  IMAD.MOV.U32 R21, RZ, RZ, 0x40000040 ;  /* 0x40000040ff157424 */ /* 0x000fe400078e00ff */
[----:B------:R-:W-:Y:S01]  /*98e0*/  IMAD R20, R18, 0x1000, R14 ;  /* 0x0000100012147824 */ /* 0x000fe200078e020e */
[----:B--2---:R-:W-:Y:S06]  /*98f0*/  @P2 BRA `(.L_x_543) ;  /* 0x0000000000082947 */ /* 0x004fec0003800000 */
[----:B------:R-:W2:Y:S02]  /*9900*/  SYNCS.PHASECHK.TRANS64.TRYWAIT P2, [R15+URZ+0x28c50], R58 ;  /* 0x028c503a0f0075a7 */ /* 0x000ea4000804017f */
[----:B--2---:R-:W-:Y:S05]  /*9910*/  @!P2 BRA `(.L_x_544) ;  /* 0x000000b40014a947 */ /* 0x004fea0003800000 */
.L_x_543:
[----:B------:R-:W-:Y:S05]  /*9920*/  BSYNC B0 ;  /* 0x0000000000007941 */ /* 0x000fea0003800000 */
.L_x_542:
[----:B------:R-:W-:Y:S01]  /*9930*/  R2UR UR6, R20 ;  /* 0x00000000140672ca */ /* 0x000fe200000e0000 */
[----:B-12---:R-:W-:Y:S01]  /*9940*/  WARPGROUP.ARRIVE ;  /* 0x00000000000079c5 */ /* 0x006fe20000000000 */
[----:B------:R-:W-:Y:S01]  /*9950*/  R2UR UR7, R21 ;  /* 0x00000000150772ca */ /* 0x000fe200000e0000 */
[----:B------:R-:W-:Y:S01]  /*9960*/  IMAD.MOV.U32 R21, RZ, RZ, 0x40000040 ;  /* 0x40000040ff157424 */ /* 0x000fe200078e00ff */
[----:B------:R-:W-:Y:S01]  /*9970*/  ISETP.GE.AND P2, PT, R168, 0x41, PT ;  /* 0x00000041a800780c */ /* 0x000fe20003f46270 */
[----:B------:R-:W-:Y:S01]  /*9980*/  @!P1 VIADD R15, R15, 0x28c60 ;  /* 0x00028c600f0f9836 */ /* 0x000fe20000000000 */
[----:B------:R-:W-:Y:S04]  /*9990*/  BSSY B0, `(.L_x_545) ;  /* 0x00001ca000007945 */ /* 0x000fe80003800000 */
[----:B------:R-:W-:-:S05]  /*99a0*/  @!P1 PRMT R15, RZ, 0x654, R15 ;  /* 0x00000654ff0f9816 */ /* 0x000fca000000000f */
[----:B------:R-:W-:Y:S03]  /*99b0*/  HGMMA.64x256x16.F32.BF16 R24, R152, gdesc[UR4].tnspB, RZ, !UPT, gsb0 ;  /* 0x43e0000498187df0 */ /* 0x000fe6000c0018ff */
[----:B------:R-:W-:Y:S02]  /*99c0*/  WARPGROUP.DEPBAR.LE gsb0, 0x0 ;  /* 0x00008000000079c5 */ /* 0x000fe40000010000 */
[----:B0-----:R-:W-:Y:S01]  /*99d0*/  IMAD.MOV.U32 R153, RZ, RZ, 0x40000040 ;  /* 0x40000040ff997424 */ /* 0x001fe200078e00ff */
[----:B------:R-:W-:Y:S01]  /*99e0*/  IADD3 R152, R20, 0x80, RZ ;  /* 0x0000008014987810 */ /* 0x000fe20007ffe0ff */
[----:B------:R-:W-:-:S03]  /*99f0*/  WARPGROUP.ARRIVE ;  /* 0x00000000000079c5 */ /* 0x000fc60000000000 */
[----:B------:R-:W-:Y:S01]  /*9a00*/  R2UR UR6, R152 ;  /* 0x00000000980672ca */ /* 0x000fe200000e0000 */
[C---:B------:R-:W-:Y:S01]  /*9a10*/  VIADD R152, R20.reuse, 0x100 ;  /* 0x0000010014987836 */ /* 0x040fe20000000000 */
[----:B------:R-:W-:Y:S01]  /*9a20*/  R2UR UR7, R153 ;  /* 0x00000000990772ca */ /* 0x000fe200000e0000 */
[----:B------:R-:W-:Y:S02]  /*9a30*/  IMAD.MOV.U32 R153, RZ, RZ, 0x40000040 ;  /* 0x40000040ff997424 */ /* 0x000fe400078e00ff */
[----:B------:R-:W-:-:S13]  /*9a40*/  VIADD R20, R20, 0x180 ;  /* 0x0000018014147836 */ /* 0x000fda0000000000 */
[----:B------:R-:W-:Y:S01]  /*9a50*/  HGMMA.64x256x16.F32.BF16 R24, R156, gdesc[UR4].tnspB, R24, gsb0 ;  /* 0x43e000049c187df0 */ /* 0x000fe20008001818 */
[----:B------:R-:W-:Y:S02]  /*9a60*/  R2UR UR6, R152 ;  /* 0x00000000980672ca */ /* 0x000fe400000e0000 */
[----:B------:R-:W-:Y:S01]  /*9a70*/  R2UR UR7, R153 ;  /* 0x00000000990772ca */ /* 0x000fe200000e0000 */
[----:B------:R-:W-:Y:S02]  /*9a80*/  WARPGROUP.DEPBAR.LE gsb0, 0x0 ;  /* 0x00008000000079c5 */ /* 0x000fe40000010000 */
[----:B------:R-:W-:-:S15]  /*9a90*/  WARPGROUP.ARRIVE ;  /* 0x00000000000079c5 */ /* 0x000fde0000000000 */
[----:B------:R-:W-:-:S07]  /*9aa0*/  NOP ;  /* 0x0000000000007918 */ /* 0x000fce0000000000 */
[----:B------:R-:W-:Y:S01]  /*9ab0*/  HGMMA.64x256x16.F32.BF16 R24, R160, gdesc[UR4].tnspB, R24, gsb0 ;  /* 0x43e00004a0187df0 */ /* 0x000fe20008001818 */
[----:B------:R-:W-:Y:S02]  /*9ac0*/  R2UR UR6, R20 ;  /* 0x00000000140672ca */ /* 0x000fe400000e0000 */
[----:B------:R-:W-:Y:S01]  /*9ad0*/  R2UR UR7, R21 ;  /* 0x00000000150772ca */ /* 0x000fe200000e0000 */
[----:B------:R-:W-:Y:S02]  /*9ae0*/  WARPGROUP.DEPBAR.LE gsb0, 0x0 ;  /* 0x00008000000079c5 */ /* 0x000fe40000010000 */
[----:B------:R-:W-:-:S15]  /*9af0*/  WARPGROUP.ARRIVE ;  /* 0x00000000000079c5 */ /* 0x000fde0000000000 */
[----:B------:R-:W-:-:S07]  /*9b00*/  NOP ;  /* 0x0000000000007918 */ /* 0x000fce0000000000 */
[----:B------:R-:W-:Y:S03]  /*9b10*/  HGMMA.64x256x16.F32.BF16 R24, R164, gdesc[UR4].tnspB, R24, gsb0 ;  /* 0x43e00004a4187df0 */ /* 0x000fe60008001818 */
[----:B------:R-:W-:Y:S02]  /*9b20*/  WARPGROUP.DEPBAR.LE gsb0, 0x0 ;  /* 0x00008000000079c5 */ /* 0x000fe40000010000 */
[----:B------:R-:W-:Y:S01]  /*9b30*/  @!PT LDS RZ, [RZ] ;  /* 0x00000000fffff984 */ /* 0x000fe20000000800 */
[----:B------:R-:W-:Y:S01]  /*9b40*/  @!PT LDS RZ, [RZ] ;  /* 0x00000000fffff984 */ /* 0x000fe20000000800 */
[----:B------:R-:W-:Y:S01]  /*9b50*/  @!PT LDS RZ, [RZ] ;  /* 0x00000000fffff984 */ /* 0x000fe20000000800 */
[----:B------:R-:W-:Y:S01]  /*9b60*/  @!PT LDS RZ, [RZ] ;  /* 0x00000000fffff984 */ /* 0x000fe20000000800 */
[----:B------:R0:W-:Y:S06]  /*9b70*/  MEMBAR.ALL.CTA ;  /* 0x0000000000007992 */ /* 0x0001ec0000008000 */
[----:B0-----:R-:W0:Y:S02]  /*9b80*/  FENCE.VIEW.ASYNC.S ;  /* 0x00000000000073c6 */ /* 0x001e240000000000 */
[----:B0-----:R-:W-:Y:S01]  /*9b90*/  NOP ;  /* 0x0000000000007918 */ /* 0x001fe20000000000 */
[----:B------:R-:W-:Y:S06]  /*9ba0*/  BAR.ARV 0xe, 0x100 ;  /* 0x0384000000007b1d */ /* 0x000fec0000002000 */
[----:B------:R0:W-:Y:S01]  /*9bb0*/  @!P1 SYNCS.ARRIVE.TRANS64.RED.A1T0 RZ, [R15+URZ], RZ ;  /* 0x000000ff0fff99a7 */ /* 0x0001e2000810043f */
[----:B------:R-:W-:Y:S05]  /*9bc0*/  @!P2 BRA `(.L_x_546) ;  /* 0x000000180098a947 */ /* 0x000fea0003800000 */
[----:B------:R-:W-:Y:S01]  /*9bd0*/  VIADD R211, R182, 0xfffffffe ;  /* 0xfffffffeb6d37836 */ /* 0x000fe20000000000 */
[----:B------:R-:W-:Y:S01]  /*9be0*/  MOV R218, R3 ;  /* 0x0000000300da7202 */ /* 0x000fe20000000f00 */
[----:B------:R-:W-:Y:S02]  /*9bf0*/  IMAD.MOV.U32 R216, RZ, RZ, R11 ;  /* 0x000000ffffd87224 */ /* 0x000fe400078e000b */
[----:B------:R-:W-:-:S07]  /*9c00*/  IMAD.MOV.U32 R217, RZ, RZ, R18 ;  /* 0x000000ffffd97224 */ /* 0x000fce00078e0012 */
.L_x_557:
[----:B------:R-:W-:Y:S01]  /*9c10*/  VIADD R18, R217, 0x1 ;  /* 0x00000001d9127836 */ /* 0x000fe20000000000 */
[C---:B------:R-:W-:Y:S01]  /*9c20*/  ISETP.GT.AND P2, PT, R211.reuse, RZ, PT ;  /* 0x000000ffd300720c */ /* 0x040fe20003f44270 */
[----:B------:R-:W-:-:S03]  /*9c30*/  VIADD R211, R211, 0xffffffff ;  /* 0xffffffffd3d37836 */ /* 0x000fc60000000000 */
[----:B------:R-:W-:-:S04]  /*9c40*/  ISETP.NE.AND P3, PT, R18, 0x2, PT ;  /* 0x000000021200780c */ /* 0x000fc80003f65270 */
[----:B------:R-:W-:Y:S02]  /*9c50*/  SEL R10, RZ, 0x1, P3 ;  /* 0x00000001ff0a7807 */ /* 0x000fe40001800000 */
[----:B------:R-:W-:Y:S02]  /*9c60*/  SEL R18, R18, RZ, P3 ;  /* 0x000000ff12127207 */ /* 0x000fe40001800000 */
[----:B------:R-:W-:Y:S01]  /*9c70*/  LOP3.LUT R23, R23, R10, RZ, 0x3c, !PT ;  /* 0x0000000a17177212 */ /* 0x000fe200078e3cff */
[----:B-1----:R-:W-:Y:S06]  /*9c80*/  @!P0 BRA `(.L_x_547) ;  /* 0x0000000000048947 */ /* 0x002fec0003800000 */
[----:B------:R-:W-:Y:S01]  /*9c90*/  BPT.TRAP 0x1 ;  /* 0x000000040000795c */ /* 0x000fe20000300000 */
.L_x_547:
[----:B0-----:R-:W-:Y:S01]  /*9ca0*/  IMAD R15, R18, 0x8, R2 ;  /* 0x00000008120f7824 */ /* 0x001fe200078e0202 */
[----:B------:R-:W-:-:S04]  /*9cb0*/  SHF.L.U32 R213, R23, 0x1f, RZ ;  /* 0x0000001f17d57819 */ /* 0x000fc800000006ff */
[----:B------:R0:W1:Y:S01]  /*9cc0*/  SYNCS.PHASECHK.TRANS64.TRYWAIT P3, [R15+URZ+0x28c30], R213 ;  /* 0x028c30d50f0075a7 */ /* 0x000062000806017f */
[----:B------:R-:W-:Y:S05]  /*9cd0*/  @!P0 BRA `(.L_x_548) ;  /* 0x0000000000048947 */ /* 0x000fea0003800000 */
[----:B------:R-:W-:Y:S01]  /*9ce0*/  BPT.TRAP 0x1 ;  /* 0x000000040000795c */ /* 0x000fe20000300000 */
.L_x_548:
[----:B------:R-:W-:Y:S01]  /*9cf0*/  VIADD R3, R2, 0x20400 ;  /* 0x0002040002037836 */ /* 0x000fe20000000000 */
[----:B------:R-:W-:Y:S01]  /*9d00*/  BSSY B1, `(.L_x_549) ;  /* 0x0000009000017945 */ /* 0x000fe20003800000 */
[----:B------:R-:W-:Y:S02]  /*9d10*/  IMAD R10, R18, 0x200, R0 ;  /* 0x00000200120a7824 */ /* 0x000fe400078e0200 */
[----:B------:R-:W-:Y:S01]  /*9d20*/  IMAD.MOV.U32 R11, RZ, RZ, 0x40000040 ;  /* 0x40000040ff0b7424 */ /* 0x000fe200078e00ff */
[----:B------:R-:W-:-:S04]  /*9d30*/  SHF.R.U32.HI R3, RZ, 0x4, R3 ;  /* 0x00000004ff037819 */ /* 0x000fc80000011603 */
[----:B------:R-:W-:-:S04]  /*9d40*/  LOP3.LUT R3, R3, 0x3fff, RZ, 0xc0, !PT ;  /* 0x00003fff03037812 */ /* 0x000fc800078ec0ff */
[----:B------:R-:W-:Y:S01]  /*9d50*/  LOP3.LUT R20, R3, 0x10000, RZ, 0xfc, !PT ;  /* 0x0001000003147812 */ /* 0x000fe200078efcff */
[----:B-1----:R-:W-:Y:S06]  /*9d60*/  @P3 BRA `(.L_x_550) ;  /* 0x0000000000083947 */ /* 0x002fec0003800000 */
[----:B------:R-:W1:Y:S02]  /*9d70*/  SYNCS.PHASECHK.TRANS64.TRYWAIT P3, [R15+URZ+0x28c30], R213 ;  /* 0x028c30d50f0075a7 */ /* 0x000e64000806017f */
[----:B-1----:R-:W-:Y:S05]  /*9d80*/  @!P3 BRA `(.L_x_551) ;  /* 0x000000b0000cb947 */ /* 0x002fea0003800000 */
.L_x_550:
[----:B------:R-:W-:Y:S05]  /*9d90*/  BSYNC B1 ;  /* 0x0000000000017941 */ /* 0x000fea0003800000 */
.L_x_549:
[----:B------:R-:W-:Y:S01]  /*9da0*/  IMAD.MOV.U32 R21, RZ, RZ, 0x40000040 ;  /* 0x40000040ff157424 */ /* 0x000fe200078e00ff */
[----:B------:R-:W-:Y:S01]  /*9db0*/  R2UR UR6, R10 ;  /* 0x000000000a0672ca */ /* 0x000fe200000e0000 */
[----:B------:R-:W-:Y:S01]  /*9dc0*/  WARPGROUP.ARRIVE ;  /* 0x00000000000079c5 */ /* 0x000fe20000000000 */
[----:B------:R-:W-:Y:S01]  /*9dd0*/  R2UR UR7, R11 ;  /* 0x000000000b0772ca */ /* 0x000fe200000e0000 */
[----:B------:R-:W-:Y:S01]  /*9de0*/  IMAD.MOV.U32 R11, RZ, RZ, 0x40000040 ;  /* 0x40000040ff0b7424 */ /* 0x000fe200078e00ff */
[----:B------:R-:W-:Y:S02]  /*9df0*/  R2UR UR4, R20 ;  /* 0x00000000140472ca */ /* 0x000fe400000e0000 */
[----:B------:R-:W-:Y:S01]  /*9e00*/  R2UR UR5, R21 ;  /* 0x00000000150572ca */ /* 0x000fe200000e0000 */
[----:B------:R-:W-:Y:S01]  /*9e10*/  IMAD.MOV.U32 R21, RZ, RZ, 0x40000040 ;  /* 0x40000040ff157424 */ /* 0x000fe200078e00ff */
[----:B------:R-:W-:-:S11]  /*9e20*/  IADD3 R20, R10, 0x2, RZ ;  /* 0x000000020a147810 */ /* 0x000fd60007ffe0ff */
[----:B------:R-:W-:Y:S01]  /*9e30*/  HGMMA.64x64x16.F32.BF16 R152, gdesc[UR4], RZ, !UPT, gsb0 ;  /* 0x00e00000049879f0 */ /* 0x000fe2000c0018ff */
[----:B------:R-:W-:Y:S01]  /*9e40*/  R2UR UR6, R20 ;  /* 0x00000000140672ca */ /* 0x000fe200000e0000 */
[----:B------:R-:W-:Y:S01]  /*9e50*/  VIADD R20, R10, 0x4 ;  /* 0x000000040a147836 */ /* 0x000fe20000000000 */
[----:B------:R-:W-:Y:S01]  /*9e60*/  R2UR UR7, R21 ;  /* 0x00000000150772ca */ /* 0x000fe200000e0000 */
[----:B------:R-:W-:Y:S01]  /*9e70*/  IMAD.MOV.U32 R21, RZ, RZ, 0x40000040 ;  /* 0x40000040ff157424 */ /* 0x000fe200078e00ff */
[----:B------:R-:W-:Y:S01]  /*9e80*/  R2UR UR4, R8 ;  /* 0x00000000080472ca */ /* 0x000fe200000e0000 */
[----:B------:R-:W-:Y:S01]  /*9e90*/  VIADD R10, R10, 0x6 ;  /* 0x000000060a0a7836 */ /* 0x000fe20000000000 */
        /* <DEDUP_REMOVED lines=17> */
[----:B------:R-:W-:Y:S03]  /*9fb0*/  HGMMA.64x64x16.F32.BF16 R152, gdesc[UR4], R152, gsb0 ;  /* 0x00e00000049879f0 */ /* 0x000fe60008001898 */
        /* <DEDUP_REMOVED lines=17> */
[----:B------:R-:W2:Y:S02]  /*a0d0*/  SHFL.BFLY PT, R10, R21, 0x2, 0x1f ;  /* 0x0c401f00150a7f89 */ /* 0x000ea400000e0000 */
[----:B--2---:R-:W-:Y:S02]  /*a0e0*/  FMNMX.FTZ R219, R21, R10, !PT ;  /* 0x0000000a15db7209 */ /* 0x004fe40007810000 */
[----:B------:R-:W-:-:S03]  /*a0f0*/  FMNMX.FTZ R10, R154, R216, !PT ;  /* 0x000000d89a0a7209 */ /* 0x000fc60007810000 */
[----:B------:R-:W2:Y:S01]  /*a100*/  SHFL.BFLY PT, R20, R219, 0x1, 0x1f ;  /* 0x0c201f00db147f89 */ /* 0x000ea200000e0000 */
[----:B------:R-:W-:-:S04]  /*a110*/  FMNMX.FTZ R3, R155, R10, !PT ;  /* 0x0000000a9b037209 */ /* 0x000fc80007810000 */
[----:B------:R-:W-:-:S04]  /*a120*/  FMNMX.FTZ R10, R158, R3, !PT ;  /* 0x000000039e0a7209 */ /* 0x000fc80007810000 */
[----:B------:R-:W-:Y:S01]  /*a130*/  FMNMX.FTZ R11, R159, R10, !PT ;  /* 0x0000000a9f0b7209 */ /* 0x000fe20007810000 */
[----:B------:R-:W-:Y:S01]  /*a140*/  IMAD.U32 R10, RZ, RZ, UR36 ;  /* 0x00000024ff0a7e24 */ /* 0x000fe2000f8e00ff */
[----:B--2---:R-:W-:Y:S02]  /*a150*/  FMNMX.FTZ R3, R219, R20, !PT ;  /* 0x00000014db037209 */ /* 0x004fe40007810000 */
[----:B------:R-:W-:-:S03]  /*a160*/  FMNMX.FTZ R20, R162, R11, !PT ;  /* 0x0000000ba2147209 */ /* 0x000fc60007810000 */
[----:B------:R-:W-:Y:S01]  /*a170*/  FADD.FTZ R221, -R3, R218 ;  /* 0x000000da03dd7221 */ /* 0x000fe20000010100 */
[----:B------:R-:W-:Y:S01]  /*a180*/  FMNMX.FTZ R11, R163, R20, !PT ;  /* 0x00000014a30b7209 */ /* 0x000fe20007810000 */
[-C--:B------:R-:W-:Y:S02]  /*a190*/  FMUL.FTZ R219, R3, R10.reuse ;  /* 0x0000000a03db7220 */ /* 0x080fe40000410000 */
[-C--:B------:R-:W-:Y:S01]  /*a1a0*/  FMUL.FTZ R21, R221, R10.reuse ;  /* 0x0000000add157220 */ /* 0x080fe20000410000 */
[----:B------:R-:W-:Y:S01]  /*a1b0*/  FMNMX.FTZ R20, R166, R11, !PT ;  /* 0x0000000ba6147209 */ /* 0x000fe20007810000 */
[-CC-:B------:R-:W-:Y:S01]  /*a1c0*/  FFMA.FTZ R152, R152, R10.reuse, -R219.reuse ;  /* 0x0000000a98987223 */ /* 0x180fe200000108db */
[-CC-:B------:R-:W-:Y:S01]  /*a1d0*/  FFMA.FTZ R153, R153, R10.reuse, -R219.reuse ;  /* 0x0000000a99997223 */ /* 0x180fe200000108db */
[--C-:B------:R-:W-:Y:S01]  /*a1e0*/  FFMA.FTZ R156, R156, R10, -R219.reuse ;  /* 0x0000000a9c9c7223 */ /* 0x100fe200000108db */
[----:B------:R-:W-:Y:S01]  /*a1f0*/  FMNMX.FTZ R11, R167, R20, !PT ;  /* 0x00000014a70b7209 */ /* 0x000fe20007810000 */
[-CC-:B------:R-:W-:Y:S01]  /*a200*/  FFMA.FTZ R157, R157, R10.reuse, -R219.reuse ;  /* 0x0000000a9d9d7223 */ /* 0x180fe200000108db */
[-CC-:B------:R-:W-:Y:S01]  /*a210*/  FFMA.FTZ R160, R160, R10.reuse, -R219.reuse ;  /* 0x0000000aa0a07223 */ /* 0x180fe200000108db */
[-CC-:B------:R-:W-:Y:S01]  /*a220*/  FFMA.FTZ R161, R161, R10.reuse, -R219.reuse ;  /* 0x0000000aa1a17223 */ /* 0x180fe200000108db */
        /* <DEDUP_REMOVED lines=13> */
[----:B------:R-:W-:Y:S01]  /*a300*/  FFMA.FTZ R181, R181, R10, -R219 ;  /* 0x0000000ab5b57223 */ /* 0x000fe200000108db */
[----:B------:R-:W2:Y:S02]  /*a310*/  MUFU.EX2 R21, R21 ;  /* 0x0000001500157308 */ /* 0x000ea40000000800 */
[----:B------:R-:W-:-:S04]  /*a320*/  FMNMX.FTZ R20, R178, R11, !PT ;  /* 0x0000000bb2147209 */ /* 0x000fc80007810000 */
[----:B------:R-:W-:Y:S02]  /*a330*/  FMNMX.FTZ R11, R179, R20, !PT ;  /* 0x00000014b30b7209 */ /* 0x000fe40007810000 */
[----:B------:R-:W3:Y:S02]  /*a340*/  MUFU.EX2 R152, R152 ;  /* 0x0000009800987308 */ /* 0x000ee40000000800 */
[----:B------:R-:W-:-:S04]  /*a350*/  FMNMX.FTZ R20, R182, R11, !PT ;  /* 0x0000000bb6147209 */ /* 0x000fc80007810000 */
[----:B------:R-:W-:Y:S02]  /*a360*/  FMNMX.FTZ R20, R183, R20, !PT ;  /* 0x00000014b7147209 */ /* 0x000fe40007810000 */
[----:B------:R-:W4:Y:S01]  /*a370*/  MUFU.EX2 R153, R153 ;  /* 0x0000009900997308 */ /* 0x000f220000000800 */
[-C--:B--2---:R-:W-:Y:S01]  /*a380*/  FMUL.FTZ R24, R24, R21.reuse ;  /* 0x0000001518187220 */ /* 0x084fe20000410000 */
[-C--:B------:R-:W-:Y:S01]  /*a390*/  FMUL.FTZ R25, R25, R21.reuse ;  /* 0x0000001519197220 */ /* 0x080fe20000410000 */
[----:B------:R-:W2:Y:S01]  /*a3a0*/  SHFL.BFLY PT, R11, R20, 0x2, 0x1f ;  /* 0x0c401f00140b7f89 */ /* 0x000ea200000e0000 */
[-C--:B------:R-:W-:Y:S01]  /*a3b0*/  FMUL.FTZ R28, R28, R21.reuse ;  /* 0x000000151c1c7220 */ /* 0x080fe20000410000 */
[-C--:B------:R-:W-:Y:S01]  /*a3c0*/  FMUL.FTZ R29, R29, R21.reuse ;  /* 0x000000151d1d7220 */ /* 0x080fe20000410000 */
[-C--:B------:R-:W-:Y:S01]  /*a3d0*/  FMUL.FTZ R32, R32, R21.reuse ;  /* 0x0000001520207220 */ /* 0x080fe20000410000 */
[-C--:B------:R-:W-:Y:S01]  /*a3e0*/  FMUL.FTZ R33, R33, R21.reuse ;  /* 0x0000001521217220 */ /* 0x080fe20000410000 */
[----:B------:R-:W5:Y:S01]  /*a3f0*/  MUFU.EX2 R156, R156 ;  /* 0x0000009c009c7308 */ /* 0x000f620000000800 */
[----:B---3--:R-:W-:Y:S01]  /*a400*/  FFMA.FTZ R12, R21, R12, R152 ;  /* 0x0000000c150c7223 */ /* 0x008fe20000010098 */
        /* <DEDUP_REMOVED lines=17> */
[----:B--2---:R-:W-:Y:S01]  /*a520*/  FMNMX.FTZ R218, R20, R11, !PT ;  /* 0x0000000b14da7209 */ /* 0x004fe20007810000 */
[-C--:B------:R-:W-:Y:S01]  /*a530*/  FMUL.FTZ R65, R65, R21.reuse ;  /* 0x0000001541417220 */ /* 0x080fe20000410000 */
[-C--:B------:R-:W-:Y:S01]  /*a540*/  FMUL.FTZ R68, R68, R21.reuse ;  /* 0x0000001544447220 */ /* 0x080fe20000410000 */
[-C--:B------:R-:W-:Y:S01]  /*a550*/  FMUL.FTZ R69, R69, R21.reuse ;  /* 0x0000001545457220 */ /* 0x080fe20000410000 */
[-C--:B------:R-:W-:Y:S01]  /*a560*/  FMUL.FTZ R72, R72, R21.reuse ;  /* 0x0000001548487220 */ /* 0x080fe20000410000 */
[----:B------:R-:W2:Y:S01]  /*a570*/  SHFL.BFLY PT, R11, R218, 0x1, 0x1f ;  /* 0x0c201f00da0b7f89 */ /* 0x000ea200000e0000 */
        /* <DEDUP_REMOVED lines=23> */
[----:B--2---:R-:W-:Y:S01]  /*a6f0*/  FMNMX.FTZ R11, R218, R11, !PT ;  /* 0x0000000bda0b7209 */ /* 0x004fe20007810000 */
[----:B------:R-:W-:Y:S01]  /*a700*/  MUFU.EX2 R168, R168 ;  /* 0x000000a800a87308 */ /* 0x000fe20000000800 */
[-C--:B------:R-:W-:Y:S01]  /*a710*/  FMUL.FTZ R113, R113, R21.reuse ;  /* 0x0000001571717220 */ /* 0x080fe20000410000 */
[-C--:B------:R-:W-:Y:S01]  /*a720*/  FMUL.FTZ R116, R116, R21.reuse ;  /* 0x0000001574747220 */ /* 0x080fe20000410000 */
[-C--:B------:R-:W-:Y:S01]  /*a730*/  FMUL.FTZ R117, R117, R21.reuse ;  /* 0x0000001575757220 */ /* 0x080fe20000410000 */
[C---:B------:R-:W-:Y:S01]  /*a740*/  FADD.FTZ R219, -R11.reuse, R216 ;  /* 0x000000d80bdb7221 */ /* 0x040fe20000010100 */
[-C--:B------:R-:W-:Y:S01]  /*a750*/  FMUL.FTZ R221, R11, R10.reuse ;  /* 0x0000000a0bdd7220 */ /* 0x080fe20000410000 */
[-C--:B------:R-:W-:Y:S01]  /*a760*/  FMUL.FTZ R120, R120, R21.reuse ;  /* 0x0000001578787220 */ /* 0x080fe20000410000 */
[----:B------:R-:W-:Y:S01]  /*a770*/  FMUL.FTZ R121, R121, R21 ;  /* 0x0000001579797220 */ /* 0x000fe20000410000 */
[-C--:B------:R-:W-:Y:S01]  /*a780*/  FMUL.FTZ R20, R219, R10.reuse ;  /* 0x0000000adb147220 */ /* 0x080fe20000410000 */
[-CC-:B------:R-:W-:Y:S01]  /*a790*/  FFMA.FTZ R219, R154, R10.reuse, -R221.reuse ;  /* 0x0000000a9adb7223 */ /* 0x180fe200000108dd */
[-CC-:B------:R-:W-:Y:S01]  /*a7a0*/  FFMA.FTZ R216, R155, R10.reuse, -R221.reuse ;  /* 0x0000000a9bd87223 */ /* 0x180fe200000108dd */
[-CC-:B------:R-:W-:Y:S01]  /*a7b0*/  FFMA.FTZ R222, R167, R10.reuse, -R221.reuse ;  /* 0x0000000aa7de7223 */ /* 0x180fe200000108dd */
[-CC-:B------:R-:W-:Y:S01]  /*a7c0*/  FFMA.FTZ R167, R170, R10.reuse, -R221.reuse ;  /* 0x0000000aaaa77223 */ /* 0x180fe200000108dd */
[-CC-:B------:R-:W-:Y:S01]  /*a7d0*/  FFMA.FTZ R170, R171, R10.reuse, -R221.reuse ;  /* 0x0000000aabaa7223 */ /* 0x180fe200000108dd */
[----:B------:R-:W-:Y:S01]  /*a7e0*/  MUFU.EX2 R20, R20 ;  /* 0x0000001400147308 */ /* 0x000fe20000000800 */
[----:B------:R-:W-:Y:S01]  /*a7f0*/  FFMA.FTZ R155, R158, R10, -R221 ;  /* 0x0000000a9e9b7223 */ /* 0x000fe200000108dd */
[----:B------:R-:W-:-:S02]  /*a800*/  IMAD.MOV R171, RZ, RZ, -R191 ;  /* 0x000000ffffab7224 */ /* 0x000fc400078e0abf */
[-CC-:B------:R-:W-:Y:S01]  /*a810*/  FFMA.FTZ R218, R159, R10.reuse, -R221.reuse ;  /* 0x0000000a9fda7223 */ /* 0x180fe200000108dd */
[-CC-:B------:R-:W-:Y:S01]  /*a820*/  FFMA.FTZ R159, R162, R10.reuse, -R221.reuse ;  /* 0x0000000aa29f7223 */ /* 0x180fe200000108dd */
[-CC-:B------:R-:W-:Y:S01]  /*a830*/  FFMA.FTZ R220, R163, R10.reuse, -R221.reuse ;  /* 0x0000000aa3dc7223 */ /* 0x180fe200000108dd */
[----:B------:R-:W-:Y:S01]  /*a840*/  @!P1 VIADD R154, R15, 0x28c40 ;  /* 0x00028c400f9a9836 */ /* 0x000fe20000000000 */
[----:B------:R-:W-:Y:S01]  /*a850*/  ISETP.NE.AND P3, PT, R190, R171, PT ;  /* 0x000000abbe00720c */ /* 0x000fe20003f65270 */
[----:B------:R-:W2:Y:S01]  /*a860*/  MUFU.EX2 R219, R219 ;  /* 0x000000db00db7308 */ /* 0x000ea20000000800 */
[-CC-:B------:R-:W-:Y:S01]  /*a870*/  FFMA.FTZ R171, R174, R10.reuse, -R221.reuse ;  /* 0x0000000aaeab7223 */ /* 0x180fe200000108dd */
[-CC-:B------:R-:W-:Y:S01]  /*a880*/  FFMA.FTZ R174, R175, R10.reuse, -R221.reuse ;  /* 0x0000000aafae7223 */ /* 0x180fe200000108dd */
[-CC-:B------:R-:W-:Y:S01]  /*a890*/  FFMA.FTZ R175, R178, R10.reuse, -R221.reuse ;  /* 0x0000000ab2af7223 */ /* 0x180fe200000108dd */
[-CC-:B------:R-:W-:Y:S01]  /*a8a0*/  FFMA.FTZ R178, R179, R10.reuse, -R221.reuse ;  /* 0x0000000ab3b27223 */ /* 0x180fe200000108dd */
[----:B----4-:R-:W-:Y:S01]  /*a8b0*/  FADD.FTZ R179, R153, R12 ;  /* 0x0000000c99b37221 */ /* 0x010fe20000010000 */
[-C--:B------:R-:W-:Y:S01]  /*a8c0*/  FFMA.FTZ R163, R166, R10.reuse, -R221 ;  /* 0x0000000aa6a37223 */ /* 0x080fe200000108dd */
[----:B------:R-:W-:Y:S01]  /*a8d0*/  @!P1 PRMT R154, RZ, 0x654, R154 ;  /* 0x00000654ff9a9816 */ /* 0x000fe2000000009a */
[----:B------:R-:W4:Y:S01]  /*a8e0*/  MUFU.EX2 R216, R216 ;  /* 0x000000d800d87308 */ /* 0x000f220000000800 */
[----:B-----5:R-:W-:Y:S01]  /*a8f0*/  FADD.FTZ R12, R156, R179 ;  /* 0x000000b39c0c7221 */ /* 0x020fe20000010000 */
[--C-:B------:R-:W-:Y:S01]  /*a900*/  FFMA.FTZ R182, R182, R10, -R221.reuse ;  /* 0x0000000ab6b67223 */ /* 0x100fe200000108dd */
[----:B------:R5:W-:Y:S01]  /*a910*/  @!P1 SYNCS.ARRIVE.TRANS64.RED.A1T0 RZ, [R154+URZ], RZ ;  /* 0x000000ff9aff99a7 */ /* 0x000be2000810043f */
[----:B------:R-:W-:Y:S01]  /*a920*/  @!P3 LEA R217, R217, R188, 0x6 ;  /* 0x000000bcd9d9b211 */ /* 0x000fe200078e30ff */
[----:B---3--:R-:W-:Y:S01]  /*a930*/  FADD.FTZ R179, R157, R12 ;  /* 0x0000000c9db37221 */ /* 0x008fe20000010000 */
[----:B------:R-:W-:Y:S01]  /*a940*/  FFMA.FTZ R183, R183, R10, -R221 ;  /* 0x0000000ab7b77223 */ /* 0x000fe200000108dd */
[----:B------:R-:W-:Y:S01]  /*a950*/  FMUL.FTZ R124, R124, R21 ;  /* 0x000000157c7c7220 */ /* 0x000fe20000410000 */
[----:B------:R-:W3:Y:S01]  /*a960*/  MUFU.EX2 R155, R155 ;  /* 0x0000009b009b7308 */ /* 0x000ee20000000800 */
[----:B--2---:R-:W-:Y:S01]  /*a970*/  FFMA.FTZ R13, R20, R13, R219 ;  /* 0x0000000d140d7223 */ /* 0x004fe200000100db */
[----:B------:R-:W-:-:S02]  /*a980*/  @!P3 IMAD R217, R217, 0x4, R2 ;  /* 0x00000004d9d9b824 */ /* 0x000fc400078e0202 */
[----:B-----5:R-:W-:Y:S01]  /*a990*/  FADD.FTZ R154, R160, R179 ;  /* 0x000000b3a09a7221 */ /* 0x020fe20000010000 */
[-C--:B------:R-:W-:Y:S01]  /*a9a0*/  FMUL.FTZ R125, R125, R21.reuse ;  /* 0x000000157d7d7220 */ /* 0x080fe20000410000 */
[-C--:B------:R-:W-:Y:S01]  /*a9b0*/  FMUL.FTZ R128, R128, R21.reuse ;  /* 0x0000001580807220 */ /* 0x080fe20000410000 */
[-C--:B------:R-:W-:Y:S01]  /*a9c0*/  FMUL.FTZ R129, R129, R21.reuse ;  /* 0x0000001581817220 */ /* 0x080fe20000410000 */
[----:B------:R-:W-:Y:S01]  /*a9d0*/  FADD.FTZ R179, R161, R154 ;  /* 0x0000009aa1b37221 */ /* 0x000fe20000010000 */
[----:B------:R-:W2:Y:S01]  /*a9e0*/  MUFU.EX2 R218, R218 ;  /* 0x000000da00da7308 */ /* 0x000ea20000000800 */
[----:B----4-:R-:W-:Y:S01]  /*a9f0*/  FADD.FTZ R12, R216, R13 ;  /* 0x0000000dd80c7221 */ /* 0x010fe20000010000 */
[----:B------:R4:W-:Y:S01]  /*aa00*/  @!P3 STS [R217+0x28800], R21 ;  /* 0x02880015d900b388 */ /* 0x0009e20000000800 */
[----:B------:R-:W-:Y:S01]  /*aa10*/  FADD.FTZ R154, R164, R179 ;  /* 0x000000b3a49a7221 */ /* 0x000fe20000010000 */
[-C--:B------:R-:W-:Y:S01]  /*aa20*/  FMUL.FTZ R132, R132, R21.reuse ;  /* 0x0000001584847220 */ /* 0x080fe20000410000 */
[-C--:B------:R-:W-:Y:S01]  /*aa30*/  FMUL.FTZ R133, R133, R21.reuse ;  /* 0x0000001585857220 */ /* 0x080fe20000410000 */
[----:B------:R0:W-:Y:S01]  /*aa40*/  @!P3 STS [R217+0x28820], R20 ;  /* 0x02882014d900b388 */ /* 0x0001e20000000800 */
[----:B------:R-:W-:Y:S01]  /*aa50*/  FADD.FTZ R179, R165, R154 ;  /* 0x0000009aa5b37221 */ /* 0x000fe20000010000 */
[----:B------:R-:W5:Y:S01]  /*aa60*/  MUFU.EX2 R159, R159 ;  /* 0x0000009f009f7308 */ /* 0x000f620000000800 */
[----:B---3--:R-:W-:Y:S01]  /*aa70*/  FADD.FTZ R13, R155, R12 ;  /* 0x0000000c9b0d7221 */ /* 0x008fe20000010000 */
[-C--:B------:R-:W-:Y:S01]  /*aa80*/  FMUL.FTZ R136, R136, R21.reuse ;  /* 0x0000001588887220 */ /* 0x080fe20000410000 */
[----:B------:R-:W-:Y:S01]  /*aa90*/  FADD.FTZ R154, R168, R179 ;  /* 0x000000b3a89a7221 */ /* 0x000fe20000010000 */
        /* <DEDUP_REMOVED lines=8> */
[----:B------:R-:W-:Y:S01]  /*ab20*/  FMUL.FTZ R149, R149, R21 ;  /* 0x0000001595957220 */ /* 0x000fe20000410000 */
[----:B------:R-:W-:Y:S01]  /*ab30*/  F2FP.BF16.F32.PACK_AB R152, R153, R152 ;  /* 0x000000989998723e */ /* 0x000fe200000010ff */
[-C--:B------:R-:W-:Y:S01]  /*ab40*/  FMUL.FTZ R26, R26, R20.reuse ;  /* 0x000000141a1a7220 */ /* 0x080fe20000410000 */
[----:B------:R-:W-:Y:S01]  /*ab50*/  F2FP.BF16.F32.PACK_AB R153, R216, R219 ;  /* 0x000000dbd899723e */ /* 0x000fe200000010ff */
[----:B------:R-:W2:Y:S01]  /*ab60*/  MUFU.EX2 R163, R163 ;  /* 0x000000a300a37308 */ /* 0x000ea20000000800 */
[----:B-----5:R-:W-:Y:S01]  /*ab70*/  FADD.FTZ R13, R159, R12 ;  /* 0x0000000c9f0d7221 */ /* 0x020fe20000010000 */
[----:B------:R-:W-:Y:S01]  /*ab80*/  F2FP.BF16.F32.PACK_AB R155, R218, R155 ;  /* 0x0000009bda9b723e */ /* 0x000fe200000010ff */
[----:B------:R-:W-:Y:S01]  /*ab90*/  FMUL.FTZ R27, R27, R20 ;  /* 0x000000141b1b7220 */ /* 0x000fe20000410000 */
[----:B------:R-:W-:Y:S01]  /*aba0*/  F2FP.BF16.F32.PACK_AB R158, R165, R164 ;  /* 0x000000a4a59e723e */ /* 0x000fe200000010ff */
[-C--:B------:R-:W-:Y:S01]  /*abb0*/  FMUL.FTZ R30, R30, R20.reuse ;  /* 0x000000141e1e7220 */ /* 0x080fe20000410000 */
[-C--:B------:R-:W-:Y:S01]  /*abc0*/  FMUL.FTZ R31, R31, R20.reuse ;  /* 0x000000141f1f7220 */ /* 0x080fe20000410000 */
[-C--:B------:R-:W-:Y:S01]  /*abd0*/  FMUL.FTZ R34, R34, R20.reuse ;  /* 0x0000001422227220 */ /* 0x080fe20000410000 */
[----:B------:R-:W5:Y:S01]  /*abe0*/  MUFU.EX2 R169, R169 ;  /* 0x000000a900a97308 */ /* 0x000f620000000800 */
        /* <DEDUP_REMOVED lines=46> */
[----:B------:R-:W-:Y:S01]  /*aed0*/  FMUL.FTZ R106, R106, R20 ;  /* 0x000000146a6a7220 */ /* 0x000fe20000410000 */
[----:B------:R-:W3:Y:S01]  /*aee0*/  MUFU.EX2 R176, R176 ;  /* 0x000000b000b07308 */ /* 0x000ee20000000800 */
[----:B----4-:R-:W-:Y:S01]  /*aef0*/  FADD.FTZ R21, R173, R154 ;  /* 0x0000009aad157221 */ /* 0x010fe20000010000 */
[----:B------:R-:W-:Y:S01]  /*af00*/  F2FP.BF16.F32.PACK_AB R154, R157, R156 ;  /* 0x0000009c9d9a723e */ /* 0x000fe200000010ff */
[----:B------:R-:W-:Y:S01]  /*af10*/  BAR.SYNC.DEFER_BLOCKING 0xf, 0x100 ;  /* 0x03c4000000007b1d */ /* 0x000fe20000010000 */
[----:B------:R-:W-:Y:S01]  /*af20*/  F2FP.BF16.F32.PACK_AB R157, R220, R159 ;  /* 0x0000009fdc9d723e */ /* 0x000fe200000010ff */
[----:B------:R-:W-:Y:S01]  /*af30*/  FMUL.FTZ R107, R107, R20 ;  /* 0x000000146b6b7220 */ /* 0x000fe20000410000 */
[----:B------:R-:W-:Y:S01]  /*af40*/  F2FP.BF16.F32.PACK_AB R156, R161, R160 ;  /* 0x000000a0a19c723e */ /* 0x000fe200000010ff */
[----:B------:R-:W-:Y:S01]  /*af50*/  FMUL.FTZ R110, R110, R20 ;  /* 0x000000146e6e7220 */ /* 0x000fe20000410000 */
[----:B------:R-:W-:Y:S01]  /*af60*/  F2FP.BF16.F32.PACK_AB R159, R222, R163 ;  /* 0x000000a3de9f723e */ /* 0x000fe200000010ff */
[----:B------:R-:W4:Y:S01]  /*af70*/  MUFU.EX2 R171, R171 ;  /* 0x000000ab00ab7308 */ /* 0x000f220000000800 */
[C---:B--2---:R-:W-:Y:S01]  /*af80*/  FADD.FTZ R12, R170.reuse, R13 ;  /* 0x0000000daa0c7221 */ /* 0x044fe20000010000 */
[----:B------:R-:W-:Y:S01]  /*af90*/  F2FP.BF16.F32.PACK_AB R160, R169, R168 ;  /* 0x000000a8a9a0723e */ /* 0x000fe200000010ff */
[-C--:B------:R-:W-:Y:S01]  /*afa0*/  FMUL.FTZ R111, R111, R20.reuse ;  /* 0x000000146f6f7220 */ /* 0x080fe20000410000 */
[----:B------:R-:W-:Y:S01]  /*afb0*/  F2FP.BF16.F32.PACK_AB R161, R170, R167 ;  /* 0x000000a7aaa1723e */ /* 0x000fe200000010ff */
[-C--:B------:R-:W-:Y:S01]  /*afc0*/  FMUL.FTZ R114, R114, R20.reuse ;  /* 0x0000001472727220 */ /* 0x080fe20000410000 */
[-C--:B------:R-:W-:Y:S01]  /*afd0*/  FMUL.FTZ R115, R115, R20.reuse ;  /* 0x0000001473737220 */ /* 0x080fe20000410000 */
[-C--:B------:R-:W-:Y:S01]  /*afe0*/  FMUL.FTZ R118, R118, R20.reuse ;  /* 0x0000001476767220 */ /* 0x080fe20000410000 */
[----:B------:R-:W2:Y:S01]  /*aff0*/  MUFU.EX2 R177, R177 ;  /* 0x000000b100b17308 */ /* 0x000ea20000000800 */
        /* <DEDUP_REMOVED lines=8> */
[----:B----4-:R-:W-:Y:S01]  /*b080*/  FADD.FTZ R13, R171, R12 ;  /* 0x0000000cab0d7221 */ /* 0x010fe20000010000 */
[----:B------:R0:W-:Y:S01]  /*b090*/  STSM.16.M88.4 [R194+0x26800], R152 ;  /* 0x02680098c2007844 */ /* 0x0001e20000000200 */
[-C--:B------:R-:W-:Y:S01]  /*b0a0*/  FMUL.FTZ R131, R131, R20.reuse ;  /* 0x0000001483837220 */ /* 0x080fe20000410000 */
[-C--:B------:R-:W-:Y:S01]  /*b0b0*/  FMUL.FTZ R134, R134, R20.reuse ;  /* 0x0000001486867220 */ /* 0x080fe20000410000 */
[-C--:B------:R-:W-:Y:S01]  /*b0c0*/  FMUL.FTZ R135, R135, R20.reuse ;  /* 0x0000001487877220 */ /* 0x080fe20000410000 */
[----:B------:R0:W-:Y:S01]  /*b0d0*/  STSM.16.M88.4 [R195], R156 ;  /* 0x0000009cc3007844 */ /* 0x0001e20000000200 */
[----:B------:R-:W-:Y:S01]  /*b0e0*/  FMUL.FTZ R138, R138, R20 ;  /* 0x000000148a8a7220 */ /* 0x000fe20000410000 */
[----:B------:R-:W4:Y:S01]  /*b0f0*/  MUFU.EX2 R180, R180 ;  /* 0x000000b400b47308 */ /* 0x000f220000000800 */
[----:B--2---:R-:W-:Y:S01]  /*b100*/  FADD.FTZ R21, R177, R162 ;  /* 0x000000a2b1157221 */ /* 0x004fe20000010000 */
[----:B------:R-:W-:Y:S01]  /*b110*/  F2FP.BF16.F32.PACK_AB R162, R173, R172 ;  /* 0x000000acada2723e */ /* 0x000fe200000010ff */
[----:B------:R-:W-:Y:S01]  /*b120*/  FMUL.FTZ R139, R139, R20 ;  /* 0x000000148b8b7220 */ /* 0x000fe20000410000 */
[----:B------:R-:W-:Y:S01]  /*b130*/  F2FP.BF16.F32.PACK_AB R164, R177, R176 ;  /* 0x000000b0b1a4723e */ /* 0x000fe200000010ff */
[-C--:B------:R-:W-:Y:S01]  /*b140*/  FMUL.FTZ R142, R142, R20.reuse ;  /* 0x000000148e8e7220 */ /* 0x080fe20000410000 */
[-C--:B------:R-:W-:Y:S01]  /*b150*/  FMUL.FTZ R143, R143, R20.reuse ;  /* 0x000000148f8f7220 */ /* 0x080fe20000410000 */
[-C--:B------:R-:W-:Y:S01]  /*b160*/  FMUL.FTZ R146, R146, R20.reuse ;  /* 0x0000001492927220 */ /* 0x080fe20000410000 */
[----:B------:R-:W2:Y:S01]  /*b170*/  MUFU.EX2 R175, R175 ;  /* 0x000000af00af7308 */ /* 0x000ea20000000800 */
[C---:B---3--:R-:W-:Y:S01]  /*b180*/  FADD.FTZ R12, R174.reuse, R13 ;  /* 0x0000000dae0c7221 */ /* 0x048fe20000010000 */
[----:B------:R-:W-:Y:S01]  /*b190*/  F2FP.BF16.F32.PACK_AB R163, R174, R171 ;  /* 0x000000abaea3723e */ /* 0x000fe200000010ff */
[-C--:B------:R-:W-:Y:S01]  /*b1a0*/  FMUL.FTZ R147, R147, R20.reuse ;  /* 0x0000001493937220 */ /* 0x080fe20000410000 */
[-C--:B------:R-:W-:Y:S01]  /*b1b0*/  FMUL.FTZ R150, R150, R20.reuse ;  /* 0x0000001496967220 */ /* 0x080fe20000410000 */
[----:B------:R-:W-:-:S02]  /*b1c0*/  FMUL.FTZ R151, R151, R20 ;  /* 0x0000001497977220 */ /* 0x000fc40000410000 */
[----:B------:R0:W-:Y:S01]  /*b1d0*/  STSM.16.M88.4 [R197], R160 ;  /* 0x000000a0c5007844 */ /* 0x0001e20000000200 */
[----:B------:R-:W3:Y:S01]  /*b1e0*/  MUFU.EX2 R181, R181 ;  /* 0x000000b500b57308 */ /* 0x000ee20000000800 */
[----:B----4-:R-:W-:-:S07]  /*b1f0*/  FADD.FTZ R166, R180, R21 ;  /* 0x00000015b4a67221 */ /* 0x010fce0000010000 */
[----:B------:R-:W4:Y:S01]  /*b200*/  MUFU.EX2 R178, R178 ;  /* 0x000000b200b27308 */ /* 0x000f220000000800 */
[----:B--2---:R-:W-:-:S07]  /*b210*/  FADD.FTZ R13, R175, R12 ;  /* 0x0000000caf0d7221 */ /* 0x004fce0000010000 */
[----:B------:R-:W2:Y:S01]  /*b220*/  MUFU.EX2 R182, R182 ;  /* 0x000000b600b67308 */ /* 0x000ea20000000800 */
[C---:B---3--:R-:W-:Y:S01]  /*b230*/  FADD.FTZ R12, R181.reuse, R166 ;  /* 0x000000a6b50c7221 */ /* 0x048fe20000010000 */
[----:B------:R-:W-:-:S06]  /*b240*/  F2FP.BF16.F32.PACK_AB R166, R181, R180 ;  /* 0x000000b4b5a6723e */ /* 0x000fcc00000010ff */
[----:B------:R-:W3:Y:S01]  /*b250*/  MUFU.EX2 R183, R183 ;  /* 0x000000b700b77308 */ /* 0x000ee20000000800 */
[C---:B----4-:R-:W-:Y:S01]  /*b260*/  FADD.FTZ R13, R178.reuse, R13 ;  /* 0x0000000db20d7221 */ /* 0x050fe20000010000 */
[----:B------:R-:W-:-:S03]  /*b270*/  F2FP.BF16.F32.PACK_AB R165, R178, R175 ;  /* 0x000000afb2a5723e */ /* 0x000fc600000010ff */
[----:B--2---:R-:W-:Y:S01]  /*b280*/  FADD.FTZ R168, R182, R13 ;  /* 0x0000000db6a87221 */ /* 0x004fe20000010000 */
[----:B---3--:R-:W-:-:S03]  /*b290*/  F2FP.BF16.F32.PACK_AB R167, R183, R182 ;  /* 0x000000b6b7a7723e */ /* 0x008fc600000010ff */
[----:B------:R-:W-:Y:S02]  /*b2a0*/  FADD.FTZ R13, R183, R168 ;  /* 0x000000a8b70d7221 */ /* 0x000fe40000010000 */
[----:B------:R0:W-:Y:S01]  /*b2b0*/  STSM.16.M88.4 [R196], R164 ;  /* 0x000000a4c4007844 */ /* 0x0001e20000000200 */
[----:B------:R-:W-:Y:S05]  /*b2c0*/  @!P0 BRA `(.L_x_552) ;  /* 0x0000000000048947 */ /* 0x000fea0003800000 */
[----:B------:R-:W-:Y:S01]  /*b2d0*/  BPT.TRAP 0x1 ;  /* 0x000000040000795c */ /* 0x000fe20000300000 */
.L_x_552:
[----:B------:R2:W3:Y:S01]  /*b2e0*/  SYNCS.PHASECHK.TRANS64.TRYWAIT P3, [R15+URZ+0x28c50], R213 ;  /* 0x028c50d50f0075a7 */ /* 0x0004e2000806017f */
[----:B------:R-:W-:Y:S05]  /*b2f0*/  @!P0 BRA `(.L_x_553) ;  /* 0x0000000000048947 */ /* 0x000fea0003800000 */
[----:B------:R-:W-:Y:S01]  /*b300*/  BPT.TRAP 0x1 ;  /* 0x000000040000795c */ /* 0x000fe20000300000 */
.L_x_553:
[----:B------:R-:W-:Y:S04]  /*b310*/  BSSY B1, `(.L_x_554) ;  /* 0x0000004000017945 */ /* 0x000fe80003800000 */
[----:B---3--:R-:W-:Y:S05]  /*b320*/  @P3 BRA `(.L_x_555) ;  /* 0x0000000000083947 */ /* 0x008fea0003800000 */
[----:B------:R-:W3:Y:S02]  /*b330*/  SYNCS.PHASECHK.TRANS64.TRYWAIT P3, [R15+URZ+0x28c50], R213 ;  /* 0x028c50d50f0075a7 */ /* 0x000ee4000806017f */
[----:B---3--:R-:W-:Y:S05]  /*b340*/  @!P3 BRA `(.L_x_556) ;  /* 0x0000009800b0b947 */ /* 0x008fea0003800000 */
.L_x_555:
[----:B------:R-:W-:Y:S05]  /*b350*/  BSYNC B1 ;  /* 0x0000000000017941 */ /* 0x000fea0003800000 */
.L_x_554:
[----:B0-----:R-:W-:Y:S01]  /*b360*/  IMAD R20, R18, 0x1000, R14 ;  /* 0x0000100012147824 */ /* 0x001fe200078e020e */
[----:B------:R-:W-:Y:S01]  /*b370*/  WARPGROUP.ARRIVE ;  /* 0x00000000000079c5 */ /* 0x000fe20000000000 */
[----:B------:R-:W-:Y:S02]  /*b380*/  IMAD.MOV.U32 R21, RZ, RZ, 0x40000040 ;  /* 0x40000040ff157424 */ /* 0x000fe400078e00ff */
[----:B-123--:R-:W-:Y:S01]  /*b390*/  @!P1 VIADD R15, R15, 0x28c60 ;  /* 0x00028c600f0f9836 */ /* 0x00efe20000000000 */
[----:B------:R-:W-:Y:S01]  /*b3a0*/  R2UR UR6, R20 ;  /* 0x00000000140672ca */ /* 0x000fe200000e0000 */
[----:B------:R-:W-:Y:S01]  /*b3b0*/  IMAD.MOV.U32 R216, RZ, RZ, R11 ;  /* 0x000000ffffd87224 */ /* 0x000fe200078e000b */
[----:B------:R-:W-:Y:S01]  /*b3c0*/  R2UR UR7, R21 ;  /* 0x00000000150772ca */ /* 0x000fe200000e0000 */
[----:B------:R-:W-:Y:S01]  /*b3d0*/  IMAD.MOV.U32 R218, RZ, RZ, R3 ;  /* 0x000000ffffda7224 */ /* 0x000fe200078e0003 */
[----:B------:R-:W-:Y:S01]  /*b3e0*/  MOV R21, 0x40000040 ;  /* 0x4000004000157802 */ /* 0x000fe20000000f00 */
[----:B------:R-:W-:Y:S01]  /*b3f0*/  IMAD.MOV.U32 R217, RZ, RZ, R18 ;  /* 0x000000ffffd97224 */ /* 0x000fe200078e0012 */
[----:B------:R-:W-:-:S09]  /*b400*/  @!P1 PRMT R15, RZ, 0x654, R15 ;  /* 0x00000654ff0f9816 */ /* 0x000fd2000000000f */
[----:B------:R-:W-:Y:S03]  /*b410*/  HGMMA.64x256x16.F32.BF16 R24, R152, gdesc[UR4].tnspB, R24, gsb0 ;  /* 0x43e0000498187df0 */ /* 0x000fe60008001818 */
[----:B------:R-:W-:Y:S02]  /*b420*/  WARPGROUP.DEPBAR.LE gsb0, 0x0 ;  /* 0x00008000000079c5 */ /* 0x000fe40000010000 */
[----:B------:R-:W-:Y:S01]  /*b430*/  VIADD R152, R20, 0x80 ;  /* 0x0000008014987836 */ /* 0x000fe20000000000 */
[----:B------:R-:W-:Y:S01]  /*b440*/  WARPGROUP.ARRIVE ;  /* 0x00000000000079c5 */ /* 0x000fe20000000000 */
[----:B------:R-:W-:-:S03]  /*b450*/  IMAD.MOV.U32 R153, RZ, RZ, 0x40000040 ;  /* 0x40000040ff997424 */ /* 0x000fc600078e00ff */
        /* <DEDUP_REMOVED lines=28> */
[----:B------:R-:W-:Y:S05]  /*b620*/  @P2 BRA `(.L_x_557) ;  /* 0xffffffe400782947 */ /* 0x000fea000383ffff */
.L_x_546:
[----:B------:R-:W-:Y:S05]  /*b630*/  BSYNC B0 ;  /* 0x0000000000007941 */ /* 0x000fea0003800000 */
.L_x_545:
[----:B------:R-:W2:Y:S01]  /*b640*/  SHFL.BFLY PT, R5, R12, 0x2, 0x1f ;  /* 0x0c401f000c057f89 */ /* 0x000ea200000e0000 */
[----:B------:R-:W-:Y:S02]  /*b650*/  IMAD.MOV.U32 R6, RZ, RZ, RZ ;  /* 0x000000ffff067224 */ /* 0x000fe400078e00ff */
[----:B------:R-:W-:Y:S01]  /*b660*/  IMAD.MOV.U32 R21, RZ, RZ, -0x800000 ;  /* 0xff800000ff157424 */ /* 0x000fe200078e00ff */
[----:B------:R-:W3:Y:S01]  /*b670*/  SHFL.BFLY PT, R0, R13, 0x2, 0x1f ;  /* 0x0c401f000d007f89 */ /* 0x000ee200000e0000 */
[----:B------:R-:W-:Y:S02]  /*b680*/  IMAD.MOV.U32 R20, RZ, RZ, -0x800000 ;  /* 0xff800000ff147424 */ /* 0x000fe400078e00ff */
[----:B------:R-:W-:Y:S01]  /*b690*/  VIADD R202, R202, 0x1 ;  /* 0x00000001caca7836 */ /* 0x000fe20000000000 */
[----:B------:R-:W-:Y:S08]  /*b6a0*/  BAR.ARV 0x8, 0xa0 ;  /* 0x0202800000007b1d */ /* 0x000ff00000002000 */
[----:B------:R-:W-:Y:S01]  /*b6b0*/  BAR.SYNC.DEFER_BLOCKING 0xf, 0x100 ;  /* 0x03c4000000007b1d */ /* 0x000fe20000010000 */
[----:B--2---:R-:W-:Y:S01]  /*b6c0*/  FADD.FTZ R4, R5, R12 ;  /* 0x0000000c05047221 */ /* 0x004fe20000010000 */
[----:B---3--:R-:W-:-:S04]  /*b6d0*/  FADD.FTZ R7, R0, R13 ;  /* 0x0000000d00077221 */ /* 0x008fc80000010000 */
[----:B------:R-:W2:Y:S04]  /*b6e0*/  SHFL.BFLY PT, R5, R4, 0x1, 0x1f ;  /* 0x0c201f0004057f89 */ /* 0x000ea800000e0000 */
[----:B------:R-:W3:Y:S01]  /*b6f0*/  SHFL.BFLY PT, R0, R7, 0x1, 0x1f ;  /* 0x0c201f0007007f89 */ /* 0x000ee200000e0000 */
[----:B--2---:R-:W-:Y:S01]  /*b700*/  FADD.FTZ R9, R4, R5 ;  /* 0x0000000504097221 */ /* 0x004fe20000010000 */
[----:B------:R-:W-:Y:S02]  /*b710*/  IMAD.MOV R5, RZ, RZ, -R191 ;  /* 0x000000ffff057224 */ /* 0x000fe400078e0abf */
[----:B------:R-:W-:Y:S02]  /*b720*/  VIADD R4, R18, 0x1 ;  /* 0x0000000112047836 */ /* 0x000fe40000000000 */
[----:B---3--:R-:W-:Y:S01]  /*b730*/  FADD.FTZ R0, R7, R0 ;  /* 0x0000000007007221 */ /* 0x008fe20000010000 */
[----:B------:R-:W-:-:S02]  /*b740*/  FSETP.NE.FTZ.AND P2, PT, R9, RZ, PT ;  /* 0x000000ff0900720b */ /* 0x000fc40003f55000 */
[----:B------:R-:W-:Y:S01]  /*b750*/  ISETP.NE.AND P0, PT, R190, R5, PT ;  /* 0x00000005be00720c */ /* 0x000fe20003f05270 */
[----:B------:R-:W-:Y:S01]  /*b760*/  IMAD.MOV.U32 R5, RZ, RZ, RZ ;  /* 0x000000ffff057224 */ /* 0x000fe200078e00ff */
[----:B------:R-:W-:Y:S02]  /*b770*/  FSETP.NE.FTZ.AND P3, PT, R0, RZ, PT ;  /* 0x000000ff0000720b */ /* 0x000fe40003f75000 */
[----:B------:R-:W-:-:S04]  /*b780*/  ISETP.NE.AND P1, PT, R4, 0x2, PT ;  /* 0x000000020400780c */ /* 0x000fc80003f25270 */
[----:B------:R-:W-:-:S03]  /*b790*/  SEL R8, RZ, 0x1, P1 ;  /* 0x00000001ff087807 */ /* 0x000fc60000800000 */
[----:B------:R-:W2:Y:S01]  /*b7a0*/  @P2 MUFU.RCP R5, R9 ;  /* 0x0000000900052308 */ /* 0x000ea20000001000 */
[----:B------:R-:W-:Y:S02]  /*b7b0*/  LOP3.LUT R23, R23, R8, RZ, 0x3c, !PT ;  /* 0x0000000817177212 */ /* 0x000fe400078e3cff */
[----:B------:R-:W-:Y:S01]  /*b7c0*/  @!P0 LEA R7, R18, R188, 0x6 ;  /* 0x000000bc12078211 */ /* 0x000fe200078e30ff */
[C---:B------:R-:W-:Y:S01]  /*b7d0*/  @P2 FMUL.FTZ R18, R10.reuse, 0.69314718246459960938 ;  /* 0x3f3172180a122820 */ /* 0x040fe20000410000 */
[----:B------:R-:W-:-:S03]  /*b7e0*/  @P3 FMUL.FTZ R10, R10, 0.69314718246459960938 ;  /* 0x3f3172180a0a3820 */ /* 0x000fc60000410000 */
[----:B------:R-:W3:Y:S01]  /*b7f0*/  @P3 MUFU.RCP R6, R0 ;  /* 0x0000000000063308 */ /* 0x000ee20000001000 */
[----:B------:R-:W-:-:S07]  /*b800*/  @!P0 IMAD R7, R7, 0x4, R2 ;  /* 0x0000000407078824 */ /* 0x000fce00078e0202 */
[----:B------:R-:W4:Y:S01]  /*b810*/  @P2 MUFU.LG2 R2, R9 ;  /* 0x0000000900022308 */ /* 0x000f220000000c00 */
[-C--:B--2---:R-:W-:Y:S01]  /*b820*/  FMUL.FTZ R181, R24, R5.reuse ;  /* 0x0000000518b57220 */ /* 0x084fe20000410000 */
[----:B------:R2:W-:Y:S01]  /*b830*/  @!P0 STS [R7+0x28800], R5 ;  /* 0x0288000507008388 */ /* 0x0005e20000000800 */
[-C--:B------:R-:W-:Y:S01]  /*b840*/  FMUL.FTZ R179, R25, R5.reuse ;  /* 0x0000000519b37220 */ /* 0x080fe20000410000 */
[-C--:B------:R-:W-:Y:S01]  /*b850*/  FMUL.FTZ R180, R28, R5.reuse ;  /* 0x000000051cb47220 */ /* 0x080fe20000410000 */
[-C--:B------:R-:W-:Y:S01]  /*b860*/  FMUL.FTZ R178, R32, R5.reuse ;  /* 0x0000000520b27220 */ /* 0x080fe20000410000 */
[-C--:B------:R-:W-:Y:S01]  /*b870*/  FMUL.FTZ R28, R33, R5.reuse ;  /* 0x00000005211c7220 */ /* 0x080fe20000410000 */
[-C--:B------:R-:W-:Y:S01]  /*b880*/  FMUL.FTZ R175, R40, R5.reuse ;  /* 0x0000000528af7220 */ /* 0x080fe20000410000 */
[----:B------:R5:W1:Y:S01]  /*b890*/  @P3 MUFU.LG2 R24, R0 ;  /* 0x0000000000183308 */ /* 0x000a620000000c00 */
[----:B---3--:R3:W-:Y:S01]  /*b8a0*/  @!P0 STS [R7+0x28820], R6 ;  /* 0x0288200607008388 */ /* 0x0087e20000000800 */
[-C--:B------:R-:W-:Y:S01]  /*b8b0*/  FMUL.FTZ R177, R29, R5.reuse ;  /* 0x000000051db17220 */ /* 0x080fe20000410000 */
[-C--:B------:R-:W-:Y:S01]  /*b8c0*/  FMUL.FTZ R176, R36, R5.reuse ;  /* 0x0000000524b07220 */ /* 0x080fe20000410000 */
[-C--:B------:R-:W-:Y:S01]  /*b8d0*/  FMUL.FTZ R174, R37, R5.reuse ;  /* 0x0000000525ae7220 */ /* 0x080fe20000410000 */
[-C--:B------:R-:W-:Y:S01]  /*b8e0*/  FMUL.FTZ R32, R41, R5.reuse ;  /* 0x0000000529207220 */ /* 0x080fe20000410000 */
[-C--:B------:R-:W-:Y:S01]  /*b8f0*/  FMUL.FTZ R173, R44, R5.reuse ;  /* 0x000000052cad7220 */ /* 0x080fe20000410000 */
[-C--:B------:R-:W-:Y:S01]  /*b900*/  FMUL.FTZ R171, R45, R5.reuse ;  /* 0x000000052dab7220 */ /* 0x080fe20000410000 */
[-C--:B------:R-:W-:Y:S01]  /*b910*/  FMUL.FTZ R172, R48, R5.reuse ;  /* 0x0000000530ac7220 */ /* 0x080fe20000410000 */
[-C--:B-----5:R-:W-:Y:S01]  /*b920*/  FMUL.FTZ R0, R27, R6.reuse ;  /* 0x000000061b007220 */ /* 0x0a0fe20000410000 */
[----:B----4-:R-:W-:Y:S01]  /*b930*/  @P2 FMUL.FTZ R25, R2, 0.69314718246459960938 ;  /* 0x3f31721802192820 */ /* 0x010fe20000410000 */
[-C--:B------:R-:W-:Y:S01]  /*b940*/  FMUL.FTZ R169, R49, R5.reuse ;  /* 0x0000000531a97220 */ /* 0x080fe20000410000 */
[-C--:B------:R-:W-:Y:S01]  /*b950*/  FMUL.FTZ R170, R52, R5.reuse ;  /* 0x0000000534aa7220 */ /* 0x080fe20000410000 */
[-C--:B------:R-:W-:Y:S01]  /*b960*/  FMUL.FTZ R166, R53, R5.reuse ;  /* 0x0000000535a67220 */ /* 0x080fe20000410000 */
        /* <DEDUP_REMOVED lines=52> */
[-C--:B0-----:R-:W-:Y:S01]  /*bcb0*/  FMUL.FTZ R15, R70, R6.reuse ;  /* 0x00000006460f7220 */ /* 0x081fe20000410000 */
[-C--:B------:R-:W-:Y:S01]  /*bcc0*/  FMUL.FTZ R40, R91, R6.reuse ;  /* 0x000000065b287220 */ /* 0x080fe20000410000 */
[----:B------:R-:W-:Y:S01]  /*bcd0*/  @P2 FFMA.FTZ R21, R18, R3, R25 ;  /* 0x0000000312152223 */ /* 0x000fe20000010019 */
[----:B------:R-:W-:Y:S01]  /*bce0*/  PLOP3.LUT P0, PT, PT, PT, PT, 0x8, 0x0 ;  /* 0x000000000000781c */ /* 0x000fe20003f0e170 */
[-C--:B--2---:R-:W-:Y:S01]  /*bcf0*/  FMUL.FTZ R5, R26, R6.reuse ;  /* 0x000000061a057220 */ /* 0x084fe20000410000 */
        /* <DEDUP_REMOVED lines=59> */
[----:B------:R-:W-:Y:S06]  /*c0b0*/  BAR.ARV 0xe, 0x100 ;  /* 0x0384000000007b1d */ /* 0x000fec0000002000 */
.L_x_490:
[----:B------:R-:W-:Y:S05]  /*c0c0*/  BSYNC B7 ;  /* 0x0000000000077941 */ /* 0x000fea0003800000 */
.L_x_488:
[----:B------:R-:W0:Y:S08]  /*c0d0*/  S2UR UR5, SR_CgaCtaId ;  /* 0x00000000000579c3 */ /* 0x000e300000008800 */
[----:B------:R-:W-:Y:S06]  /*c0e0*/  BAR.SYNC.DEFER_BLOCKING 0x5, 0x120 ;  /* 0x0144800000007b1d */ /* 0x000fec0000010000 */
[----:B------:R-:W-:Y:S01]  /*c0f0*/  UMOV UR4, 0x400 ;  /* 0x0000040000047882 */ /* 0x000fe20000000000 */
[----:B------:R-:W-:Y:S01]  /*c100*/  BSSY B0, `(.L_x_558) ;  /* 0x000026e000007945 */ /* 0x000fe20003800000 */
[----:B0-----:R-:W-:-:S06]  /*c110*/  ULEA UR4, UR5, UR4, 0x18 ;  /* 0x0000000405047291 */ /* 0x001fcc000f8ec03f */
[----:B------:R-:W-:-:S05]  /*c120*/  IMAD.U32 R2, RZ, RZ, UR4 ;  /* 0x00000004ff027e24 */ /* 0x000fca000f8e00ff */
[----:B-----5:R0:W1:Y:S01]  /*c130*/  LDS.128 R24, [R2+0x28cd0] ;  /* 0x028cd00002187984 */ /* 0x0200620000000c00 */
[----:B------:R-:W-:Y:S06]  /*c140*/  BAR.ARV 0x4, 0x120 ;  /* 0x0104800000007b1d */ /* 0x000fec0000002000 */
[----:B------:R-:W-:Y:S05]  /*c150*/  @P0 BRA `(.L_x_559) ;  /* 0x0000001c00140947 */ /* 0x000fea0003800000 */
[----:B------:R-:W2:Y:S01]  /*c160*/  S2R R3, SR_SWINHI ;  /* 0x0000000000037919 */ /* 0x000ea20000002f00 */
[----:B------:R-:W-:Y:S01]  /*c170*/  F2FP.BF16.F32.PACK_AB R5, R0, R5 ;  /* 0x000000050005723e */ /* 0x000fe200000010ff */
[----:B------:R-:W-:Y:S01]  /*c180*/  ULDC.64 UR4, c[0x0][0xbd8] ;  /* 0x0002f60000047ab9 */ /* 0x000fe20000000a00 */
[----:B------:R-:W-:Y:S02]  /*c190*/  F2FP.BF16.F32.PACK_AB R7, R31, R7 ;  /* 0x000000071f07723e */ /* 0x000fe400000010ff */
[----:B------:R-:W-:Y:S02]  /*c1a0*/  F2FP.BF16.F32.PACK_AB R28, R28, R178 ;  /* 0x000000b21c1c723e */ /* 0x000fe400000010ff */
[----:B------:R-:W-:Y:S02]  /*c1b0*/  F2FP.BF16.F32.PACK_AB R29, R35, R29 ;  /* 0x0000001d231d723e */ /* 0x000fe400000010ff */
[----:B------:R-:W-:Y:S02]  /*c1c0*/  F2FP.BF16.F32.PACK_AB R31, R39, R38 ;  /* 0x00000026271f723e */ /* 0x000fe400000010ff */
        /* <DEDUP_REMOVED lines=11> */
[----:B------:R-:W-:Y:S02]  /*c280*/  MOV R36, R2 ;  /* 0x0000000200247202 */ /* 0x000fe40000000f00 */
[----:B--2---:R-:W-:-:S02]  /*c290*/  MOV R37, R3 ;  /* 0x0000000300257202 */ /* 0x004fc40000000f00 */
[----:B------:R-:W-:Y:S02]  /*c2a0*/  F2FP.BF16.F32.PACK_AB R90, R93, R92 ;  /* 0x0000005c5d5a723e */ /* 0x000fe400000010ff */
[----:B------:R-:W-:Y:S01]  /*c2b0*/  F2FP.BF16.F32.PACK_AB R91, R41, R91 ;  /* 0x0000005b295b723e */ /* 0x000fe200000010ff */
[----:B------:R-:W-:Y:S01]  /*c2c0*/  IMAD.WIDE R118, R210, 0x2, R36 ;  /* 0x00000002d2767825 */ /* 0x000fe200078e0224 */
[----:B------:R-:W-:Y:S02]  /*c2d0*/  F2FP.BF16.F32.PACK_AB R96, R97, R96 ;  /* 0x000000606160723e */ /* 0x000fe400000010ff */
[----:B------:R-:W-:Y:S02]  /*c2e0*/  F2FP.BF16.F32.PACK_AB R97, R66, R42 ;  /* 0x0000002a4261723e */ /* 0x000fe400000010ff */
[C---:B------:R-:W-:Y:S02]  /*c2f0*/  IADD3 R211, P0, R118.reuse, 0x40, RZ ;  /* 0x0000004076d37810 */ /* 0x040fe40007f1e0ff */
[----:B------:R-:W-:-:S02]  /*c300*/  IADD3 R183, P1, R118, 0x20, RZ ;  /* 0x0000002076b77810 */ /* 0x000fc40007f3e0ff */
[C---:B------:R-:W-:Y:S01]  /*c310*/  IADD3 R217, P3, R118.reuse, 0x2000, RZ ;  /* 0x0000200076d97810 */ /* 0x040fe20007f7e0ff */
[--C-:B------:R-:W-:Y:S01]  /*c320*/  IMAD.X R53, RZ, RZ, R119.reuse, P0 ;  /* 0x000000ffff357224 */ /* 0x100fe200000e0677 */
[----:B------:R-:W-:Y:S01]  /*c330*/  LOP3.LUT R52, R211, 0x380, RZ, 0xc0, !PT ;  /* 0x00000380d3347812 */ /* 0x000fe200078ec0ff */
[--C-:B------:R-:W-:Y:S01]  /*c340*/  IMAD.X R49, RZ, RZ, R119.reuse, P1 ;  /* 0x000000ffff317224 */ /* 0x100fe200008e0677 */
[----:B------:R-:W-:Y:S02]  /*c350*/  IADD3 R213, P4, R118, 0x60, RZ ;  /* 0x0000006076d57810 */ /* 0x000fe40007f9e0ff */
[----:B------:R-:W-:Y:S02]  /*c360*/  LOP3.LUT R48, R183, 0x380, RZ, 0xc0, !PT ;  /* 0x00000380b7307812 */ /* 0x000fe400078ec0ff */
[----:B------:R-:W-:Y:S01]  /*c370*/  LOP3.LUT R60, R217, 0x380, RZ, 0xc0, !PT ;  /* 0x00000380d93c7812 */ /* 0x000fe200078ec0ff */
[----:B------:R-:W-:Y:S01]  /*c380*/  IMAD.X R57, RZ, RZ, R119, P4 ;  /* 0x000000ffff397224 */ /* 0x000fe200020e0677 */
[----:B------:R-:W-:-:S02]  /*c390*/  SHF.R.U64 R52, R52, 0x3, RZ ;  /* 0x0000000334347819 */ /* 0x000fc400000012ff */
[----:B------:R-:W-:Y:S02]  /*c3a0*/  IADD3 R68, P5, R118, 0x2040, RZ ;  /* 0x0000204076447810 */ /* 0x000fe40007fbe0ff */
[----:B------:R-:W-:Y:S02]  /*c3b0*/  LOP3.LUT R56, R213, 0x380, RZ, 0xc0, !PT ;  /* 0x00000380d5387812 */ /* 0x000fe400078ec0ff */
[----:B------:R-:W-:Y:S01]  /*c3c0*/  SHF.R.U64 R48, R48, 0x3, RZ ;  /* 0x0000000330307819 */ /* 0x000fe200000012ff */
[----:B------:R-:W-:Y:S01]  /*c3d0*/  IMAD.X R69, RZ, RZ, R119, P5 ;  /* 0x000000ffff457224 */ /* 0x000fe200028e0677 */
[----:B------:R-:W-:Y:S02]  /*c3e0*/  SHF.R.U64 R60, R60, 0x3, RZ ;  /* 0x000000033c3c7819 */ /* 0x000fe400000012ff */
[C---:B------:R-:W-:Y:S02]  /*c3f0*/  IADD3 R44, P6, R118.reuse, 0x2020, RZ ;  /* 0x00002020762c7810 */ /* 0x040fe40007fde0ff */
[----:B------:R-:W-:-:S02]  /*c400*/  IADD3 R94, P1, R118, 0x4000, RZ ;  /* 0x00004000765e7810 */ /* 0x000fc40007f3e0ff */
[----:B------:R-:W-:Y:S01]  /*c410*/  LOP3.LUT R52, R52, R211, RZ, 0x3c, !PT ;  /* 0x000000d334347212 */ /* 0x000fe200078e3cff */
[--C-:B------:R-:W-:Y:S01]  /*c420*/  IMAD.X R65, RZ, RZ, R119.reuse, P6 ;  /* 0x000000ffff417224 */ /* 0x100fe200030e0677 */
[----:B------:R-:W-:Y:S01]  /*c430*/  LOP3.LUT R211, R68, 0x380, RZ, 0xc0, !PT ;  /* 0x0000038044d37812 */ /* 0x000fe200078ec0ff */
[----:B------:R-:W-:Y:S01]  /*c440*/  IMAD.X R95, RZ, RZ, R119, P1 ;  /* 0x000000ffff5f7224 */ /* 0x000fe200008e0677 */
[----:B------:R-:W-:Y:S02]  /*c450*/  LOP3.LUT R11, R118, 0x380, RZ, 0xc0, !PT ;  /* 0x00000380760b7812 */ /* 0x000fe400078ec0ff */
[----:B------:R-:W-:Y:S02]  /*c460*/  SHF.R.U64 R56, R56, 0x3, RZ ;  /* 0x0000000338387819 */ /* 0x000fe400000012ff */
[----:B------:R-:W-:Y:S02]  /*c470*/  LOP3.LUT R48, R48, R183, RZ, 0x3c, !PT ;  /* 0x000000b730307212 */ /* 0x000fe400078e3cff */
[----:B------:R-:W-:-:S02]  /*c480*/  LOP3.LUT R60, R60, R217, RZ, 0x3c, !PT ;  /* 0x000000d93c3c7212 */ /* 0x000fc400078e3cff */
[----:B------:R-:W-:Y:S02]  /*c490*/  IADD3 R72, P2, R118, 0x2060, RZ ;  /* 0x0000206076487810 */ /* 0x000fe40007f5e0ff */
[----:B------:R-:W-:Y:S02]  /*c4a0*/  LOP3.LUT R183, R44, 0x380, RZ, 0xc0, !PT ;  /* 0x000003802cb77812 */ /* 0x000fe400078ec0ff */
[----:B------:R-:W-:Y:S01]  /*c4b0*/  LOP3.LUT R217, R94, 0x380, RZ, 0xc0, !PT ;  /* 0x000003805ed97812 */ /* 0x000fe200078ec0ff */
[----:B------:R-:W-:Y:S01]  /*c4c0*/  IMAD.X R73, RZ, RZ, R119, P2 ;  /* 0x000000ffff497224 */ /* 0x000fe200010e0677 */
[----:B------:R-:W-:Y:S02]  /*c4d0*/  SHF.R.U64 R211, R211, 0x3, RZ ;  /* 0x00000003d3d37819 */ /* 0x000fe400000012ff */
[----:B------:R-:W-:Y:S02]  /*c4e0*/  IADD3 R30, P4, R118, 0x4040, RZ ;  /* 0x00004040761e7810 */ /* 0x000fe40007f9e0ff */
[----:B------:R-:W-:-:S02]  /*c4f0*/  SHF.R.U64 R11, R11, 0x3, RZ ;  /* 0x000000030b0b7819 */ /* 0x000fc400000012ff */
[----:B------:R-:W-:Y:S01]  /*c500*/  LOP3.LUT R56, R56, R213, RZ, 0x3c, !PT ;  /* 0x000000d538387212 */ /* 0x000fe200078e3cff */
[----:B------:R-:W-:Y:S01]  /*c510*/  IMAD.X R103, RZ, RZ, R119, P4 ;  /* 0x000000ffff677224 */ /* 0x000fe200020e0677 */
[----:B------:R-:W-:Y:S02]  /*c520*/  LOP3.LUT R213, R72, 0x380, RZ, 0xc0, !PT ;  /* 0x0000038048d57812 */ /* 0x000fe400078ec0ff */
[----:B------:R-:W-:Y:S02]  /*c530*/  SHF.R.U64 R183, R183, 0x3, RZ ;  /* 0x00000003b7b77819 */ /* 0x000fe400000012ff */
[----:B------:R-:W-:Y:S02]  /*c540*/  SHF.R.U64 R217, R217, 0x3, RZ ;  /* 0x00000003d9d97819 */ /* 0x000fe400000012ff */
[----:B------:R-:W-:Y:S02]  /*c550*/  IADD3 R4, P0, R118, 0x4020, RZ ;  /* 0x0000402076047810 */ /* 0x000fe40007f1e0ff */
[----:B------:R-:W-:-:S02]  /*c560*/  IADD3.X R61, RZ, R119, RZ, P3, !PT ;  /* 0x00000077ff3d7210 */ /* 0x000fc40001ffe4ff */
[C---:B------:R-:W-:Y:S01]  /*c570*/  IADD3 R6, P6, R118.reuse, 0x6000, RZ ;  /* 0x0000600076067810 */ /* 0x040fe20007fde0ff */
[--C-:B------:R-:W-:Y:S01]  /*c580*/  IMAD.X R99, RZ, RZ, R119.reuse, P0 ;  /* 0x000000ffff637224 */ /* 0x100fe200000e0677 */
[C---:B------:R-:W-:Y:S02]  /*c590*/  IADD3 R34, P3, R118.reuse, 0x4060, RZ ;  /* 0x0000406076227810 */ /* 0x040fe40007f7e0ff */
[C---:B------:R-:W-:Y:S01]  /*c5a0*/  IADD3 R3, P5, R118.reuse, 0x6020, RZ ;  /* 0x0000602076037810 */ /* 0x040fe20007fbe0ff */
[--C-:B------:R-:W-:Y:S01]  /*c5b0*/  IMAD.X R111, RZ, RZ, R119.reuse, P6 ;  /* 0x000000ffff6f7224 */ /* 0x100fe200030e0677 */
[C---:B------:R-:W-:Y:S01]  /*c5c0*/  IADD3 R10, P2, R118.reuse, 0x6040, RZ ;  /* 0x00006040760a7810 */ /* 0x040fe20007f5e0ff */
[----:B------:R-:W-:Y:S01]  /*c5d0*/  IMAD.X R107, RZ, RZ, R119, P3 ;  /* 0x000000ffff6b7224 */ /* 0x000fe200018e0677 */
[----:B-1----:R-:W-:Y:S02]  /*c5e0*/  IADD3 R24, P1, R118, 0x6060, RZ ;  /* 0x0000606076187810 */ /* 0x002fe40007f3e0ff */
[----:B------:R-:W-:-:S02]  /*c5f0*/  LOP3.LUT R68, R211, R68, RZ, 0x3c, !PT ;  /* 0x00000044d3447212 */ /* 0x000fc400078e3cff */
[----:B------:R-:W-:Y:S01]  /*c600*/  LOP3.LUT R118, R11, R118, RZ, 0x3c, !PT ;  /* 0x000000760b767212 */ /* 0x000fe200078e3cff */
[--C-:B------:R-:W-:Y:S01]  /*c610*/  IMAD.X R11, RZ, RZ, R119.reuse, P2 ;  /* 0x000000ffff0b7224 */ /* 0x100fe200010e0677 */
[----:B------:R-:W-:Y:S01]  /*c620*/  LOP3.LUT R211, R30, 0x380, RZ, 0xc0, !PT ;  /* 0x000003801ed37812 */ /* 0x000fe200078ec0ff */
[----:B------:R-:W-:Y:S01]  /*c630*/  IMAD.X R45, RZ, RZ, R119, P1 ;  /* 0x000000ffff2d7224 */ /* 0x000fe200008e0677 */
[----:B------:R-:W-:Y:S02]  /*c640*/  SHF.R.U64 R213, R213, 0x3, RZ ;  /* 0x00000003d5d57819 */ /* 0x000fe400000012ff */
[----:B------:R-:W-:Y:S02]  /*c650*/  LOP3.LUT R64, R183, R44, RZ, 0x3c, !PT ;  /* 0x0000002cb7407212 */ /* 0x000fe400078e3cff */
[----:B------:R-:W-:Y:S02]  /*c660*/  LOP3.LUT R94, R217, R94, RZ, 0x3c, !PT ;  /* 0x0000005ed95e7212 */ /* 0x000fe400078e3cff */
[----:B------:R-:W-:-:S02]  /*c670*/  LOP3.LUT R183, R4, 0x380, RZ, 0xc0, !PT ;  /* 0x0000038004b77812 */ /* 0x000fc400078ec0ff */
[----:B------:R-:W-:Y:S02]  /*c680*/  LOP3.LUT R217, R6, 0x380, RZ, 0xc0, !PT ;  /* 0x0000038006d97812 */ /* 0x000fe400078ec0ff */
[-C--:B------:R-:W-:Y:S02]  /*c690*/  IADD3.X R115, RZ, R119.reuse, RZ, P5, !PT ;  /* 0x00000077ff737210 */ /* 0x080fe40002ffe4ff */
[----:B------:R-:W-:Y:S02]  /*c6a0*/  SHF.R.U64 R211, R211, 0x3, RZ ;  /* 0x00000003d3d37819 */ /* 0x000fe400000012ff */
[----:B------:R-:W-:Y:S02]  /*c6b0*/  MOV R118, R118 ;  /* 0x0000007600767202 */ /* 0x000fe40000000f00 */
[----:B------:R-:W-:Y:S02]  /*c6c0*/  LOP3.LUT R72, R213, R72, RZ, 0x3c, !PT ;  /* 0x00000048d5487212 */ /* 0x000fe400078e3cff */
[----:B------:R-:W-:-:S02]  /*c6d0*/  LOP3.LUT R119, R10, 0x380, RZ, 0xc0, !PT ;  /* 0x000003800a777812 */ /* 0x000fc400078ec0ff */
[----:B------:R-:W-:Y:S02]  /*c6e0*/  LOP3.LUT R213, R34, 0x380, RZ, 0xc0, !PT ;  /* 0x0000038022d57812 */ /* 0x000fe400078ec0ff */
[----:B------:R-:W-:Y:S02]  /*c6f0*/  SHF.R.U64 R183, R183, 0x3, RZ ;  /* 0x00000003b7b77819 */ /* 0x000fe400000012ff */
[----:B------:R-:W-:Y:S02]  /*c700*/  SHF.R.U64 R217, R217, 0x3, RZ ;  /* 0x00000003d9d97819 */ /* 0x000fe400000012ff */
[----:B------:R-:W-:Y:S02]  /*c710*/  LOP3.LUT R102, R211, R30, RZ, 0x3c, !PT ;  /* 0x0000001ed3667212 */ /* 0x000fe400078e3cff */
[----:B------:R-:W-:Y:S02]  /*c720*/  LOP3.LUT R30, R24, 0x380, RZ, 0xc0, !PT ;  /* 0x00000380181e7812 */ /* 0x000fe400078ec0ff */
[----:B------:R-:W-:-:S02]  /*c730*/  SHF.R.U64 R119, R119, 0x3, RZ ;  /* 0x0000000377777819 */ /* 0x000fc400000012ff */
[----:B------:R-:W-:Y:S02]  /*c740*/  SHF.R.U64 R213, R213, 0x3, RZ ;  /* 0x00000003d5d57819 */ /* 0x000fe400000012ff */
[----:B------:R-:W-:Y:S02]  /*c750*/  LOP3.LUT R98, R183, R4, RZ, 0x3c, !PT ;  /* 0x00000004b7627212 */ /* 0x000fe400078e3cff */
[----:B------:R-:W-:Y:S02]  /*c760*/  LOP3.LUT R110, R217, R6, RZ, 0x3c, !PT ;  /* 0x00000006d96e7212 */ /* 0x000fe400078e3cff */
[----:B------:R-:W-:Y:S02]  /*c770*/  F2FP.BF16.F32.PACK_AB R4, R179, R181 ;  /* 0x000000b5b304723e */ /* 0x000fe400000010ff */
[----:B------:R-:W-:Y:S01]  /*c780*/  F2FP.BF16.F32.PACK_AB R6, R177, R180 ;  /* 0x000000b4b106723e */ /* 0x000fe200000010ff */
[----:B------:R-:W-:Y:S01]  /*c790*/  BAR.SYNC.DEFER_BLOCKING 0x1, 0x100 ;  /* 0x0044000000007b1d */ /* 0x000fe20000010000 */
[----:B------:R-:W-:-:S02]  /*c7a0*/  LOP3.LUT R0, R3, 0x380, RZ, 0xc0, !PT ;  /* 0x0000038003007812 */ /* 0x000fc400078ec0ff */
[----:B------:R-:W-:Y:S02]  /*c7b0*/  SHF.R.U64 R177, R30, 0x3, RZ ;  /* 0x000000031eb17819 */ /* 0x000fe400000012ff */
[----:B------:R-:W-:Y:S02]  /*c7c0*/  LOP3.LUT R10, R119, R10, RZ, 0x3c, !PT ;  /* 0x0000000a770a7212 */ /* 0x000fe400078e3cff */
[----:B------:R-:W-:Y:S02]  /*c7d0*/  LOP3.LUT R106, R213, R34, RZ, 0x3c, !PT ;  /* 0x00000022d56a7212 */ /* 0x000fe400078e3cff */
[----:B------:R-:W-:Y:S02]  /*c7e0*/  MOV R48, R48 ;  /* 0x0000003000307202 */ /* 0x000fe40000000f00 */
[----:B------:R-:W-:Y:S02]  /*c7f0*/  F2FP.BF16.F32.PACK_AB R30, R174, R176 ;  /* 0x000000b0ae1e723e */ /* 0x000fe400000010ff */
[----:B------:R-:W-:-:S02]  /*c800*/  MOV R52, R52 ;  /* 0x0000003400347202 */ /* 0x000fc40000000f00 */
[----:B------:R-:W-:Y:S02]  /*c810*/  F2FP.BF16.F32.PACK_AB R34, R171, R173 ;  /* 0x000000adab22723e */ /* 0x000fe400000010ff */
[----:B------:R-:W-:Y:S02]  /*c820*/  SHF.R.U64 R0, R0, 0x3, RZ ;  /* 0x0000000300007819 */ /* 0x000fe400000012ff */
[----:B------:R-:W-:Y:S02]  /*c830*/  MOV R56, R56 ;  /* 0x0000003800387202 */ /* 0x000fe40000000f00 */
[----:B------:R-:W-:Y:S02]  /*c840*/  MOV R38, R10 ;  /* 0x0000000a00267202 */ /* 0x000fe40000000f00 */
[----:B------:R-:W-:Y:S01]  /*c850*/  MOV R60, R60 ;  /* 0x0000003c003c7202 */ /* 0x000fe20000000f00 */
[----:B------:R1:W-:Y:S01]  /*c860*/  STSM.16.M88.4 [R118], R4 ;  /* 0x0000000476007844 */ /* 0x0003e20000000200 */
[----:B------:R-:W-:-:S02]  /*c870*/  F2FP.BF16.F32.PACK_AB R10, R163, R165 ;  /* 0x000000a5a30a723e */ /* 0x000fc400000010ff */
[----:B------:R-:W-:Y:S01]  /*c880*/  F2FP.BF16.F32.PACK_AB R11, R63, R62 ;  /* 0x0000003e3f0b723e */ /* 0x000fe200000010ff */
[----:B------:R2:W-:Y:S01]  /*c890*/  STSM.16.M88.4 [R48], R28 ;  /* 0x0000001c30007844 */ /* 0x0005e20000000200 */
[----:B------:R-:W-:Y:S02]  /*c8a0*/  MOV R64, R64 ;  /* 0x0000004000407202 */ /* 0x000fe40000000f00 */
[----:B------:R-:W-:Y:S01]  /*c8b0*/  LOP3.LUT R114, R0, R3, RZ, 0x3c, !PT ;  /* 0x0000000300727212 */ /* 0x000fe200078e3cff */
[----:B------:R3:W-:Y:S01]  /*c8c0*/  STSM.16.M88.4 [R52], R32 ;  /* 0x0000002034007844 */ /* 0x0007e20000000200 */
[----:B------:R-:W-:Y:S02]  /*c8d0*/  MOV R68, R68 ;  /* 0x0000004400447202 */ /* 0x000fe40000000f00 */
[----:B------:R-:W-:Y:S02]  /*c8e0*/  MOV R72, R72 ;  /* 0x0000004800487202 */ /* 0x000fe40000000f00 */
[----:B------:R-:W-:-:S02]  /*c8f0*/  LOP3.LUT R44, R177, R24, RZ, 0x3c, !PT ;  /* 0x00000018b12c7212 */ /* 0x000fc400078e3cff */
[----:B------:R-:W-:Y:S02]  /*c900*/  MOV R94, R94 ;  /* 0x0000005e005e7202 */ /* 0x000fe40000000f00 */
[----:B-1----:R-:W-:Y:S02]  /*c910*/  F2FP.BF16.F32.PACK_AB R4, R169, R172 ;  /* 0x000000aca904723e */ /* 0x002fe400000010ff */
[----:B------:R-:W-:Y:S02]  /*c920*/  F2FP.BF16.F32.PACK_AB R5, R51, R50 ;  /* 0x000000323305723e */ /* 0x000fe400000010ff */
[----:B------:R-:W-:Y:S02]  /*c930*/  F2FP.BF16.F32.PACK_AB R6, R166, R170 ;  /* 0x000000aaa606723e */ /* 0x000fe400000010ff */
[----:B------:R-:W-:Y:S02]  /*c940*/  F2FP.BF16.F32.PACK_AB R7, R55, R54 ;  /* 0x000000363707723e */ /* 0x000fe400000010ff */
[----:B--2---:R-:W-:-:S02]  /*c950*/  F2FP.BF16.F32.PACK_AB R28, R159, R161 ;  /* 0x000000a19f1c723e */ /* 0x004fc400000010ff */
[----:B------:R-:W-:Y:S01]  /*c960*/  F2FP.BF16.F32.PACK_AB R29, R75, R74 ;  /* 0x0000004a4b1d723e */ /* 0x000fe200000010ff */
[----:B------:R-:W-:Y:S01]  /*c970*/  STSM.16.M88.4 [R56], R4 ;  /* 0x0000000438007844 */ /* 0x000fe20000000200 */
[----:B------:R-:W-:Y:S02]  /*c980*/  F2FP.BF16.F32.PACK_AB R30, R77, R160 ;  /* 0x000000a04d1e723e */ /* 0x000fe400000010ff */
[----:B------:R-:W-:Y:S01]  /*c990*/  F2FP.BF16.F32.PACK_AB R31, R79, R78 ;  /* 0x0000004e4f1f723e */ /* 0x000fe200000010ff */
[----:B------:R1:W-:Y:S01]  /*c9a0*/  STSM.16.M88.4 [R60], R8 ;  /* 0x000000083c007844 */ /* 0x0003e20000000200 */
[----:B---3--:R-:W-:Y:S02]  /*c9b0*/  F2FP.BF16.F32.PACK_AB R32, R81, R157 ;  /* 0x0000009d5120723e */ /* 0x008fe400000010ff */
[----:B------:R-:W-:Y:S01]  /*c9c0*/  F2FP.BF16.F32.PACK_AB R33, R83, R82 ;  /* 0x000000525321723e */ /* 0x000fe200000010ff */
[----:B------:R-:W-:Y:S01]  /*c9d0*/  STSM.16.M88.4 [R64], R12 ;  /* 0x0000000c40007844 */ /* 0x000fe20000000200 */
[----:B------:R-:W-:-:S02]  /*c9e0*/  F2FP.BF16.F32.PACK_AB R34, R85, R84 ;  /* 0x000000545522723e */ /* 0x000fc400000010ff */
[----:B------:R-:W-:Y:S01]  /*c9f0*/  F2FP.BF16.F32.PACK_AB R35, R87, R86 ;  /* 0x000000565723723e */ /* 0x000fe200000010ff */
[----:B------:R-:W-:Y:S01]  /*ca00*/  STSM.16.M88.4 [R68], R28 ;  /* 0x0000001c44007844 */ /* 0x000fe20000000200 */
[----:B------:R-:W-:Y:S02]  /*ca10*/  MOV R3, R98 ;  /* 0x0000006200037202 */ /* 0x000fe40000000f00 */
[----:B------:R-:W-:Y:S01]  /*ca20*/  MOV R24, R106 ;  /* 0x0000006a00187202 */ /* 0x000fe20000000f00 */
[----:B------:R-:W-:Y:S01]  /*ca30*/  STSM.16.M88.4 [R72], R32 ;  /* 0x0000002048007844 */ /* 0x000fe20000000200 */
[----:B------:R-:W-:Y:S02]  /*ca40*/  F2FP.BF16.F32.PACK_AB R98, R101, R100 ;  /* 0x000000646562723e */ /* 0x000fe400000010ff */
[----:B------:R-:W-:Y:S01]  /*ca50*/  F2FP.BF16.F32.PACK_AB R99, R70, R58 ;  /* 0x0000003a4663723e */ /* 0x000fe200000010ff */
[----:B------:R-:W-:Y:S01]  /*ca60*/  STSM.16.M88.4 [R94], R88 ;  /* 0x000000585e007844 */ /* 0x000fe20000000200 */
        /* <DEDUP_REMOVED lines=8> */
[----:B------:R-:W-:Y:S01]  /*caf0*/  F2FP.BF16.F32.PACK_AB R120, R121, R120 ;  /* 0x000000787978723e */ /* 0x000fe200000010ff */
[----:B------:R-:W-:Y:S01]  /*cb00*/  STSM.16.M88.4 [R102], R104 ;  /* 0x0000006866007844 */ /* 0x000fe20000000200 */
[----:B------:R-:W-:Y:S02]  /*cb10*/  F2FP.BF16.F32.PACK_AB R113, R155, R154 ;  /* 0x0000009a9b71723e */ /* 0x000fe400000010ff */
[----:B------:R-:W-:Y:S02]  /*cb20*/  F2FP.BF16.F32.PACK_AB R114, R117, R116 ;  /* 0x000000747572723e */ /* 0x000fe400000010ff */
[----:B------:R-:W-:Y:S02]  /*cb30*/  F2FP.BF16.F32.PACK_AB R115, R158, R156 ;  /* 0x0000009c9e73723e */ /* 0x000fe400000010ff */
[----:B------:R-:W-:Y:S02]  /*cb40*/  F2FP.BF16.F32.PACK_AB R121, R123, R122 ;  /* 0x0000007a7b79723e */ /* 0x000fe400000010ff */
[----:B------:R-:W-:Y:S01]  /*cb50*/  F2FP.BF16.F32.PACK_AB R128, R129, R128 ;  /* 0x000000808180723e */ /* 0x000fe200000010ff */
[----:B------:R2:W-:Y:S01]  /*cb60*/  STSM.16.M88.4 [R24], R112 ;  /* 0x0000007018007844 */ /* 0x0005e20000000200 */
[----:B------:R-:W-:-:S02]  /*cb70*/  MOV R110, R110 ;  /* 0x0000006e006e7202 */ /* 0x000fc40000000f00 */
[----:B------:R-:W-:Y:S02]  /*cb80*/  F2FP.BF16.F32.PACK_AB R122, R125, R124 ;  /* 0x0000007c7d7a723e */ /* 0x000fe400000010ff */
[----:B------:R-:W-:Y:S02]  /*cb90*/  F2FP.BF16.F32.PACK_AB R123, R127, R126 ;  /* 0x0000007e7f7b723e */ /* 0x000fe400000010ff */
[----:B------:R-:W-:Y:S02]  /*cba0*/  F2FP.BF16.F32.PACK_AB R129, R131, R130 ;  /* 0x000000828381723e */ /* 0x000fe400000010ff */
[----:B------:R-:W-:Y:S01]  /*cbb0*/  F2FP.BF16.F32.PACK_AB R136, R137, R136 ;  /* 0x000000888988723e */ /* 0x000fe200000010ff */
[----:B------:R-:W-:Y:S01]  /*cbc0*/  STSM.16.M88.4 [R110], R120 ;  /* 0x000000786e007844 */ /* 0x000fe20000000200 */
[----:B------:R-:W-:Y:S02]  /*cbd0*/  ISETP.NE.U32.AND P0, PT, RZ, UR4, PT ;  /* 0x00000004ff007c0c */ /* 0x000fe4000bf05070 */
[----:B-1----:R-:W-:-:S02]  /*cbe0*/  IADD3 R10, P1, R199, UR4, RZ ;  /* 0x00000004c70a7c10 */ /* 0x002fc4000ff3e0ff */
[----:B------:R-:W-:Y:S01]  /*cbf0*/  F2FP.BF16.F32.PACK_AB R130, R133, R132 ;  /* 0x000000848582723e */ /* 0x000fe200000010ff */
[----:B--2---:R-:W-:Y:S01]  /*cc00*/  IMAD.MOV.U32 R24, RZ, RZ, RZ ;  /* 0x000000ffff187224 */ /* 0x004fe200078e00ff */
[----:B------:R-:W-:Y:S02]  /*cc10*/  F2FP.BF16.F32.PACK_AB R131, R135, R134 ;  /* 0x000000868783723e */ /* 0x000fe400000010ff */
[----:B------:R-:W-:Y:S02]  /*cc20*/  F2FP.BF16.F32.PACK_AB R137, R139, R138 ;  /* 0x0000008a8b89723e */ /* 0x000fe400000010ff */
[----:B------:R-:W-:Y:S01]  /*cc30*/  F2FP.BF16.F32.PACK_AB R144, R145, R144 ;  /* 0x000000909190723e */ /* 0x000fe200000010ff */
[----:B------:R1:W-:Y:S01]  /*cc40*/  STSM.16.M88.4 [R0], R128 ;  /* 0x0000008000007844 */ /* 0x0003e20000000200 */
[----:B------:R-:W-:Y:S02]  /*cc50*/  F2FP.BF16.F32.PACK_AB R138, R141, R140 ;  /* 0x0000008c8d8a723e */ /* 0x000fe400000010ff */
[----:B------:R-:W-:-:S02]  /*cc60*/  F2FP.BF16.F32.PACK_AB R139, R143, R142 ;  /* 0x0000008e8f8b723e */ /* 0x000fc400000010ff */
[----:B------:R-:W-:Y:S02]  /*cc70*/  F2FP.BF16.F32.PACK_AB R145, R147, R146 ;  /* 0x000000929391723e */ /* 0x000fe400000010ff */
[----:B------:R-:W-:Y:S01]  /*cc80*/  MOV R44, R44 ;  /* 0x0000002c002c7202 */ /* 0x000fe20000000f00 */
[----:B------:R-:W-:Y:S01]  /*cc90*/  STSM.16.M88.4 [R38], R136 ;  /* 0x0000008826007844 */ /* 0x000fe20000000200 */
[----:B------:R-:W-:Y:S02]  /*cca0*/  F2FP.BF16.F32.PACK_AB R146, R149, R148 ;  /* 0x000000949592723e */ /* 0x000fe400000010ff */
[----:B------:R-:W-:Y:S02]  /*ccb0*/  F2FP.BF16.F32.PACK_AB R147, R151, R150 ;  /* 0x000000969793723e */ /* 0x000fe400000010ff */
[----:B------:R-:W-:Y:S02]  /*ccc0*/  ISETP.NE.AND.EX P0, PT, RZ, UR5, PT, P0 ;  /* 0x00000005ff007c0c */ /* 0x000fe4000bf05300 */
[----:B------:R-:W-:Y:S01]  /*ccd0*/  IADD3.X R11, R200, UR5, RZ, P1, !PT ;  /* 0x00000005c80b7c10 */ /* 0x000fe20008ffe4ff */
[----:B------:R-:W-:Y:S01]  /*cce0*/  ULDC.64 UR4, c[0x0][0xbe0] ;  /* 0x0002f80000047ab9 */ /* 0x000fe20000000a00 */
[----:B------:R2:W-:Y:S01]  /*ccf0*/  STSM.16.M88.4 [R44], R144 ;  /* 0x000000902c007844 */ /* 0x0005e20000000200 */
[----:B------:R-:W-:Y:S01]  /*cd00*/  BAR.SYNC.DEFER_BLOCKING 0x1, 0x100 ;  /* 0x0044000000007b1d */ /* 0x000fe20000010000 */
[----:B------:R-:W-:-:S04]  /*cd10*/  ISETP.NE.U32.AND P6, PT, RZ, UR4, PT ;  /* 0x00000004ff007c0c */ /* 0x000fc8000bfc5070 */
[----:B------:R-:W-:-:S13]  /*cd20*/  ISETP.NE.AND.EX P6, PT, RZ, UR5, PT, P6 ;  /* 0x00000005ff007c0c */ /* 0x000fda000bfc5360 */
[----:B------:R-:W-:Y:S01]  /*cd30*/  @P6 IADD3 R6, P4, R199, UR4, RZ ;  /* 0x00000004c7066c10 */ /* 0x000fe2000ff9e0ff */
[----:B------:R-:W-:Y:S02]  /*cd40*/  ULDC UR4, c[0x0][0xa88] ;  /* 0x0002a20000047ab9 */ /* 0x000fe40000000800 */
[----:B-1----:R-:W-:Y:S02]  /*cd50*/  MOV R0, UR4 ;  /* 0x0000000400007c02 */ /* 0x002fe40008000f00 */
[----:B------:R-:W-:Y:S01]  /*cd60*/  @P6 IADD3.X R7, R200, UR5, RZ, P4, !PT ;  /* 0x00000005c8076c10 */ /* 0x000fe2000a7fe4ff */
[----:B------:R1:W5:Y:S01]  /*cd70*/  @P0 LDG.E R24, desc[UR40][R10.64] ;  /* 0x000000280a180981 */ /* 0x000362000c1e1900 */
[----:B------:R-:W-:-:S03]  /*cd80*/  IMAD R5, R192, 0x40, R187 ;  /* 0x00000040c0057824 */ /* 0x000fc600078e02bb */
[----:B------:R1:W5:Y:S01]  /*cd90*/  @P6 LDG.E R0, desc[UR40][R6.64] ;  /* 0x0000002806006981 */ /* 0x000362000c1e1900 */
[----:B------:R-:W-:-:S03]  /*cda0*/  IMAD.WIDE R4, R5, 0x2, R36 ;  /* 0x0000000205047825 */ /* 0x000fc600078e0224 */
[C---:B------:R-:W-:Y:S02]  /*cdb0*/  IADD3 R9, P1, R4.reuse, 0x1000, RZ ;  /* 0x0000100004097810 */ /* 0x040fe40007f3e0ff */
[C---:B------:R-:W-:Y:S02]  /*cdc0*/  IADD3 R13, P2, R4.reuse, 0x2000, RZ ;  /* 0x00002000040d7810 */ /* 0x040fe40007f5e0ff */
[C---:B------:R-:W-:Y:S02]  /*cdd0*/  IADD3 R29, P3, R4.reuse, 0x3000, RZ ;  /* 0x00003000041d7810 */ /* 0x040fe40007f7e0ff */
[----:B------:R-:W-:Y:S02]  /*cde0*/  IADD3 R33, P4, R4, 0x4000, RZ ;  /* 0x0000400004217810 */ /* 0x000fe40007f9e0ff */
[----:B------:R-:W-:Y:S02]  /*cdf0*/  LOP3.LUT R8, R9, 0x380, RZ, 0xc0, !PT ;  /* 0x0000038009087812 */ /* 0x000fe400078ec0ff */
[----:B------:R-:W-:-:S02]  /*ce00*/  LOP3.LUT R12, R13, 0x380, RZ, 0xc0, !PT ;  /* 0x000003800d0c7812 */ /* 0x000fc400078ec0ff */
[----:B------:R-:W-:Y:S02]  /*ce10*/  LOP3.LUT R28, R29, 0x380, RZ, 0xc0, !PT ;  /* 0x000003801d1c7812 */ /* 0x000fe400078ec0ff */
[----:B------:R-:W-:Y:S02]  /*ce20*/  LOP3.LUT R32, R33, 0x380, RZ, 0xc0, !PT ;  /* 0x0000038021207812 */ /* 0x000fe400078ec0ff */
[----:B------:R-:W-:Y:S02]  /*ce30*/  SHF.R.U64 R8, R8, 0x3, RZ ;  /* 0x0000000308087819 */ /* 0x000fe400000012ff */
[----:B------:R-:W-:Y:S02]  /*ce40*/  SHF.R.U64 R12, R12, 0x3, RZ ;  /* 0x000000030c0c7819 */ /* 0x000fe400000012ff */
[----:B------:R-:W-:Y:S02]  /*ce50*/  SHF.R.U64 R28, R28, 0x3, RZ ;  /* 0x000000031c1c7819 */ /* 0x000fe400000012ff */
[----:B------:R-:W-:-:S02]  /*ce60*/  SHF.R.U64 R32, R32, 0x3, RZ ;  /* 0x0000000320207819 */ /* 0x000fc400000012ff */
[----:B------:R-:W-:Y:S02]  /*ce70*/  IADD3 R37, P5, R4, 0x5000, RZ ;  /* 0x0000500004257810 */ /* 0x000fe40007fbe0ff */
        /* <DEDUP_REMOVED lines=8> */
[----:B------:R-:W-:-:S02]  /*cf00*/  P2R R14, PR, RZ, 0x20 ;  /* 0x00000020ff0e7803 */ /* 0x000fc40000000000 */
[C---:B------:R-:W-:Y:S02]  /*cf10*/  IADD3 R41, P1, R4.reuse, 0x6000, RZ ;  /* 0x0000600004297810 */ /* 0x040fe40007f3e0ff */
[C---:B------:R-:W-:Y:S02]  /*cf20*/  IADD3 R45, P2, R4.reuse, 0x7000, RZ ;  /* 0x00007000042d7810 */ /* 0x040fe40007f5e0ff */
[C---:B------:R-:W-:Y:S02]  /*cf30*/  IADD3 R49, P3, R4.reuse, 0x8000, RZ ;  /* 0x0000800004317810 */ /* 0x040fe40007f7e0ff */
[C---:B------:R-:W-:Y:S02]  /*cf40*/  IADD3 R53, P4, R4.reuse, 0x9000, RZ ;  /* 0x0000900004357810 */ /* 0x040fe40007f9e0ff */
[----:B------:R-:W-:Y:S02]  /*cf50*/  IADD3 R57, P5, R4, 0xa000, RZ ;  /* 0x0000a00004397810 */ /* 0x000fe40007fbe0ff */
[----:B------:R-:W-:-:S02]  /*cf60*/  LOP3.LUT R36, R37, 0x380, RZ, 0xc0, !PT ;  /* 0x0000038025247812 */ /* 0x000fc400078ec0ff */
[----:B------:R-:W-:Y:S02]  /*cf70*/  LOP3.LUT R40, R41, 0x380, RZ, 0xc0, !PT ;  /* 0x0000038029287812 */ /* 0x000fe400078ec0ff */
[----:B--2---:R-:W-:Y:S02]  /*cf80*/  LOP3.LUT R44, R45, 0x380, RZ, 0xc0, !PT ;  /* 0x000003802d2c7812 */ /* 0x004fe400078ec0ff */
[----:B------:R-:W-:Y:S02]  /*cf90*/  LOP3.LUT R48, R49, 0x380, RZ, 0xc0, !PT ;  /* 0x0000038031307812 */ /* 0x000fe400078ec0ff */
[----:B------:R-:W-:Y:S02]  /*cfa0*/  LOP3.LUT R52, R53, 0x380, RZ, 0xc0, !PT ;  /* 0x0000038035347812 */ /* 0x000fe400078ec0ff */
[----:B------:R-:W-:Y:S02]  /*cfb0*/  LOP3.LUT R56, R57, 0x380, RZ, 0xc0, !PT ;  /* 0x0000038039387812 */ /* 0x000fe400078ec0ff */
[----:B------:R-:W-:-:S02]  /*cfc0*/  SHF.R.U64 R36, R36, 0x3, RZ ;  /* 0x0000000324247819 */ /* 0x000fc400000012ff */
[----:B------:R-:W-:Y:S02]  /*cfd0*/  SHF.R.U64 R40, R40, 0x3, RZ ;  /* 0x0000000328287819 */ /* 0x000fe400000012ff */
[----:B------:R-:W-:Y:S02]  /*cfe0*/  SHF.R.U64 R44, R44, 0x3, RZ ;  /* 0x000000032c2c7819 */ /* 0x000fe400000012ff */
[----:B------:R-:W-:Y:S02]  /*cff0*/  SHF.R.U64 R48, R48, 0x3, RZ ;  /* 0x0000000330307819 */ /* 0x000fe400000012ff */
[----:B------:R-:W-:Y:S02]  /*d000*/  SHF.R.U64 R52, R52, 0x3, RZ ;  /* 0x0000000334347819 */ /* 0x000fe400000012ff */
[----:B------:R-:W-:Y:S02]  /*d010*/  SHF.R.U64 R56, R56, 0x3, RZ ;  /* 0x0000000338387819 */ /* 0x000fe400000012ff */
[----:B------:R-:W-:-:S02]  /*d020*/  LOP3.LUT R36, R36, R37, RZ, 0x3c, !PT ;  /* 0x0000002524247212 */ /* 0x000fc400078e3cff */
[----:B------:R-:W-:Y:S02]  /*d030*/  LOP3.LUT R40, R40, R41, RZ, 0x3c, !PT ;  /* 0x0000002928287212 */ /* 0x000fe400078e3cff */
[----:B------:R-:W-:Y:S02]  /*d040*/  LOP3.LUT R44, R44, R45, RZ, 0x3c, !PT ;  /* 0x0000002d2c2c7212 */ /* 0x000fe400078e3cff */
[----:B------:R-:W-:Y:S02]  /*d050*/  LOP3.LUT R48, R48, R49, RZ, 0x3c, !PT ;  /* 0x0000003130307212 */ /* 0x000fe400078e3cff */
[----:B------:R-:W-:Y:S02]  /*d060*/  LOP3.LUT R52, R52, R53, RZ, 0x3c, !PT ;  /* 0x0000003534347212 */ /* 0x000fe400078e3cff */
[----:B------:R-:W-:Y:S01]  /*d070*/  LOP3.LUT R56, R56, R57, RZ, 0x3c, !PT ;  /* 0x0000003938387212 */ /* 0x000fe200078e3cff */
[----:B-1----:R-:W-:Y:S06]  /*d080*/  @P6 BRA `(.L_x_560) ;  /* 0x0000000000106947 */ /* 0x002fec0003800000 */
[----:B------:R-:W-:Y:S05]  /*d090*/  @!P0 BRA `(.L_x_560) ;  /* 0x00000000000c8947 */ /* 0x000fea0003800000 */
[----:B------:R-:W2:Y:S04]  /*d0a0*/  LDG.E R3, desc[UR40][R10.64] ;  /* 0x000000280a037981 */ /* 0x000ea8000c1e1900 */
[----:B-----5:R-:W2:Y:S02]  /*d0b0*/  LDG.E R0, desc[UR40][R10.64+0x4] ;  /* 0x000004280a007981 */ /* 0x020ea4000c1e1900 */
[----:B--2---:R-:W-:-:S07]  /*d0c0*/  IMAD.IADD R0, R0, 0x1, -R3 ;  /* 0x0000000100007824 */ /* 0x004fce00078e0a03 */
.L_x_560:
[----:B------:R-:W1:Y:S01]  /*d0d0*/  SHFL.IDX PT, R3, R206, RZ, 0x1f ;  /* 0x00001fffce037589 */ /* 0x000e6200000e0000 */
[----:B------:R-:W-:Y:S01]  /*d0e0*/  ISETP.NE.AND P6, PT, R14, RZ, PT ;  /* 0x000000ff0e00720c */ /* 0x000fe20003fc5270 */
[--C-:B------:R-:W-:Y:S01]  /*d0f0*/  IMAD.X R57, RZ, RZ, R5.reuse, P5 ;  /* 0x000000ffff397224 */ /* 0x100fe200028e0605 */
[C---:B------:R-:W-:Y:S01]  /*d100*/  LOP3.LUT R7, R4.reuse, 0x380, RZ, 0xc0, !PT ;  /* 0x0000038004077812 */ /* 0x040fe200078ec0ff */
[--C-:B------:R-:W-:Y:S01]  /*d110*/  IMAD.X R41, RZ, RZ, R5.reuse, P1 ;  /* 0x000000ffff297224 */ /* 0x100fe200008e0605 */
        /* <DEDUP_REMOVED lines=9> */
[----:B------:R-:W-:Y:S02]  /*d1b0*/  LOP3.LUT R60, R61, 0x380, RZ, 0xc0, !PT ;  /* 0x000003803d3c7812 */ /* 0x000fe400078ec0ff */
[----:B------:R-:W-:Y:S01]  /*d1c0*/  LOP3.LUT R64, R65, 0x380, RZ, 0xc0, !PT ;  /* 0x0000038041407812 */ /* 0x000fe200078ec0ff */
[----:B------:R-:W-:Y:S01]  /*d1d0*/  IMAD.X R77, RZ, RZ, R5, P4 ;  /* 0x000000ffff4d7224 */ /* 0x000fe200020e0605 */
[----:B------:R-:W-:Y:S02]  /*d1e0*/  LOP3.LUT R68, R69, 0x380, RZ, 0xc0, !PT ;  /* 0x0000038045447812 */ /* 0x000fe400078ec0ff */
[----:B------:R-:W-:Y:S02]  /*d1f0*/  LOP3.LUT R72, R73, 0x380, RZ, 0xc0, !PT ;  /* 0x0000038049487812 */ /* 0x000fe400078ec0ff */
[----:B------:R-:W-:Y:S02]  /*d200*/  SHF.R.U64 R60, R60, 0x3, RZ ;  /* 0x000000033c3c7819 */ /* 0x000fe400000012ff */
[----:B-1----:R-:W-:-:S02]  /*d210*/  ISETP.NE.AND P5, PT, R3, RZ, PT ;  /* 0x000000ff0300720c */ /* 0x002fc40003fa5270 */
[----:B------:R-:W-:Y:S02]  /*d220*/  LOP3.LUT R3, R10, 0x380, RZ, 0xc0, !PT ;  /* 0x000003800a037812 */ /* 0x000fe400078ec0ff */
[----:B------:R-:W-:Y:S02]  /*d230*/  SHF.R.U64 R64, R64, 0x3, RZ ;  /* 0x0000000340407819 */ /* 0x000fe400000012ff */
[----:B------:R-:W-:Y:S02]  /*d240*/  SHF.R.U64 R68, R68, 0x3, RZ ;  /* 0x0000000344447819 */ /* 0x000fe400000012ff */
[----:B------:R-:W-:Y:S02]  /*d250*/  SHF.R.U64 R72, R72, 0x3, RZ ;  /* 0x0000000348487819 */ /* 0x000fe400000012ff */
[----:B------:R-:W-:Y:S02]  /*d260*/  SHF.R.U64 R7, R7, 0x3, RZ ;  /* 0x0000000307077819 */ /* 0x000fe400000012ff */
[----:B------:R-:W-:-:S02]  /*d270*/  SHF.R.U64 R3, R3, 0x3, RZ ;  /* 0x0000000303037819 */ /* 0x000fc400000012ff */
[----:B------:R-:W-:Y:S01]  /*d280*/  LOP3.LUT R60, R60, R61, RZ, 0x3c, !PT ;  /* 0x0000003d3c3c7212 */ /* 0x000fe200078e3cff */
[--C-:B------:R-:W-:Y:S01]  /*d290*/  IMAD.X R61, RZ, RZ, R5.reuse, P6 ;  /* 0x000000ffff3d7224 */ /* 0x100fe200030e0605 */
[----:B------:R-:W-:Y:S02]  /*d2a0*/  LOP3.LUT R64, R64, R65, RZ, 0x3c, !PT ;  /* 0x0000004140407212 */ /* 0x000fe400078e3cff */
[----:B------:R-:W-:Y:S01]  /*d2b0*/  LOP3.LUT R68, R68, R69, RZ, 0x3c, !PT ;  /* 0x0000004544447212 */ /* 0x000fe200078e3cff */
[--C-:B------:R-:W-:Y:S01]  /*d2c0*/  IMAD.X R69, RZ, RZ, R5.reuse, P2 ;  /* 0x000000ffff457224 */ /* 0x100fe200010e0605 */
[----:B------:R-:W-:Y:S01]  /*d2d0*/  LOP3.LUT R72, R72, R73, RZ, 0x3c, !PT ;  /* 0x0000004948487212 */ /* 0x000fe200078e3cff */
[--C-:B------:R-:W-:Y:S01]  /*d2e0*/  IMAD.X R73, RZ, RZ, R5.reuse, P3 ;  /* 0x000000ffff497224 */ /* 0x100fe200018e0605 */
[----:B------:R-:W-:Y:S01]  /*d2f0*/  LOP3.LUT R6, R7, R4, RZ, 0x3c, !PT ;  /* 0x0000000407067212 */ /* 0x000fe200078e3cff */
[----:B------:R-:W-:Y:S01]  /*d300*/  IMAD.MOV.U32 R7, RZ, RZ, R5 ;  /* 0x000000ffff077224 */ /* 0x000fe200078e0005 */
[----:B------:R-:W-:-:S02]  /*d310*/  IADD3.X R65, RZ, R5, RZ, P1, !PT ;  /* 0x00000005ff417210 */ /* 0x000fc40000ffe4ff */
[----:B------:R-:W-:Y:S02]  /*d320*/  LOP3.LUT R76, R3, R10, RZ, 0x3c, !PT ;  /* 0x0000000a034c7212 */ /* 0x000fe400078e3cff */
[----:B------:R-:W-:Y:S02]  /*d330*/  SHF.R.S32.HI R80, RZ, 0x1f, R198 ;  /* 0x0000001fff507819 */ /* 0x000fe400000114c6 */
[----:B------:R-:W-:Y:S02]  /*d340*/  SEL R83, R201, RZ, !P0 ;  /* 0x000000ffc9537207 */ /* 0x000fe40004000000 */
[----:B------:R-:W-:Y:S02]  /*d350*/  SEL R205, R205, RZ, !P0 ;  /* 0x000000ffcdcd7207 */ /* 0x000fe40004000000 */
[----:B-----5:R-:W-:Y:S01]  /*d360*/  SHF.R.S32.HI R81, RZ, 0x1f, R24 ;  /* 0x0000001fff517819 */ /* 0x020fe20000011418 */
[----:B------:R-:W-:Y:S06]  /*d370*/  @P5 BRA `(.L_x_561) ;  /* 0x0000000000645947 */ /* 0x000fec0003800000 */
[----:B------:R-:W-:Y:S01]  /*d380*/  ULDC.64 UR4, c[0x0][0xb70] ;  /* 0x0002dc0000047ab9 */ /* 0x000fe20000000a00 */
[----:B------:R-:W-:Y:S01]  /*d390*/  IMAD.MOV.U32 R4, RZ, RZ, R24 ;  /* 0x000000ffff047224 */ /* 0x000fe200078e0018 */
[----:B------:R-:W-:Y:S01]  /*d3a0*/  LEA R15, R203, R188, 0x6 ;  /* 0x000000bccb0f7211 */ /* 0x000fe200078e30ff */
[----:B------:R-:W-:Y:S02]  /*d3b0*/  IMAD R3, R80, UR4, RZ ;  /* 0x0000000450037c24 */ /* 0x000fe4000f8e02ff */
[----:B------:R-:W-:Y:S02]  /*d3c0*/  IMAD.MOV.U32 R5, RZ, RZ, R81 ;  /* 0x000000ffff057224 */ /* 0x000fe400078e0051 */
[C---:B------:R-:W-:Y:S02]  /*d3d0*/  IMAD R3, R198.reuse, UR5, R3 ;  /* 0x00000005c6037c24 */ /* 0x040fe4000f8e0203 */
[----:B------:R-:W-:Y:S01]  /*d3e0*/  IMAD.WIDE.U32 R4, R198, UR4, R4 ;  /* 0x00000004c6047c25 */ /* 0x000fe2000f8e0004 */
[----:B------:R-:W-:-:S03]  /*d3f0*/  ULDC.64 UR4, c[0x0][0xb78] ;  /* 0x0002de0000047ab9 */ /* 0x000fc60000000a00 */
[----:B------:R-:W-:Y:S02]  /*d400*/  IMAD.IADD R5, R5, 0x1, R3 ;  /* 0x0000000105057824 */ /* 0x000fe400078e0203 */
[----:B------:R-:W-:Y:S02]  /*d410*/  IMAD.MOV R11, RZ, RZ, -R191 ;  /* 0x000000ffff0b7224 */ /* 0x000fe400078e0abf */
[----:B------:R-:W-:Y:S02]  /*d420*/  IMAD R3, R205, UR4, RZ ;  /* 0x00000004cd037c24 */ /* 0x000fe4000f8e02ff */
[C---:B------:R-:W-:Y:S01]  /*d430*/  IMAD.WIDE.U32 R4, R83.reuse, UR4, R4 ;  /* 0x0000000453047c25 */ /* 0x040fe2000f8e0004 */
[----:B------:R-:W-:Y:S02]  /*d440*/  ISETP.NE.AND P0, PT, R190, R11, PT ;  /* 0x0000000bbe00720c */ /* 0x000fe40003f05270 */
[----:B------:R-:W-:Y:S01]  /*d450*/  SHF.R.S32.HI R11, RZ, 0x1f, R15 ;  /* 0x0000001fff0b7819 */ /* 0x000fe2000001140f */
[----:B------:R-:W-:Y:S01]  /*d460*/  IMAD R14, R83, UR5, R3 ;  /* 0x00000005530e7c24 */ /* 0x000fe2000f8e0203 */
[C---:B------:R-:W-:Y:S01]  /*d470*/  IADD3 R10, P2, R15.reuse, R4, RZ ;  /* 0x000000040f0a7210 */ /* 0x040fe20007f5e0ff */
[C---:B------:R-:W-:Y:S01]  /*d480*/  VIADD R3, R15.reuse, 0x8 ;  /* 0x000000080f037836 */ /* 0x040fe20000000000 */
[----:B------:R-:W-:Y:S01]  /*d490*/  ISETP.GE.OR P1, PT, R15, R0, P0 ;  /* 0x000000000f00720c */ /* 0x000fe20000726670 */
[----:B------:R-:W-:Y:S01]  /*d4a0*/  ULDC.64 UR4, c[0x0][0xb40] ;  /* 0x0002d00000047ab9 */ /* 0x000fe20000000a00 */
[----:B------:R-:W-:-:S02]  /*d4b0*/  IADD3.X R11, R11, R5, R14, P2, !PT ;  /* 0x000000050b0b7210 */ /* 0x000fc400017fe40e */
[----:B------:R-:W-:Y:S02]  /*d4c0*/  ISETP.GE.OR P0, PT, R3, R0, P0 ;  /* 0x000000000300720c */ /* 0x000fe40000706670 */
[----:B------:R-:W-:-:S04]  /*d4d0*/  LEA R4, P2, R10, UR4, 0x2 ;  /* 0x000000040a047c11 */ /* 0x000fc8000f8410ff */
[----:B------:R-:W-:-:S05]  /*d4e0*/  LEA.HI.X R5, R10, UR5, R11, 0x2, P2 ;  /* 0x000000050a057c11 */ /* 0x000fca00090f140b */
[----:B------:R1:W-:Y:S04]  /*d4f0*/  @!P1 STG.E desc[UR40][R4.64], R21 ;  /* 0x0000001504009986 */ /* 0x0003e8000c101928 */
[----:B------:R1:W-:Y:S02]  /*d500*/  @!P0 STG.E desc[UR40][R4.64+0x20], R20 ;  /* 0x0000201404008986 */ /* 0x0003e4000c101928 */
.L_x_561:
[----:B------:R-:W2:Y:S01]  /*d510*/  LDC R90, c[0x0][0xa8c] ;  /* 0x0002a300ff5a7b82 */ /* 0x000ea20000000800 */
[----:B------:R-:W-:Y:S01]  /*d520*/  ULDC.64 UR4, c[0x0][0xaa0] ;  /* 0x0002a80000047ab9 */ /* 0x000fe20000000a00 */
[--C-:B-1----:R-:W-:Y:S01]  /*d530*/  SHF.R.S32.HI R21, RZ, 0x1f, R187.reuse ;  /* 0x0000001fff157819 */ /* 0x102fe200000114bb */
[----:B------:R-:W-:Y:S01]  /*d540*/  IMAD R3, R81, UR4, RZ ;  /* 0x0000000451037c24 */ /* 0x000fe2000f8e02ff */
[----:B------:R-:W5:Y:S01]  /*d550*/  LD.E.128 R4, desc[UR40][R6.64] ;  /* 0x0000002806047980 */ /* 0x000f62000c101d00 */
[----:B------:R-:W-:Y:S02]  /*d560*/  IMAD.MOV.U32 R20, RZ, RZ, R187 ;  /* 0x000000ffff147224 */ /* 0x000fe400078e00bb */
[C---:B------:R-:W-:Y:S01]  /*d570*/  IMAD R3, R24.reuse, UR5, R3 ;  /* 0x0000000518037c24 */ /* 0x040fe2000f8e0203 */
[----:B------:R-:W5:Y:S01]  /*d580*/  LD.E.128 R8, desc[UR40][R8.64] ;  /* 0x0000002808087980 */ /* 0x000f62000c101d00 */
[----:B------:R-:W-:Y:S01]  /*d590*/  IMAD.WIDE.U32 R20, R24, UR4, R20 ;  /* 0x0000000418147c25 */ /* 0x000fe2000f8e0014 */
[----:B------:R-:W-:-:S02]  /*d5a0*/  ULDC.64 UR4, c[0x0][0xae0] ;  /* 0x0002b80000047ab9 */ /* 0x000fc40000000a00 */
[----:B------:R-:W5:Y:S01]  /*d5b0*/  LD.E.128 R12, desc[UR40][R12.64] ;  /* 0x000000280c0c7980 */ /* 0x000f62000c101d00 */
[----:B------:R-:W-:Y:S02]  /*d5c0*/  IMAD.IADD R21, R21, 0x1, R3 ;  /* 0x0000000115157824 */ /* 0x000fe400078e0203 */
[----:B------:R-:W-:Y:S01]  /*d5d0*/  VIADD R3, R187, 0x40 ;  /* 0x00000040bb037836 */ /* 0x000fe20000000000 */
[----:B------:R-:W5:Y:S01]  /*d5e0*/  LD.E.128 R28, desc[UR40][R28.64] ;  /* 0x000000281c1c7980 */ /* 0x000f62000c101d00 */
[----:B------:R-:W-:Y:S02]  /*d5f0*/  IMAD R81, R80, UR4, RZ ;  /* 0x0000000450517c24 */ /* 0x000fe4000f8e02ff */
[----:B------:R-:W-:Y:S01]  /*d600*/  IMAD R85, R203, -0x40, R0 ;  /* 0xffffffc0cb557824 */ /* 0x000fe200078e0200 */
[----:B------:R-:W5:Y:S01]  /*d610*/  LD.E.128 R32, desc[UR40][R32.64] ;  /* 0x0000002820207980 */ /* 0x000f62000c101d00 */
[----:B------:R-:W-:Y:S01]  /*d620*/  VIADD R0, R192, 0x20 ;  /* 0x00000020c0007836 */ /* 0x000fe20000000000 */
[----:B--2---:R-:W-:-:S02]  /*d630*/  ISETP.GE.AND P3, PT, R3, R90, PT ;  /* 0x0000005a0300720c */ /* 0x004fc40003f66270 */
[----:B------:R-:W5:Y:S01]  /*d640*/  LD.E.128 R36, desc[UR40][R36.64] ;  /* 0x0000002824247980 */ /* 0x000f62000c101d00 */
[C---:B------:R-:W-:Y:S01]  /*d650*/  IMAD R81, R198.reuse, UR5, R81 ;  /* 0x00000005c6517c24 */ /* 0x040fe2000f8e0251 */
[C---:B------:R-:W-:Y:S01]  /*d660*/  ISETP.GE.AND P2, PT, R187.reuse, R90, PT ;  /* 0x0000005abb00720c */ /* 0x040fe20003f46270 */
[----:B------:R-:W-:Y:S01]  /*d670*/  IMAD.WIDE.U32 R20, R198, UR4, R20 ;  /* 0x00000004c6147c25 */ /* 0x000fe2000f8e0014 */
[----:B------:R-:W5:Y:S01]  /*d680*/  LD.E.128 R40, desc[UR40][R40.64] ;  /* 0x0000002828287980 */ /* 0x000f62000c101d00 */
[----:B------:R-:W-:Y:S01]  /*d690*/  SEL R24, RZ, 0xffffffff, P3 ;  /* 0xffffffffff187807 */ /* 0x000fe20001800000 */
[----:B------:R-:W-:Y:S02]  /*d6a0*/  ULDC.64 UR4, c[0x0][0xae8] ;  /* 0x0002ba0000047ab9 */ /* 0x000fe40000000a00 */
[----:B------:R-:W5:Y:S01]  /*d6b0*/  LD.E.128 R44, desc[UR40][R44.64] ;  /* 0x000000282c2c7980 */ /* 0x000f62000c101d00 */
[----:B------:R-:W-:-:S03]  /*d6c0*/  VIADD R86, R187, 0x80 ;  /* 0x00000080bb567836 */ /* 0x000fc60000000000 */
[----:B------:R-:W5:Y:S01]  /*d6d0*/  LD.E.128 R48, desc[UR40][R48.64] ;  /* 0x0000002830307980 */ /* 0x000f62000c101d00 */
[----:B------:R-:W-:-:S03]  /*d6e0*/  VIADD R87, R187, 0xc0 ;  /* 0x000000c0bb577836 */ /* 0x000fc60000000000 */
[----:B------:R-:W5:Y:S04]  /*d6f0*/  LD.E.128 R52, desc[UR40][R52.64] ;  /* 0x0000002834347980 */ /* 0x000f68000c101d00 */
[----:B------:R-:W5:Y:S04]  /*d700*/  LD.E.128 R56, desc[UR40][R56.64] ;  /* 0x0000002838387980 */ /* 0x000f68000c101d00 */
[----:B------:R-:W5:Y:S04]  /*d710*/  LD.E.128 R60, desc[UR40][R60.64] ;  /* 0x000000283c3c7980 */ /* 0x000f68000c101d00 */
[----:B------:R-:W5:Y:S04]  /*d720*/  LD.E.128 R64, desc[UR40][R64.64] ;  /* 0x0000002840407980 */ /* 0x000f68000c101d00 */
[----:B------:R-:W5:Y:S04]  /*d730*/  LD.E.128 R68, desc[UR40][R68.64] ;  /* 0x0000002844447980 */ /* 0x000f68000c101d00 */
[----:B------:R-:W5:Y:S04]  /*d740*/  LD.E.128 R72, desc[UR40][R72.64] ;  /* 0x0000002848487980 */ /* 0x000f68000c101d00 */
[----:B------:R-:W5:Y:S01]  /*d750*/  LD.E.128 R76, desc[UR40][R76.64] ;  /* 0x000000284c4c7980 */ /* 0x000f62000c101d00 */
[----:B------:R-:W-:Y:S01]  /*d760*/  ISETP.GE.AND P0, PT, R0, R85, PT ;  /* 0x000000550000720c */ /* 0x000fe20003f06270 */
[----:B------:R-:W-:Y:S01]  /*d770*/  IMAD.IADD R21, R21, 0x1, R81 ;  /* 0x0000000115157824 */ /* 0x000fe200078e0251 */
[----:B------:R-:W-:Y:S01]  /*d780*/  SEL R0, RZ, 0x1, P2 ;  /* 0x00000001ff007807 */ /* 0x000fe20001000000 */
[----:B------:R-:W-:Y:S01]  /*d790*/  @!PT LDS RZ, [RZ] ;  /* 0x00000000fffff984 */ /* 0x000fe20000000800 */
[----:B------:R-:W-:Y:S01]  /*d7a0*/  @!PT LDS RZ, [RZ] ;  /* 0x00000000fffff984 */ /* 0x000fe20000000800 */
[----:B------:R-:W-:Y:S01]  /*d7b0*/  @!PT LDS RZ, [RZ] ;  /* 0x00000000fffff984 */ /* 0x000fe20000000800 */
[----:B------:R-:W-:Y:S01]  /*d7c0*/  @!PT LDS RZ, [RZ] ;  /* 0x00000000fffff984 */ /* 0x000fe20000000800 */
[----:B------:R1:W-:Y:S06]  /*d7d0*/  MEMBAR.ALL.CTA ;  /* 0x0000000000007992 */ /* 0x0003ec0000008000 */
[----:B-1----:R-:W1:Y:S01]  /*d7e0*/  FENCE.VIEW.ASYNC.S ;  /* 0x00000000000073c6 */ /* 0x002e620000000000 */
[----:B------:R-:W-:Y:S01]  /*d7f0*/  SHF.L.U32 R81, R24, 0x1, RZ ;  /* 0x0000000118517819 */ /* 0x000fe200000006ff */
[C---:B------:R-:W-:Y:S01]  /*d800*/  VIADD R88, R187.reuse, 0x100 ;  /* 0x00000100bb587836 */ /* 0x040fe20000000000 */
[-C--:B------:R-:W-:Y:S01]  /*d810*/  ISETP.GE.AND P2, PT, R86, R90.reuse, PT ;  /* 0x0000005a5600720c */ /* 0x080fe20003f46270 */
[----:B------:R-:W-:Y:S01]  /*d820*/  VIADD R89, R187, 0x140 ;  /* 0x00000140bb597836 */ /* 0x000fe20000000000 */
[----:B------:R-:W-:Y:S01]  /*d830*/  ISETP.GE.AND P3, PT, R87, R90, PT ;  /* 0x0000005a5700720c */ /* 0x000fe20003f66270 */
[----:B------:R-:W-:Y:S01]  /*d840*/  VIADD R80, R187, 0x180 ;  /* 0x00000180bb507836 */ /* 0x000fe20000000000 */
[----:B------:R-:W-:Y:S01]  /*d850*/  LOP3.LUT R0, R81, 0x2, R0, 0xe2, !PT ;  /* 0x0000000251007812 */ /* 0x000fe200078ee200 */
[----:B------:R-:W-:Y:S01]  /*d860*/  VIADD R82, R187, 0x1c0 ;  /* 0x000001c0bb527836 */ /* 0x000fe20000000000 */
[----:B------:R-:W-:Y:S01]  /*d870*/  SEL R81, RZ, 0x4, P2 ;  /* 0x00000004ff517807 */ /* 0x000fe20001000000 */
[----:B------:R-:W-:Y:S01]  /*d880*/  BSSY B1, `(.L_x_562) ;  /* 0x0000033000017945 */ /* 0x000fe20003800000 */
[----:B------:R-:W-:-:S02]  /*d890*/  SEL R24, RZ, 0x8, P3 ;  /* 0x00000008ff187807 */ /* 0x000fc40001800000 */
[----:B------:R-:W-:Y:S02]  /*d8a0*/  ISETP.GE.AND P2, PT, R88, R90, PT ;  /* 0x0000005a5800720c */ /* 0x000fe40003f46270 */
[----:B------:R-:W-:Y:S01]  /*d8b0*/  LOP3.LUT R24, R24, R0, R81, 0xfe, !PT ;  /* 0x0000000018187212 */ /* 0x000fe200078efe51 */
[----:B------:R-:W-:Y:S01]  /*d8c0*/  VIADD R0, R2, 0x28c20 ;  /* 0x00028c2002007836 */ /* 0x000fe20000000000 */
[-C--:B------:R-:W-:Y:S02]  /*d8d0*/  ISETP.GE.AND P3, PT, R89, R90.reuse, PT ;  /* 0x0000005a5900720c */ /* 0x080fe40003f66270 */
[----:B------:R-:W-:Y:S02]  /*d8e0*/  ISETP.GE.AND P4, PT, R80, R90, PT ;  /* 0x0000005a5000720c */ /* 0x000fe40003f86270 */
[----:B------:R-:W-:Y:S02]  /*d8f0*/  ISETP.GE.AND P1, PT, R192, R85, PT ;  /* 0x00000055c000720c */ /* 0x000fe40003f26270 */
[----:B------:R-:W-:-:S02]  /*d900*/  SEL R81, RZ, 0x10, P2 ;  /* 0x00000010ff517807 */ /* 0x000fc40001000000 */
[----:B------:R-:W-:Y:S02]  /*d910*/  SEL R80, RZ, 0x20, P3 ;  /* 0x00000020ff507807 */ /* 0x000fe40001800000 */
[----:B------:R-:W-:Y:S02]  /*d920*/  PRMT R0, RZ, 0x654, R0 ;  /* 0x00000654ff007816 */ /* 0x000fe40000000000 */
[----:B------:R-:W-:Y:S01]  /*d930*/  LOP3.LUT R81, R80, R24, R81, 0xfe, !PT ;  /* 0x0000001850517212 */ /* 0x000fe200078efe51 */
[----:B------:R-:W-:Y:S01]  /*d940*/  IMAD R24, R205, UR4, RZ ;  /* 0x00000004cd187c24 */ /* 0x000fe2000f8e02ff */
[----:B-1----:R1:W-:Y:S01]  /*d950*/  SYNCS.ARRIVE.TRANS64.RED.A1T0 RZ, [R0+URZ], RZ ;  /* 0x000000ff00ff79a7 */ /* 0x0023e2000810043f */
[----:B------:R-:W-:Y:S02]  /*d960*/  ISETP.GE.AND P2, PT, R82, R90, PT ;  /* 0x0000005a5200720c */ /* 0x000fe40003f46270 */
[C---:B------:R-:W-:Y:S01]  /*d970*/  IMAD R85, R83.reuse, UR5, R24 ;  /* 0x0000000553557c24 */ /* 0x040fe2000f8e0218 */
[----:B------:R-:W-:Y:S01]  /*d980*/  SHF.R.S32.HI R193, RZ, 0x1f, R192 ;  /* 0x0000001fffc17819 */ /* 0x000fe200000114c0 */
[----:B------:R-:W-:Y:S01]  /*d990*/  IMAD.WIDE.U32 R82, R83, UR4, R20 ;  /* 0x0000000453527c25 */ /* 0x000fe2000f8e0014 */
[----:B------:R-:W-:-:S02]  /*d9a0*/  SEL R21, RZ, 0x80, P2 ;  /* 0x00000080ff157807 */ /* 0x000fc40001000000 */
[----:B-1----:R-:W-:Y:S01]  /*d9b0*/  SEL R0, RZ, 0x40, P4 ;  /* 0x00000040ff007807 */ /* 0x002fe20002000000 */
[----:B------:R-:W-:-:S03]  /*d9c0*/  IMAD.IADD R91, R83, 0x1, R85 ;  /* 0x00000001535b7824 */ /* 0x000fc600078e0255 */
[----:B------:R-:W-:Y:S01]  /*d9d0*/  LOP3.LUT R0, R81, R0, RZ, 0xfc, !PT ;  /* 0x0000000051007212 */ /* 0x000fe200078efcff */
[----:B------:R-:W-:-:S03]  /*d9e0*/  IMAD.WIDE R80, R203, 0x40, R192 ;  /* 0x00000040cb507825 */ /* 0x000fc600078e02c0 */
[----:B------:R-:W-:Y:S01]  /*d9f0*/  LOP3.LUT R24, R0, R21, RZ, 0xfc, !PT ;  /* 0x0000001500187212 */ /* 0x000fe200078efcff */
[----:B------:R-:W-:Y:S06]  /*da00*/  @P1 BRA `(.L_x_563) ;  /* 0x0000000000681947 */ /* 0x000fec0003800000 */
[----:B------:R-:W-:Y:S01]  /*da10*/  ULDC.64 UR4, c[0x0][0xad8] ;  /* 0x0002b60000047ab9 */ /* 0x000fe20000000a00 */
[----:B------:R-:W-:Y:S01]  /*da20*/  IMAD.MOV.U32 R20, RZ, RZ, R82 ;  /* 0x000000ffff147224 */ /* 0x000fe200078e0052 */
[-C--:B------:R-:W-:Y:S01]  /*da30*/  ISETP.GE.AND P2, PT, R187, R90.reuse, PT ;  /* 0x0000005abb00720c */ /* 0x080fe20003f46270 */
[----:B------:R-:W-:Y:S01]  /*da40*/  IMAD R85, R81, UR4, RZ ;  /* 0x0000000451557c24 */ /* 0x000fe2000f8e02ff */
[-C--:B------:R-:W-:Y:S01]  /*da50*/  ISETP.GE.AND P3, PT, R3, R90.reuse, PT ;  /* 0x0000005a0300720c */ /* 0x080fe20003f66270 */
[----:B------:R-:W-:Y:S01]  /*da60*/  IMAD.MOV.U32 R21, RZ, RZ, R91 ;  /* 0x000000ffff157224 */ /* 0x000fe200078e005b */
[----:B------:R-:W-:Y:S01]  /*da70*/  ISETP.GE.AND P4, PT, R89, R90, PT ;  /* 0x0000005a5900720c */ /* 0x000fe20003f86270 */
[----:B------:R-:W-:Y:S01]  /*da80*/  IMAD R85, R80, UR5, R85 ;  /* 0x0000000550557c24 */ /* 0x000fe2000f8e0255 */
[----:B------:R-:W-:Y:S01]  /*da90*/  LOP3.LUT P5, RZ, R0, 0x40, RZ, 0xc0, !PT ;  /* 0x0000004000ff7812 */ /* 0x000fe200078ac0ff */
[----:B------:R-:W-:Y:S01]  /*daa0*/  IMAD.WIDE.U32 R20, R80, UR4, R20 ;  /* 0x0000000450147c25 */ /* 0x000fe2000f8e0014 */
[----:B------:R-:W-:Y:S01]  /*dab0*/  ULDC.64 UR4, c[0x0][0xa80] ;  /* 0x0002a00000047ab9 */ /* 0x000fe20000000a00 */
[----:B------:R-:W-:-:S02]  /*dac0*/  LOP3.LUT P6, RZ, R24, 0x80, RZ, 0xc0, !PT ;  /* 0x0000008018ff7812 */ /* 0x000fc400078cc0ff */
[----:B------:R-:W-:Y:S02]  /*dad0*/  LEA R84, P1, R20, UR4, 0x1 ;  /* 0x0000000414547c11 */ /* 0x000fe4000f8208ff */
[----:B------:R-:W-:-:S04]  /*dae0*/  IADD3 R21, R21, R85, RZ ;  /* 0x0000005515157210 */ /* 0x000fc80007ffe0ff */
[----:B------:R-:W-:Y:S02]  /*daf0*/  LEA.HI.X R85, R20, UR5, R21, 0x1, P1 ;  /* 0x0000000514557c11 */ /* 0x000fe400088f0c15 */
[----:B------:R-:W-:-:S03]  /*db00*/  ISETP.GE.AND P1, PT, R86, R90, PT ;  /* 0x0000005a5600720c */ /* 0x000fc60003f26270 */
[----:B-----5:R1:W-:Y:S01]  /*db10*/  @!P2 STG.E.128 desc[UR40][R84.64], R4 ;  /* 0x000000045400a986 */ /* 0x0203e2000c101d28 */
[----:B------:R-:W-:-:S03]  /*db20*/  ISETP.GE.AND P2, PT, R87, R90, PT ;  /* 0x0000005a5700720c */ /* 0x000fc60003f46270 */
[----:B------:R1:W-:Y:S01]  /*db30*/  @!P3 STG.E.128 desc[UR40][R84.64+0x80], R12 ;  /* 0x0000800c5400b986 */ /* 0x0003e2000c101d28 */
[----:B------:R-:W-:-:S03]  /*db40*/  ISETP.GE.AND P3, PT, R88, R90, PT ;  /* 0x0000005a5800720c */ /* 0x000fc60003f66270 */
[----:B------:R1:W-:Y:S04]  /*db50*/  @!P4 STG.E.128 desc[UR40][R84.64+0x280], R56 ;  /* 0x000280385400c986 */ /* 0x0003e8000c101d28 */
[----:B------:R1:W-:Y:S04]  /*db60*/  @!P1 STG.E.128 desc[UR40][R84.64+0x100], R32 ;  /* 0x0001002054009986 */ /* 0x0003e8000c101d28 */
[----:B------:R1:W-:Y:S04]  /*db70*/  @!P2 STG.E.128 desc[UR40][R84.64+0x180], R40 ;  /* 0x000180285400a986 */ /* 0x0003e8000c101d28 */
[----:B------:R1:W-:Y:S04]  /*db80*/  @!P3 STG.E.128 desc[UR40][R84.64+0x200], R48 ;  /* 0x000200305400b986 */ /* 0x0003e8000c101d28 */
[----:B------:R1:W-:Y:S04]  /*db90*/  @P5 STG.E.128 desc[UR40][R84.64+0x300], R64 ;  /* 0x0003004054005986 */ /* 0x0003e8000c101d28 */
[----:B------:R1:W-:Y:S02]  /*dba0*/  @P6 STG.E.128 desc[UR40][R84.64+0x380], R72 ;  /* 0x0003804854006986 */ /* 0x0003e4000c101d28 */
.L_x_563:
[----:B------:R-:W-:Y:S05]  /*dbb0*/  BSYNC B1 ;  /* 0x0000000000017941 */ /* 0x000fea0003800000 */
.L_x_562:
[----:B------:R-:W-:Y:S05]  /*dbc0*/  @P0 BRA `(.L_x_564) ;  /* 0x0000000c00040947 */ /* 0x000fea0003800000 */
[----:B-1---5:R-:W-:Y:S01]  /*dbd0*/  IADD3 R7, P0, R80, 0x20, RZ ;  /* 0x0000002050077810 */ /* 0x022fe20007f1e0ff */
[----:B------:R-:W-:Y:S01]  /*dbe0*/  ULDC.64 UR4, c[0x0][0xad8] ;  /* 0x0002b60000047ab9 */ /* 0x000fe20000000a00 */
[----:B------:R-:W-:Y:S01]  /*dbf0*/  IMAD.MOV.U32 R4, RZ, RZ, R82 ;  /* 0x000000ffff047224 */ /* 0x000fe200078e0052 */
[-C--:B------:R-:W-:Y:S01]  /*dc00*/  ISETP.GE.AND P4, PT, R3, R90.reuse, PT ;  /* 0x0000005a0300720c */ /* 0x080fe20003f86270 */
[----:B------:R-:W-:Y:S01]  /*dc10*/  IMAD.MOV.U32 R5, RZ, RZ, R91 ;  /* 0x000000ffff057224 */ /* 0x000fe200078e005b */
[-C--:B------:R-:W-:Y:S01]  /*dc20*/  ISETP.GE.AND P3, PT, R86, R90.reuse, PT ;  /* 0x0000005a5600720c */ /* 0x080fe20003f66270 */
[----:B------:R-:W-:Y:S01]  /*dc30*/  IMAD.X R80, RZ, RZ, R81, P0 ;  /* 0x000000ffff507224 */ /* 0x000fe200000e0651 */
[-C--:B------:R-:W-:Y:S01]  /*dc40*/  ISETP.GE.AND P5, PT, R187, R90.reuse, PT ;  /* 0x0000005abb00720c */ /* 0x080fe20003fa6270 */
[----:B------:R-:W-:Y:S01]  /*dc50*/  IMAD.WIDE.U32 R4, R7, UR4, R4 ;  /* 0x0000000407047c25 */ /* 0x000fe2000f8e0004 */
[-C--:B------:R-:W-:Y:S02]  /*dc60*/  ISETP.GE.AND P2, PT, R87, R90.reuse, PT ;  /* 0x0000005a5700720c */ /* 0x080fe40003f46270 */
[-C--:B------:R-:W-:Y:S01]  /*dc70*/  ISETP.GE.AND P1, PT, R88, R90.reuse, PT ;  /* 0x0000005a5800720c */ /* 0x080fe20003f26270 */
[----:B------:R-:W-:Y:S01]  /*dc80*/  IMAD R80, R80, UR4, RZ ;  /* 0x0000000450507c24 */ /* 0x000fe2000f8e02ff */
[----:B------:R-:W-:-:S03]  /*dc90*/  ISETP.GE.AND P0, PT, R89, R90, PT ;  /* 0x0000005a5900720c */ /* 0x000fc60003f06270 */
        /* <DEDUP_REMOVED lines=17> */
.L_x_559:
[----:B------:R-:W-:Y:S01]  /*ddb0*/  ULDC.64 UR4, c[0x0][0xbd8] ;  /* 0x0002f60000047ab9 */ /* 0x000fe20000000a00 */
[----:B------:R-:W-:Y:S01]  /*ddc0*/  IMAD.MOV.U32 R3, RZ, RZ, RZ ;  /* 0x000000ffff037224 */ /* 0x000fe200078e00ff */
[----:B------:R-:W-:Y:S01]  /*ddd0*/  ISETP.NE.U32.AND P0, PT, RZ, UR4, PT ;  /* 0x00000004ff007c0c */ /* 0x000fe2000bf05070 */
[----:B------:R-:W2:Y:S01]  /*dde0*/  LDC R12, c[0x0][0xa8c] ;  /* 0x0002a300ff0c7b82 */ /* 0x000ea20000000800 */
[----:B------:R-:W-:Y:S02]  /*ddf0*/  IADD3 R4, P1, R199, UR4, RZ ;  /* 0x00000004c7047c10 */ /* 0x000fe4000ff3e0ff */
[----:B------:R-:W-:Y:S02]  /*de00*/  ISETP.NE.AND.EX P0, PT, RZ, UR5, PT, P0 ;  /* 0x00000005ff007c0c */ /* 0x000fe4000bf05300 */
[----:B------:R-:W-:Y:S01]  /*de10*/  IADD3.X R5, R200, UR5, RZ, P1, !PT ;  /* 0x00000005c8057c10 */ /* 0x000fe20008ffe4ff */
[----:B------:R-:W-:Y:S02]  /*de20*/  ULDC.64 UR4, c[0x0][0xbe0] ;  /* 0x0002f80000047ab9 */ /* 0x000fe40000000a00 */
[----:B------:R-:W-:-:S04]  /*de30*/  ISETP.NE.U32.AND P1, PT, RZ, UR4, PT ;  /* 0x00000004ff007c0c */ /* 0x000fc8000bf25070 */
[----:B------:R-:W-:-:S04]  /*de40*/  ISETP.NE.AND.EX P1, PT, RZ, UR5, PT, P1 ;  /* 0x00000005ff007c0c */ /* 0x000fc8000bf25310 */
[----:B------:R3:W5:Y:S09]  /*de50*/  @P0 LDG.E R3, desc[UR40][R4.64] ;  /* 0x0000002804030981 */ /* 0x000772000c1e1900 */
[----:B------:R-:W-:Y:S01]  /*de60*/  @P1 IADD3 R6, P2, R199, UR4, RZ ;  /* 0x00000004c7061c10 */ /* 0x000fe2000ff5e0ff */
[----:B------:R-:W-:-:S02]  /*de70*/  ULDC UR4, c[0x0][0xa88] ;  /* 0x0002a20000047ab9 */ /* 0x000fc40000000800 */
[----:B------:R-:W-:Y:S01]  /*de80*/  IMAD.U32 R0, RZ, RZ, UR4 ;  /* 0x00000004ff007e24 */ /* 0x000fe2000f8e00ff */
[----:B------:R-:W-:-:S05]  /*de90*/  @P1 IADD3.X R7, R200, UR5, RZ, P2, !PT ;  /* 0x00000005c8071c10 */ /* 0x000fca00097fe4ff */
[----:B------:R3:W5:Y:S01]  /*dea0*/  @P1 LDG.E R0, desc[UR40][R6.64] ;  /* 0x0000002806001981 */ /* 0x000762000c1e1900 */
[----:B------:R-:W-:Y:S01]  /*deb0*/  ISETP.GE.AND P2, PT, R212, 0x40, PT ;  /* 0x00000040d400780c */ /* 0x000fe20003f46270 */
[----:B------:R-:W-:-:S12]  /*dec0*/  @P1 BRA `(.L_x_565) ;  /* 0x0000000000101947 */ /* 0x000fd80003800000 */
[----:B------:R-:W-:Y:S05]  /*ded0*/  @!P0 BRA `(.L_x_565) ;  /* 0x00000000000c8947 */ /* 0x000fea0003800000 */
[----:B---3--:R-:W3:Y:S04]  /*dee0*/  LDG.E R7, desc[UR40][R4.64] ;  /* 0x0000002804077981 */ /* 0x008ee8000c1e1900 */
[----:B-----5:R-:W3:Y:S02]  /*def0*/  LDG.E R0, desc[UR40][R4.64+0x4] ;  /* 0x0000042804007981 */ /* 0x020ee4000c1e1900 */
[----:B---3--:R-:W-:-:S07]  /*df00*/  IMAD.IADD R0, R0, 0x1, -R7 ;  /* 0x0000000100007824 */ /* 0x008fce00078e0a07 */
.L_x_565:
[----:B------:R-:W-:Y:S01]  /*df10*/  BSSY B1, `(.L_x_566) ;  /* 0x000001d000017945 */ /* 0x000fe20003800000 */
[----:B------:R-:W-:Y:S02]  /*df20*/  SHF.R.S32.HI R9, RZ, 0x1f, R198 ;  /* 0x0000001fff097819 */ /* 0x000fe400000114c6 */
[----:B------:R-:W-:Y:S02]  /*df30*/  SHF.R.S32.HI R10, RZ, 0x1f, R187 ;  /* 0x0000001fff0a7819 */ /* 0x000fe400000114bb */
[----:B------:R-:W-:Y:S02]  /*df40*/  SEL R201, R201, RZ, !P0 ;  /* 0x000000ffc9c97207 */ /* 0x000fe40004000000 */
[----:B------:R-:W-:Y:S02]  /*df50*/  SEL R205, R205, RZ, !P0 ;  /* 0x000000ffcdcd7207 */ /* 0x000fe40004000000 */
[----:B-----5:R-:W-:Y:S01]  /*df60*/  SHF.R.S32.HI R8, RZ, 0x1f, R3 ;  /* 0x0000001fff087819 */ /* 0x020fe20000011403 */
[----:B------:R-:W-:Y:S06]  /*df70*/  @P2 BRA `(.L_x_567) ;  /* 0x0000000000582947 */ /* 0x000fec0003800000 */
[----:B---3--:R-:W3:Y:S02]  /*df80*/  S2R R4, SR_TID.X ;  /* 0x0000000000047919 */ /* 0x008ee40000002100 */
[----:B---3--:R-:W-:-:S05]  /*df90*/  IMAD R4, R203, 0x40, R4 ;  /* 0x00000040cb047824 */ /* 0x008fca00078e0204 */
[----:B------:R-:W-:-:S04]  /*dfa0*/  IADD3 R5, R4, -0x80, RZ ;  /* 0xffffff8004057810 */ /* 0x000fc80007ffe0ff */
[----:B------:R-:W-:-:S13]  /*dfb0*/  ISETP.GE.AND P0, PT, R5, R0, PT ;  /* 0x000000000500720c */ /* 0x000fda0003f06270 */
[----:B------:R-:W-:Y:S05]  /*dfc0*/  @P0 BRA `(.L_x_567) ;  /* 0x0000000000440947 */ /* 0x000fea0003800000 */
[----:B------:R-:W-:Y:S01]  /*dfd0*/  IADD3 R4, P0, R5, R3, RZ ;  /* 0x0000000305047210 */ /* 0x000fe20007f1e0ff */
[----:B------:R-:W-:Y:S02]  /*dfe0*/  ULDC.64 UR4, c[0x0][0xb70] ;  /* 0x0002dc0000047ab9 */ /* 0x000fe40000000a00 */
[----:B------:R-:W-:Y:S01]  /*dff0*/  IMAD R7, R9, UR4, RZ ;  /* 0x0000000409077c24 */ /* 0x000fe2000f8e02ff */
[----:B------:R-:W-:-:S03]  /*e000*/  LEA.HI.X.SX32 R5, R5, R8, 0x1, P0 ;  /* 0x0000000805057211 */ /* 0x000fc600000f0eff */
[C---:B------:R-:W-:Y:S02]  /*e010*/  IMAD R7, R198.reuse, UR5, R7 ;  /* 0x00000005c6077c24 */ /* 0x040fe4000f8e0207 */
[----:B------:R-:W-:Y:S01]  /*e020*/  IMAD.WIDE.U32 R4, R198, UR4, R4 ;  /* 0x00000004c6047c25 */ /* 0x000fe2000f8e0004 */
[----:B------:R-:W-:-:S03]  /*e030*/  ULDC.64 UR4, c[0x0][0xb78] ;  /* 0x0002de0000047ab9 */ /* 0x000fc60000000a00 */
[----:B------:R-:W-:Y:S02]  /*e040*/  IMAD R6, R205, UR4, RZ ;  /* 0x00000004cd067c24 */ /* 0x000fe4000f8e02ff */
[----:B------:R-:W-:Y:S02]  /*e050*/  IMAD.IADD R5, R5, 0x1, R7 ;  /* 0x0000000105057824 */ /* 0x000fe400078e0207 */
[C---:B------:R-:W-:Y:S02]  /*e060*/  IMAD R7, R201.reuse, UR5, R6 ;  /* 0x00000005c9077c24 */ /* 0x040fe4000f8e0206 */
[----:B------:R-:W-:Y:S01]  /*e070*/  IMAD.WIDE.U32 R4, R201, UR4, R4 ;  /* 0x00000004c9047c25 */ /* 0x000fe2000f8e0004 */
[----:B------:R-:W-:-:S03]  /*e080*/  ULDC.64 UR4, c[0x0][0xb40] ;  /* 0x0002d00000047ab9 */ /* 0x000fc60000000a00 */
[----:B------:R-:W-:Y:S01]  /*e090*/  IMAD.IADD R5, R5, 0x1, R7 ;  /* 0x0000000105057824 */ /* 0x000fe200078e0207 */
[----:B------:R-:W-:-:S04]  /*e0a0*/  LEA R6, P0, R4, UR4, 0x2 ;  /* 0x0000000404067c11 */ /* 0x000fc8000f8010ff */
[----:B------:R-:W-:Y:S01]  /*e0b0*/  LEA.HI.X R7, R4, UR5, R5, 0x2, P0 ;  /* 0x0000000504077c11 */ /* 0x000fe200080f1405 */
[----:B------:R-:W-:-:S05]  /*e0c0*/  IMAD.MOV.U32 R5, RZ, RZ, -0x800000 ;  /* 0xff800000ff057424 */ /* 0x000fca00078e00ff */
[----:B------:R4:W-:Y:S03]  /*e0d0*/  STG.E desc[UR40][R6.64], R5 ;  /* 0x0000000506007986 */ /* 0x0009e6000c101928 */
.L_x_567:
[----:B------:R-:W-:Y:S05]  /*e0e0*/  BSYNC B1 ;  /* 0x0000000000017941 */ /* 0x000fea0003800000 */
.L_x_566:
[----:B------:R-:W-:Y:S01]  /*e0f0*/  ULDC.64 UR4, c[0x0][0xaa0] ;  /* 0x0002a80000047ab9 */ /* 0x000fe20000000a00 */
[----:B---3--:R-:W-:Y:S01]  /*e100*/  IMAD.MOV.U32 R4, RZ, RZ, R187 ;  /* 0x000000ffff047224 */ /* 0x008fe200078e00bb */
[C---:B--2---:R-:W-:Y:S01]  /*e110*/  ISETP.GE.AND P2, PT, R187.reuse, R12, PT ;  /* 0x0000000cbb00720c */ /* 0x044fe20003f46270 */
[----:B----4-:R-:W-:Y:S01]  /*e120*/  IMAD.MOV.U32 R5, RZ, RZ, R10 ;  /* 0x000000ffff057224 */ /* 0x010fe200078e000a */
[----:B------:R-:W-:Y:S01]  /*e130*/  BSSY B1, `(.L_x_568) ;  /* 0x000004d000017945 */ /* 0x000fe20003800000 */
[----:B------:R-:W-:Y:S02]  /*e140*/  IMAD R6, R8, UR4, RZ ;  /* 0x0000000408067c24 */ /* 0x000fe4000f8e02ff */
[----:B------:R-:W-:Y:S02]  /*e150*/  VIADD R13, R187, 0x40 ;  /* 0x00000040bb0d7836 */ /* 0x000fe40000000000 */
[----:B------:R-:W-:-:S03]  /*e160*/  IMAD.WIDE.U32 R4, R3, UR4, R4 ;  /* 0x0000000403047c25 */ /* 0x000fc6000f8e0004 */
[-C--:B------:R-:W-:Y:S01]  /*e170*/  ISETP.GE.AND P0, PT, R13, R12.reuse, PT ;  /* 0x0000000c0d00720c */ /* 0x080fe20003f06270 */
[----:B------:R-:W-:Y:S01]  /*e180*/  IMAD R3, R3, UR5, R6 ;  /* 0x0000000503037c24 */ /* 0x000fe2000f8e0206 */
[----:B------:R-:W-:Y:S01]  /*e190*/  ULDC.64 UR4, c[0x0][0xae0] ;  /* 0x0002b80000047ab9 */ /* 0x000fe20000000a00 */
[----:B------:R-:W-:Y:S01]  /*e1a0*/  VIADD R15, R187, 0x80 ;  /* 0x00000080bb0f7836 */ /* 0x000fe20000000000 */
[----:B------:R-:W-:Y:S01]  /*e1b0*/  SEL R6, RZ, 0xffffffff, P0 ;  /* 0xffffffffff067807 */ /* 0x000fe20000000000 */
[----:B------:R-:W-:Y:S02]  /*e1c0*/  IMAD.IADD R5, R5, 0x1, R3 ;  /* 0x0000000105057824 */ /* 0x000fe400078e0203 */
[----:B------:R-:W-:Y:S02]  /*e1d0*/  IMAD R3, R203, -0x40, R0 ;  /* 0xffffffc0cb037824 */ /* 0x000fe400078e0200 */
[C---:B------:R-:W-:Y:S02]  /*e1e0*/  VIADD R0, R192.reuse, 0x20 ;  /* 0x00000020c0007836 */ /* 0x040fe40000000000 */
[----:B------:R-:W-:Y:S01]  /*e1f0*/  IMAD R7, R9, UR4, RZ ;  /* 0x0000000409077c24 */ /* 0x000fe2000f8e02ff */
[-C--:B------:R-:W-:Y:S01]  /*e200*/  ISETP.GE.AND P1, PT, R192, R3.reuse, PT ;  /* 0x00000003c000720c */ /* 0x080fe20003f26270 */
[----:B------:R-:W-:Y:S01]  /*e210*/  VIADD R21, R187, 0xc0 ;  /* 0x000000c0bb157836 */ /* 0x000fe20000000000 */
[----:B------:R-:W-:Y:S01]  /*e220*/  ISETP.GE.AND P0, PT, R0, R3, PT ;  /* 0x000000030000720c */ /* 0x000fe20003f06270 */
[C---:B------:R-:W-:Y:S01]  /*e230*/  IMAD R7, R198.reuse, UR5, R7 ;  /* 0x00000005c6077c24 */ /* 0x040fe2000f8e0207 */
[----:B------:R-:W-:Y:S01]  /*e240*/  SEL R0, RZ, 0x1, P2 ;  /* 0x00000001ff007807 */ /* 0x000fe20001000000 */
[----:B------:R-:W-:Y:S01]  /*e250*/  IMAD.WIDE.U32 R4, R198, UR4, R4 ;  /* 0x00000004c6047c25 */ /* 0x000fe2000f8e0004 */
[-C--:B------:R-:W-:Y:S01]  /*e260*/  ISETP.GE.AND P2, PT, R15, R12.reuse, PT ;  /* 0x0000000c0f00720c */ /* 0x080fe20003f46270 */
[----:B------:R-:W-:Y:S01]  /*e270*/  ULDC.64 UR4, c[0x0][0xae8] ;  /* 0x0002ba0000047ab9 */ /* 0x000fe20000000a00 */
[-C--:B------:R-:W-:Y:S01]  /*e280*/  ISETP.GE.AND P3, PT, R21, R12.reuse, PT ;  /* 0x0000000c1500720c */ /* 0x080fe20003f66270 */
[----:B------:R-:W-:Y:S01]  /*e290*/  IMAD.SHL.U32 R3, R6, 0x2, RZ ;  /* 0x0000000206037824 */ /* 0x000fe200078e00ff */
[----:B------:R-:W-:Y:S01]  /*e2a0*/  IADD3 R5, R5, R7, RZ ;  /* 0x0000000705057210 */ /* 0x000fe20007ffe0ff */
[C---:B------:R-:W-:Y:S01]  /*e2b0*/  VIADD R29, R187.reuse, 0x100 ;  /* 0x00000100bb1d7836 */ /* 0x040fe20000000000 */
[----:B------:R-:W-:Y:S01]  /*e2c0*/  SEL R6, RZ, 0x8, P3 ;  /* 0x00000008ff067807 */ /* 0x000fe20001800000 */
[----:B------:R-:W-:Y:S01]  /*e2d0*/  VIADD R31, R187, 0x140 ;  /* 0x00000140bb1f7836 */ /* 0x000fe20000000000 */
[----:B------:R-:W-:Y:S01]  /*e2e0*/  LOP3.LUT R0, R3, 0x2, R0, 0xe2, !PT ;  /* 0x0000000203007812 */ /* 0x000fe200078ee200 */
[C---:B------:R-:W-:Y:S01]  /*e2f0*/  VIADD R7, R187.reuse, 0x180 ;  /* 0x00000180bb077836 */ /* 0x040fe20000000000 */
[----:B------:R-:W-:Y:S01]  /*e300*/  SEL R3, RZ, 0x4, P2 ;  /* 0x00000004ff037807 */ /* 0x000fe20001000000 */
[----:B------:R-:W-:Y:S01]  /*e310*/  VIADD R9, R187, 0x1c0 ;  /* 0x000001c0bb097836 */ /* 0x000fe20000000000 */
[----:B------:R-:W-:-:S02]  /*e320*/  ISETP.GE.AND P2, PT, R29, R12, PT ;  /* 0x0000000c1d00720c */ /* 0x000fc40003f46270 */
[-C--:B------:R-:W-:Y:S02]  /*e330*/  ISETP.GE.AND P3, PT, R31, R12.reuse, PT ;  /* 0x0000000c1f00720c */ /* 0x080fe40003f66270 */
[----:B------:R-:W-:Y:S02]  /*e340*/  ISETP.GE.AND P4, PT, R7, R12, PT ;  /* 0x0000000c0700720c */ /* 0x000fe40003f86270 */
[----:B------:R-:W-:Y:S01]  /*e350*/  LOP3.LUT R3, R6, R0, R3, 0xfe, !PT ;  /* 0x0000000006037212 */ /* 0x000fe200078efe03 */
[----:B------:R-:W-:Y:S01]  /*e360*/  IMAD R0, R205, UR4, RZ ;  /* 0x00000004cd007c24 */ /* 0x000fe2000f8e02ff */
[----:B------:R-:W-:Y:S02]  /*e370*/  SEL R6, RZ, 0x10, P2 ;  /* 0x00000010ff067807 */ /* 0x000fe40001000000 */
[----:B------:R-:W-:Y:S02]  /*e380*/  SEL R7, RZ, 0x20, P3 ;  /* 0x00000020ff077807 */ /* 0x000fe40001800000 */
[----:B------:R-:W-:-:S02]  /*e390*/  SEL R8, RZ, 0x40, P4 ;  /* 0x00000040ff087807 */ /* 0x000fc40002000000 */
[----:B------:R-:W-:Y:S01]  /*e3a0*/  LOP3.LUT R11, R7, R3, R6, 0xfe, !PT ;  /* 0x00000003070b7212 */ /* 0x000fe200078efe06 */
[----:B------:R-:W-:Y:S01]  /*e3b0*/  IMAD R3, R201, UR5, R0 ;  /* 0x00000005c9037c24 */ /* 0x000fe2000f8e0200 */
[----:B------:R-:W-:Y:S01]  /*e3c0*/  ISETP.GE.AND P2, PT, R9, R12, PT ;  /* 0x0000000c0900720c */ /* 0x000fe20003f46270 */
[----:B------:R-:W-:Y:S01]  /*e3d0*/  IMAD.WIDE.U32 R6, R201, UR4, R4 ;  /* 0x00000004c9067c25 */ /* 0x000fe2000f8e0004 */
[--C-:B------:R-:W-:Y:S02]  /*e3e0*/  SHF.R.S32.HI R9, RZ, 0x1f, R192.reuse ;  /* 0x0000001fff097819 */ /* 0x100fe400000114c0 */
[----:B------:R-:W-:Y:S01]  /*e3f0*/  LOP3.LUT R33, R11, R8, RZ, 0xfc, !PT ;  /* 0x000000080b217212 */ /* 0x000fe200078efcff */
[----:B------:R-:W-:Y:S01]  /*e400*/  IMAD.MOV.U32 R8, RZ, RZ, R192 ;  /* 0x000000ffff087224 */ /* 0x000fe200078e00c0 */
[----:B------:R-:W-:Y:S02]  /*e410*/  SEL R0, RZ, 0x80, P2 ;  /* 0x00000080ff007807 */ /* 0x000fe40001000000 */
[----:B------:R-:W-:Y:S01]  /*e420*/  IADD3 R11, R7, R3, RZ ;  /* 0x00000003070b7210 */ /* 0x000fe20007ffe0ff */
[----:B------:R-:W-:Y:S01]  /*e430*/  IMAD.WIDE R8, R203, 0x40, R8 ;  /* 0x00000040cb087825 */ /* 0x000fe200078e0208 */
        /* <DEDUP_REMOVED lines=8> */
[-C--:B------:R-:W-:Y:S01]  /*e4c0*/  ISETP.GE.AND P4, PT, R21, R12.reuse, PT ;  /* 0x0000000c1500720c */ /* 0x080fe20003f86270 */
[C---:B------:R-:W-:Y:S01]  /*e4d0*/  IMAD R3, R8.reuse, UR5, R3 ;  /* 0x0000000508037c24 */ /* 0x040fe2000f8e0203 */
[-C--:B------:R-:W-:Y:S01]  /*e4e0*/  ISETP.GE.AND P3, PT, R29, R12.reuse, PT ;  /* 0x0000000c1d00720c */ /* 0x080fe20003f66270 */
[----:B------:R-:W-:Y:S01]  /*e4f0*/  IMAD.WIDE.U32 R4, R8, UR4, R4 ;  /* 0x0000000408047c25 */ /* 0x000fe2000f8e0004 */
[----:B------:R-:W-:Y:S01]  /*e500*/  ULDC.64 UR4, c[0x0][0xa80] ;  /* 0x0002a00000047ab9 */ /* 0x000fe20000000a00 */
[----:B------:R-:W-:-:S02]  /*e510*/  ISETP.GE.AND P2, PT, R31, R12, PT ;  /* 0x0000000c1f00720c */ /* 0x000fc40003f46270 */
[----:B------:R-:W-:Y:S01]  /*e520*/  IMAD.IADD R3, R5, 0x1, R3 ;  /* 0x0000000105037824 */ /* 0x000fe200078e0203 */
[----:B------:R-:W-:-:S04]  /*e530*/  LEA R34, P1, R4, UR4, 0x1 ;  /* 0x0000000404227c11 */ /* 0x000fc8000f8208ff */
[----:B------:R-:W-:Y:S02]  /*e540*/  LEA.HI.X R35, R4, UR5, R3, 0x1, P1 ;  /* 0x0000000504237c11 */ /* 0x000fe400088f0c03 */
[----:B------:R-:W-:-:S03]  /*e550*/  ISETP.GE.AND P1, PT, R15, R12, PT ;  /* 0x0000000c0f00720c */ /* 0x000fc60003f26270 */
        /* <DEDUP_REMOVED lines=10> */
.L_x_569:
[----:B------:R-:W-:Y:S05]  /*e600*/  BSYNC B1 ;  /* 0x0000000000017941 */ /* 0x000fea0003800000 */
.L_x_568:
[----:B------:R-:W-:Y:S05]  /*e610*/  @P0 BRA `(.L_x_564) ;  /* 0x0000000000700947 */ /* 0x000fea0003800000 */
[----:B------:R-:W-:Y:S01]  /*e620*/  IADD3 R3, P0, R8, 0x20, RZ ;  /* 0x0000002008037810 */ /* 0x000fe20007f1e0ff */
        /* <DEDUP_REMOVED lines=18> */
[----:B------:R3:W-:Y:S01]  /*e750*/  @!P0 STG.E.128 desc[UR40][R6.64+0x80], RZ ;  /* 0x000080ff06008986 */ /* 0x0007e2000c101d28 */
[----:B------:R-:W-:-:S03]  /*e760*/  LOP3.LUT P0, RZ, R0, 0x80, RZ, 0xc0, !PT ;  /* 0x0000008000ff7812 */ /* 0x000fc6000780c0ff */
[----:B------:R3:W-:Y:S04]  /*e770*/  @!P1 STG.E.128 desc[UR40][R6.64+0x100], RZ ;  /* 0x000100ff06009986 */ /* 0x0007e8000c101d28 */
[----:B------:R3:W-:Y:S04]  /*e780*/  @!P2 STG.E.128 desc[UR40][R6.64+0x180], RZ ;  /* 0x000180ff0600a986 */ /* 0x0007e8000c101d28 */
[----:B------:R3:W-:Y:S04]  /*e790*/  @!P6 STG.E.128 desc[UR40][R6.64+0x200], RZ ;  /* 0x000200ff0600e986 */ /* 0x0007e8000c101d28 */
[----:B------:R3:W-:Y:S04]  /*e7a0*/  @!P5 STG.E.128 desc[UR40][R6.64], RZ ;  /* 0x000000ff0600d986 */ /* 0x0007e8000c101d28 */
[----:B------:R3:W-:Y:S04]  /*e7b0*/  @!P4 STG.E.128 desc[UR40][R6.64+0x280], RZ ;  /* 0x000280ff0600c986 */ /* 0x0007e8000c101d28 */
[----:B------:R3:W-:Y:S04]  /*e7c0*/  @P3 STG.E.128 desc[UR40][R6.64+0x300], RZ ;  /* 0x000300ff06003986 */ /* 0x0007e8000c101d28 */
[----:B------:R3:W-:Y:S02]  /*e7d0*/  @P0 STG.E.128 desc[UR40][R6.64+0x380], RZ ;  /* 0x000380ff06000986 */ /* 0x0007e4000c101d28 */
.L_x_564:
[----:B------:R-:W-:Y:S05]  /*e7e0*/  BSYNC B0 ;  /* 0x0000000000007941 */ /* 0x000fea0003800000 */
.L_x_558:
[----:B------:R-:W-:Y:S02]  /*e7f0*/  ULDC UR4, c[0x0][0xc14] ;  /* 0x0003050000047ab9 */ /* 0x000fe40000000800 */
[----:B-1----:R-:W-:-:S13]  /*e800*/  ISETP.GE.AND P0, PT, R27, UR4, PT ;  /* 0x000000041b007c0c */ /* 0x002fda000bf06270 */
[----:B------:R-:W-:Y:S05]  /*e810*/  @!P0 BRA `(.L_x_570) ;  /* 0xffffff2800348947 */ /* 0x000fea000383ffff */
[----:B------:R-:W-:Y:S05]  /*e820*/  BRA `(.L_x_447) ;  /* 0x0000005c00547947 */ /* 0x000fea0003800000 */
.L_x_445:
[----:B------:R-:W-:-:S08]  /*e830*/  NOP ;  /* 0x0000000000007918 */ /* 0x000fd00000000000 */
[----:B------:R-:W0:-:S00]  /*e840*/  USETMAXREG.DEALLOC.CTAPOOL 0x18 ;  /* 0x00000018000079c8 */ /* 0x000e0000080e0500 */
[----:B0-----:R-:W-:-:S06]  /*e850*/  LOP3.LUT R0, R0, 0x3, RZ, 0xc0, !PT ;  /* 0x0000000300007812 */ /* 0x001fcc00078ec0ff */
[----:B------:R-:W0:Y:S02]  /*e860*/  SHFL.IDX PT, R0, R0, RZ, 0x1f ;  /* 0x00001fff00007589 */ /* 0x000e2400000e0000 */
[----:B0-----:R-:W-:-:S13]  /*e870*/  ISETP.NE.AND P0, PT, R0, RZ, PT ;  /* 0x000000ff0000720c */ /* 0x001fda0003f05270 */
[----:B------:R-:W-:Y:S05]  /*e880*/  @P0 BRA `(.L_x_447) ;  /* 0x0000005c003c0947 */ /* 0x000fea0003800000 */
        /* <DEDUP_REMOVED lines=23> */
[----:B0-----:R-:W-:-:S04]  /*ea00*/  SEL R5, R5, RZ, P1 ;  /* 0x000000ff05057207 */ /* 0x001fc80000800000 */
[----:B------:R-:W-:-:S05]  /*ea10*/  IADD3 R5, R0, R5, RZ ;  /* 0x0000000500057210 */ /* 0x000fca0007ffe0ff */
        /* <DEDUP_REMOVED lines=30> */
.L_x_575:
        /* <DEDUP_REMOVED lines=16> */
.L_x_574:
[----:B------:R-:W-:Y:S05]  /*ed00*/  BSYNC B0 ;  /* 0x0000000000007941 */ /* 0x000fea0003800000 */
.L_x_573:
[----:B0----5:R-:W0:Y:S01]  /*ed10*/  SHFL.UP PT, R2, R0, 0x1, RZ ;  /* 0x0420000000027989 */ /* 0x021e2200000e00ff */
[C---:B------:R-:W-:Y:S02]  /*ed20*/  ISETP.NE.AND P0, PT, R8.reuse, RZ, PT ;  /* 0x000000ff0800720c */ /* 0x040fe40003f05270 */
[----:B------:R-:W-:Y:S02]  /*ed30*/  ISETP.GE.U32.AND P1, PT, R8, 0x2, PT ;  /* 0x000000020800780c */ /* 0x000fe40003f26070 */
        /* <DEDUP_REMOVED lines=22> */
[----:B------:R-:W-:-:S07]  /*eea0*/  IMAD.MOV.U32 R2, RZ, RZ, R9 ;  /* 0x000000ffff027224 */ /* 0x000fce00078e0009 */
.L_x_571:
        /* <DEDUP_REMOVED lines=16> */
.L_x_576:
[----:B-1----:R-:W-:Y:S02]  /*efb0*/  IMAD R16, R16, UR4, R7 ;  /* 0x0000000410107c24 */ /* 0x002fe4000f8e0207 */
[----:B------:R-:W-:Y:S02]  /*efc0*/  IMAD R7, R11, R6, RZ ;  /* 0x000000060b077224 */ /* 0x000fe400078e02ff */
[----:B0-----:R-:W-:Y:S01]  /*efd0*/  IMAD.MOV.U32 R2, RZ, RZ, RZ ;  /* 0x000000ffff027224 */ /* 0x001fe200078e00ff */
[----:B------:R-:W-:Y:S01]  /*efe0*/  IADD3 R17, -R16, UR6, RZ ;  /* 0x0000000610117c10 */ /* 0x000fe2000fffe1ff */
[----:B------:R-:W-:Y:S02]  /*eff0*/  IMAD.IADD R19, R5, 0x1, R19 ;  /* 0x0000000105137824 */ /* 0x000fe400078e0213 */
[----:B------:R-:W-:Y:S01]  /*f000*/  IMAD.HI.U32 R2, R3, R7, R2 ;  /* 0x0000000703027227 */ /* 0x000fe200078e0002 */
[----:B------:R-:W-:Y:S02]  /*f010*/  IABS R7, R0 ;  /* 0x0000000000077213 */ /* 0x000fe40000000000 */
[----:B------:R-:W-:-:S02]  /*f020*/  IABS R3, R17 ;  /* 0x0000001100037213 */ /* 0x000fc40000000000 */
        /* <DEDUP_REMOVED lines=17> */
.L_x_572:
[----:B------:R-:W-:Y:S01]  /*f140*/  IMAD.MOV.U32 R17, RZ, RZ, RZ ;  /* 0x000000ffff117224 */ /* 0x000fe200078e00ff */
[----:B------:R-:W-:Y:S01]  /*f150*/  MOV R16, UR6 ;  /* 0x0000000600107c02 */ /* 0x000fe20008000f00 */
[----:B------:R-:W-:-:S07]  /*f160*/  IMAD.MOV.U32 R18, RZ, RZ, RZ ;  /* 0x000000ffff127224 */ /* 0x000fce00078e00ff */
.L_x_577:
        /* <DEDUP_REMOVED lines=14> */
[----:B0-----:R-:W-:Y:S01]  /*f250*/  IMAD.MOV.U32 R0, RZ, RZ, 0x1 ;  /* 0x00000001ff007424 */ /* 0x001fe200078e00ff */
[----:B------:R0:W-:Y:S01]  /*f260*/  STL [R1], RZ ;  /* 0x000000ff01007387 */ /* 0x0001e20000100800 */
[----:B------:R-:W-:Y:S01]  /*f270*/  ULDC.64 UR38, c[0x0][0x198] ;  /* 0x0000660000267ab9 */ /* 0x000fe20000000a00 */
[----:B------:R-:W-:Y:S02]  /*f280*/  ULDC UR36, c[0x0][0xc] ;  /* 0x0000030000247ab9 */ /* 0x000fe40000000800 */
[----:B------:R0:W-:Y:S04]  /*f290*/  STL [R1+0x8], R0 ;  /* 0x0000080001007387 */ /* 0x0001e80000100800 */
[----:B------:R0:W-:Y:S04]  /*f2a0*/  STL [R1+0x4], RZ ;  /* 0x000004ff01007387 */ /* 0x0001e80000100800 */
[----:B------:R0:W-:Y:S04]  /*f2b0*/  STL [R1+0xc], R0 ;  /* 0x00000c0001007387 */ /* 0x0001e80000100800 */
[----:B------:R0:W-:Y:S02]  /*f2c0*/  STL [R1+0x28], RZ ;  /* 0x000028ff01007387 */ /* 0x0001e40000100800 */
.L_x_660:
[----:B-1-3--:R-:W1:Y:S02]  /*f2d0*/  LDC.64 R2, c[0x0][0xc60] ;  /* 0x00031800ff027b82 */ /* 0x00ae640000000a00 */
[----:B-1----:R-:W-:-:S05]  /*f2e0*/  IMAD.WIDE R2, R19, 0x4, R2 ;  /* 0x0000000413027825 */ /* 0x002fca00078e0202 */
[----:B--2---:R-:W0:Y:S01]  /*f2f0*/  LDG.E R11, desc[UR40][R2.64] ;  /* 0x00000028020b7981 */ /* 0x004e22000c1e1900 */
[----:B------:R-:W-:Y:S05]  /*f300*/  YIELD ;  /* 0x0000000000007946 */ /* 0x000fea0003800000 */
[----:B------:R-:W-:Y:S01]  /*f310*/  ULDC.64 UR4, c[0x0][0xa28] ;  /* 0x00028a0000047ab9 */ /* 0x000fe20000000a00 */
[----:B------:R-:W-:Y:S01]  /*f320*/  IMAD.MOV.U32 R6, RZ, RZ, RZ ;  /* 0x000000ffff067224 */ /* 0x000fe200078e00ff */
[----:B------:R-:W-:Y:S01]  /*f330*/  ISETP.NE.U32.AND P0, PT, RZ, UR4, PT ;  /* 0x00000004ff007c0c */ /* 0x000fe2000bf05070 */
[----:B------:R-:W-:Y:S01]  /*f340*/  IMAD.MOV.U32 R4, RZ, RZ, RZ ;  /* 0x000000ffff047224 */ /* 0x000fe200078e00ff */
[----:B------:R-:W-:-:S02]  /*f350*/  ULDC.64 UR6, c[0x0][0xa10] ;  /* 0x0002840000067ab9 */ /* 0x000fc40000000a00 */
[----:B------:R-:W-:Y:S02]  /*f360*/  ISETP.NE.AND.EX P0, PT, RZ, UR5, PT, P0 ;  /* 0x00000005ff007c0c */ /* 0x000fe4000bf05300 */
[----:B0-----:R-:W-:Y:S01]  /*f370*/  SHF.R.S32.HI R0, RZ, 0x1f, R11 ;  /* 0x0000001fff007819 */ /* 0x001fe2000001140b */
        /* <DEDUP_REMOVED lines=12> */
[----:B------:R-:W-:Y:S01]  /*f440*/  ISETP.NE.U32.AND P1, PT, RZ, UR4, PT ;  /* 0x00000004ff007c0c */ /* 0x000fe2000bf25070 */
[----:B------:R-:W-:Y:S01]  /*f450*/  IMAD.MOV.U32 R10, RZ, RZ, RZ ;  /* 0x000000ffff0a7224 */ /* 0x000fe200078e00ff */
[----:B------:R-:W-:Y:S01]  /*f460*/  SHF.L.U64.HI R0, R11, 0x2, R0 ;  /* 0x000000020b007819 */ /* 0x000fe20000010200 */
[----:B------:R-:W-:Y:S01]  /*f470*/  STL [R1+0x20], R7 ;  /* 0x0000200701007387 */ /* 0x000fe20000100800 */
[----:B------:R-:W-:-:S03]  /*f480*/  ISETP.NE.AND.EX P1, PT, RZ, UR5, PT, P1 ;  /* 0x00000005ff007c0c */ /* 0x000fc6000bf25310 */
[----:B------:R-:W-:Y:S10]  /*f490*/  STL [R1+0x24], R0 ;  /* 0x0000240001007387 */ /* 0x000ff40000100800 */
[----:B------:R-:W-:-:S04]  /*f4a0*/  @P1 IADD3 R8, P0, R7, UR4, RZ ;  /* 0x0000000407081c10 */ /* 0x000fc8000ff1e0ff */
[----:B------:R-:W-:Y:S01]  /*f4b0*/  @P1 IADD3.X R9, R0, UR5, RZ, P0, !PT ;  /* 0x0000000500091c10 */ /* 0x000fe200087fe4ff */
[----:B------:R-:W-:Y:S02]  /*f4c0*/  ULDC.64 UR4, c[0x0][0xa08] ;  /* 0x0002820000047ab9 */ /* 0x000fe40000000a00 */
[----:B------:R-:W-:-:S04]  /*f4d0*/  ISETP.NE.U32.AND P2, PT, RZ, UR4, PT ;  /* 0x00000004ff007c0c */ /* 0x000fc8000bf45070 */
[----:B------:R-:W-:Y:S01]  /*f4e0*/  ISETP.NE.AND.EX P2, PT, RZ, UR5, PT, P2 ;  /* 0x00000005ff007c0c */ /* 0x000fe2000bf45320 */
[----:B--2---:R0:W-:Y:S02]  /*f4f0*/  STL [R1+0x34], R4 ;  /* 0x0000340401007387 */ /* 0x0041e40000100800 */
[----:B0-----:R-:W-:-:S04]  /*f500*/  IADD3 R4, P0, R7, UR4, RZ ;  /* 0x0000000407047c10 */ /* 0x001fc8000ff1e0ff */
[----:B------:R-:W-:Y:S01]  /*f510*/  IADD3.X R5, R0, UR5, RZ, P0, !PT ;  /* 0x0000000500057c10 */ /* 0x000fe200087fe4ff */
[----:B------:R-:W-:Y:S01]  /*f520*/  ULDC.64 UR4, c[0x0][0x3f8] ;  /* 0x0000fe0000047ab9 */ /* 0x000fe20000000a00 */
[----:B------:R-:W-:Y:S01]  /*f530*/  IADD3 R2, P0, R7, UR6, RZ ;  /* 0x0000000607027c10 */ /* 0x000fe2000ff1e0ff */
[----:B------:R-:W-:-:S03]  /*f540*/  UISETP.NE.U32.AND UP0, UPT, UR4, URZ, UPT ;  /* 0x0000003f0400728c */ /* 0x000fc6000bf05070 */
[----:B------:R0:W5:Y:S01]  /*f550*/  @P2 LDG.E R10, desc[UR40][R4.64] ;  /* 0x00000028040a2981 */ /* 0x000162000c1e1900 */
[----:B------:R-:W-:Y:S01]  /*f560*/  ULDC UR4, c[0x0][0x404] ;  /* 0x0001010000047ab9 */ /* 0x000fe20000000800 */
[----:B------:R-:W-:Y:S01]  /*f570*/  UISETP.NE.AND.EX UP0, UPT, UR5, URZ, UPT, UP0 ;  /* 0x0000003f0500728c */ /* 0x000fe2000bf05300 */
[----:B------:R-:W-:Y:S02]  /*f580*/  IADD3.X R3, R0, UR7, RZ, P0, !PT ;  /* 0x0000000700037c10 */ /* 0x000fe400087fe4ff */
[----:B------:R-:W-:Y:S01]  /*f590*/  ULDC UR5, c[0x0][0x2e0] ;  /* 0x0000b80000057ab9 */ /* 0x000fe20000000800 */
[----:B------:R-:W-:-:S04]  /*f5a0*/  USEL UR4, UR4, 0x1, UP0 ;  /* 0x0000000104047887 */ /* 0x000fc80008000000 */
[----:B------:R-:W-:-:S06]  /*f5b0*/  UIMAD UR4, UR4, UR5, URZ ;  /* 0x00000005040472a4 */ /* 0x000fcc000f8e023f */
[----:B------:R-:W-:-:S06]  /*f5c0*/  IMAD.U32 R0, RZ, RZ, UR4 ;  /* 0x00000004ff007e24 */ /* 0x000fcc000f8e00ff */
[----:B------:R0:W5:Y:S01]  /*f5d0*/  @P1 LDG.E R0, desc[UR40][R8.64] ;  /* 0x0000002808001981 */ /* 0x000162000c1e1900 */
[----:B------:R-:W-:Y:S01]  /*f5e0*/  ISETP.NE.U32.AND P0, PT, RZ, UR6, PT ;  /* 0x00000006ff007c0c */ /* 0x000fe2000bf05070 */
[----:B------:R-:W-:Y:S02]  /*f5f0*/  ULDC UR4, c[0x0][0x338] ;  /* 0x0000ce0000047ab9 */ /* 0x000fe40000000800 */
[----:B------:R-:W-:Y:S02]  /*f600*/  MOV R7, UR4 ;  /* 0x0000000400077c02 */ /* 0x000fe40008000f00 */
[----:B------:R-:W-:Y:S01]  /*f610*/  ISETP.NE.AND.EX P0, PT, RZ, UR7, PT, P0 ;  /* 0x00000007ff007c0c */ /* 0x000fe2000bf05300 */
[----:B------:R-:W-:-:S12]  /*f620*/  @P1 BRA `(.L_x_579) ;  /* 0x0000000000101947 */ /* 0x000fd80003800000 */
[----:B------:R-:W-:Y:S05]  /*f630*/  @!P2 BRA `(.L_x_579) ;  /* 0x00000000000ca947 */ /* 0x000fea0003800000 */
[----:B0-----:R-:W2:Y:S04]  /*f640*/  LDG.E R8, desc[UR40][R4.64] ;  /* 0x0000002804087981 */ /* 0x001ea8000c1e1900 */
[----:B-----5:R-:W2:Y:S02]  /*f650*/  LDG.E R0, desc[UR40][R4.64+0x4] ;  /* 0x0000042804007981 */ /* 0x020ea4000c1e1900 */
[----:B--2---:R-:W-:-:S07]  /*f660*/  IMAD.IADD R0, R0, 0x1, -R8 ;  /* 0x0000000100007824 */ /* 0x004fce00078e0a08 */
.L_x_579:
[----:B0-----:R-:W2:Y:S04]  /*f670*/  @P0 LDG.E R4, desc[UR40][R2.64] ;  /* 0x0000002802040981 */ /* 0x001ea8000c1e1900 */
[----:B------:R-:W2:Y:S01]  /*f680*/  @P0 LDG.E R5, desc[UR40][R2.64+0x4] ;  /* 0x0000042802050981 */ /* 0x000ea2000c1e1900 */
[----:B-----5:R-:W-:Y:S01]  /*f690*/  IMAD.IADD R0, R0, 0x1, -R6 ;  /* 0x0000000100007824 */ /* 0x020fe200078e0a06 */
[----:B------:R-:W-:Y:S01]  /*f6a0*/  BSSY B0, `(.L_x_580) ;  /* 0x0000115000007945 */ /* 0x000fe20003800000 */
[----:B------:R-:W-:Y:S01]  /*f6b0*/  PLOP3.LUT P2, PT, PT, PT, PT, 0x80, 0x0 ;  /* 0x000000000000781c */ /* 0x000fe20003f4f070 */
[----:B--2---:R-:W-:-:S04]  /*f6c0*/  @P0 IMAD.IADD R7, R5, 0x1, -R4 ;  /* 0x0000000105070824 */ /* 0x004fc800078e0a04 */
[----:B------:R-:W-:-:S04]  /*f6d0*/  IMAD.IADD R8, R0, 0x1, R7 ;  /* 0x0000000100087824 */ /* 0x000fc800078e0207 */
[----:B------:R-:W-:Y:S01]  /*f6e0*/  VIADD R5, R8, 0x3f ;  /* 0x0000003f08057836 */ /* 0x000fe20000000000 */
[----:B------:R0:W-:Y:S04]  /*f6f0*/  STL [R1+0x2c], R8 ;  /* 0x00002c0801007387 */ /* 0x0001e80000100800 */
[----:B------:R-:W-:-:S04]  /*f700*/  SHF.R.S32.HI R4, RZ, 0x1f, R5 ;  /* 0x0000001fff047819 */ /* 0x000fc80000011405 */
[----:B------:R-:W-:-:S04]  /*f710*/  LEA.HI R5, R4, R5, RZ, 0x6 ;  /* 0x0000000504057211 */ /* 0x000fc800078f30ff */
[----:B------:R-:W-:-:S04]  /*f720*/  LOP3.LUT R4, R5, 0xffffffc0, RZ, 0xc0, !PT ;  /* 0xffffffc005047812 */ /* 0x000fc800078ec0ff */
[----:B------:R-:W-:Y:S01]  /*f730*/  VIADDMNMX R7, R4, -R0, R7, PT ;  /* 0x8000000004077246 */ /* 0x000fe20003800107 */
[----:B------:R-:W-:-:S05]  /*f740*/  IMAD.MOV R4, RZ, RZ, -R0 ;  /* 0x000000ffff047224 */ /* 0x000fca00078e0a00 */
[----:B------:R-:W-:-:S04]  /*f750*/  VIMNMX R4, RZ, R4, !PT ;  /* 0x00000004ff047248 */ /* 0x000fc80007fe0100 */
[----:B------:R-:W-:Y:S02]  /*f760*/  ISETP.GT.AND P1, PT, R7, R4, PT ;  /* 0x000000040700720c */ /* 0x000fe40003f24270 */
[----:B------:R-:W-:-:S11]  /*f770*/  SHF.R.U32.HI R4, RZ, 0x6, R4 ;  /* 0x00000006ff047819 */ /* 0x000fd60000011604 */
[----:B------:R-:W-:-:S05]  /*f780*/  @P1 VIADD R7, R7, 0x3f ;  /* 0x0000003f07071836 */ /* 0x000fca0000000000 */
[----:B------:R-:W-:-:S04]  /*f790*/  @P1 SHF.R.S32.HI R0, RZ, 0x1f, R7 ;  /* 0x0000001fff001819 */ /* 0x000fc80000011407 */
[----:B------:R-:W-:Y:S01]  /*f7a0*/  @P1 LEA.HI R7, R0, R7, RZ, 0x6 ;  /* 0x0000000700071211 */ /* 0x000fe200078f30ff */
[----:B------:R-:W-:-:S03]  /*f7b0*/  IMAD.MOV.U32 R0, RZ, RZ, R4 ;  /* 0x000000ffff007224 */ /* 0x000fc600078e0004 */
[----:B------:R-:W-:Y:S02]  /*f7c0*/  @P1 SHF.R.S32.HI R0, RZ, 0x6, R7 ;  /* 0x00000006ff001819 */ /* 0x000fe40000011407 */
[----:B------:R-:W-:-:S06]  /*f7d0*/  MOV R7, RZ ;  /* 0x000000ff00077202 */ /* 0x000fcc0000000f00 */
[----:B------:R1:W5:Y:S01]  /*f7e0*/  @P0 LDG.E R7, desc[UR40][R2.64] ;  /* 0x0000002802070981 */ /* 0x000362000c1e1900 */
[----:B------:R-:W-:Y:S01]  /*f7f0*/  ISETP.GT.AND P1, PT, R0, R4, PT ;  /* 0x000000040000720c */ /* 0x000fe20003f24270 */
[----:B-1----:R-:W-:Y:S01]  /*f800*/  IMAD.IADD R3, R10, 0x1, R6 ;  /* 0x000000010a037824 */ /* 0x002fe200078e0206 */
[----:B------:R-:W-:-:S04]  /*f810*/  SHF.R.S32.HI R2, RZ, 0x6, R5 ;  /* 0x00000006ff027819 */ /* 0x000fc80000011405 */
[----:B------:R0:W-:Y:S04]  /*f820*/  STL [R1+0x10], R3 ;  /* 0x0000100301007387 */ /* 0x0001e80000100800 */
[----:B------:R0:W-:Y:S03]  /*f830*/  STL [R1+0x1c], R2 ;  /* 0x00001c0201007387 */ /* 0x0001e60000100800 */
[----:B------:R-:W-:Y:S05]  /*f840*/  @!P1 BRA `(.L_x_581) ;  /* 0x0000000c00e89947 */ /* 0x000fea0003800000 */
[----:B0-----:R-:W0:Y:S01]  /*f850*/  LDC R2, c[0x0][0x428] ;  /* 0x00010a00ff027b82 */ /* 0x001e220000000800 */
[----:B------:R-:W-:Y:S01]  /*f860*/  UMOV UR4, 0xffffffff ;  /* 0xffffffff00047882 */ /* 0x000fe20000000000 */
[----:B------:R-:W-:Y:S01]  /*f870*/  IMAD.MOV.U32 R3, RZ, RZ, R18 ;  /* 0x000000ffff037224 */ /* 0x000fe200078e0012 */
[----:B0-----:R-:W-:-:S13]  /*f880*/  ISETP.NE.AND P1, PT, R2, 0x1, PT ;  /* 0x000000010200780c */ /* 0x001fda0003f25270 */
[----:B------:R-:W0:Y:S08]  /*f890*/  @P1 LDC R2, c[0x0][0x42c] ;  /* 0x00010b00ff021b82 */ /* 0x000e300000000800 */
[----:B------:R-:W1:Y:S01]  /*f8a0*/  @P1 LDC R5, c[0x0][0x430] ;  /* 0x00010c00ff051b82 */ /* 0x000e620000000800 */
[----:B0-----:R-:W-:-:S05]  /*f8b0*/  @P1 IMAD.HI.U32 R2, R18, R2, RZ ;  /* 0x0000000212021227 */ /* 0x001fca00078e00ff */
[----:B-1----:R-:W-:Y:S02]  /*f8c0*/  @P1 SHF.R.U32.HI R3, RZ, R5, R2 ;  /* 0x00000005ff031219 */ /* 0x002fe40000011602 */
[----:B------:R-:W-:Y:S01]  /*f8d0*/  SEL R2, R11, RZ, !P0 ;  /* 0x000000ff0b027207 */ /* 0x000fe20004000000 */
[----:B------:R-:W-:Y:S06]  /*f8e0*/  BRA.DIV UR4, `(.L_x_582) ;  /* 0x00000056045c7947 */ /* 0x000fec000b800000 */
.L_x_704:
[----:B------:R-:W-:-:S03]  /*f8f0*/  UMOV UR4, 0xffffffff ;  /* 0xffffffff00047882 */ /* 0x000fc60000000000 */
[----:B------:R-:W-:Y:S05]  /*f900*/  BRA.DIV UR4, `(.L_x_583) ;  /* 0x0000005604887947 */ /* 0x000fea000b800000 */
[----:B------:R-:W-:-:S13]  /*f910*/  ELECT P6, URZ, PT ;  /* 0x00000000003f782f */ /* 0x000fda00038c0000 */
.L_x_707:
[----:B------:R-:W2:Y:S01]  /*f920*/  LDL R5, [R1+0x28] ;  /* 0x0000280001057983 */ /* 0x000ea20000100800 */
[----:B------:R-:W-:Y:S01]  /*f930*/  MOV R8, 0x400 ;  /* 0x0000040000087802 */ /* 0x000fe20000000f00 */
[----:B------:R-:W-:Y:S01]  /*f940*/  BSSY B1, `(.L_x_584) ;  /* 0x000000a000017945 */ /* 0x000fe20003800000 */
[----:B--2---:R-:W-:-:S05]  /*f950*/  VIADD R5, R5, 0x1 ;  /* 0x0000000105057836 */ /* 0x004fca0000000000 */
[----:B------:R-:W-:-:S04]  /*f960*/  LEA.HI R6, R5, R5, RZ, 0x1 ;  /* 0x0000000505067211 */ /* 0x000fc800078f08ff */
[----:B------:R-:W-:-:S05]  /*f970*/  LOP3.LUT R6, R6, 0xfffffffe, RZ, 0xc0, !PT ;  /* 0xfffffffe06067812 */ /* 0x000fca00078ec0ff */
[----:B------:R-:W-:Y:S02]  /*f980*/  IMAD.IADD R6, R5, 0x1, -R6 ;  /* 0x0000000105067824 */ /* 0x000fe400078e0a06 */
[----:B------:R-:W0:Y:S03]  /*f990*/  S2R R5, SR_CgaCtaId ;  /* 0x0000000000057919 */ /* 0x000e260000008800 */
[----:B------:R-:W-:Y:S02]  /*f9a0*/  SHF.L.U32 R6, R6, 0x1f, RZ ;  /* 0x0000001f06067819 */ /* 0x000fe400000006ff */
[----:B0-----:R-:W-:-:S04]  /*f9b0*/  LEA R5, R5, R8, 0x18 ;  /* 0x0000000805057211 */ /* 0x001fc800078ec0ff */
[----:B------:R-:W0:Y:S02]  /*f9c0*/  SYNCS.PHASECHK.TRANS64.TRYWAIT P0, [R5+URZ+0x28c20], R6 ;  /* 0x028c2006050075a7 */ /* 0x000e24000800017f */
[----:B0-----:R-:W-:Y:S05]  /*f9d0*/  @!P0 BRA `(.L_x_585) ;  /* 0x0000005400748947 */ /* 0x001fea0003800000 */
.L_x_708:
[----:B------:R-:W-:Y:S05]  /*f9e0*/  BSYNC B1 ;  /* 0x0000000000017941 */ /* 0x000fea0003800000 */
.L_x_584:
[----:B------:R-:W-:Y:S04]  /*f9f0*/  BSSY B1, `(.L_x_586) ;  /* 0x0000061000017945 */ /* 0x000fe80003800000 */
[----:B------:R-:W-:Y:S05]  /*fa00*/  @!P6 BRA `(.L_x_587) ;  /* 0x00000004007ce947 */ /* 0x000fea0003800000 */
[----:B------:R-:W0:Y:S04]  /*fa10*/  LDL R9, [R1+0x4] ;  /* 0x0000040001097983 */ /* 0x000e280000100800 */
[----:B------:R-:W2:Y:S01]  /*fa20*/  LDL R8, [R1+0xc] ;  /* 0x00000c0001087983 */ /* 0x000ea20000100800 */
[----:B0-----:R-:W-:Y:S01]  /*fa30*/  IMAD R6, R9, 0x8, R5 ;  /* 0x0000000809067824 */ /* 0x001fe200078e0205 */
[----:B--2---:R-:W-:-:S04]  /*fa40*/  SHF.L.U32 R9, R8, 0x1f, RZ ;  /* 0x0000001f08097819 */ /* 0x004fc800000006ff */
[----:B------:R-:W0:Y:S02]  /*fa50*/  SYNCS.PHASECHK.TRANS64.TRYWAIT P0, [R6+URZ+0x28ca0], R9 ;  /* 0x028ca009060075a7 */ /* 0x000e24000800017f */
[----:B0-----:R-:W-:Y:S05]  /*fa60*/  @!P0 BRA `(.L_x_588) ;  /* 0x0000005400648947 */ /* 0x001fea0003800000 */
.L_x_709:
[----:B------:R-:W1:Y:S02]  /*fa70*/  S2R R8, SR_TID.X ;  /* 0x0000000000087919 */ /* 0x000e640000002100 */
[----:B-1----:R-:W-:-:S04]  /*fa80*/  LOP3.LUT R8, R8, 0x7f, RZ, 0xc0, !PT ;  /* 0x0000007f08087812 */ /* 0x002fc800078ec0ff */
[----:B------:R-:W-:-:S13]  /*fa90*/  ISETP.NE.AND P1, PT, R8, RZ, PT ;  /* 0x000000ff0800720c */ /* 0x000fda0003f25270 */
[----:B------:R-:W-:Y:S05]  /*faa0*/  @P1 BRA `(.L_x_589) ;  /* 0x00000000001c1947 */ /* 0x000fea0003800000 */
[----:B------:R-:W1:Y:S02]  /*fab0*/  S2R R8, SR_TID.X ;  /* 0x0000000000087919 */ /* 0x000e640000002100 */
[----:B-1----:R-:W-:-:S04]  /*fac0*/  LOP3.LUT R8, R8, 0x1f, RZ, 0xc0, !PT ;  /* 0x0000001f08087812 */ /* 0x002fc800078ec0ff */
[----:B------:R-:W-:Y:S01]  /*fad0*/  ISETP.NE.AND P0, PT, R8, RZ, PT ;  /* 0x000000ff0800720c */ /* 0x000fe20003f05270 */
[----:B------:R-:W-:-:S04]  /*fae0*/  IMAD.MOV.U32 R8, RZ, RZ, 0x2000 ;  /* 0x00002000ff087424 */ /* 0x000fc800078e00ff */
[----:B------:R1:W-:Y:S08]  /*faf0*/  SYNCS.ARRIVE.TRANS64 RZ, [R6+URZ+0x28c90], R8 ;  /* 0x028c900806ff79a7 */ /* 0x0003f0000800003f */
[----:B------:R-:W-:Y:S05]  /*fb00*/  @!P0 BRA `(.L_x_589) ;  /* 0x0000000000048947 */ /* 0x000fea0003800000 */
[----:B------:R-:W-:Y:S01]  /*fb10*/  BPT.TRAP 0x1 ;  /* 0x000000040000795c */ /* 0x000fe20000300000 */
.L_x_589:
[----:B-1----:R-:W2:Y:S01]  /*fb20*/  LDL R8, [R1+0x4] ;  /* 0x0000040001087983 */ /* 0x002ea20000100800 */
[----:B------:R-:W-:Y:S01]  /*fb30*/  R2UR UR9, R6 ;  /* 0x00000000060972ca */ /* 0x000fe200000e0000 */
[----:B------:R-:W-:Y:S01]  /*fb40*/  UIADD3 UR4, UP0, UR38, 0x570, URZ ;  /* 0x0000057026047890 */ /* 0x000fe2000ff1e03f */
[----:B------:R-:W-:Y:S01]  /*fb50*/  R2UR UR12, R3 ;  /* 0x00000000030c72ca */ /* 0x000fe200000e0000 */
[----:B------:R-:W-:Y:S01]  /*fb60*/  UMOV UR6, 0x0 ;  /* 0x0000000000067882 */ /* 0x000fe20000000000 */
[----:B------:R-:W-:Y:S01]  /*fb70*/  R2UR UR13, R2 ;  /* 0x00000000020d72ca */ /* 0x000fe200000e0000 */
[----:B------:R-:W-:Y:S01]  /*fb80*/  UIADD3.X UR5, URZ, UR39, URZ, UP0, !UPT ;  /* 0x000000273f057290 */ /* 0x000fe200087fe43f */
[----:B------:R-:W-:Y:S01]  /*fb90*/  UMOV UR7, 0x12f00000 ;  /* 0x12f0000000077882 */ /* 0x000fe20000000000 */
[----:B------:R-:W-:-:S06]  /*fba0*/  UMOV UR10, URZ ;  /* 0x0000003f000a7c82 */ /* 0x000fcc0008000000 */
[----:B------:R-:W-:Y:S01]  /*fbb0*/  UIADD3 UR9, UR9, 0x28c90, URZ ;  /* 0x00028c9009097890 */ /* 0x000fe2000fffe03f */
[----:B--2---:R-:W-:-:S05]  /*fbc0*/  IMAD R8, R8, 0x2000, R5 ;  /* 0x0000200008087824 */ /* 0x004fca00078e0205 */
[----:B------:R-:W-:Y:S01]  /*fbd0*/  R2UR UR8, R8 ;  /* 0x00000000080872ca */ /* 0x000fe200000e0000 */
[----:B-----5:R-:W-:-:S05]  /*fbe0*/  IMAD R8, R0, 0x40, R7 ;  /* 0x0000004000087824 */ /* 0x020fca00078e0207 */
[----:B------:R-:W-:-:S04]  /*fbf0*/  IADD3 R8, R8, -0x40, RZ ;  /* 0xffffffc008087810 */ /* 0x000fc80007ffe0ff */
[----:B------:R-:W-:-:S03]  /*fc00*/  R2UR UR11, R8 ;  /* 0x00000000080b72ca */ /* 0x000fc600000e0000 */
[----:B------:R-:W-:-:S10]  /*fc10*/  UIADD3 UR8, UR8, 0x22400, URZ ;  /* 0x0002240008087890 */ /* 0x000fd4000fffe03f */
[----:B------:R1:W-:Y:S01]  /*fc20*/  UTMALDG.4D [UR8], [UR4], desc[UR6] ;  /* 0x00000608040075b4 */ /* 0x0003e20008019000 */
[----:B------:R-:W2:Y:S02]  /*fc30*/  SYNCS.PHASECHK.TRANS64.TRYWAIT P0, [R6+URZ+0x28cc0], R9 ;  /* 0x028cc009060075a7 */ /* 0x000ea4000800017f */
[----:B-12---:R-:W-:Y:S05]  /*fc40*/  @!P0 BRA `(.L_x_590) ;  /* 0x0000005400008947 */ /* 0x006fea0003800000 */
.L_x_710:
[----:B------:R-:W-:Y:S05]  /*fc50*/  @P1 BRA `(.L_x_591) ;  /* 0x00000000001c1947 */ /* 0x000fea0003800000 */
[----:B------:R-:W2:Y:S01]  /*fc60*/  S2R R10, SR_TID.X ;  /* 0x00000000000a7919 */ /* 0x000ea20000002100 */
[----:B01----:R-:W-:-:S04]  /*fc70*/  IMAD.MOV.U32 R9, RZ, RZ, 0x10000 ;  /* 0x00010000ff097424 */ /* 0x003fc800078e00ff */
[----:B------:R3:W-:Y:S01]  /*fc80*/  SYNCS.ARRIVE.TRANS64 RZ, [R6+URZ+0x28cb0], R9 ;  /* 0x028cb00906ff79a7 */ /* 0x0007e2000800003f */
[----:B--2---:R-:W-:-:S04]  /*fc90*/  LOP3.LUT R10, R10, 0x1f, RZ, 0xc0, !PT ;  /* 0x0000001f0a0a7812 */ /* 0x004fc800078ec0ff */
[----:B------:R-:W-:-:S13]  /*fca0*/  ISETP.NE.AND P0, PT, R10, RZ, PT ;  /* 0x000000ff0a00720c */ /* 0x000fda0003f05270 */
[----:B---3--:R-:W-:Y:S05]  /*fcb0*/  @!P0 BRA `(.L_x_591) ;  /* 0x0000000000048947 */ /* 0x008fea0003800000 */
[----:B------:R-:W-:Y:S01]  /*fcc0*/  BPT.TRAP 0x1 ;  /* 0x000000040000795c */ /* 0x000fe20000300000 */
.L_x_591:
[----:B01----:R-:W2:Y:S01]  /*fcd0*/  LDL R9, [R1+0x4] ;  /* 0x0000040001097983 */ /* 0x003ea20000100800 */
[----:B------:R-:W-:Y:S01]  /*fce0*/  R2UR UR9, R6 ;  /* 0x00000000060972ca */ /* 0x000fe200000e0000 */
[----:B------:R-:W-:Y:S01]  /*fcf0*/  UIADD3 UR4, UP0, UR38, 0x670, URZ ;  /* 0x0000067026047890 */ /* 0x000fe2000ff1e03f */
[----:B------:R-:W-:Y:S01]  /*fd00*/  R2UR UR11, R8 ;  /* 0x00000000080b72ca */ /* 0x000fe200000e0000 */
[----:B------:R-:W-:Y:S01]  /*fd10*/  UMOV UR10, URZ ;  /* 0x0000003f000a7c82 */ /* 0x000fe20008000000 */
[----:B------:R-:W-:Y:S01]  /*fd20*/  R2UR UR12, R3 ;  /* 0x00000000030c72ca */ /* 0x000fe200000e0000 */
[----:B------:R-:W-:Y:S01]  /*fd30*/  UIADD3.X UR5, URZ, UR39, URZ, UP0, !UPT ;  /* 0x000000273f057290 */ /* 0x000fe200087fe43f */
        /* <DEDUP_REMOVED lines=22> */
[----:B------:R-:W-:Y:S01]  /*fea0*/  UMOV UR10, UR18 ;  /* 0x00000012000a7c82 */ /* 0x000fe20008000000 */
[----:B------:R-:W-:Y:S01]  /*feb0*/  UIADD3 UR17, UR14, 0xc400, URZ ;  /* 0x0000c4000e117890 */ /* 0x000fe2000fffe03f */
[----:B------:R0:W-:Y:S02]  /*fec0*/  UTMALDG.4D [UR8], [UR4], desc[UR6] ;  /* 0x00000608040075b4 */ /* 0x0001e40008019000 */
        /* <DEDUP_REMOVED lines=19> */
.L_x_587:
[----:B------:R-:W-:Y:S05]  /*10000*/  BSYNC B1 ;  /* 0x0000000000017941 */ /* 0x000fea0003800000 */
.L_x_586:
[----:B0-----:R-:W2:Y:S04]  /*10010*/  LDL.LU R6, [R1+0x4] ;  /* 0x0000040001067983 */ /* 0x001ea80000300800 */
[----:B------:R-:W3:Y:S01]  /*10020*/  LDL.LU R9, [R1+0xc] ;  /* 0x00000c0001097983 */ /* 0x000ee20000300800 */
[----:B------:R-:W-:Y:S01]  /*10030*/  PLOP3.LUT P2, PT, PT, PT, PT, 0x8, 0x0 ;  /* 0x000000000000781c */ /* 0x000fe20003f4e170 */
[----:B--2---:R-:W-:-:S05]  /*10040*/  VIADD R6, R6, 0x1 ;  /* 0x0000000106067836 */ /* 0x004fca0000000000 */
[----:B------:R-:W-:-:S04]  /*10050*/  ISETP.NE.AND P0, PT, R6, 0x2, PT ;  /* 0x000000020600780c */ /* 0x000fc80003f05270 */
[----:B------:R-:W-:Y:S02]  /*10060*/  SEL R8, RZ, 0x1, P0 ;  /* 0x00000001ff087807 */ /* 0x000fe40000000000 */
[----:B------:R-:W-:Y:S01]  /*10070*/  SEL R10, R6, RZ, P0 ;  /* 0x000000ff060a7207 */ /* 0x000fe20000000000 */
[----:B------:R-:W-:Y:S01]  /*10080*/  VIADD R6, R0, 0xfffffffe ;  /* 0xfffffffe00067836 */ /* 0x000fe20000000000 */
[----:B---3--:R-:W-:-:S03]  /*10090*/  LOP3.LUT R9, R9, R8, RZ, 0x3c, !PT ;  /* 0x0000000809097212 */ /* 0x008fc600078e3cff */
[----:B------:R1:W-:Y:S01]  /*100a0*/  STL [R1+0x4], R10 ;  /* 0x0000040a01007387 */ /* 0x0003e20000100800 */
[----:B------:R-:W-:-:S03]  /*100b0*/  ISETP.GE.AND P0, PT, R6, R4, PT ;  /* 0x000000040600720c */ /* 0x000fc60003f06270 */
[----:B------:R1:W-:Y:S10]  /*100c0*/  STL [R1+0xc], R9 ;  /* 0x00000c0901007387 */ /* 0x0003f40000100800 */
[----:B-1----:R-:W-:Y:S05]  /*100d0*/  @!P0 BRA `(.L_x_581) ;  /* 0x0000000400c48947 */ /* 0x002fea0003800000 */
[C---:B-----5:R-:W-:Y:S02]  /*100e0*/  IMAD R6, R0.reuse, 0x40, R7 ;  /* 0x0000004000067824 */ /* 0x060fe400078e0207 */
[----:B------:R-:W-:Y:S02]  /*100f0*/  VIADD R0, R0, 0xffffffff ;  /* 0xffffffff00007836 */ /* 0x000fe40000000000 */
[----:B------:R-:W-:-:S07]  /*10100*/  VIADD R6, R6, 0xffffff80 ;  /* 0xffffff8006067836 */ /* 0x000fce0000000000 */
.L_x_598:
[----:B------:R-:W-:Y:S05]  /*10110*/  YIELD ;  /* 0x0000000000007946 */ /* 0x000fea0003800000 */
[----:B------:R-:W-:Y:S04]  /*10120*/  BSSY B1, `(.L_x_592) ;  /* 0x000005f000017945 */ /* 0x000fe80003800000 */
[----:B-1----:R-:W-:Y:S05]  /*10130*/  @!P6 BRA `(.L_x_593) ;  /* 0x000000040074e947 */ /* 0x002fea0003800000 */
[----:B------:R-:W2:Y:S04]  /*10140*/  LDL R7, [R1+0x4] ;  /* 0x0000040001077983 */ /* 0x000ea80000100800 */
[----:B------:R-:W3:Y:S01]  /*10150*/  LDL R8, [R1+0xc] ;  /* 0x00000c0001087983 */ /* 0x000ee20000100800 */
[----:B--2---:R-:W-:Y:S01]  /*10160*/  IMAD R7, R7, 0x8, R5 ;  /* 0x0000000807077824 */ /* 0x004fe200078e0205 */
[----:B---3--:R-:W-:-:S04]  /*10170*/  SHF.L.U32 R8, R8, 0x1f, RZ ;  /* 0x0000001f08087819 */ /* 0x008fc800000006ff */
[----:B------:R-:W0:Y:S02]  /*10180*/  SYNCS.PHASECHK.TRANS64.TRYWAIT P0, [R7+URZ+0x28ca0], R8 ;  /* 0x028ca008070075a7 */ /* 0x000e24000800017f */
[----:B0-----:R-:W-:Y:S05]  /*10190*/  @!P0 BRA `(.L_x_594) ;  /* 0x0000004c00c08947 */ /* 0x001fea0003800000 */
.L_x_711:
[----:B------:R-:W1:Y:S02]  /*101a0*/  S2R R9, SR_TID.X ;  /* 0x0000000000097919 */ /* 0x000e640000002100 */
[----:B-1----:R-:W-:-:S04]  /*101b0*/  LOP3.LUT R9, R9, 0x7f, RZ, 0xc0, !PT ;  /* 0x0000007f09097812 */ /* 0x002fc800078ec0ff */
[----:B------:R-:W-:-:S13]  /*101c0*/  ISETP.NE.AND P0, PT, R9, RZ, PT ;  /* 0x000000ff0900720c */ /* 0x000fda0003f05270 */
[----:B------:R-:W-:Y:S05]  /*101d0*/  @P0 BRA `(.L_x_595) ;  /* 0x00000000001c0947 */ /* 0x000fea0003800000 */
[----:B------:R-:W1:Y:S02]  /*101e0*/  S2R R9, SR_TID.X ;  /* 0x0000000000097919 */ /* 0x000e640000002100 */
[----:B-1----:R-:W-:-:S04]  /*101f0*/  LOP3.LUT R9, R9, 0x1f, RZ, 0xc0, !PT ;  /* 0x0000001f09097812 */ /* 0x002fc800078ec0ff */
[----:B------:R-:W-:Y:S02]  /*10200*/  ISETP.NE.AND P1, PT, R9, RZ, PT ;  /* 0x000000ff0900720c */ /* 0x000fe40003f25270 */
[----:B------:R-:W-:-:S04]  /*10210*/  MOV R9, 0x2000 ;  /* 0x0000200000097802 */ /* 0x000fc80000000f00 */
[----:B------:R1:W-:Y:S07]  /*10220*/  SYNCS.ARRIVE.TRANS64 RZ, [R7+URZ+0x28c90], R9 ;  /* 0x028c900907ff79a7 */ /* 0x0003ee000800003f */
[----:B------:R-:W-:Y:S05]  /*10230*/  @!P1 BRA `(.L_x_595) ;  /* 0x0000000000049947 */ /* 0x000fea0003800000 */
[----:B------:R-:W-:Y:S01]  /*10240*/  BPT.TRAP 0x1 ;  /* 0x000000040000795c */ /* 0x000fe20000300000 */
.L_x_595:
[----:B-1----:R-:W2:Y:S01]  /*10250*/  LDL R9, [R1+0x4] ;  /* 0x0000040001097983 */ /* 0x002ea20000100800 */
[----:B------:R-:W-:Y:S01]  /*10260*/  R2UR UR9, R7 ;  /* 0x00000000070972ca */ /* 0x000fe200000e0000 */
[----:B------:R-:W-:Y:S01]  /*10270*/  UIADD3 UR4, UP0, UR38, 0x570, URZ ;  /* 0x0000057026047890 */ /* 0x000fe2000ff1e03f */
[----:B------:R-:W-:Y:S01]  /*10280*/  R2UR UR11, R6 ;  /* 0x00000000060b72ca */ /* 0x000fe200000e0000 */
[----:B------:R-:W-:Y:S01]  /*10290*/  UMOV UR6, 0x0 ;  /* 0x0000000000067882 */ /* 0x000fe20000000000 */
[----:B------:R-:W-:Y:S01]  /*102a0*/  R2UR UR12, R3 ;  /* 0x00000000030c72ca */ /* 0x000fe200000e0000 */
[----:B------:R-:W-:Y:S01]  /*102b0*/  UIADD3.X UR5, URZ, UR39, URZ, UP0, !UPT ;  /* 0x000000273f057290 */ /* 0x000fe200087fe43f */
[----:B------:R-:W-:Y:S01]  /*102c0*/  R2UR UR13, R2 ;  /* 0x00000000020d72ca */ /* 0x000fe200000e0000 */
[----:B------:R-:W-:Y:S01]  /*102d0*/  UMOV UR7, 0x12f00000 ;  /* 0x12f0000000077882 */ /* 0x000fe20000000000 */
[----:B------:R-:W-:-:S05]  /*102e0*/  UMOV UR10, URZ ;  /* 0x0000003f000a7c82 */ /* 0x000fca0008000000 */
[----:B------:R-:W-:Y:S01]  /*102f0*/  UIADD3 UR9, UR9, 0x28c90, URZ ;  /* 0x00028c9009097890 */ /* 0x000fe2000fffe03f */
[----:B--2---:R-:W-:-:S05]  /*10300*/  IMAD R9, R9, 0x2000, R5 ;  /* 0x0000200009097824 */ /* 0x004fca00078e0205 */
[----:B------:R-:W-:-:S13]  /*10310*/  R2UR UR8, R9 ;  /* 0x00000000090872ca */ /* 0x000fda00000e0000 */
[----:B------:R-:W-:-:S09]  /*10320*/  UIADD3 UR8, UR8, 0x22400, URZ ;  /* 0x0002240008087890 */ /* 0x000fd2000fffe03f */
[----:B------:R1:W-:Y:S01]  /*10330*/  UTMALDG.4D [UR8], [UR4], desc[UR6] ;  /* 0x00000608040075b4 */ /* 0x0003e20008019000 */
[----:B------:R-:W2:Y:S02]  /*10340*/  SYNCS.PHASECHK.TRANS64.TRYWAIT P1, [R7+URZ+0x28cc0], R8 ;  /* 0x028cc008070075a7 */ /* 0x000ea4000802017f */
[----:B-12---:R-:W-:Y:S05]  /*10350*/  @!P1 BRA `(.L_x_596) ;  /* 0x0000004c00649947 */ /* 0x006fea0003800000 */
.L_x_712:
        /* <DEDUP_REMOVED lines=8> */
.L_x_597:
        /* <DEDUP_REMOVED lines=38> */
[----:B------:R-:W-:Y:S01]  /*10640*/  UMOV UR15, 0x180 ;  /* 0x00000180000f7882 */ /* 0x000fe20000000000 */
[----:B------:R0:W-:Y:S02]  /*10650*/  UTMALDG.4D [UR8], [UR4], desc[UR6] ;  /* 0x00000608040075b4 */ /* 0x0001e40008019000 */
[----:B0-----:R-:W-:Y:S01]  /*10660*/  UMOV UR8, UR16 ;  /* 0x0000001000087c82 */ /* 0x001fe20008000000 */
[----:B------:R-:W-:-:S02]  /*10670*/  UMOV UR10, UR22 ;  /* 0x00000016000a7c82 */ /* 0x000fc40008000000 */
[----:B------:R0:W-:Y:S02]  /*10680*/  UTMALDG.4D [UR8], [UR4], desc[UR6] ;  /* 0x00000608040075b4 */ /* 0x0001e40008019000 */
[----:B0-----:R-:W-:Y:S01]  /*10690*/  UMOV UR8, UR17 ;  /* 0x0000001100087c82 */ /* 0x001fe20008000000 */
[----:B------:R-:W-:Y:S01]  /*106a0*/  UMOV UR10, UR15 ;  /* 0x0000000f000a7c82 */ /* 0x000fe20008000000 */
[----:B------:R-:W-:Y:S01]  /*106b0*/  UMOV UR15, 0x1c0 ;  /* 0x000001c0000f7882 */ /* 0x000fe20000000000 */
[----:B------:R0:W-:Y:S02]  /*106c0*/  UTMALDG.4D [UR8], [UR4], desc[UR6] ;  /* 0x00000608040075b4 */ /* 0x0001e40008019000 */
[----:B0-----:R-:W-:Y:S01]  /*106d0*/  UMOV UR8, UR14 ;  /* 0x0000000e00087c82 */ /* 0x001fe20008000000 */
[----:B------:R-:W-:Y:S02]  /*106e0*/  UMOV UR10, UR15 ;  /* 0x0000000f000a7c82 */ /* 0x000fe40008000000 */
[----:B------:R0:W-:Y:S02]  /*106f0*/  UTMALDG.4D [UR8], [UR4], desc[UR6] ;  /* 0x00000608040075b4 */ /* 0x0001e40008019000 */
[----:B0-----:R-:W-:Y:S01]  /*10700*/  NOP ;  /* 0x0000000000007918 */ /* 0x001fe20000000000 */
.L_x_593:
[----:B------:R-:W-:Y:S05]  /*10710*/  BSYNC B1 ;  /* 0x0000000000017941 */ /* 0x000fea0003800000 */
.L_x_592:
[----:B------:R-:W2:Y:S04]  /*10720*/  LDL.LU R7, [R1+0x4] ;  /* 0x0000040001077983 */ /* 0x000ea80000300800 */
[----:B------:R-:W3:Y:S01]  /*10730*/  LDL.LU R8, [R1+0xc] ;  /* 0x00000c0001087983 */ /* 0x000ee20000300800 */
[----:B------:R-:W-:Y:S02]  /*10740*/  VIADD R0, R0, 0xffffffff ;  /* 0xffffffff00007836 */ /* 0x000fe40000000000 */
[----:B------:R-:W-:Y:S02]  /*10750*/  VIADD R6, R6, 0xffffffc0 ;  /* 0xffffffc006067836 */ /* 0x000fe40000000000 */
[----:B--2---:R-:W-:-:S05]  /*10760*/  VIADD R7, R7, 0x1 ;  /* 0x0000000107077836 */ /* 0x004fca0000000000 */
[----:B------:R-:W-:-:S04]  /*10770*/  ISETP.NE.AND P0, PT, R7, 0x2, PT ;  /* 0x000000020700780c */ /* 0x000fc80003f05270 */
[----:B------:R-:W-:Y:S02]  /*10780*/  SEL R9, R7, RZ, P0 ;  /* 0x000000ff07097207 */ /* 0x000fe40000000000 */
[----:B------:R-:W-:Y:S02]  /*10790*/  SEL R7, RZ, 0x1, P0 ;  /* 0x00000001ff077807 */ /* 0x000fe40000000000 */
[----:B------:R-:W-:Y:S01]  /*107a0*/  ISETP.GT.AND P0, PT, R0, R4, PT ;  /* 0x000000040000720c */ /* 0x000fe20003f04270 */
[----:B------:R1:W-:Y:S01]  /*107b0*/  STL [R1+0x4], R9 ;  /* 0x0000040901007387 */ /* 0x0003e20000100800 */
[----:B---3--:R-:W-:-:S05]  /*107c0*/  LOP3.LUT R8, R8, R7, RZ, 0x3c, !PT ;  /* 0x0000000708087212 */ /* 0x008fca00078e3cff */
[----:B------:R1:W-:Y:S06]  /*107d0*/  STL [R1+0xc], R8 ;  /* 0x00000c0801007387 */ /* 0x0003ec0000100800 */
[----:B------:R-:W-:Y:S05]  /*107e0*/  @P0 BRA `(.L_x_598) ;  /* 0xfffffff800480947 */ /* 0x000fea000383ffff */
.L_x_581:
[----:B------:R-:W-:Y:S05]  /*107f0*/  BSYNC B0 ;  /* 0x0000000000007941 */ /* 0x000fea0003800000 */
.L_x_580:
[----:B-----5:R-:W2:Y:S01]  /*10800*/  LDL R7, [R1+0x2c] ;  /* 0x00002c0001077983 */ /* 0x020ea20000100800 */
[----:B------:R-:W-:Y:S05]  /*10810*/  @!P2 WARPSYNC.ALL ;  /* 0x000000000000a948 */ /* 0x000fea0003800000 */
[----:B------:R-:W-:Y:S01]  /*10820*/  BSSY B6, `(.L_x_599) ;  /* 0x00002fe000067945 */ /* 0x000fe20003800000 */
[----:B------:R-:W-:Y:S01]  /*10830*/  @!P2 BAR.SYNC.DEFER_BLOCKING 0xc, 0x120 ;  /* 0x030480000000ab1d */ /* 0x000fe20000010000 */
[----:B--2---:R-:W-:-:S13]  /*10840*/  ISETP.GT.AND P0, PT, R7, RZ, PT ;  /* 0x000000ff0700720c */ /* 0x004fda0003f04270 */
[----:B------:R-:W-:Y:S05]  /*10850*/  @P0 BRA `(.L_x_600) ;  /* 0x0000000000440947 */ /* 0x000fea0003800000 */
[----:B------:R-:W2:Y:S02]  /*10860*/  S2R R7, SR_TID.X ;  /* 0x0000000000077919 */ /* 0x000ea40000002100 */
[----:B--2---:R-:W-:-:S04]  /*10870*/  LOP3.LUT R7, R7, 0x1f, RZ, 0xc0, !PT ;  /* 0x0000001f07077812 */ /* 0x004fc800078ec0ff */
[----:B------:R-:W-:-:S13]  /*10880*/  ISETP.NE.AND P1, PT, R7, RZ, PT ;  /* 0x000000ff0700720c */ /* 0x000fda0003f25270 */
[----:B------:R-:W-:Y:S05]  /*10890*/  @P1 BRA `(.L_x_601) ;  /* 0x0000002c00d81947 */ /* 0x000fea0003800000 */
[----:B------:R-:W2:Y:S01]  /*108a0*/  S2R R7, SR_LANEID ;  /* 0x0000000000077919 */ /* 0x000ea20000000000 */
[----:B------:R-:W-:Y:S01]  /*108b0*/  VOTEU.ANY UR4, UPT, PT ;  /* 0x0000000000047886 */ /* 0x000fe200038e0100 */
[----:B0-----:R-:W0:Y:S01]  /*108c0*/  LDC.64 R2, c[0x0][0xc38] ;  /* 0x00030e00ff027b82 */ /* 0x001e220000000a00 */
[----:B------:R-:W2:Y:S08]  /*108d0*/  FLO.U32 R0, UR4 ;  /* 0x0000000400007d00 */ /* 0x000eb000080e0000 */
[----:B------:R-:W0:Y:S01]  /*108e0*/  POPC R5, UR4 ;  /* 0x0000000400057d09 */ /* 0x000e220008000000 */
[----:B--2---:R-:W-:-:S13]  /*108f0*/  ISETP.EQ.U32.AND P0, PT, R0, R7, PT ;  /* 0x000000070000720c */ /* 0x004fda0003f02070 */
[----:B0-----:R-:W2:Y:S01]  /*10900*/  @P0 ATOMG.E.ADD.STRONG.GPU PT, R3, desc[UR40][R2.64], R5 ;  /* 0x00000005020309a8 */ /* 0x001ea200081ee1e8 */
[----:B------:R-:W0:Y:S02]  /*10910*/  S2R R4, SR_LTMASK ;  /* 0x0000000000047919 */ /* 0x000e240000003900 */
[----:B0-----:R-:W-:-:S04]  /*10920*/  LOP3.LUT R4, R4, UR4, RZ, 0xc0, !PT ;  /* 0x0000000404047c12 */ /* 0x001fc8000f8ec0ff */
[----:B------:R-:W0:Y:S01]  /*10930*/  POPC R7, R4 ;  /* 0x0000000400077309 */ /* 0x000e220000000000 */
[----:B--2---:R-:W0:Y:S02]  /*10940*/  SHFL.IDX PT, R0, R3, R0, 0x1f ;  /* 0x00001f0003007589 */ /* 0x004e2400000e0000 */
[----:B0-----:R-:W-:Y:S01]  /*10950*/  IADD3 R16, R0, UR36, R7 ;  /* 0x0000002400107c10 */ /* 0x001fe2000fffe007 */
[----:B------:R-:W-:Y:S06]  /*10960*/  BRA `(.L_x_601) ;  /* 0x0000002c00a47947 */ /* 0x000fec0003800000 */
.L_x_600:
[----:B------:R-:W2:Y:S01]  /*10970*/  S2R R0, SR_CgaCtaId ;  /* 0x0000000000007919 */ /* 0x000ea20000008800 */
[----:B0-----:R-:W-:-:S04]  /*10980*/  MOV R2, 0x400 ;  /* 0x0000040000027802 */ /* 0x001fc80000000f00 */
[----:B--2---:R-:W-:-:S05]  /*10990*/  LEA R3, R0, R2, 0x18 ;  /* 0x0000000200037211 */ /* 0x004fca00078ec0ff */
        /* <DEDUP_REMOVED lines=11> */
[----:B------:R-:W-:Y:S02]  /*10a50*/  IMAD.U32 R6, RZ, RZ, UR8 ;  /* 0x00000008ff067e24 */ /* 0x000fe4000f8e00ff */
[----:B------:R-:W-:Y:S02]  /*10a60*/  IMAD.U32 R7, RZ, RZ, UR9 ;  /* 0x00000009ff077e24 */ /* 0x000fe4000f8e00ff */
[----:B------:R-:W-:-:S02]  /*10a70*/  IMAD.U32 R10, RZ, RZ, UR4 ;  /* 0x00000004ff0a7e24 */ /* 0x000fc4000f8e00ff */
[----:B------:R-:W-:Y:S02]  /*10a80*/  IMAD.U32 R11, RZ, RZ, UR5 ;  /* 0x00000005ff0b7e24 */ /* 0x000fe4000f8e00ff */
[----:B-1----:R-:W-:Y:S02]  /*10a90*/  IMAD.MOV.U32 R8, RZ, RZ, 0x70 ;  /* 0x00000070ff087424 */ /* 0x002fe400078e00ff */
[----:B------:R-:W-:Y:S02]  /*10aa0*/  IMAD.MOV.U32 R12, RZ, RZ, 0x1 ;  /* 0x00000001ff0c7424 */ /* 0x000fe400078e00ff */
[----:B------:R-:W-:-:S07]  /*10ab0*/  IMAD.MOV.U32 R13, RZ, RZ, RZ ;  /* 0x000000ffff0d7224 */ /* 0x000fce00078e00ff */
[----:B------:R-:W-:-:S07]  /*10ac0*/  LEPC R20, `(.L_x_602) ;  /* 0x000000001014794e */ /* 0x000fce0000000000 */
[----:B0-----:R-:W-:Y:S05]  /*10ad0*/  CALL.ABS.NOINC R2 ;  /* 0x0000000002007343 */ /* 0x001fea0003c00000 */
.L_x_602:
        /* <DEDUP_REMOVED lines=10> */
[----:B------:R-:W-:Y:S02]  /*10b80*/  IMAD.U32 R5, RZ, RZ, UR7 ;  /* 0x00000007ff057e24 */ /* 0x000fe4000f8e00ff */
[----:B------:R-:W-:Y:S02]  /*10b90*/  IMAD.U32 R6, RZ, RZ, UR8 ;  /* 0x00000008ff067e24 */ /* 0x000fe4000f8e00ff */
[----:B------:R-:W-:-:S02]  /*10ba0*/  IMAD.U32 R7, RZ, RZ, UR9 ;  /* 0x00000009ff077e24 */ /* 0x000fc4000f8e00ff */
[----:B------:R-:W-:Y:S02]  /*10bb0*/  IMAD.U32 R10, RZ, RZ, UR4 ;  /* 0x00000004ff0a7e24 */ /* 0x000fe4000f8e00ff */
[----:B------:R-:W-:Y:S02]  /*10bc0*/  IMAD.U32 R11, RZ, RZ, UR5 ;  /* 0x00000005ff0b7e24 */ /* 0x000fe4000f8e00ff */
[----:B-1----:R-:W-:Y:S02]  /*10bd0*/  IMAD.MOV.U32 R8, RZ, RZ, 0x70 ;  /* 0x00000070ff087424 */ /* 0x002fe400078e00ff */
[----:B------:R-:W-:Y:S02]  /*10be0*/  IMAD.MOV.U32 R12, RZ, RZ, 0x1 ;  /* 0x00000001ff0c7424 */ /* 0x000fe400078e00ff */
[----:B0-----:R-:W-:-:S07]  /*10bf0*/  IMAD.MOV.U32 R13, RZ, RZ, RZ ;  /* 0x000000ffff0d7224 */ /* 0x001fce00078e00ff */
[----:B------:R-:W-:-:S07]  /*10c00*/  LEPC R20, `(.L_x_604) ;  /* 0x000000001014794e */ /* 0x000fce0000000000 */
[----:B--2---:R-:W-:Y:S05]  /*10c10*/  CALL.ABS.NOINC R2 ;  /* 0x0000000002007343 */ /* 0x004fea0003c00000 */
.L_x_604:
[----:B------:R-:W-:Y:S01]  /*10c20*/  MOV R2, 0x0 ;  /* 0x0000000000027802 */ /* 0x000fe20000000f00 */
[----:B------:R-:W-:Y:S01]  /*10c30*/  ULDC.64 UR4, c[0x4][0x88] ;  /* 0x0100220000047ab9 */ /* 0x000fe20000000a00 */
[----:B------:R-:W-:Y:S01]  /*10c40*/  ULDC.64 UR6, c[0x4][0x90] ;  /* 0x0100240000067ab9 */ /* 0x000fe20000000a00 */
[----:B------:R-:W-:Y:S01]  /*10c50*/  ULDC.64 UR8, c[0x4][0x18] ;  /* 0x0100060000087ab9 */ /* 0x000fe20000000a00 */
[----:B------:R-:W-:Y:S01]  /*10c60*/  MOV R4, UR4 ;  /* 0x0000000400047c02 */ /* 0x000fe20008000f00 */
[----:B------:R-:W-:Y:S01]  /*10c70*/  IMAD.U32 R5, RZ, RZ, UR5 ;  /* 0x00000005ff057e24 */ /* 0x000fe2000f8e00ff */
[----:B------:R-:W0:Y:S01]  /*10c80*/  LDC.64 R2, c[0x4][R2] ;  /* 0x0100000002027b82 */ /* 0x000e220000000a00 */
[----:B------:R-:W-:Y:S02]  /*10c90*/  IMAD.U32 R6, RZ, RZ, UR6 ;  /* 0x00000006ff067e24 */ /* 0x000fe4000f8e00ff */
[----:B------:R-:W-:Y:S02]  /*10ca0*/  IMAD.U32 R7, RZ, RZ, UR7 ;  /* 0x00000007ff077e24 */ /* 0x000fe4000f8e00ff */
[----:B------:R-:W-:-:S02]  /*10cb0*/  IMAD.U32 R10, RZ, RZ, UR8 ;  /* 0x00000008ff0a7e24 */ /* 0x000fc4000f8e00ff */
[----:B------:R-:W-:Y:S02]  /*10cc0*/  IMAD.U32 R11, RZ, RZ, UR9 ;  /* 0x00000009ff0b7e24 */ /* 0x000fe4000f8e00ff */
[----:B------:R-:W-:Y:S02]  /*10cd0*/  IMAD.MOV.U32 R8, RZ, RZ, 0x70 ;  /* 0x00000070ff087424 */ /* 0x000fe400078e00ff */
[----:B------:R-:W-:Y:S02]  /*10ce0*/  IMAD.MOV.U32 R12, RZ, RZ, 0x1 ;  /* 0x00000001ff0c7424 */ /* 0x000fe400078e00ff */
[----:B------:R-:W-:-:S07]  /*10cf0*/  IMAD.MOV.U32 R13, RZ, RZ, RZ ;  /* 0x000000ffff0d7224 */ /* 0x000fce00078e00ff */
[----:B------:R-:W-:-:S07]  /*10d00*/  LEPC R20, `(.L_x_603) ;  /* 0x000000001014794e */ /* 0x000fce0000000000 */
[----:B0-----:R-:W-:Y:S05]  /*10d10*/  CALL.ABS.NOINC R2 ;  /* 0x0000000002007343 */ /* 0x001fea0003c00000 */
.L_x_603:
        /* <DEDUP_REMOVED lines=19> */
[----:B------:R-:W-:-:S06]  /*10e50*/  MOV R0, R5 ;  /* 0x0000000500007202 */ /* 0x000fcc0000000f00 */
[----:B------:R2:W5:Y:S01]  /*10e60*/  @P0 LDG.E R0, desc[UR40][R2.64] ;  /* 0x0000002802000981 */ /* 0x000562000c1e1900 */
[----:B------:R-:W-:Y:S02]  /*10e70*/  PLOP3.LUT P1, PT, P6, PT, PT, 0x8, 0x0 ;  /* 0x000000000000781c */ /* 0x000fe4000372e170 */
[----:B0-----:R-:W-:Y:S01]  /*10e80*/  ISETP.NE.AND P0, PT, R4, 0x1, PT ;  /* 0x000000010400780c */ /* 0x001fe20003f05270 */
[----:B------:R-:W-:-:S12]  /*10e90*/  IMAD.MOV.U32 R4, RZ, RZ, R18 ;  /* 0x000000ffff047224 */ /* 0x000fd800078e0012 */
[----:B--2---:R-:W0:Y:S08]  /*10ea0*/  @P0 LDC R3, c[0x0][0x42c] ;  /* 0x00010b00ff030b82 */ /* 0x004e300000000800 */
[----:B------:R-:W2:Y:S01]  /*10eb0*/  @P0 LDC R2, c[0x0][0x430] ;  /* 0x00010c00ff020b82 */ /* 0x000ea20000000800 */
[----:B0-----:R-:W-:-:S05]  /*10ec0*/  @P0 IMAD.HI.U32 R3, R18, R3, RZ ;  /* 0x0000000312030227 */ /* 0x001fca00078e00ff */
[----:B--2---:R-:W-:Y:S02]  /*10ed0*/  @P0 SHF.R.U32.HI R4, RZ, R2, R3 ;  /* 0x00000002ff040219 */ /* 0x004fe40000011603 */
[----:B------:R-:W-:-:S04]  /*10ee0*/  ISETP.NE.U32.AND P0, PT, RZ, UR4, PT ;  /* 0x00000004ff007c0c */ /* 0x000fc8000bf05070 */
[----:B------:R-:W-:-:S04]  /*10ef0*/  ISETP.NE.AND.EX P0, PT, RZ, UR5, PT, P0 ;  /* 0x00000005ff007c0c */ /* 0x000fc8000bf05300 */
[----:B------:R-:W-:-:S09]  /*10f00*/  SEL R2, R5, RZ, !P0 ;  /* 0x000000ff05027207 */ /* 0x000fd20004000000 */
.L_x_605:
        /* <DEDUP_REMOVED lines=17> */
.L_x_715:
[----:B------:R-:W2:Y:S01]  /*11020*/  LDL R3, [R1+0x1c] ;  /* 0x00001c0001037983 */ /* 0x000ea20000100800 */
[----:B------:R-:W-:Y:S01]  /*11030*/  UMOV UR4, 0xffffffff ;  /* 0xffffffff00047882 */ /* 0x000fe20000000000 */
[----:B-1----:R-:W-:Y:S01]  /*11040*/  SHF.R.S32.HI R8, RZ, 0x1f, R0 ;  /* 0x0000001fff087819 */ /* 0x002fe20000011400 */
[----:B--2---:R-:W-:Y:S01]  /*11050*/  VIADD R3, R3, 0xffffffff ;  /* 0xffffffff03037836 */ /* 0x004fe20000000000 */
[----:B------:R-:W-:Y:S06]  /*11060*/  BRA.DIV UR4, `(.L_x_607) ;  /* 0x0000004204687947 */ /* 0x000fec000b800000 */
[----:B------:R-:W-:-:S13]  /*11070*/  ELECT P6, URZ, PT ;  /* 0x00000000003f782f */ /* 0x000fda00038c0000 */
.L_x_718:
        /* <DEDUP_REMOVED lines=12> */
[----:B------:R-:W-:-:S04]  /*11140*/  IMAD.MOV R6, RZ, RZ, -R5 ;  /* 0x000000ffff067224 */ /* 0x000fc800078e0a05 */
[----:B------:R-:W-:Y:S02]  /*11150*/  IMAD R7, R9, R6, R3 ;  /* 0x0000000609077224 */ /* 0x000fe400078e0203 */
[----:B------:R-:W-:-:S03]  /*11160*/  IMAD R6, R8, UR4, RZ ;  /* 0x0000000408067c24 */ /* 0x000fc6000f8e02ff */
[----:B------:R0:W-:Y:S01]  /*11170*/  STL [R1+0x30], R7 ;  /* 0x0000300701007387 */ /* 0x0001e20000100800 */
[----:B------:R-:W-:Y:S02]  /*11180*/  IMAD R9, R0, UR5, R6 ;  /* 0x0000000500097c24 */ /* 0x000fe4000f8e0206 */
[--C-:B------:R-:W-:Y:S01]  /*11190*/  IMAD.MOV.U32 R6, RZ, RZ, R5.reuse ;  /* 0x000000ffff067224 */ /* 0x100fe200078e0005 */
[----:B0-----:R-:W-:-:S03]  /*111a0*/  SHF.R.S32.HI R7, RZ, 0x1f, R5 ;  /* 0x0000001fff077819 */ /* 0x001fc60000011405 */
[----:B------:R-:W-:-:S04]  /*111b0*/  IMAD.WIDE.U32 R6, R0, UR4, R6 ;  /* 0x0000000400067c25 */ /* 0x000fc8000f8e0006 */
[----:B------:R-:W-:Y:S01]  /*111c0*/  IMAD.IADD R5, R7, 0x1, R9 ;  /* 0x0000000107057824 */ /* 0x000fe200078e0209 */
[----:B------:R-:W-:-:S04]  /*111d0*/  LEA R10, P0, R6, R20, 0x2 ;  /* 0x00000014060a7211 */ /* 0x000fc800078010ff */
[----:B------:R-:W-:-:S05]  /*111e0*/  LEA.HI.X R11, R6, R21, R5, 0x2, P0 ;  /* 0x00000015060b7211 */ /* 0x000fca00000f1405 */
[----:B------:R0:W5:Y:S04]  /*111f0*/  LDG.E R6, desc[UR40][R10.64] ;  /* 0x000000280a067981 */ /* 0x000168000c1e1900 */
.L_x_609:
        /* <DEDUP_REMOVED lines=9> */
.L_x_719:
        /* <DEDUP_REMOVED lines=11> */
.L_x_611:
        /* <DEDUP_REMOVED lines=23> */
.L_x_608:
        /* <DEDUP_REMOVED lines=30> */
.L_x_720:
[----:B------:R-:W-:Y:S05]  /*11690*/  BSYNC B0 ;  /* 0x0000000000007941 */ /* 0x000fea0003800000 */
.L_x_612:
[----:B------:R-:W-:Y:S04]  /*116a0*/  BSSY B0, `(.L_x_614) ;  /* 0x0000050000007945 */ /* 0x000fe80003800000 */
[----:B------:R-:W-:Y:S05]  /*116b0*/  @!P6 BRA `(.L_x_615) ;  /* 0x000000040038e947 */ /* 0x000fea0003800000 */
[----:B------:R-:W2:Y:S01]  /*116c0*/  LDL R7, [R1] ;  /* 0x0000000001077983 */ /* 0x000ea20000100800 */
[----:B------:R-:W-:-:S03]  /*116d0*/  MOV R9, 0x400 ;  /* 0x0000040000097802 */ /* 0x000fc60000000f00 */
[----:B0-----:R-:W3:Y:S01]  /*116e0*/  LDL R5, [R1+0x8] ;  /* 0x0000080001057983 */ /* 0x001ee20000100800 */
[----:B------:R-:W0:Y:S02]  /*116f0*/  S2R R10, SR_CgaCtaId ;  /* 0x00000000000a7919 */ /* 0x000e240000008800 */
[----:B0-----:R-:W-:-:S05]  /*11700*/  LEA R9, R10, R9, 0x18 ;  /* 0x000000090a097211 */ /* 0x001fca00078ec0ff */
[----:B--2---:R-:W-:Y:S01]  /*11710*/  IMAD R2, R7, 0x8, R9 ;  /* 0x0000000807027824 */ /* 0x004fe200078e0209 */
[----:B---3--:R-:W-:-:S04]  /*11720*/  SHF.L.U32 R5, R5, 0x1f, RZ ;  /* 0x0000001f05057819 */ /* 0x008fc800000006ff */
[----:B------:R-:W0:Y:S02]  /*11730*/  SYNCS.PHASECHK.TRANS64.TRYWAIT P0, [R2+URZ+0x28c60], R5 ;  /* 0x028c6005020075a7 */ /* 0x000e24000800017f */
[----:B0-----:R-:W-:Y:S05]  /*11740*/  @!P0 BRA `(.L_x_616) ;  /* 0x0000003c00048947 */ /* 0x001fea0003800000 */
.L_x_721:
[----:B------:R-:W1:Y:S02]  /*11750*/  S2R R7, SR_TID.X ;  /* 0x0000000000077919 */ /* 0x000e640000002100 */
[----:B-1----:R-:W-:-:S04]  /*11760*/  LOP3.LUT R7, R7, 0x7f, RZ, 0xc0, !PT ;  /* 0x0000007f07077812 */ /* 0x002fc800078ec0ff */
[----:B------:R-:W-:-:S13]  /*11770*/  ISETP.NE.AND P0, PT, R7, RZ, PT ;  /* 0x000000ff0700720c */ /* 0x000fda0003f05270 */
[----:B------:R-:W-:Y:S05]  /*11780*/  @P0 BRA `(.L_x_617) ;  /* 0x00000000001c0947 */ /* 0x000fea0003800000 */
[----:B------:R-:W1:Y:S01]  /*11790*/  S2R R7, SR_TID.X ;  /* 0x0000000000077919 */ /* 0x000e620000002100 */
[----:B0-----:R-:W-:-:S04]  /*117a0*/  IMAD.MOV.U32 R5, RZ, RZ, 0x10000 ;  /* 0x00010000ff057424 */ /* 0x001fc800078e00ff */
[----:B------:R2:W-:Y:S01]  /*117b0*/  SYNCS.ARRIVE.TRANS64 RZ, [R2+URZ+0x28c50], R5 ;  /* 0x028c500502ff79a7 */ /* 0x0005e2000800003f */
[----:B-1----:R-:W-:-:S04]  /*117c0*/  LOP3.LUT R7, R7, 0x1f, RZ, 0xc0, !PT ;  /* 0x0000001f07077812 */ /* 0x002fc800078ec0ff */
[----:B------:R-:W-:-:S13]  /*117d0*/  ISETP.NE.AND P1, PT, R7, RZ, PT ;  /* 0x000000ff0700720c */ /* 0x000fda0003f25270 */
[----:B--2---:R-:W-:Y:S05]  /*117e0*/  @!P1 BRA `(.L_x_617) ;  /* 0x0000000000049947 */ /* 0x004fea0003800000 */
[----:B------:R-:W-:Y:S01]  /*117f0*/  BPT.TRAP 0x1 ;  /* 0x000000040000795c */ /* 0x000fe20000300000 */
.L_x_617:
        /* <DEDUP_REMOVED lines=44> */
[----:B------:R-:W-:-:S02]  /*11ac0*/  UMOV UR10, UR21 ;  /* 0x00000015000a7c82 */ /* 0x000fc40008000000 */
[----:B------:R0:W-:Y:S01]  /*11ad0*/  UTMALDG.4D [UR8], [UR4], desc[UR6] ;  /* 0x00000608040075b4 */ /* 0x0001e20008019000 */
        /* <DEDUP_REMOVED lines=12> */
.L_x_615:
[----:B------:R-:W-:Y:S05]  /*11ba0*/  BSYNC B0 ;  /* 0x0000000000007941 */ /* 0x000fea0003800000 */
.L_x_614:
[----:B0-----:R-:W2:Y:S01]  /*11bb0*/  LDL.LU R2, [R1+0x2c] ;  /* 0x00002c0001027983 */ /* 0x001ea20000300800 */
[----:B------:R-:W-:Y:S01]  /*11bc0*/  BSSY B0, `(.L_x_618) ;  /* 0x00001a8000007945 */ /* 0x000fe20003800000 */
[----:B--2---:R-:W-:-:S13]  /*11bd0*/  ISETP.GE.AND P0, PT, R2, 0x41, PT ;  /* 0x000000410200780c */ /* 0x004fda0003f06270 */
[----:B------:R-:W-:Y:S05]  /*11be0*/  @!P0 BRA `(.L_x_619) ;  /* 0x0000001800948947 */ /* 0x000fea0003800000 */
[----:B------:R-:W2:Y:S01]  /*11bf0*/  LDL R5, [R1+0x1c] ;  /* 0x00001c0001057983 */ /* 0x000ea20000100800 */
[----:B------:R-:W-:Y:S01]  /*11c00*/  MOV R2, 0x1 ;  /* 0x0000000100027802 */ /* 0x000fe20000000f00 */
        /* <DEDUP_REMOVED lines=11> */
[----:B--2---:R-:W-:-:S05]  /*11cc0*/  VIADD R2, R7, 0x1 ;  /* 0x0000000107027836 */ /* 0x004fca0000000000 */
        /* <DEDUP_REMOVED lines=19> */
[C---:B------:R-:W-:Y:S02]  /*11e00*/  IMAD R10, R0.reuse, UR5, R6 ;  /* 0x00000005000a7c24 */ /* 0x040fe4000f8e0206 */
[--C-:B------:R-:W-:Y:S02]  /*11e10*/  IMAD.MOV.U32 R6, RZ, RZ, R2.reuse ;  /* 0x000000ffff067224 */ /* 0x100fe400078e0002 */
[----:B------:R-:W-:Y:S02]  /*11e20*/  IMAD.MOV R2, RZ, RZ, -R2 ;  /* 0x000000ffff027224 */ /* 0x000fe400078e0a02 */
[----:B------:R-:W-:-:S04]  /*11e30*/  IMAD.WIDE.U32 R6, R0, UR4, R6 ;  /* 0x0000000400067c25 */ /* 0x000fc8000f8e0006 */
[----:B------:R-:W-:Y:S01]  /*11e40*/  IMAD.IADD R10, R10, 0x1, R7 ;  /* 0x000000010a0a7824 */ /* 0x000fe200078e0207 */
[----:B------:R-:W-:Y:S01]  /*11e50*/  LEA R20, P0, R6, R20, 0x2 ;  /* 0x0000001406147211 */ /* 0x000fe200078010ff */
[----:B------:R-:W-:-:S03]  /*11e60*/  IMAD R5, R11, R2, R5 ;  /* 0x000000020b057224 */ /* 0x000fc600078e0205 */
[----:B------:R-:W-:-:S05]  /*11e70*/  LEA.HI.X R21, R6, R21, R10, 0x2, P0 ;  /* 0x0000001506157211 */ /* 0x000fca00000f140a */
[----:B------:R1:W5:Y:S04]  /*11e80*/  LDG.E R6, desc[UR40][R20.64] ;  /* 0x0000002814067981 */ /* 0x000368000c1e1900 */
.L_x_624:
[----:B------:R-:W2:Y:S01]  /*11e90*/  S2R R7, SR_CgaCtaId ;  /* 0x0000000000077919 */ /* 0x000ea20000008800 */
[----:B------:R-:W-:-:S04]  /*11ea0*/  MOV R2, 0x400 ;  /* 0x0000040000027802 */ /* 0x000fc80000000f00 */
[----:B--2---:R-:W-:Y:S02]  /*11eb0*/  LEA R2, R7, R2, 0x18 ;  /* 0x0000000207027211 */ /* 0x004fe400078ec0ff */
[----:B------:R-:W-:-:S03]  /*11ec0*/  SHF.L.U32 R7, R12, 0x1f, RZ ;  /* 0x0000001f0c077819 */ /* 0x000fc600000006ff */
[----:B------:R-:W-:-:S04]  /*11ed0*/  IMAD R2, R13, 0x8, R2 ;  /* 0x000000080d027824 */ /* 0x000fc800078e0202 */
[----:B------:R-:W2:Y:S02]  /*11ee0*/  SYNCS.PHASECHK.TRANS64.TRYWAIT P0, [R2+URZ+0x28c40], R7 ;  /* 0x028c4007020075a7 */ /* 0x000ea4000800017f */
[----:B--2---:R-:W-:Y:S05]  /*11ef0*/  @!P0 BRA `(.L_x_625) ;  /* 0x00000034002c8947 */ /* 0x004fea0003800000 */
.L_x_722:
[----:B------:R-:W3:Y:S02]  /*11f00*/  S2R R10, SR_TID.X ;  /* 0x00000000000a7919 */ /* 0x000ee40000002100 */
[----:B---3--:R-:W-:-:S04]  /*11f10*/  LOP3.LUT R10, R10, 0x7f, RZ, 0xc0, !PT ;  /* 0x0000007f0a0a7812 */ /* 0x008fc800078ec0ff */
[----:B------:R-:W-:-:S13]  /*11f20*/  ISETP.NE.AND P1, PT, R10, RZ, PT ;  /* 0x000000ff0a00720c */ /* 0x000fda0003f25270 */
[----:B------:R-:W-:Y:S05]  /*11f30*/  @P1 BRA `(.L_x_626) ;  /* 0x00000000001c1947 */ /* 0x000fea0003800000 */
[----:B------:R-:W3:Y:S02]  /*11f40*/  S2R R10, SR_TID.X ;  /* 0x00000000000a7919 */ /* 0x000ee40000002100 */
[----:B---3--:R-:W-:-:S04]  /*11f50*/  LOP3.LUT R10, R10, 0x1f, RZ, 0xc0, !PT ;  /* 0x0000001f0a0a7812 */ /* 0x008fc800078ec0ff */
[----:B------:R-:W-:Y:S02]  /*11f60*/  ISETP.NE.AND P0, PT, R10, RZ, PT ;  /* 0x000000ff0a00720c */ /* 0x000fe40003f05270 */
[----:B------:R-:W-:-:S04]  /*11f70*/  MOV R10, 0x2000 ;  /* 0x00002000000a7802 */ /* 0x000fc80000000f00 */
[----:B------:R3:W-:Y:S07]  /*11f80*/  SYNCS.ARRIVE.TRANS64 RZ, [R2+URZ+0x28c30], R10 ;  /* 0x028c300a02ff79a7 */ /* 0x0007ee000800003f */
[----:B------:R-:W-:Y:S05]  /*11f90*/  @!P0 BRA `(.L_x_626) ;  /* 0x0000000000048947 */ /* 0x000fea0003800000 */
[----:B------:R-:W-:Y:S01]  /*11fa0*/  BPT.TRAP 0x1 ;  /* 0x000000040000795c */ /* 0x000fe20000300000 */
.L_x_626:
[----:B---3--:R-:W3:Y:S01]  /*11fb0*/  LDL R10, [R1] ;  /* 0x00000000010a7983 */ /* 0x008ee20000100800 */
[----:B0-----:R-:W-:-:S03]  /*11fc0*/  MOV R12, 0x400 ;  /* 0x00000400000c7802 */ /* 0x001fc60000000f00 */
[----:B------:R-:W4:Y:S01]  /*11fd0*/  LDL R11, [R1+0x10] ;  /* 0x00001000010b7983 */ /* 0x000f220000100800 */
[----:B------:R-:W0:Y:S01]  /*11fe0*/  S2R R13, SR_CgaCtaId ;  /* 0x00000000000d7919 */ /* 0x000e220000008800 */
        /* <DEDUP_REMOVED lines=8> */
[----:B------:R-:W-:Y:S01]  /*12070*/  UMOV UR7, 0x14f00000 ;  /* 0x14f0000000077882 */ /* 0x000fe20000000000 */
[----:B------:R-:W-:Y:S01]  /*12080*/  UMOV UR10, URZ ;  /* 0x0000003f000a7c82 */ /* 0x000fe20008000000 */
[----:B---3--:R-:W-:-:S05]  /*12090*/  IMAD R10, R10, 0x2000, R12 ;  /* 0x000020000a0a7824 */ /* 0x008fca00078e020c */
[----:B------:R-:W-:Y:S01]  /*120a0*/  R2UR UR8, R10 ;  /* 0x000000000a0872ca */ /* 0x000fe200000e0000 */
[----:B----4-:R-:W-:-:S05]  /*120b0*/  IMAD R5, R5, 0x40, R11 ;  /* 0x0000004005057824 */ /* 0x010fca00078e020b */
[----:B------:R-:W-:-:S07]  /*120c0*/  R2UR UR11, R5 ;  /* 0x00000000050b72ca */ /* 0x000fce00000e0000 */
[----:B------:R-:W-:-:S09]  /*120d0*/  UIADD3 UR8, UR8, 0x22400, URZ ;  /* 0x0002240008087890 */ /* 0x000fd2000fffe03f */
[----:B------:R0:W-:Y:S01]  /*120e0*/  UTMALDG.4D [UR8], [UR4], desc[UR6] ;  /* 0x00000608040075b4 */ /* 0x0001e20008019000 */
[----:B------:R-:W3:Y:S02]  /*120f0*/  SYNCS.PHASECHK.TRANS64.TRYWAIT P0, [R2+URZ+0x28c60], R7 ;  /* 0x028c6007020075a7 */ /* 0x000ee4000800017f */
[----:B0--3--:R-:W-:Y:S05]  /*12100*/  @!P0 BRA `(.L_x_627) ;  /* 0x0000003000bc8947 */ /* 0x009fea0003800000 */
.L_x_723:
[----:B------:R-:W-:Y:S05]  /*12110*/  @P1 BRA `(.L_x_628) ;  /* 0x00000000001c1947 */ /* 0x000fea0003800000 */
[----:B------:R-:W3:Y:S01]  /*12120*/  S2R R10, SR_TID.X ;  /* 0x00000000000a7919 */ /* 0x000ee20000002100 */
[----:B0-2---:R-:W-:-:S04]  /*12130*/  IMAD.MOV.U32 R7, RZ, RZ, 0x10000 ;  /* 0x00010000ff077424 */ /* 0x005fc800078e00ff */
[----:B------:R4:W-:Y:S01]  /*12140*/  SYNCS.ARRIVE.TRANS64 RZ, [R2+URZ+0x28c50], R7 ;  /* 0x028c500702ff79a7 */ /* 0x0009e2000800003f */
[----:B---3--:R-:W-:-:S04]  /*12150*/  LOP3.LUT R10, R10, 0x1f, RZ, 0xc0, !PT ;  /* 0x0000001f0a0a7812 */ /* 0x008fc800078ec0ff */
[----:B------:R-:W-:-:S13]  /*12160*/  ISETP.NE.AND P0, PT, R10, RZ, PT ;  /* 0x000000ff0a00720c */ /* 0x000fda0003f05270 */
[----:B----4-:R-:W-:Y:S05]  /*12170*/  @!P0 BRA `(.L_x_628) ;  /* 0x0000000000048947 */ /* 0x010fea0003800000 */
[----:B------:R-:W-:Y:S01]  /*12180*/  BPT.TRAP 0x1 ;  /* 0x000000040000795c */ /* 0x000fe20000300000 */
.L_x_628:
[----:B0-2---:R-:W2:Y:S01]  /*12190*/  LDL R7, [R1] ;  /* 0x0000000001077983 */ /* 0x005ea20000100800 */
[----:B------:R-:W-:Y:S01]  /*121a0*/  MOV R10, 0x400 ;  /* 0x00000400000a7802 */ /* 0x000fe20000000f00 */
[----:B------:R-:W0:Y:S01]  /*121b0*/  S2R R11, SR_CgaCtaId ;  /* 0x00000000000b7919 */ /* 0x000e220000008800 */
[----:B------:R-:W-:Y:S01]  /*121c0*/  R2UR UR9, R2 ;  /* 0x00000000020972ca */ /* 0x000fe200000e0000 */
[----:B------:R-:W-:Y:S01]  /*121d0*/  UIADD3 UR4, UP0, UR38, 0x470, URZ ;  /* 0x0000047026047890 */ /* 0x000fe2000ff1e03f */
[----:B------:R-:W-:Y:S02]  /*121e0*/  R2UR UR11, R5 ;  /* 0x00000000050b72ca */ /* 0x000fe400000e0000 */
[----:B------:R-:W-:Y:S02]  /*121f0*/  R2UR UR12, R4 ;  /* 0x00000000040c72ca */ /* 0x000fe400000e0000 */
[----:B------:R-:W-:Y:S01]  /*12200*/  R2UR UR13, R6 ;  /* 0x00000000060d72ca */ /* 0x000fe200000e0000 */
[----:B------:R-:W-:Y:S01]  /*12210*/  UIADD3.X UR5, URZ, UR39, URZ, UP0, !UPT ;  /* 0x000000273f057290 */ /* 0x000fe200087fe43f */
[----:B0-----:R-:W-:-:S05]  /*12220*/  LEA R10, R11, R10, 0x18 ;  /* 0x0000000a0b0a7211 */ /* 0x001fca00078ec0ff */
        /* <DEDUP_REMOVED lines=43> */
[----:B--2---:R-:W-:Y:S01]  /*124e0*/  NOP ;  /* 0x0000000000007918 */ /* 0x004fe20000000000 */
.L_x_623:
[----:B------:R-:W-:Y:S05]  /*124f0*/  BSYNC B2 ;  /* 0x0000000000027941 */ /* 0x000fea0003800000 */
.L_x_622:
[----:B------:R-:W2:Y:S02]  /*12500*/  LDL.LU R2, [R1+0x1c] ;  /* 0x00001c0001027983 */ /* 0x000ea40000300800 */
[----:B--2---:R-:W-:-:S07]  /*12510*/  VIADD R5, R2, 0xfffffffd ;  /* 0xfffffffd02057836 */ /* 0x004fce0000000000 */
.L_x_621:
[----:B------:R-:W-:Y:S05]  /*12520*/  BSYNC B1 ;  /* 0x0000000000017941 */ /* 0x000fea0003800000 */
.L_x_620:
[----:B------:R-:W-:-:S05]  /*12530*/  IMAD.MOV R2, RZ, RZ, -R9 ;  /* 0x000000ffff027224 */ /* 0x000fca00078e0a09 */
[----:B------:R-:W-:-:S13]  /*12540*/  ISETP.NE.AND P0, PT, R3, R2, PT ;  /* 0x000000020300720c */ /* 0x000fda0003f05270 */
[----:B------:R-:W-:Y:S05]  /*12550*/  @!P0 BRA `(.L_x_619) ;  /* 0x0000001000388947 */ /* 0x000fea0003800000 */
.L_x_643:
[----:B--2---:R-:W2:Y:S04]  /*12560*/  LDL.LU R3, [R1] ;  /* 0x0000000001037983 */ /* 0x004ea80000300800 */
        /* <DEDUP_REMOVED lines=8> */
[----:B------:R-:W-:Y:S06]  /*125f0*/  @!P6 BRA `(.L_x_630) ;  /* 0x0000000400e8e947 */ /* 0x000fec0003800000 */
[----:B------:R-:W-:Y:S01]  /*12600*/  ULDC.64 UR4, c[0x0][0x3f8] ;  /* 0x0000fe0000047ab9 */ /* 0x000fe20000000a00 */
[----:B------:R-:W-:Y:S01]  /*12610*/  IMAD.MOV.U32 R11, RZ, RZ, R5 ;  /* 0x000000ffff0b7224 */ /* 0x000fe200078e0005 */
[----:B------:R-:W-:-:S04]  /*12620*/  ISETP.NE.U32.AND P0, PT, RZ, UR4, PT ;  /* 0x00000004ff007c0c */ /* 0x000fc8000bf05070 */
[----:B------:R-:W-:-:S13]  /*12630*/  ISETP.NE.AND.EX P0, PT, RZ, UR5, PT, P0 ;  /* 0x00000005ff007c0c */ /* 0x000fda000bf05300 */
        /* <DEDUP_REMOVED lines=8> */
[--C-:B------:R-:W-:Y:S01]  /*126c0*/  SHF.R.S32.HI R3, RZ, 0x1f, R2.reuse ;  /* 0x0000001fff037819 */ /* 0x100fe20000011402 */
[----:B------:R-:W-:-:S04]  /*126d0*/  IMAD.MOV R6, RZ, RZ, -R2 ;  /* 0x000000ffff067224 */ /* 0x000fc800078e0a02 */
[----:B------:R-:W-:Y:S02]  /*126e0*/  IMAD R11, R11, R6, R5 ;  /* 0x000000060b0b7224 */ /* 0x000fe400078e0205 */
[----:B------:R-:W-:Y:S02]  /*126f0*/  IMAD R6, R8, UR6, RZ ;  /* 0x0000000608067c24 */ /* 0x000fe4000f8e02ff */
[----:B------:R-:W-:-:S04]  /*12700*/  IMAD.WIDE.U32 R2, R0, UR6, R2 ;  /* 0x0000000600027c25 */ /* 0x000fc8000f8e0002 */
[----:B------:R-:W-:-:S04]  /*12710*/  IMAD R6, R0, UR7, R6 ;  /* 0x0000000700067c24 */ /* 0x000fc8000f8e0206 */
[----:B------:R-:W-:Y:S01]  /*12720*/  IMAD.IADD R3, R6, 0x1, R3 ;  /* 0x0000000106037824 */ /* 0x000fe200078e0203 */
[----:B------:R-:W-:-:S04]  /*12730*/  LEA R6, P0, R2, UR4, 0x2 ;  /* 0x0000000402067c11 */ /* 0x000fc8000f8010ff */
[----:B------:R-:W-:-:S05]  /*12740*/  LEA.HI.X R7, R2, UR5, R3, 0x2, P0 ;  /* 0x0000000502077c11 */ /* 0x000fca00080f1403 */
[----:B------:R2:W5:Y:S04]  /*12750*/  LDG.E R6, desc[UR40][R6.64] ;  /* 0x0000002806067981 */ /* 0x000568000c1e1900 */
.L_x_631:
[----:B------:R-:W3:Y:S01]  /*12760*/  S2R R3, SR_CgaCtaId ;  /* 0x0000000000037919 */ /* 0x000ee20000008800 */
[----:B------:R-:W-:-:S04]  /*12770*/  MOV R2, 0x400 ;  /* 0x0000040000027802 */ /* 0x000fc80000000f00 */
[----:B---3--:R-:W-:Y:S02]  /*12780*/  LEA R2, R3, R2, 0x18 ;  /* 0x0000000203027211 */ /* 0x008fe400078ec0ff */
[----:B------:R-:W-:-:S03]  /*12790*/  SHF.L.U32 R3, R10, 0x1f, RZ ;  /* 0x0000001f0a037819 */ /* 0x000fc600000006ff */
[----:B------:R-:W-:-:S04]  /*127a0*/  IMAD R2, R9, 0x8, R2 ;  /* 0x0000000809027824 */ /* 0x000fc800078e0202 */
[----:B------:R-:W3:Y:S02]  /*127b0*/  SYNCS.PHASECHK.TRANS64.TRYWAIT P0, [R2+URZ+0x28c40], R3 ;  /* 0x028c4003020075a7 */ /* 0x000ee4000800017f */
[----:B---3--:R-:W-:Y:S05]  /*127c0*/  @!P0 BRA `(.L_x_632) ;  /* 0x0000002c00208947 */ /* 0x008fea0003800000 */
.L_x_724:
[----:B--2---:R-:W2:Y:S02]  /*127d0*/  S2R R7, SR_TID.X ;  /* 0x0000000000077919 */ /* 0x004ea40000002100 */
[----:B--2---:R-:W-:-:S04]  /*127e0*/  LOP3.LUT R7, R7, 0x7f, RZ, 0xc0, !PT ;  /* 0x0000007f07077812 */ /* 0x004fc800078ec0ff */
[----:B------:R-:W-:-:S13]  /*127f0*/  ISETP.NE.AND P0, PT, R7, RZ, PT ;  /* 0x000000ff0700720c */ /* 0x000fda0003f05270 */
[----:B------:R-:W-:Y:S05]  /*12800*/  @P0 BRA `(.L_x_633) ;  /* 0x00000000001c0947 */ /* 0x000fea0003800000 */
[----:B------:R-:W2:Y:S02]  /*12810*/  S2R R7, SR_TID.X ;  /* 0x0000000000077919 */ /* 0x000ea40000002100 */
[----:B--2---:R-:W-:-:S04]  /*12820*/  LOP3.LUT R7, R7, 0x1f, RZ, 0xc0, !PT ;  /* 0x0000001f07077812 */ /* 0x004fc800078ec0ff */
[----:B------:R-:W-:Y:S01]  /*12830*/  ISETP.NE.AND P1, PT, R7, RZ, PT ;  /* 0x000000ff0700720c */ /* 0x000fe20003f25270 */
[----:B------:R-:W-:-:S04]  /*12840*/  IMAD.MOV.U32 R7, RZ, RZ, 0x2000 ;  /* 0x00002000ff077424 */ /* 0x000fc800078e00ff */
[----:B------:R2:W-:Y:S08]  /*12850*/  SYNCS.ARRIVE.TRANS64 RZ, [R2+URZ+0x28c30], R7 ;  /* 0x028c300702ff79a7 */ /* 0x0005f0000800003f */
[----:B------:R-:W-:Y:S05]  /*12860*/  @!P1 BRA `(.L_x_633) ;  /* 0x0000000000049947 */ /* 0x000fea0003800000 */
[----:B------:R-:W-:Y:S01]  /*12870*/  BPT.TRAP 0x1 ;  /* 0x000000040000795c */ /* 0x000fe20000300000 */
.L_x_633:
[----:B0-----:R-:W4:Y:S01]  /*12880*/  LDL R12, [R1+0x10] ;  /* 0x00001000010c7983 */ /* 0x001f220000100800 */
[----:B--2---:R-:W-:Y:S01]  /*12890*/  MOV R7, 0x400 ;  /* 0x0000040000077802 */ /* 0x004fe20000000f00 */
[----:B------:R-:W0:Y:S01]  /*128a0*/  S2R R13, SR_CgaCtaId ;  /* 0x00000000000d7919 */ /* 0x000e220000008800 */
[----:B------:R-:W-:Y:S01]  /*128b0*/  R2UR UR9, R2 ;  /* 0x00000000020972ca */ /* 0x000fe200000e0000 */
[----:B------:R-:W-:Y:S01]  /*128c0*/  UIADD3 UR4, UP0, UR38, 0x370, URZ ;  /* 0x0000037026047890 */ /* 0x000fe2000ff1e03f */
[----:B------:R-:W-:Y:S02]  /*128d0*/  R2UR UR12, R4 ;  /* 0x00000000040c72ca */ /* 0x000fe400000e0000 */
[----:B-----5:R-:W-:Y:S01]  /*128e0*/  R2UR UR13, R6 ;  /* 0x00000000060d72ca */ /* 0x020fe200000e0000 */
[----:B------:R-:W-:Y:S01]  /*128f0*/  UIADD3.X UR5, URZ, UR39, URZ, UP0, !UPT ;  /* 0x000000273f057290 */ /* 0x000fe200087fe43f */
[----:B0-----:R-:W-:-:S05]  /*12900*/  LEA R7, R13, R7, 0x18 ;  /* 0x000000070d077211 */ /* 0x001fca00078ec0ff */
[----:B------:R-:W-:-:S05]  /*12910*/  IMAD R7, R9, 0x2000, R7 ;  /* 0x0000200009077824 */ /* 0x000fca00078e0207 */
[----:B------:R-:W-:Y:S01]  /*12920*/  R2UR UR8, R7 ;  /* 0x00000000070872ca */ /* 0x000fe200000e0000 */
[----:B------:R-:W-:Y:S01]  /*12930*/  UIADD3 UR9, UR9, 0x28c30, URZ ;  /* 0x00028c3009097890 */ /* 0x000fe2000fffe03f */
[----:B------:R-:W-:Y:S01]  /*12940*/  UMOV UR6, 0x0 ;  /* 0x0000000000067882 */ /* 0x000fe20000000000 */
[----:B------:R-:W-:Y:S01]  /*12950*/  UMOV UR7, 0x14f00000 ;  /* 0x14f0000000077882 */ /* 0x000fe20000000000 */
[----:B------:R-:W-:-:S09]  /*12960*/  UMOV UR10, URZ ;  /* 0x0000003f000a7c82 */ /* 0x000fd20008000000 */
[----:B------:R-:W-:Y:S01]  /*12970*/  UIADD3 UR8, UR8, 0x22400, URZ ;  /* 0x0002240008087890 */ /* 0x000fe2000fffe03f */
[----:B----4-:R-:W-:-:S05]  /*12980*/  IMAD R7, R11, 0x40, R12 ;  /* 0x000000400b077824 */ /* 0x010fca00078e020c */
[----:B------:R-:W-:-:S13]  /*12990*/  R2UR UR11, R7 ;  /* 0x00000000070b72ca */ /* 0x000fda00000e0000 */
[----:B------:R0:W-:Y:S01]  /*129a0*/  UTMALDG.4D [UR8], [UR4], desc[UR6] ;  /* 0x00000608040075b4 */ /* 0x0001e20008019000 */
[----:B------:R-:W2:Y:S02]  /*129b0*/  SYNCS.PHASECHK.TRANS64.TRYWAIT P1, [R2+URZ+0x28c60], R3 ;  /* 0x028c6003020075a7 */ /* 0x000ea4000802017f */
[----:B0-2---:R-:W-:Y:S05]  /*129c0*/  @!P1 BRA `(.L_x_634) ;  /* 0x0000002800b49947 */ /* 0x005fea0003800000 */
.L_x_725:
[----:B------:R-:W-:Y:S05]  /*129d0*/  @P0 BRA `(.L_x_635) ;  /* 0x00000000001c0947 */ /* 0x000fea0003800000 */
[----:B------:R-:W2:Y:S01]  /*129e0*/  S2R R11, SR_TID.X ;  /* 0x00000000000b7919 */ /* 0x000ea20000002100 */
[----:B0--3--:R-:W-:-:S04]  /*129f0*/  IMAD.MOV.U32 R3, RZ, RZ, 0x10000 ;  /* 0x00010000ff037424 */ /* 0x009fc800078e00ff */
[----:B------:R4:W-:Y:S01]  /*12a00*/  SYNCS.ARRIVE.TRANS64 RZ, [R2+URZ+0x28c50], R3 ;  /* 0x028c500302ff79a7 */ /* 0x0009e2000800003f */
[----:B--2---:R-:W-:-:S04]  /*12a10*/  LOP3.LUT R11, R11, 0x1f, RZ, 0xc0, !PT ;  /* 0x0000001f0b0b7812 */ /* 0x004fc800078ec0ff */
[----:B------:R-:W-:-:S13]  /*12a20*/  ISETP.NE.AND P1, PT, R11, RZ, PT ;  /* 0x000000ff0b00720c */ /* 0x000fda0003f25270 */
[----:B----4-:R-:W-:Y:S05]  /*12a30*/  @!P1 BRA `(.L_x_635) ;  /* 0x0000000000049947 */ /* 0x010fea0003800000 */
[----:B------:R-:W-:Y:S01]  /*12a40*/  BPT.TRAP 0x1 ;  /* 0x000000040000795c */ /* 0x000fe20000300000 */
.L_x_635:
[----:B------:R-:W2:Y:S01]  /*12a50*/  S2R R11, SR_CgaCtaId ;  /* 0x00000000000b7919 */ /* 0x000ea20000008800 */
[----:B0--3--:R-:W-:Y:S01]  /*12a60*/  MOV R3, 0x400 ;  /* 0x0000040000037802 */ /* 0x009fe20000000f00 */
        /* <DEDUP_REMOVED lines=15> */
[----:B--2---:R-:W-:-:S05]  /*12b60*/  LEA R3, R11, R3, 0x18 ;  /* 0x000000030b037211 */ /* 0x004fca00078ec0ff */
[----:B------:R-:W-:-:S05]  /*12b70*/  IMAD R2, R9, 0x10000, R3 ;  /* 0x0001000009027824 */ /* 0x000fca00078e0203 */
        /* <DEDUP_REMOVED lines=33> */
[----:B--2---:R-:W-:Y:S01]  /*12d90*/  NOP ;  /* 0x0000000000007918 */ /* 0x004fe20000000000 */
.L_x_630:
[----:B------:R-:W-:Y:S05]  /*12da0*/  BSYNC B1 ;  /* 0x0000000000017941 */ /* 0x000fea0003800000 */
.L_x_629:
        /* <DEDUP_REMOVED lines=14> */
[----:B------:R-:W3:Y:S01]  /*12e90*/  LDC R6, c[0x0][0x41c] ;  /* 0x00010700ff067b82 */ /* 0x000ee20000000800 */
[----:B------:R-:W-:Y:S01]  /*12ea0*/  ULDC.64 UR6, c[0x0][0x408] ;  /* 0x0001020000067ab9 */ /* 0x000fe20000000a00 */
[----:B---3--:R-:W-:-:S13]  /*12eb0*/  ISETP.NE.AND P0, PT, R6, 0x1, PT ;  /* 0x000000010600780c */ /* 0x008fda0003f05270 */
[----:B------:R-:W3:Y:S02]  /*12ec0*/  @P0 LDC.64 R2, c[0x0][0x420] ;  /* 0x00010800ff020b82 */ /* 0x000ee40000000a00 */
[----:B---3--:R-:W-:-:S04]  /*12ed0*/  @P0 IMAD.HI.U32 R7, R9, R2, RZ ;  /* 0x0000000209070227 */ /* 0x008fc800078e00ff */
[----:B------:R-:W-:Y:S01]  /*12ee0*/  IMAD.MOV.U32 R2, RZ, RZ, R9 ;  /* 0x000000ffff027224 */ /* 0x000fe200078e0009 */
[----:B------:R-:W-:-:S05]  /*12ef0*/  @P0 SHF.R.U32.HI R2, RZ, R3, R7 ;  /* 0x00000003ff020219 */ /* 0x000fca0000011607 */
[----:B------:R-:W-:-:S04]  /*12f00*/  IMAD.MOV R3, RZ, RZ, -R2 ;  /* 0x000000ffff037224 */ /* 0x000fc800078e0a02 */
[----:B------:R-:W-:Y:S01]  /*12f10*/  IMAD R9, R6, R3, R9 ;  /* 0x0000000306097224 */ /* 0x000fe200078e0209 */
[----:B------:R-:W-:Y:S01]  /*12f20*/  SHF.R.S32.HI R3, RZ, 0x1f, R2 ;  /* 0x0000001fff037819 */ /* 0x000fe20000011402 */
[----:B------:R-:W-:-:S04]  /*12f30*/  IMAD R6, R8, UR6, RZ ;  /* 0x0000000608067c24 */ /* 0x000fc8000f8e02ff */
[C---:B------:R-:W-:Y:S02]  /*12f40*/  IMAD R6, R0.reuse, UR7, R6 ;  /* 0x0000000700067c24 */ /* 0x040fe4000f8e0206 */
[----:B------:R-:W-:-:S04]  /*12f50*/  IMAD.WIDE.U32 R2, R0, UR6, R2 ;  /* 0x0000000600027c25 */ /* 0x000fc8000f8e0002 */
[----:B------:R-:W-:Y:S01]  /*12f60*/  IMAD.IADD R3, R6, 0x1, R3 ;  /* 0x0000000106037824 */ /* 0x000fe200078e0203 */
[----:B------:R-:W-:-:S04]  /*12f70*/  LEA R6, P0, R2, UR4, 0x2 ;  /* 0x0000000402067c11 */ /* 0x000fc8000f8010ff */
[----:B------:R-:W-:-:S05]  /*12f80*/  LEA.HI.X R7, R2, UR5, R3, 0x2, P0 ;  /* 0x0000000502077c11 */ /* 0x000fca00080f1403 */
[----:B------:R3:W5:Y:S04]  /*12f90*/  LDG.E R6, desc[UR40][R6.64] ;  /* 0x0000002806067981 */ /* 0x000768000c1e1900 */
.L_x_638:
[----:B------:R-:W4:Y:S01]  /*12fa0*/  S2R R3, SR_CgaCtaId ;  /* 0x0000000000037919 */ /* 0x000f220000008800 */
[----:B------:R-:W-:-:S04]  /*12fb0*/  MOV R2, 0x400 ;  /* 0x0000040000027802 */ /* 0x000fc80000000f00 */
[----:B----4-:R-:W-:Y:S02]  /*12fc0*/  LEA R2, R3, R2, 0x18 ;  /* 0x0000000203027211 */ /* 0x010fe400078ec0ff */
[----:B------:R-:W-:-:S03]  /*12fd0*/  SHF.L.U32 R3, R10, 0x1f, RZ ;  /* 0x0000001f0a037819 */ /* 0x000fc600000006ff */
[----:B------:R-:W-:-:S04]  /*12fe0*/  IMAD R2, R11, 0x8, R2 ;  /* 0x000000080b027824 */ /* 0x000fc800078e0202 */
[----:B------:R-:W4:Y:S02]  /*12ff0*/  SYNCS.PHASECHK.TRANS64.TRYWAIT P0, [R2+URZ+0x28c40], R3 ;  /* 0x028c4003020075a7 */ /* 0x000f24000800017f */
[----:B----4-:R-:W-:Y:S05]  /*13000*/  @!P0 BRA `(.L_x_639) ;  /* 0x0000002400388947 */ /* 0x010fea0003800000 */
.L_x_726:
[----:B---3--:R-:W3:Y:S02]  /*13010*/  S2R R7, SR_TID.X ;  /* 0x0000000000077919 */ /* 0x008ee40000002100 */
[----:B---3--:R-:W-:-:S04]  /*13020*/  LOP3.LUT R7, R7, 0x7f, RZ, 0xc0, !PT ;  /* 0x0000007f07077812 */ /* 0x008fc800078ec0ff */
[----:B------:R-:W-:-:S13]  /*13030*/  ISETP.NE.AND P0, PT, R7, RZ, PT ;  /* 0x000000ff0700720c */ /* 0x000fda0003f05270 */
        /* <DEDUP_REMOVED lines=8> */
.L_x_640:
[----:B---3--:R-:W3:Y:S01]  /*130c0*/  LDL R7, [R1] ;  /* 0x0000000001077983 */ /* 0x008ee20000100800 */
[----:B--2---:R-:W-:-:S03]  /*130d0*/  MOV R11, 0x400 ;  /* 0x00000400000b7802 */ /* 0x004fc60000000f00 */
[----:B------:R-:W2:Y:S01]  /*130e0*/  LDL R10, [R1+0x10] ;  /* 0x00001000010a7983 */ /* 0x000ea20000100800 */
[----:B0-----:R-:W0:Y:S01]  /*130f0*/  S2R R12, SR_CgaCtaId ;  /* 0x00000000000c7919 */ /* 0x001e220000008800 */
        /* <DEDUP_REMOVED lines=12> */
[----:B--2---:R-:W-:-:S05]  /*131c0*/  IMAD R9, R9, 0x40, R10 ;  /* 0x0000004009097824 */ /* 0x004fca00078e020a */
[----:B------:R-:W-:-:S07]  /*131d0*/  R2UR UR11, R9 ;  /* 0x00000000090b72ca */ /* 0x000fce00000e0000 */
[----:B------:R-:W-:-:S09]  /*131e0*/  UIADD3 UR8, UR8, 0x22400, URZ ;  /* 0x0002240008087890 */ /* 0x000fd2000fffe03f */
[----:B------:R0:W-:Y:S01]  /*131f0*/  UTMALDG.4D [UR8], [UR4], desc[UR6] ;  /* 0x00000608040075b4 */ /* 0x0001e20008019000 */
[----:B------:R-:W2:Y:S02]  /*13200*/  SYNCS.PHASECHK.TRANS64.TRYWAIT P1, [R2+URZ+0x28c60], R3 ;  /* 0x028c6003020075a7 */ /* 0x000ea4000802017f */
[----:B0-2---:R-:W-:Y:S05]  /*13210*/  @!P1 BRA `(.L_x_641) ;  /* 0x0000002000c89947 */ /* 0x005fea0003800000 */
.L_x_727:
[----:B------:R-:W-:Y:S05]  /*13220*/  @P0 BRA `(.L_x_642) ;  /* 0x00000000001c0947 */ /* 0x000fea0003800000 */
[----:B------:R-:W2:Y:S01]  /*13230*/  S2R R7, SR_TID.X ;  /* 0x0000000000077919 */ /* 0x000ea20000002100 */
[----:B0---4-:R-:W-:-:S04]  /*13240*/  MOV R3, 0x10000 ;  /* 0x0001000000037802 */ /* 0x011fc80000000f00 */
[----:B------:R3:W-:Y:S01]  /*13250*/  SYNCS.ARRIVE.TRANS64 RZ, [R2+URZ+0x28c50], R3 ;  /* 0x028c500302ff79a7 */ /* 0x0007e2000800003f */
[----:B--2---:R-:W-:-:S04]  /*13260*/  LOP3.LUT R7, R7, 0x1f, RZ, 0xc0, !PT ;  /* 0x0000001f07077812 */ /* 0x004fc800078ec0ff */
[----:B------:R-:W-:-:S13]  /*13270*/  ISETP.NE.AND P1, PT, R7, RZ, PT ;  /* 0x000000ff0700720c */ /* 0x000fda0003f25270 */
[----:B---3--:R-:W-:Y:S05]  /*13280*/  @!P1 BRA `(.L_x_642) ;  /* 0x0000000000049947 */ /* 0x008fea0003800000 */
[----:B------:R-:W-:Y:S01]  /*13290*/  BPT.TRAP 0x1 ;  /* 0x000000040000795c */ /* 0x000fe20000300000 */
.L_x_642:
[----:B0---4-:R-:W2:Y:S01]  /*132a0*/  LDL R3, [R1] ;  /* 0x0000000001037983 */ /* 0x011ea20000100800 */
        /* <DEDUP_REMOVED lines=52> */
[----:B---3--:R-:W-:Y:S01]  /*135f0*/  NOP ;  /* 0x0000000000007918 */ /* 0x008fe20000000000 */
.L_x_637:
[----:B------:R-:W-:Y:S05]  /*13600*/  BSYNC B1 ;  /* 0x0000000000017941 */ /* 0x000fea0003800000 */
.L_x_636:
[C---:B------:R-:W-:Y:S01]  /*13610*/  ISETP.GT.AND P0, PT, R5.reuse, 0x1, PT ;  /* 0x000000010500780c */ /* 0x040fe20003f04270 */
[----:B------:R-:W-:-:S12]  /*13620*/  VIADD R5, R5, 0xfffffffe ;  /* 0xfffffffe05057836 */ /* 0x000fd80000000000 */
[----:B------:R-:W-:Y:S05]  /*13630*/  @P0 BRA `(.L_x_643) ;  /* 0xffffffec00c80947 */ /* 0x000fea000383ffff */
.L_x_619:
[----:B------:R-:W-:Y:S05]  /*13640*/  BSYNC B0 ;  /* 0x0000000000007941 */ /* 0x000fea0003800000 */
.L_x_618:
[----:B------:R-:W3:Y:S01]  /*13650*/  LDL.LU R3, [R1] ;  /* 0x0000000001037983 */ /* 0x000ee20000300800 */
[----:B------:R-:W-:Y:S01]  /*13660*/  BSSY B0, `(.L_x_644) ;  /* 0x0000016000007945 */ /* 0x000fe20003800000 */
[----:B------:R-:W4:Y:S02]  /*13670*/  S2R R2, SR_TID.X ;  /* 0x0000000000027919 */ /* 0x000f240000002100 */
[----:B----4-:R-:W-:-:S04]  /*13680*/  LOP3.LUT R2, R2, 0x1f, RZ, 0xc0, !PT ;  /* 0x0000001f02027812 */ /* 0x010fc800078ec0ff */
[----:B------:R-:W-:Y:S01]  /*13690*/  ISETP.NE.AND P1, PT, R2, RZ, PT ;  /* 0x000000ff0200720c */ /* 0x000fe20003f25270 */
[----:B---3--:R-:W-:-:S05]  /*136a0*/  VIADD R0, R3, 0x1 ;  /* 0x0000000103007836 */ /* 0x008fca0000000000 */
[----:B------:R-:W-:-:S04]  /*136b0*/  ISETP.NE.AND P0, PT, R0, 0x2, PT ;  /* 0x000000020000780c */ /* 0x000fc80003f05270 */
[----:B------:R-:W-:Y:S02]  /*136c0*/  SEL R2, R0, RZ, P0 ;  /* 0x000000ff00027207 */ /* 0x000fe40000000000 */
[----:B------:R-:W-:-:S03]  /*136d0*/  SEL R0, RZ, 0x1, P0 ;  /* 0x00000001ff007807 */ /* 0x000fc60000000000 */
[----:B------:R3:W-:Y:S01]  /*136e0*/  STL [R1], R2 ;  /* 0x0000000201007387 */ /* 0x0007e20000100800 */
[----:B------:R-:W-:Y:S05]  /*136f0*/  @P1 BRA `(.L_x_645) ;  /* 0x0000000000301947 */ /* 0x000fea0003800000 */
[----:B------:R-:W4:Y:S01]  /*13700*/  S2R R7, SR_LANEID ;  /* 0x0000000000077919 */ /* 0x000f220000000000 */
[----:B------:R-:W-:Y:S01]  /*13710*/  VOTEU.ANY UR4, UPT, PT ;  /* 0x0000000000047886 */ /* 0x000fe200038e0100 */
[----:B---3--:R-:W3:Y:S01]  /*13720*/  LDC.64 R2, c[0x0][0xc38] ;  /* 0x00030e00ff027b82 */ /* 0x008ee20000000a00 */
[----:B------:R-:W4:Y:S08]  /*13730*/  FLO.U32 R4, UR4 ;  /* 0x0000000400047d00 */ /* 0x000f3000080e0000 */
[----:B------:R-:W3:Y:S01]  /*13740*/  POPC R5, UR4 ;  /* 0x0000000400057d09 */ /* 0x000ee20008000000 */
[----:B----4-:R-:W-:-:S13]  /*13750*/  ISETP.EQ.U32.AND P0, PT, R4, R7, PT ;  /* 0x000000070400720c */ /* 0x010fda0003f02070 */
[----:B---3--:R-:W3:Y:S01]  /*13760*/  @P0 ATOMG.E.ADD.STRONG.GPU PT, R3, desc[UR40][R2.64], R5 ;  /* 0x00000005020309a8 */ /* 0x008ee200081ee1e8 */
[----:B------:R-:W4:Y:S02]  /*13770*/  S2R R6, SR_LTMASK ;  /* 0x0000000000067919 */ /* 0x000f240000003900 */
[----:B----4-:R-:W-:-:S04]  /*13780*/  LOP3.LUT R6, R6, UR4, RZ, 0xc0, !PT ;  /* 0x0000000406067c12 */ /* 0x010fc8000f8ec0ff */
[----:B------:R-:W4:Y:S01]  /*13790*/  POPC R7, R6 ;  /* 0x0000000600077309 */ /* 0x000f220000000000 */
[----:B---3--:R-:W4:Y:S02]  /*137a0*/  SHFL.IDX PT, R4, R3, R4, 0x1f ;  /* 0x00001f0403047589 */ /* 0x008f2400000e0000 */
[----:B----4-:R-:W-:-:S07]  /*137b0*/  IADD3 R16, R4, UR36, R7 ;  /* 0x0000002404107c10 */ /* 0x010fce000fffe007 */
.L_x_645:
[----:B------:R-:W-:Y:S05]  /*137c0*/  BSYNC B0 ;  /* 0x0000000000007941 */ /* 0x000fea0003800000 */
.L_x_644:
[----:B---3--:R-:W3:Y:S02]  /*137d0*/  LDL.LU R2, [R1+0x8] ;  /* 0x0000080001027983 */ /* 0x008ee40000300800 */
[----:B---3--:R-:W-:-:S05]  /*137e0*/  LOP3.LUT R2, R2, R0, RZ, 0x3c, !PT ;  /* 0x0000000002027212 */ /* 0x008fca00078e3cff */
[----:B------:R3:W-:Y:S02]  /*137f0*/  STL [R1+0x8], R2 ;  /* 0x0000080201007387 */ /* 0x0007e40000100800 */
.L_x_601:
[----:B------:R-:W-:Y:S05]  /*13800*/  BSYNC B6 ;  /* 0x0000000000067941 */ /* 0x000fea0003800000 */
.L_x_599:
[----:B------:R-:W-:-:S03]  /*13810*/  UMOV UR4, 0xffffffff ;  /* 0xffffffff00047882 */ /* 0x000fc60000000000 */
[----:B------:R-:W-:Y:S05]  /*13820*/  BRA.DIV UR4, `(.L_x_646) ;  /* 0x0000001e04587947 */ /* 0x000fea000b800000 */
[----:B------:R4:W0:Y:S04]  /*13830*/  SHFL.IDX PT, R4, R16, RZ, 0x1f ;  /* 0x00001fff10047589 */ /* 0x00082800000e0000 */
[----:B------:R4:W0:Y:S02]  /*13840*/  SHFL.IDX PT, R6, R16, 0x1, 0x1f ;  /* 0x00201f0010067f89 */ /* 0x00082400000e0000 */
.L_x_731:
[----:B------:R-:W0:Y:S01]  /*13850*/  S2R R0, SR_TID.X ;  /* 0x0000000000007919 */ /* 0x000e220000002100 */
[----:B------:R-:W-:Y:S01]  /*13860*/  ULDC UR4, c[0x0][0xc14] ;  /* 0x0003050000047ab9 */ /* 0x000fe20000000800 */
[----:B------:R-:W-:Y:S01]  /*13870*/  BSSY B0, `(.L_x_647) ;  /* 0x000000b000007945 */ /* 0x000fe20003800000 */
[----:B------:R-:W-:Y:S01]  /*13880*/  IMAD.MOV.U32 R17, RZ, RZ, RZ ;  /* 0x000000ffff117224 */ /* 0x000fe200078e00ff */
[----:B01----:R-:W-:Y:S01]  /*13890*/  LOP3.LUT R8, R0, 0x1f, RZ, 0xc0, !PT ;  /* 0x0000001f00087812 */ /* 0x003fe200078ec0ff */
[----:B------:R-:W-:-:S03]  /*138a0*/  IMAD.U32 R0, RZ, RZ, UR4 ;  /* 0x00000004ff007e24 */ /* 0x000fc6000f8e00ff */
[C---:B------:R-:W-:Y:S01]  /*138b0*/  ISETP.NE.AND P0, PT, R8.reuse, 0x1f, PT ;  /* 0x0000001f0800780c */ /* 0x040fe20003f05270 */
[----:B------:R-:W-:-:S05]  /*138c0*/  IMAD.IADD R5, R8, 0x1, R19 ;  /* 0x0000000108057824 */ /* 0x000fca00078e0213 */
[----:B------:R-:W-:-:S13]  /*138d0*/  ISETP.GE.OR P0, PT, R5, R0, !P0 ;  /* 0x000000000500720c */ /* 0x000fda0004706670 */
[----:B------:R-:W-:Y:S05]  /*138e0*/  @P0 BRA `(.L_x_648) ;  /* 0x00000000000c0947 */ /* 0x000fea0003800000 */
[----:B---3--:R-:W0:Y:S02]  /*138f0*/  LDC.64 R2, c[0x0][0xc58] ;  /* 0x00031600ff027b82 */ /* 0x008e240000000a00 */
[----:B0-----:R-:W-:-:S05]  /*13900*/  IMAD.WIDE R2, R5, 0x4, R2 ;  /* 0x0000000405027825 */ /* 0x001fca00078e0202 */
[----:B------:R0:W5:Y:S02]  /*13910*/  LDG.E R17, desc[UR40][R2.64] ;  /* 0x0000002802117981 */ /* 0x000164000c1e1900 */
.L_x_648:
[----:B------:R-:W-:Y:S05]  /*13920*/  BSYNC B0 ;  /* 0x0000000000007941 */ /* 0x000fea0003800000 */
.L_x_647:
[----:B------:R-:W-:-:S03]  /*13930*/  UMOV UR4, 0xffffffff ;  /* 0xffffffff00047882 */ /* 0x000fc60000000000 */
[----:B------:R-:W-:Y:S05]  /*13940*/  BRA.DIV UR4, `(.L_x_649) ;  /* 0x0000001e045c7947 */ /* 0x000fea000b800000 */
[----:B-----5:R-:W1:Y:S01]  /*13950*/  SHFL.UP PT, R14, R17, 0x1, RZ ;  /* 0x04200000110e7989 */ /* 0x020e6200000e00ff */
[C---:B------:R-:W-:Y:S02]  /*13960*/  ISETP.NE.AND P0, PT, R8.reuse, RZ, PT ;  /* 0x000000ff0800720c */ /* 0x040fe40003f05270 */
[----:B------:R-:W-:Y:S02]  /*13970*/  ISETP.GE.U32.AND P1, PT, R8, 0x2, PT ;  /* 0x000000020800780c */ /* 0x000fe40003f26070 */
[----:B-1----:R-:W-:Y:S02]  /*13980*/  SEL R14, R14, RZ, P0 ;  /* 0x000000ff0e0e7207 */ /* 0x002fe40000000000 */
[----:B------:R-:W-:-:S03]  /*13990*/  ISETP.GE.U32.AND P0, PT, R8, 0x4, PT ;  /* 0x000000040800780c */ /* 0x000fc60003f06070 */
[----:B------:R-:W-:-:S05]  /*139a0*/  IMAD.IADD R13, R17, 0x1, R14 ;  /* 0x00000001110d7824 */ /* 0x000fca00078e020e */
[----:B------:R-:W1:Y:S02]  /*139b0*/  SHFL.UP PT, R14, R13, 0x2, RZ ;  /* 0x044000000d0e7989 */ /* 0x000e6400000e00ff */
[----:B-1----:R-:W-:Y:S02]  /*139c0*/  SEL R14, R14, RZ, P1 ;  /* 0x000000ff0e0e7207 */ /* 0x002fe40000800000 */
[----:B------:R-:W-:-:S03]  /*139d0*/  ISETP.GE.U32.AND P1, PT, R8, 0x8, PT ;  /* 0x000000080800780c */ /* 0x000fc60003f26070 */
[----:B0-----:R-:W-:-:S05]  /*139e0*/  IMAD.IADD R3, R13, 0x1, R14 ;  /* 0x000000010d037824 */ /* 0x001fca00078e020e */
[----:B------:R-:W0:Y:S02]  /*139f0*/  SHFL.UP PT, R14, R3, 0x4, RZ ;  /* 0x04800000030e7989 */ /* 0x000e2400000e00ff */
[----:B0-----:R-:W-:Y:S02]  /*13a00*/  SEL R14, R14, RZ, P0 ;  /* 0x000000ff0e0e7207 */ /* 0x001fe40000000000 */
[----:B------:R-:W-:Y:S02]  /*13a10*/  ISETP.GE.U32.AND P0, PT, R8, 0x10, PT ;  /* 0x000000100800780c */ /* 0x000fe40003f06070 */
[----:B------:R-:W-:-:S05]  /*13a20*/  IADD3 R5, R3, R14, RZ ;  /* 0x0000000e03057210 */ /* 0x000fca0007ffe0ff */
[----:B------:R-:W0:Y:S02]  /*13a30*/  SHFL.UP PT, R14, R5, 0x8, RZ ;  /* 0x05000000050e7989 */ /* 0x000e2400000e00ff */
[----:B0-----:R-:W-:-:S05]  /*13a40*/  SEL R14, R14, RZ, P1 ;  /* 0x000000ff0e0e7207 */ /* 0x001fca0000800000 */
[----:B------:R-:W-:-:S05]  /*13a50*/  IMAD.IADD R7, R5, 0x1, R14 ;  /* 0x0000000105077824 */ /* 0x000fca00078e020e */
[----:B------:R-:W3:Y:S02]  /*13a60*/  SHFL.UP PT, R14, R7, 0x10, RZ ;  /* 0x06000000070e7989 */ /* 0x000ee400000e00ff */
[----:B---3--:R-:W-:-:S05]  /*13a70*/  SEL R2, R14, RZ, P0 ;  /* 0x000000ff0e027207 */ /* 0x008fca0000000000 */
[----:B------:R-:W-:-:S05]  /*13a80*/  IMAD.IADD R2, R7, 0x1, R2 ;  /* 0x0000000107027824 */ /* 0x000fca00078e0202 */
[----:B------:R0:W1:Y:S02]  /*13a90*/  SHFL.IDX PT, R14, R2, 0x1f, 0x1f ;  /* 0x03e01f00020e7f89 */ /* 0x00006400000e0000 */
.L_x_739:
[----:B------:R-:W-:Y:S02]  /*13aa0*/  ULDC UR4, c[0x0][0xc10] ;  /* 0x0003040000047ab9 */ /* 0x000fe40000000800 */
[----:B----4-:R-:W-:-:S04]  /*13ab0*/  IMAD.U32 R16, RZ, RZ, UR4 ;  /* 0x00000004ff107e24 */ /* 0x010fc8000f8e00ff */
[----:B-1----:R-:W-:-:S04]  /*13ac0*/  IMAD R3, R14, R16, RZ ;  /* 0x000000100e037224 */ /* 0x002fc800078e02ff */
[----:B------:R-:W-:-:S05]  /*13ad0*/  IMAD.IADD R6, R6, 0x1, R3 ;  /* 0x0000000106067824 */ /* 0x000fca00078e0203 */
[----:B------:R-:W-:-:S13]  /*13ae0*/  ISETP.GT.AND P0, PT, R6, R4, PT ;  /* 0x000000040600720c */ /* 0x000fda0003f04270 */
[----:B------:R-:W-:Y:S05]  /*13af0*/  @P0 BRA `(.L_x_650) ;  /* 0x0000000000b40947 */ /* 0x000fea0003800000 */
[----:B------:R-:W1:Y:S02]  /*13b00*/  LDC R0, c[0x0][0xc14] ;  /* 0x00030500ff007b82 */ /* 0x000e640000000800 */
.L_x_655:
[----:B------:R-:W-:-:S05]  /*13b10*/  VIADD R19, R19, 0x1f ;  /* 0x0000001f13137836 */ /* 0x000fca0000000000 */
[----:B-1----:R-:W-:-:S13]  /*13b20*/  ISETP.GE.AND P0, PT, R19, R0, PT ;  /* 0x000000001300720c */ /* 0x002fda0003f06270 */
        /* <DEDUP_REMOVED lines=10> */
[----:B0-----:R-:W-:-:S05]  /*13bd0*/  IMAD.WIDE R2, R5, 0x4, R2 ;  /* 0x0000000405027825 */ /* 0x001fca00078e0202 */
[----:B------:R0:W5:Y:S02]  /*13be0*/  LDG.E R17, desc[UR40][R2.64] ;  /* 0x0000002802117981 */ /* 0x000164000c1e1900 */
.L_x_653:
[----:B------:R-:W-:Y:S05]  /*13bf0*/  BSYNC B0 ;  /* 0x0000000000007941 */ /* 0x000fea0003800000 */
.L_x_652:
        /* <DEDUP_REMOVED lines=10> */
[----:B------:R-:W-:Y:S02]  /*13ca0*/  ISETP.GE.U32.AND P1, PT, R8, 0x8, PT ;  /* 0x000000080800780c */ /* 0x000fe40003f26070 */
[----:B0-----:R-:W-:-:S05]  /*13cb0*/  IADD3 R3, R13, R14, RZ ;  /* 0x0000000e0d037210 */ /* 0x001fca0007ffe0ff */
        /* <DEDUP_REMOVED lines=10> */
[----:B------:R0:W1:Y:S02]  /*13d60*/  SHFL.IDX PT, R14, R2, 0x1f, 0x1f ;  /* 0x03e01f00020e7f89 */ /* 0x00006400000e0000 */
.L_x_747:
[----:B------:R-:W-:Y:S02]  /*13d70*/  ULDC UR4, c[0x0][0xc10] ;  /* 0x0003040000047ab9 */ /* 0x000fe40000000800 */
[----:B------:R-:W-:-:S04]  /*13d80*/  IMAD.U32 R16, RZ, RZ, UR4 ;  /* 0x00000004ff107e24 */ /* 0x000fc8000f8e00ff */
[----:B-1----:R-:W-:-:S04]  /*13d90*/  IMAD R3, R14, R16, RZ ;  /* 0x000000100e037224 */ /* 0x002fc800078e02ff */
[----:B------:R-:W-:-:S05]  /*13da0*/  IMAD.IADD R6, R3, 0x1, R6 ;  /* 0x0000000103067824 */ /* 0x000fca00078e0206 */
[----:B------:R-:W-:-:S13]  /*13db0*/  ISETP.GT.AND P0, PT, R6, R4, PT ;  /* 0x000000040600720c */ /* 0x000fda0003f04270 */
[----:B------:R-:W-:Y:S05]  /*13dc0*/  @!P0 BRA `(.L_x_655) ;  /* 0xfffffffc00508947 */ /* 0x000fea000383ffff */
.L_x_650:
[----:B------:R-:W-:Y:S01]  /*13dd0*/  IMAD.IADD R6, R6, 0x1, -R3 ;  /* 0x0000000106067824 */ /* 0x000fe200078e0a03 */
[----:B------:R-:W-:-:S03]  /*13de0*/  UMOV UR4, 0xffffffff ;  /* 0xffffffff00047882 */ /* 0x000fc60000000000 */
[----:B------:R-:W-:-:S05]  /*13df0*/  IMAD R3, R2, R16, R6 ;  /* 0x0000001002037224 */ /* 0x000fca00078e0206 */
[----:B------:R-:W-:Y:S01]  /*13e00*/  ISETP.GT.AND P6, PT, R3, R4, PT ;  /* 0x000000040300720c */ /* 0x000fe20003fc4270 */
[----:B------:R-:W-:-:S12]  /*13e10*/  BRA.DIV UR4, `(.L_x_656) ;  /* 0x0000001e04c87947 */ /* 0x000fd8000b800000 */
[----:B------:R-:W-:-:S04]  /*13e20*/  VOTE.ANY R3, PT, !P6 ;  /* 0x0000000000037806 */ /* 0x000fc800070e0100 */
[----:B------:R-:W1:Y:S02]  /*13e30*/  POPC R5, R3 ;  /* 0x0000000300057309 */ /* 0x000e640000000000 */
[----:B-1----:R1:W3:Y:S02]  /*13e40*/  SHFL.IDX PT, R17, R17, R5, 0x1f ;  /* 0x00001f0511117589 */ /* 0x0022e400000e0000 */
.L_x_751:
[----:B------:R-:W-:Y:S01]  /*13e50*/  ISETP.NE.AND P0, PT, R3, RZ, PT ;  /* 0x000000ff0300720c */ /* 0x000fe20003f05270 */
[----:B------:R-:W-:-:S12]  /*13e60*/  IMAD.MOV.U32 R14, RZ, RZ, RZ ;  /* 0x000000ffff0e7224 */ /* 0x000fd800078e00ff */
[----:B------:R-:W-:Y:S05]  /*13e70*/  @!P0 BRA `(.L_x_657) ;  /* 0x0000000000108947 */ /* 0x000fea0003800000 */
[----:B------:R-:W-:Y:S01]  /*13e80*/  UMOV UR4, 0xffffffff ;  /* 0xffffffff00047882 */ /* 0x000fe20000000000 */
[----:B------:R-:W-:Y:S02]  /*13e90*/  VIADD R12, R5, 0xffffffff ;  /* 0xffffffff050c7836 */ /* 0x000fe40000000000 */
[----:B------:R-:W-:Y:S05]  /*13ea0*/  BRA.DIV UR4, `(.L_x_658) ;  /* 0x0000001e04ec7947 */ /* 0x000fea000b800000 */
[----:B------:R4:W0:Y:S02]  /*13eb0*/  SHFL.IDX PT, R14, R2, R12, 0x1f ;  /* 0x00001f0c020e7589 */ /* 0x00082400000e0000 */
.L_x_657:
[----:B0-----:R-:W-:Y:S01]  /*13ec0*/  IMAD R16, R14, R16, R6 ;  /* 0x000000100e107224 */ /* 0x001fe200078e0206 */
[----:B---3--:R-:W-:Y:S01]  /*13ed0*/  IABS R6, R17 ;  /* 0x0000001100067213 */ /* 0x008fe20000000000 */
[----:B----4-:R-:W-:Y:S02]  /*13ee0*/  IMAD.MOV.U32 R2, RZ, RZ, RZ ;  /* 0x000000ffff027224 */ /* 0x010fe400078e00ff */
[----:B------:R-:W-:Y:S01]  /*13ef0*/  IMAD.IADD R19, R5, 0x1, R19 ;  /* 0x0000000105137824 */ /* 0x000fe200078e0213 */
[----:B------:R-:W0:Y:S08]  /*13f00*/  I2F.RP R7, R6 ;  /* 0x0000000600077306 */ /* 0x000e300000209400 */
[----:B0-----:R-:W0:Y:S02]  /*13f10*/  MUFU.RCP R7, R7 ;  /* 0x0000000700077308 */ /* 0x001e240000001000 */
[----:B0-----:R-:W-:-:S06]  /*13f20*/  IADD3 R8, R7, 0xffffffe, RZ ;  /* 0x0ffffffe07087810 */ /* 0x001fcc0007ffe0ff */
[----:B------:R-:W0:Y:S02]  /*13f30*/  F2I.FTZ.U32.TRUNC.NTZ R3, R8 ;  /* 0x0000000800037305 */ /* 0x000e24000021f000 */
[----:B0-----:R-:W-:-:S04]  /*13f40*/  IMAD.MOV R9, RZ, RZ, -R3 ;  /* 0x000000ffff097224 */ /* 0x001fc800078e0a03 */
[----:B------:R-:W-:-:S04]  /*13f50*/  IMAD R9, R9, R6, RZ ;  /* 0x0000000609097224 */ /* 0x000fc800078e02ff */
[----:B------:R-:W-:Y:S01]  /*13f60*/  IMAD.HI.U32 R3, R3, R9, R2 ;  /* 0x0000000903037227 */ /* 0x000fe200078e0002 */
[----:B------:R-:W-:-:S03]  /*13f70*/  IABS R9, R17 ;  /* 0x0000001100097213 */ /* 0x000fc60000000000 */
[----:B------:R-:W-:Y:S02]  /*13f80*/  IMAD.IADD R2, R4, 0x1, -R16 ;  /* 0x0000000104027824 */ /* 0x000fe400078e0a10 */
[----:B------:R-:W-:-:S03]  /*13f90*/  IMAD.MOV R7, RZ, RZ, -R9 ;  /* 0x000000ffff077224 */ /* 0x000fc600078e0a09 */
[----:B------:R-:W-:-:S05]  /*13fa0*/  IABS R4, R2 ;  /* 0x0000000200047213 */ /* 0x000fca0000000000 */
        /* <DEDUP_REMOVED lines=9> */
[----:B------:R-:W-:Y:S01]  /*14040*/  @!P0 IMAD.MOV R3, RZ, RZ, -R3 ;  /* 0x000000ffff038224 */ /* 0x000fe200078e0a03 */
[----:B------:R-:W-:-:S13]  /*14050*/  ISETP.NE.AND P0, PT, R17, RZ, PT ;  /* 0x000000ff1100720c */ /* 0x000fda0003f05270 */
[----:B------:R-:W-:-:S04]  /*14060*/  @!P0 LOP3.LUT R3, RZ, R17, RZ, 0x33, !PT ;  /* 0x00000011ff038212 */ /* 0x000fc800078e33ff */
[----:B------:R-:W-:Y:S01]  /*14070*/  IADD3 R4, -R3, RZ, RZ ;  /* 0x000000ff03047210 */ /* 0x000fe20007ffe1ff */
[----:B------:R-:W-:-:S04]  /*14080*/  IMAD.MOV.U32 R18, RZ, RZ, R3 ;  /* 0x000000ffff127224 */ /* 0x000fc800078e0003 */
[----:B------:R-:W-:Y:S01]  /*14090*/  IMAD R17, R17, R4, R2 ;  /* 0x0000000411117224 */ /* 0x000fe200078e0202 */
[----:B------:R-:W-:Y:S06]  /*140a0*/  BRA `(.L_x_659) ;  /* 0x00000000001c7947 */ /* 0x000fec0003800000 */
.L_x_651:
[----:B------:R-:W-:Y:S01]  /*140b0*/  UMOV UR4, URZ ;  /* 0x0000003f00047c82 */ /* 0x000fe20008000000 */
[----:B------:R-:W-:Y:S01]  /*140c0*/  UMOV UR5, URZ ;  /* 0x0000003f00057c82 */ /* 0x000fe20008000000 */
[----:B------:R-:W-:Y:S01]  /*140d0*/  ULDC UR6, c[0x0][0xc14] ;  /* 0x0003050000067ab9 */ /* 0x000fe20000000800 */
[----:B------:R-:W-:Y:S02]  /*140e0*/  IMAD.MOV.U32 R16, RZ, RZ, R4 ;  /* 0x000000ffff107224 */ /* 0x000fe400078e0004 */
[----:B------:R-:W-:Y:S02]  /*140f0*/  IMAD.U32 R17, RZ, RZ, UR4 ;  /* 0x00000004ff117e24 */ /* 0x000fe4000f8e00ff */
[----:B------:R-:W-:Y:S02]  /*14100*/  IMAD.U32 R18, RZ, RZ, UR5 ;  /* 0x00000005ff127e24 */ /* 0x000fe4000f8e00ff */
[----:B------:R-:W-:-:S07]  /*14110*/  IMAD.U32 R19, RZ, RZ, UR6 ;  /* 0x00000006ff137e24 */ /* 0x000fce000f8e00ff */
.L_x_659:
        /* <DEDUP_REMOVED lines=12> */
.L_x_578:
[----:B0-----:R-:W4:Y:S01]  /*141e0*/  LDL.LU R0, [R1+0x28] ;  /* 0x0000280001007983 */ /* 0x001f220000300800 */
[----:B------:R-:W-:Y:S01]  /*141f0*/  BSSY B0, `(.L_x_661) ;  /* 0x000000b000007945 */ /* 0x000fe20003800000 */
[----:B-1----:R-:W0:Y:S01]  /*14200*/  S2R R5, SR_CgaCtaId ;  /* 0x0000000000057919 */ /* 0x002e220000008800 */
[----:B----4-:R-:W-:-:S05]  /*14210*/  VIADD R0, R0, 0x1 ;  /* 0x0000000100007836 */ /* 0x010fca0000000000 */
[----:B---3--:R-:W-:-:S04]  /*14220*/  LEA.HI R2, R0, R0, RZ, 0x1 ;  /* 0x0000000000027211 */ /* 0x008fc800078f08ff */
[----:B------:R-:W-:-:S05]  /*14230*/  LOP3.LUT R3, R2, 0xfffffffe, RZ, 0xc0, !PT ;  /* 0xfffffffe02037812 */ /* 0x000fca00078ec0ff */
[----:B------:R-:W-:Y:S01]  /*14240*/  IMAD.IADD R3, R0, 0x1, -R3 ;  /* 0x0000000100037824 */ /* 0x000fe200078e0a03 */
[----:B------:R-:W-:-:S04]  /*14250*/  MOV R0, 0x400 ;  /* 0x0000040000007802 */ /* 0x000fc80000000f00 */
[----:B0-----:R-:W-:Y:S02]  /*14260*/  LEA R0, R5, R0, 0x18 ;  /* 0x0000000005007211 */ /* 0x001fe400078ec0ff */
[----:B------:R-:W-:-:S04]  /*14270*/  SHF.L.U32 R3, R3, 0x1f, RZ ;  /* 0x0000001f03037819 */ /* 0x000fc800000006ff */
[----:B------:R-:W0:Y:S02]  /*14280*/  SYNCS.PHASECHK.TRANS64.TRYWAIT P0, [R0+URZ+0x28c20], R3 ;  /* 0x028c2003000075a7 */ /* 0x000e24000800017f */
[----:B0-----:R-:W-:Y:S05]  /*14290*/  @!P0 BRA `(.L_x_662) ;  /* 0x0000001c00148947 */ /* 0x001fea0003800000 */
.L_x_754:
[----:B------:R-:W-:Y:S05]  /*142a0*/  BSYNC B0 ;  /* 0x0000000000007941 */ /* 0x000fea0003800000 */
.L_x_661:
[----:B------:R-:W-:-:S03]  /*142b0*/  UMOV UR4, 0xffffffff ;  /* 0xffffffff00047882 */ /* 0x000fc60000000000 */
[----:B------:R-:W-:Y:S05]  /*142c0*/  BRA.DIV UR4, `(.L_x_663) ;  /* 0x0000001e041c7947 */ /* 0x000fea000b800000 */
[----:B------:R-:W1:Y:S02]  /*142d0*/  S2R R2, SR_TID.X ;  /* 0x0000000000027919 */ /* 0x000e640000002100 */
[----:B-1----:R-:W-:-:S04]  /*142e0*/  SHF.R.U32.HI R2, RZ, 0x5, R2 ;  /* 0x00000005ff027819 */ /* 0x002fc80000011602 */
[----:B------:R-:W-:-:S05]  /*142f0*/  LOP3.LUT R2, R2, 0x3, RZ, 0xc0, !PT ;  /* 0x0000000302027812 */ /* 0x000fca00078ec0ff */
[----:B------:R1:W3:Y:S02]  /*14300*/  SHFL.IDX PT, R14, R2, RZ, 0x1f ;  /* 0x00001fff020e7589 */ /* 0x0002e400000e0000 */
.L_x_757:
[----:B---3--:R-:W-:-:S13]  /*14310*/  ISETP.NE.AND P0, PT, R14, RZ, PT ;  /* 0x000000ff0e00720c */ /* 0x008fda0003f05270 */
[----:B------:R-:W-:Y:S05]  /*14320*/  @P0 BRA `(.L_x_447) ;  /* 0x0000000000940947 */ /* 0x000fea0003800000 */
[----:B------:R-:W-:-:S03]  /*14330*/  UMOV UR4, 0xffffffff ;  /* 0xffffffff00047882 */ /* 0x000fc60000000000 */
[----:B------:R-:W-:Y:S05]  /*14340*/  BRA.DIV UR4, `(.L_x_664) ;  /* 0x0000001e04307947 */ /* 0x000fea000b800000 */
[----:B------:R-:W-:-:S13]  /*14350*/  ELECT P6, URZ, PT ;  /* 0x00000000003f782f */ /* 0x000fda00038c0000 */
.L_x_760:
[----:B------:R-:W-:Y:S05]  /*14360*/  @!P6 BRA `(.L_x_447) ;  /* 0x000000000084e947 */ /* 0x000fea0003800000 */
[----:B-1----:R-:W3:Y:S02]  /*14370*/  LDL.LU R2, [R1+0x38] ;  /* 0x0000380001027983 */ /* 0x002ee40000300800 */
[----:B---3--:R-:W-:-:S04]  /*14380*/  LOP3.LUT R2, R2, 0x2, RZ, 0xfc, !PT ;  /* 0x0000000202027812 */ /* 0x008fc800078efcff */
[----:B------:R-:W-:-:S13]  /*14390*/  ISETP.NE.AND P2, PT, R2, 0x3, PT ;  /* 0x000000030200780c */ /* 0x000fda0003f45270 */
[----:B------:R-:W-:Y:S05]  /*143a0*/  @!P2 BRA `(.L_x_665) ;  /* 0x000000000004a947 */ /* 0x000fea0003800000 */
[----:B------:R-:W-:Y:S01]  /*143b0*/  BPT.TRAP 0x1 ;  /* 0x000000040000795c */ /* 0x000fe20000300000 */
.L_x_665:
[----:B0-----:R-:W3:Y:S04]  /*143c0*/  LDL R3, [R1] ;  /* 0x0000000001037983 */ /* 0x001ee80000100800 */
[----:B------:R-:W4:Y:S01]  /*143d0*/  LDL.LU R7, [R1+0x8] ;  /* 0x0000080001077983 */ /* 0x000f220000300800 */
[----:B------:R-:W-:-:S05]  /*143e0*/  IADD3 R2, R0, 0x28c40, RZ ;  /* 0x00028c4000027810 */ /* 0x000fca0007ffe0ff */
[C---:B---3--:R-:W-:Y:S02]  /*143f0*/  IMAD R6, R3.reuse, 0x8, R2 ;  /* 0x0000000803067824 */ /* 0x048fe400078e0202 */
[----:B------:R-:W-:Y:S01]  /*14400*/  VIADD R3, R3, 0x1 ;  /* 0x0000000103037836 */ /* 0x000fe20000000000 */
[----:B----4-:R-:W-:-:S04]  /*14410*/  SHF.L.U32 R5, R7, 0x1f, RZ ;  /* 0x0000001f07057819 */ /* 0x010fc800000006ff */
        /* <DEDUP_REMOVED lines=8> */
.L_x_761:
[----:B------:R-:W1:Y:S02]  /*144a0*/  SYNCS.PHASECHK.TRANS64.TRYWAIT P0, [R7+URZ], R2 ;  /* 0x00000002070075a7 */ /* 0x000e64000800017f */
[----:B-1----:R-:W-:Y:S05]  /*144b0*/  @!P0 BRA `(.L_x_667) ;  /* 0x0000001c00088947 */ /* 0x002fea0003800000 */
.L_x_762:
[----:B------:R-:W-:Y:S05]  /*144c0*/  @!P2 BRA `(.L_x_668) ;  /* 0x000000000004a947 */ /* 0x000fea0003800000 */
[----:B------:R-:W-:Y:S01]  /*144d0*/  BPT.TRAP 0x1 ;  /* 0x000000040000795c */ /* 0x000fe20000300000 */
.L_x_668:
[----:B------:R-:W3:Y:S01]  /*144e0*/  LDL.LU R4, [R1] ;  /* 0x0000000001047983 */ /* 0x000ee20000300800 */
[----:B------:R-:W-:-:S04]  /*144f0*/  VIADD R0, R0, 0x28c60 ;  /* 0x00028c6000007836 */ /* 0x000fc80000000000 */
[----:B---3--:R-:W-:-:S04]  /*14500*/  IMAD R4, R4, 0x8, R0 ;  /* 0x0000000804047824 */ /* 0x008fc800078e0200 */
[----:B------:R-:W3:Y:S02]  /*14510*/  SYNCS.PHASECHK.TRANS64.TRYWAIT P0, [R4+URZ], R5 ;  /* 0x00000005040075a7 */ /* 0x000ee4000800017f */
[----:B---3--:R-:W-:Y:S05]  /*14520*/  @!P0 BRA `(.L_x_669) ;  /* 0x0000001c00008947 */ /* 0x008fea0003800000 */
.L_x_763:
[----:B------:R-:W-:-:S07]  /*14530*/  IMAD R3, R3, 0x8, R0 ;  /* 0x0000000803037824 */ /* 0x000fce00078e0200 */
.L_x_670:
[----:B----4-:R4:W0:Y:S02]  /*14540*/  SYNCS.PHASECHK.TRANS64.TRYWAIT P0, [R3+URZ], R2 ;  /* 0x00000002030075a7 */ /* 0x010824000800017f */
[----:B0-----:R-:W-:Y:S05]  /*14550*/  @!P0 NANOSLEEP.SYNCS 0x989680 ;  /* 0x009896800000895d */ /* 0x001fea0003900000 */
[----:B------:R-:W0:Y:S02]  /*14560*/  @!P0 SYNCS.PHASECHK.TRANS64 P0, [R3+URZ], R2 ;  /* 0x00000002030085a7 */ /* 0x000e24000800007f */
[----:B0-----:R-:W-:Y:S05]  /*14570*/  @!P0 BRA `(.L_x_670) ;  /* 0xfffffffc00f08947 */ /* 0x001fea000383ffff */
.L_x_447:
[----:B------:R-:W-:Y:S05]  /*14580*/  BSYNC B8 ;  /* 0x0000000000087941 */ /* 0x000fea0003800000 */
.L_x_444:
[----:B------:R-:W-:Y:S05]  /*14590*/  EXIT ;  /* 0x000000000000794d */ /* 0x000fea0003800000 */
.L_x_463:
[----:B0-----:R0:W1:Y:S02]  /*145a0*/  SYNCS.PHASECHK.TRANS64.TRYWAIT P5, [R72+URZ+0x28c90], R59 ;  /* 0x028c903b480075a7 */ /* 0x00106400080a017f */
[----:B-1----:R-:W-:Y:S05]  /*145b0*/  @!P5 NANOSLEEP.SYNCS 0x989680 ;  /* 0x009896800000d95d */ /* 0x002fea0003900000 */
[----:B------:R-:W1:Y:S02]  /*145c0*/  @!P5 SYNCS.PHASECHK.TRANS64 P5, [R72+URZ+0x28c90], R59 ;  /* 0x028c903b4800d5a7 */ /* 0x000e6400080a007f */
[----:B-1----:R-:W-:Y:S05]  /*145d0*/  @!P5 BRA `(.L_x_463) ;  /* 0xfffffffc00f0d947 */ /* 0x002fea000383ffff */
[----:B------:R-:W-:Y:S05]  /*145e0*/  BRA `(.L_x_671) ;  /* 0xfffffee000107947 */ /* 0x000fea000383ffff */
.L_x_473:
[----:B0-----:R0:W1:Y:S02]  /*145f0*/  SYNCS.PHASECHK.TRANS64.TRYWAIT P5, [R72+URZ+0x28c90], R59 ;  /* 0x028c903b480075a7 */ /* 0x00106400080a017f */
[----:B-1----:R-:W-:Y:S05]  /*14600*/  @!P5 NANOSLEEP.SYNCS 0x989680 ;  /* 0x009896800000d95d */ /* 0x002fea0003900000 */
[----:B------:R-:W1:Y:S02]  /*14610*/  @!P5 SYNCS.PHASECHK.TRANS64 P5, [R72+URZ+0x28c90], R59 ;  /* 0x028c903b4800d5a7 */ /* 0x000e6400080a007f */
[----:B-1----:R-:W-:Y:S05]  /*14620*/  @!P5 BRA `(.L_x_473) ;  /* 0xfffffffc00f0d947 */ /* 0x002fea000383ffff */
[----:B------:R-:W-:Y:S05]  /*14630*/  BRA `(.L_x_672) ;  /* 0xfffffee800887947 */ /* 0x000fea000383ffff */
.L_x_478:
[----:B0-----:R0:W1:Y:S02]  /*14640*/  SYNCS.PHASECHK.TRANS64.TRYWAIT P5, [R72+URZ+0x28c90], R59 ;  /* 0x028c903b480075a7 */ /* 0x00106400080a017f */
[----:B-1----:R-:W-:Y:S05]  /*14650*/  @!P5 NANOSLEEP.SYNCS 0x989680 ;  /* 0x009896800000d95d */ /* 0x002fea0003900000 */
[----:B------:R-:W1:Y:S02]  /*14660*/  @!P5 SYNCS.PHASECHK.TRANS64 P5, [R72+URZ+0x28c90], R59 ;  /* 0x028c903b4800d5a7 */ /* 0x000e6400080a007f */
[----:B-1----:R-:W-:Y:S05]  /*14670*/  @!P5 BRA `(.L_x_478) ;  /* 0xfffffffc00f0d947 */ /* 0x002fea000383ffff */
[----:B------:R-:W-:Y:S05]  /*14680*/  BRA `(.L_x_673) ;  /* 0xfffffef000b87947 */ /* 0x000fea000383ffff */
.L_x_482:
[----:B----4-:R4:W0:Y:S02]  /*14690*/  SYNCS.PHASECHK.TRANS64.TRYWAIT P5, [R72+URZ+0x28cb0], R59 ;  /* 0x028cb03b480075a7 */ /* 0x01082400080a017f */
[----:B0-----:R-:W-:Y:S05]  /*146a0*/  @!P5 NANOSLEEP.SYNCS 0x989680 ;  /* 0x009896800000d95d */ /* 0x001fea0003900000 */
[----:B------:R-:W0:Y:S02]  /*146b0*/  @!P5 SYNCS.PHASECHK.TRANS64 P5, [R72+URZ+0x28cb0], R59 ;  /* 0x028cb03b4800d5a7 */ /* 0x000e2400080a007f */
[----:B0-----:R-:W-:Y:S05]  /*146c0*/  @!P5 BRA `(.L_x_482) ;  /* 0xfffffffc00f0d947 */ /* 0x001fea000383ffff */
[----:B------:R-:W-:Y:S05]  /*146d0*/  BRA `(.L_x_674) ;  /* 0xfffffef400347947 */ /* 0x000fea000383ffff */
.L_x_493:
[----:B0-----:R0:W1:Y:S02]  /*146e0*/  SYNCS.PHASECHK.TRANS64.TRYWAIT P0, [R8+URZ+0x28c50], R3 ;  /* 0x028c5003080075a7 */ /* 0x001064000800017f */
[----:B-1----:R-:W-:Y:S05]  /*146f0*/  @!P0 NANOSLEEP.SYNCS 0x989680 ;  /* 0x009896800000895d */ /* 0x002fea0003900000 */
[----:B------:R-:W1:Y:S02]  /*14700*/  @!P0 SYNCS.PHASECHK.TRANS64 P0, [R8+URZ+0x28c50], R3 ;  /* 0x028c5003080085a7 */ /* 0x000e64000800007f */
[----:B-1----:R-:W-:Y:S05]  /*14710*/  @!P0 BRA `(.L_x_493) ;  /* 0xfffffffc00f08947 */ /* 0x002fea000383ffff */
[----:B------:R-:W-:Y:S05]  /*14720*/  BRA `(.L_x_675) ;  /* 0xffffff0000547947 */ /* 0x000fea000383ffff */
.L_x_500:
[----:B-1----:R1:W2:Y:S02]  /*14730*/  SYNCS.PHASECHK.TRANS64.TRYWAIT P0, [R0+URZ+0x28c50], R3 ;  /* 0x028c5003000075a7 */ /* 0x0022a4000800017f */
[----:B--2---:R-:W-:Y:S05]  /*14740*/  @!P0 NANOSLEEP.SYNCS 0x989680 ;  /* 0x009896800000895d */ /* 0x004fea0003900000 */
[----:B------:R-:W2:Y:S02]  /*14750*/  @!P0 SYNCS.PHASECHK.TRANS64 P0, [R0+URZ+0x28c50], R3 ;  /* 0x028c5003000085a7 */ /* 0x000ea4000800007f */
[----:B--2---:R-:W-:Y:S05]  /*14760*/  @!P0 BRA `(.L_x_500) ;  /* 0xfffffffc00f08947 */ /* 0x004fea000383ffff */
[----:B------:R-:W-:Y:S05]  /*14770*/  BRA `(.L_x_499) ;  /* 0xffffff0c00807947 */ /* 0x000fea000383ffff */
.L_x_515:
[----:B------:R-:W-:Y:S01]  /*14780*/  BSSY B1, `(.L_x_676) ;  /* 0x0000008000017945 */ /* 0x000fe20003800000 */
[----:B------:R-:W-:Y:S01]  /*14790*/  IMAD.MOV.U32 R13, RZ, RZ, R26 ;  /* 0x000000ffff0d7224 */ /* 0x000fe200078e001a */
[----:B------:R-:W-:Y:S01]  /*147a0*/  MOV R11, 0x1c1f ;  /* 0x00001c1f000b7802 */ /* 0x000fe20000000f00 */
[----:B------:R-:W-:Y:S02]  /*147b0*/  IMAD.MOV.U32 R12, RZ, RZ, RZ ;  /* 0x000000ffff0c7224 */ /* 0x000fe400078e00ff */
[----:B------:R-:W-:-:S07]  /*147c0*/  IMAD.MOV.U32 R15, RZ, RZ, -0x1 ;  /* 0xffffffffff0f7424 */ /* 0x000fce00078e00ff */
[----:B0-----:R-:W-:Y:S05]  /*147d0*/  WARPSYNC.COLLECTIVE R15, `(.L_x_677) ;  /* 0x000000000f087348 */ /* 0x001fea0003c00000 */
[----:B------:R1:W2:Y:S02]  /*147e0*/  SHFL.IDX P6, R14, R13, R12, R11 ;  /* 0x0000000c0d0e7389 */ /* 0x0002a400000c000b */
[----:B012---:R-:W-:Y:S01]  /*147f0*/  ENDCOLLECTIVE ;  /* 0x000000000000791b */ /* 0x007fe20003800000 */
.L_x_677:
[----:B------:R-:W-:Y:S05]  /*14800*/  BSYNC B1 ;  /* 0x0000000000017941 */ /* 0x000fea0003800000 */
.L_x_676:
[----:B------:R-:W-:Y:S05]  /*14810*/  BRA `(.L_x_678) ;  /* 0xffffff2000ac7947 */ /* 0x000fea000383ffff */
.L_x_516:
[----:B------:R-:W-:Y:S01]  /*14820*/  BSSY B1, `(.L_x_679) ;  /* 0x0000008000017945 */ /* 0x000fe20003800000 */
[----:B------:R-:W-:Y:S02]  /*14830*/  IMAD.MOV.U32 R13, RZ, RZ, R24 ;  /* 0x000000ffff0d7224 */ /* 0x000fe400078e0018 */
[----:B------:R-:W-:Y:S02]  /*14840*/  IMAD.MOV.U32 R12, RZ, RZ, RZ ;  /* 0x000000ffff0c7224 */ /* 0x000fe400078e00ff */
[----:B------:R-:W-:Y:S02]  /*14850*/  IMAD.MOV.U32 R11, RZ, RZ, 0x1c1f ;  /* 0x00001c1fff0b7424 */ /* 0x000fe400078e00ff */
[----:B------:R-:W-:-:S07]  /*14860*/  IMAD.MOV.U32 R15, RZ, RZ, -0x1 ;  /* 0xffffffffff0f7424 */ /* 0x000fce00078e00ff */
[----:B0-----:R-:W-:Y:S05]  /*14870*/  WARPSYNC.COLLECTIVE R15, `(.L_x_680) ;  /* 0x000000000f087348 */ /* 0x001fea0003c00000 */
[----:B------:R1:W2:Y:S02]  /*14880*/  SHFL.IDX P6, R14, R13, R12, R11 ;  /* 0x0000000c0d0e7389 */ /* 0x0002a400000c000b */
[----:B012---:R-:W-:Y:S01]  /*14890*/  ENDCOLLECTIVE ;  /* 0x000000000000791b */ /* 0x007fe20003800000 */
.L_x_680:
[----:B------:R-:W-:Y:S05]  /*148a0*/  BSYNC B1 ;  /* 0x0000000000017941 */ /* 0x000fea0003800000 */
.L_x_679:
[----:B------:R-:W-:Y:S05]  /*148b0*/  BRA `(.L_x_681) ;  /* 0xffffff2000907947 */ /* 0x000fea000383ffff */
.L_x_517:
[----:B------:R-:W-:Y:S01]  /*148c0*/  BSSY B1, `(.L_x_682) ;  /* 0x0000008000017945 */ /* 0x000fe20003800000 */
[----:B------:R-:W-:Y:S01]  /*148d0*/  IMAD.MOV.U32 R13, RZ, RZ, R28 ;  /* 0x000000ffff0d7224 */ /* 0x000fe200078e001c */
[----:B------:R-:W-:Y:S01]  /*148e0*/  MOV R15, 0xffffffff ;  /* 0xffffffff000f7802 */ /* 0x000fe20000000f00 */
[----:B------:R-:W-:Y:S02]  /*148f0*/  IMAD.MOV.U32 R12, RZ, RZ, RZ ;  /* 0x000000ffff0c7224 */ /* 0x000fe400078e00ff */
[----:B------:R-:W-:-:S07]  /*14900*/  IMAD.MOV.U32 R11, RZ, RZ, 0x1c1f ;  /* 0x00001c1fff0b7424 */ /* 0x000fce00078e00ff */
[----:B0-----:R-:W-:Y:S05]  /*14910*/  WARPSYNC.COLLECTIVE R15, `(.L_x_683) ;  /* 0x000000000f087348 */ /* 0x001fea0003c00000 */
[----:B------:R1:W2:Y:S02]  /*14920*/  SHFL.IDX P6, R14, R13, R12, R11 ;  /* 0x0000000c0d0e7389 */ /* 0x0002a400000c000b */
[----:B012---:R-:W-:Y:S01]  /*14930*/  ENDCOLLECTIVE ;  /* 0x000000000000791b */ /* 0x007fe20003800000 */
.L_x_683:
[----:B------:R-:W-:Y:S05]  /*14940*/  BSYNC B1 ;  /* 0x0000000000017941 */ /* 0x000fea0003800000 */
.L_x_682:
[----:B------:R-:W-:Y:S05]  /*14950*/  BRA `(.L_x_684) ;  /* 0xffffff2000747947 */ /* 0x000fea000383ffff */
.L_x_518:
        /* <DEDUP_REMOVED lines=8> */
.L_x_686:
[----:B------:R-:W-:Y:S05]  /*149e0*/  BSYNC B1 ;  /* 0x0000000000017941 */ /* 0x000fea0003800000 */
.L_x_685:
[----:B------:R-:W-:Y:S05]  /*149f0*/  BRA `(.L_x_687) ;  /* 0xffffff2000587947 */ /* 0x000fea000383ffff */
.L_x_520:
[----:B0-----:R0:W1:Y:S02]  /*14a00*/  SYNCS.PHASECHK.TRANS64.TRYWAIT P0, [R2+URZ+0x28c00], R9 ;  /* 0x028c0009020075a7 */ /* 0x001064000800017f */
[----:B-1----:R-:W-:Y:S05]  /*14a10*/  @!P0 NANOSLEEP.SYNCS 0x989680 ;  /* 0x009896800000895d */ /* 0x002fea0003900000 */
[----:B------:R-:W1:Y:S02]  /*14a20*/  @!P0 SYNCS.PHASECHK.TRANS64 P0, [R2+URZ+0x28c00], R9 ;  /* 0x028c0009020085a7 */ /* 0x000e64000800007f */
[----:B-1----:R-:W-:Y:S05]  /*14a30*/  @!P0 BRA `(.L_x_520) ;  /* 0xfffffffc00f08947 */ /* 0x002fea000383ffff */
[----:B------:R-:W-:Y:S05]  /*14a40*/  BRA `(.L_x_688) ;  /* 0xffffff2000b87947 */ /* 0x000fea000383ffff */
.L_x_528:
[----:B------:R-:W-:Y:S01]  /*14a50*/  BSSY B1, `(.L_x_689) ;  /* 0x0000008000017945 */ /* 0x000fe20003800000 */
[----:B------:R-:W-:Y:S02]  /*14a60*/  IMAD.MOV.U32 R13, RZ, RZ, R26 ;  /* 0x000000ffff0d7224 */ /* 0x000fe400078e001a */
[----:B------:R-:W-:Y:S02]  /*14a70*/  IMAD.MOV.U32 R12, RZ, RZ, RZ ;  /* 0x000000ffff0c7224 */ /* 0x000fe400078e00ff */
[----:B------:R-:W-:Y:S02]  /*14a80*/  IMAD.MOV.U32 R11, RZ, RZ, 0x1c1f ;  /* 0x00001c1fff0b7424 */ /* 0x000fe400078e00ff */
[----:B------:R-:W-:-:S07]  /*14a90*/  IMAD.MOV.U32 R15, RZ, RZ, -0x1 ;  /* 0xffffffffff0f7424 */ /* 0x000fce00078e00ff */
[----:B0----5:R-:W-:Y:S05]  /*14aa0*/  WARPSYNC.COLLECTIVE R15, `(.L_x_690) ;  /* 0x000000000f087348 */ /* 0x021fea0003c00000 */
[----:B------:R1:W2:Y:S02]  /*14ab0*/  SHFL.IDX P6, R14, R13, R12, R11 ;  /* 0x0000000c0d0e7389 */ /* 0x0002a400000c000b */
[----:B012--5:R-:W-:Y:S01]  /*14ac0*/  ENDCOLLECTIVE ;  /* 0x000000000000791b */ /* 0x027fe20003800000 */
.L_x_690:
[----:B------:R-:W-:Y:S05]  /*14ad0*/  BSYNC B1 ;  /* 0x0000000000017941 */ /* 0x000fea0003800000 */
.L_x_689:
[----:B------:R-:W-:Y:S05]  /*14ae0*/  BRA `(.L_x_691) ;  /* 0xffffff2c00847947 */ /* 0x000fea000383ffff */
.L_x_529:
[----:B------:R-:W-:Y:S01]  /*14af0*/  BSSY B1, `(.L_x_692) ;  /* 0x0000008000017945 */ /* 0x000fe20003800000 */
[----:B------:R-:W-:Y:S01]  /*14b00*/  MOV R13, R24 ;  /* 0x00000018000d7202 */ /* 0x000fe20000000f00 */
[----:B------:R-:W-:Y:S02]  /*14b10*/  IMAD.MOV.U32 R12, RZ, RZ, RZ ;  /* 0x000000ffff0c7224 */ /* 0x000fe400078e00ff */
[----:B------:R-:W-:Y:S02]  /*14b20*/  IMAD.MOV.U32 R11, RZ, RZ, 0x1c1f ;  /* 0x00001c1fff0b7424 */ /* 0x000fe400078e00ff */
[----:B------:R-:W-:-:S07]  /*14b30*/  IMAD.MOV.U32 R15, RZ, RZ, -0x1 ;  /* 0xffffffffff0f7424 */ /* 0x000fce00078e00ff */
[----:B0----5:R-:W-:Y:S05]  /*14b40*/  WARPSYNC.COLLECTIVE R15, `(.L_x_693) ;  /* 0x000000000f087348 */ /* 0x021fea0003c00000 */
[----:B------:R1:W2:Y:S02]  /*14b50*/  SHFL.IDX P6, R14, R13, R12, R11 ;  /* 0x0000000c0d0e7389 */ /* 0x0002a400000c000b */
[----:B012--5:R-:W-:Y:S01]  /*14b60*/  ENDCOLLECTIVE ;  /* 0x000000000000791b */ /* 0x027fe20003800000 */
.L_x_693:
[----:B------:R-:W-:Y:S05]  /*14b70*/  BSYNC B1 ;  /* 0x0000000000017941 */ /* 0x000fea0003800000 */
.L_x_692:
[----:B------:R-:W-:Y:S05]  /*14b80*/  BRA `(.L_x_694) ;  /* 0xffffff2c00687947 */ /* 0x000fea000383ffff */
.L_x_530:
        /* <DEDUP_REMOVED lines=8> */
.L_x_696:
[----:B------:R-:W-:Y:S05]  /*14c10*/  BSYNC B1 ;  /* 0x0000000000017941 */ /* 0x000fea0003800000 */
.L_x_695:
[----:B------:R-:W-:Y:S05]  /*14c20*/  BRA `(.L_x_697) ;  /* 0xffffff2c004c7947 */ /* 0x000fea000383ffff */
.L_x_531:
[----:B------:R-:W-:Y:S01]  /*14c30*/  BSSY B1, `(.L_x_698) ;  /* 0x0000008000017945 */ /* 0x000fe20003800000 */
[----:B------:R-:W-:Y:S01]  /*14c40*/  IMAD.MOV.U32 R13, RZ, RZ, R27 ;  /* 0x000000ffff0d7224 */ /* 0x000fe200078e001b */
[----:B------:R-:W-:Y:S01]  /*14c50*/  MOV R12, RZ ;  /* 0x000000ff000c7202 */ /* 0x000fe20000000f00 */
[----:B------:R-:W-:Y:S02]  /*14c60*/  IMAD.MOV.U32 R11, RZ, RZ, 0x1c1f ;  /* 0x00001c1fff0b7424 */ /* 0x000fe400078e00ff */
[----:B------:R-:W-:-:S07]  /*14c70*/  IMAD.MOV.U32 R15, RZ, RZ, -0x1 ;  /* 0xffffffffff0f7424 */ /* 0x000fce00078e00ff */
[----:B0----5:R-:W-:Y:S05]  /*14c80*/  WARPSYNC.COLLECTIVE R15, `(.L_x_699) ;  /* 0x000000000f087348 */ /* 0x021fea0003c00000 */
[----:B------:R1:W2:Y:S02]  /*14c90*/  SHFL.IDX P6, R14, R13, R12, R11 ;  /* 0x0000000c0d0e7389 */ /* 0x0002a400000c000b */
[----:B012--5:R-:W-:Y:S01]  /*14ca0*/  ENDCOLLECTIVE ;  /* 0x000000000000791b */ /* 0x027fe20003800000 */
.L_x_699:
[----:B------:R-:W-:Y:S05]  /*14cb0*/  BSYNC B1 ;  /* 0x0000000000017941 */ /* 0x000fea0003800000 */
.L_x_698:
[----:B------:R-:W-:Y:S05]  /*14cc0*/  BRA `(.L_x_700) ;  /* 0xffffff2c00307947 */ /* 0x000fea000383ffff */
.L_x_533:
[----:B0-----:R0:W1:Y:S02]  /*14cd0*/  SYNCS.PHASECHK.TRANS64.TRYWAIT P1, [R2+URZ+0x28c00], R3 ;  /* 0x028c0003020075a7 */ /* 0x001064000802017f */
[----:B-1----:R-:W-:Y:S05]  /*14ce0*/  @!P1 NANOSLEEP.SYNCS 0x989680 ;  /* 0x009896800000995d */ /* 0x002fea0003900000 */
[----:B------:R-:W1:Y:S02]  /*14cf0*/  @!P1 SYNCS.PHASECHK.TRANS64 P1, [R2+URZ+0x28c00], R3 ;  /* 0x028c0003020095a7 */ /* 0x000e64000802007f */
[----:B-1----:R-:W-:Y:S05]  /*14d00*/  @!P1 BRA `(.L_x_533) ;  /* 0xfffffffc00f09947 */ /* 0x002fea000383ffff */
[----:B------:R-:W-:Y:S05]  /*14d10*/  BRA `(.L_x_701) ;  /* 0xffffff2c00907947 */ /* 0x000fea000383ffff */
.L_x_539:
[----:B0-----:R0:W1:Y:S02]  /*14d20*/  SYNCS.PHASECHK.TRANS64.TRYWAIT P1, [R15+URZ+0x28c30], R58 ;  /* 0x028c303a0f0075a7 */ /* 0x001064000802017f */
[----:B-1----:R-:W-:Y:S05]  /*14d30*/  @!P1 NANOSLEEP.SYNCS 0x989680 ;  /* 0x009896800000995d */ /* 0x002fea0003900000 */
[----:B------:R-:W1:Y:S02]  /*14d40*/  @!P1 SYNCS.PHASECHK.TRANS64 P1, [R15+URZ+0x28c30], R58 ;  /* 0x028c303a0f0095a7 */ /* 0x000e64000802007f */
[----:B-1----:R-:W-:Y:S05]  /*14d50*/  @!P1 BRA `(.L_x_539) ;  /* 0xfffffffc00f09947 */ /* 0x002fea000383ffff */
[----:B------:R-:W-:Y:S05]  /*14d60*/  BRA `(.L_x_538) ;  /* 0xffffff3800a07947 */ /* 0x000fea000383ffff */
.L_x_544:
[----:B--2---:R2:W3:Y:S02]  /*14d70*/  SYNCS.PHASECHK.TRANS64.TRYWAIT P2, [R15+URZ+0x28c50], R58 ;  /* 0x028c503a0f0075a7 */ /* 0x0044e4000804017f */
[----:B---3--:R-:W-:Y:S05]  /*14d80*/  @!P2 NANOSLEEP.SYNCS 0x989680 ;  /* 0x009896800000a95d */ /* 0x008fea0003900000 */
[----:B------:R-:W3:Y:S02]  /*14d90*/  @!P2 SYNCS.PHASECHK.TRANS64 P2, [R15+URZ+0x28c50], R58 ;  /* 0x028c503a0f00a5a7 */ /* 0x000ee4000804007f */
[----:B---3--:R-:W-:Y:S05]  /*14da0*/  @!P2 BRA `(.L_x_544) ;  /* 0xfffffffc00f0a947 */ /* 0x008fea000383ffff */
[----:B------:R-:W-:Y:S05]  /*14db0*/  BRA `(.L_x_543) ;  /* 0xffffff4800d87947 */ /* 0x000fea000383ffff */
.L_x_551:
[----:B-1----:R1:W2:Y:S02]  /*14dc0*/  SYNCS.PHASECHK.TRANS64.TRYWAIT P3, [R15+URZ+0x28c30], R213 ;  /* 0x028c30d50f0075a7 */ /* 0x0022a4000806017f */
[----:B--2---:R-:W-:Y:S05]  /*14dd0*/  @!P3 NANOSLEEP.SYNCS 0x989680 ;  /* 0x009896800000b95d */ /* 0x004fea0003900000 */
[----:B------:R-:W2:Y:S02]  /*14de0*/  @!P3 SYNCS.PHASECHK.TRANS64 P3, [R15+URZ+0x28c30], R213 ;  /* 0x028c30d50f00b5a7 */ /* 0x000ea4000806007f */
[----:B--2---:R-:W-:Y:S05]  /*14df0*/  @!P3 BRA `(.L_x_551) ;  /* 0xfffffffc00f0b947 */ /* 0x004fea000383ffff */
[----:B------:R-:W-:Y:S05]  /*14e00*/  BRA `(.L_x_550) ;  /* 0xffffff4c00e07947 */ /* 0x000fea000383ffff */
.L_x_556:
[----:B---3--:R3:W4:Y:S02]  /*14e10*/  SYNCS.PHASECHK.TRANS64.TRYWAIT P3, [R15+URZ+0x28c50], R213 ;  /* 0x028c50d50f0075a7 */ /* 0x008724000806017f */
[----:B----4-:R-:W-:Y:S05]  /*14e20*/  @!P3 NANOSLEEP.SYNCS 0x989680 ;  /* 0x009896800000b95d */ /* 0x010fea0003900000 */
[----:B------:R-:W4:Y:S02]  /*14e30*/  @!P3 SYNCS.PHASECHK.TRANS64 P3, [R15+URZ+0x28c50], R213 ;  /* 0x028c50d50f00b5a7 */ /* 0x000f24000806007f */
[----:B----4-:R-:W-:Y:S05]  /*14e40*/  @!P3 BRA `(.L_x_556) ;  /* 0xfffffffc00f0b947 */ /* 0x010fea000383ffff */
[----:B------:R-:W-:Y:S05]  /*14e50*/  BRA `(.L_x_555) ;  /* 0xffffff64003c7947 */ /* 0x000fea000383ffff */
.L_x_582:
[----:B------:R-:W0:Y:S01]  /*14e60*/  S2R R8, SR_TID.X ;  /* 0x0000000000087919 */ /* 0x000e220000002100 */
[----:B------:R-:W-:Y:S01]  /*14e70*/  BSSY B1, `(.L_x_702) ;  /* 0x000000a000017945 */ /* 0x000fe20003800000 */
[----:B------:R-:W-:Y:S02]  /*14e80*/  IMAD.MOV.U32 R12, RZ, RZ, RZ ;  /* 0x000000ffff0c7224 */ /* 0x000fe400078e00ff */
[----:B------:R-:W-:Y:S02]  /*14e90*/  IMAD.MOV.U32 R11, RZ, RZ, 0x1f ;  /* 0x0000001fff0b7424 */ /* 0x000fe400078e00ff */
[----:B------:R-:W-:Y:S01]  /*14ea0*/  IMAD.MOV.U32 R15, RZ, RZ, -0x1 ;  /* 0xffffffffff0f7424 */ /* 0x000fe200078e00ff */
[----:B0-----:R-:W-:-:S04]  /*14eb0*/  SHF.R.U32.HI R8, RZ, 0x5, R8 ;  /* 0x00000005ff087819 */ /* 0x001fc80000011608 */
[----:B------:R-:W-:-:S05]  /*14ec0*/  LOP3.LUT R8, R8, 0x3, RZ, 0xc0, !PT ;  /* 0x0000000308087812 */ /* 0x000fca00078ec0ff */
[----:B------:R-:W-:-:S07]  /*14ed0*/  IMAD.MOV.U32 R13, RZ, RZ, R8 ;  /* 0x000000ffff0d7224 */ /* 0x000fce00078e0008 */
[----:B-----5:R-:W-:Y:S05]  /*14ee0*/  WARPSYNC.COLLECTIVE R15, `(.L_x_703) ;  /* 0x000000000f087348 */ /* 0x020fea0003c00000 */
[----:B------:R0:W1:Y:S02]  /*14ef0*/  SHFL.IDX P6, R14, R13, R12, R11 ;  /* 0x0000000c0d0e7389 */ /* 0x00006400000c000b */
[----:B01---5:R-:W-:Y:S01]  /*14f00*/  ENDCOLLECTIVE ;  /* 0x000000000000791b */ /* 0x023fe20003800000 */
.L_x_703:
[----:B------:R-:W-:Y:S05]  /*14f10*/  BSYNC B1 ;  /* 0x0000000000017941 */ /* 0x000fea0003800000 */
.L_x_702:
[----:B------:R-:W-:Y:S05]  /*14f20*/  BRA `(.L_x_704) ;  /* 0xffffffa800707947 */ /* 0x000fea000383ffff */
.L_x_583:
[----:B------:R-:W-:Y:S01]  /*14f30*/  BSSY B1, `(.L_x_705) ;  /* 0x0000006000017945 */ /* 0x000fe20003800000 */
[----:B------:R-:W-:-:S07]  /*14f40*/  IMAD.MOV.U32 R15, RZ, RZ, -0x1 ;  /* 0xffffffffff0f7424 */ /* 0x000fce00078e00ff */
[----:B-----5:R-:W-:Y:S05]  /*14f50*/  WARPSYNC.COLLECTIVE R15, `(.L_x_706) ;  /* 0x000000000f0c7348 */ /* 0x020fea0003c00000 */
[----:B------:R-:W-:Y:S02]  /*14f60*/  ELECT P6, UR62, PT ;  /* 0x00000000003e782f */ /* 0x000fe400038c0000 */
[----:B------:R-:W-:Y:S01]  /*14f70*/  MOV R14, UR62 ;  /* 0x0000003e000e7c02 */ /* 0x000fe20008000f00 */
[----:B-----5:R-:W-:Y:S10]  /*14f80*/  ENDCOLLECTIVE ;  /* 0x000000000000791b */ /* 0x020ff40003800000 */
.L_x_706:
[----:B------:R-:W-:Y:S05]  /*14f90*/  BSYNC B1 ;  /* 0x0000000000017941 */ /* 0x000fea0003800000 */
.L_x_705:
[----:B------:R-:W-:Y:S05]  /*14fa0*/  BRA `(.L_x_707) ;  /* 0xffffffa8005c7947 */ /* 0x000fea000383ffff */
.L_x_585:
[----:B0-----:R0:W1:Y:S02]  /*14fb0*/  SYNCS.PHASECHK.TRANS64.TRYWAIT P0, [R5+URZ+0x28c20], R6 ;  /* 0x028c2006050075a7 */ /* 0x001064000800017f */
[----:B-1----:R-:W-:Y:S05]  /*14fc0*/  @!P0 NANOSLEEP.SYNCS 0x989680 ;  /* 0x009896800000895d */ /* 0x002fea0003900000 */
[----:B------:R-:W1:Y:S02]  /*14fd0*/  @!P0 SYNCS.PHASECHK.TRANS64 P0, [R5+URZ+0x28c20], R6 ;  /* 0x028c2006050085a7 */ /* 0x000e64000800007f */
[----:B-1----:R-:W-:Y:S05]  /*14fe0*/  @!P0 BRA `(.L_x_585) ;  /* 0xfffffffc00f08947 */ /* 0x002fea000383ffff */
[----:B------:R-:W-:Y:S05]  /*14ff0*/  BRA `(.L_x_708) ;  /* 0xffffffa800787947 */ /* 0x000fea000383ffff */
.L_x_588:
[----:B0-----:R0:W1:Y:S02]  /*15000*/  SYNCS.PHASECHK.TRANS64.TRYWAIT P0, [R6+URZ+0x28ca0], R9 ;  /* 0x028ca009060075a7 */ /* 0x001064000800017f */
[----:B-1----:R-:W-:Y:S05]  /*15010*/  @!P0 NANOSLEEP.SYNCS 0x989680 ;  /* 0x009896800000895d */ /* 0x002fea0003900000 */
[----:B------:R-:W1:Y:S02]  /*15020*/  @!P0 SYNCS.PHASECHK.TRANS64 P0, [R6+URZ+0x28ca0], R9 ;  /* 0x028ca009060085a7 */ /* 0x000e64000800007f */
[----:B-1----:R-:W-:Y:S05]  /*15030*/  @!P0 BRA `(.L_x_588) ;  /* 0xfffffffc00f08947 */ /* 0x002fea000383ffff */
[----:B------:R-:W-:Y:S05]  /*15040*/  BRA `(.L_x_709) ;  /* 0xffffffa800887947 */ /* 0x000fea000383ffff */
.L_x_590:
[----:B-1----:R1:W2:Y:S02]  /*15050*/  SYNCS.PHASECHK.TRANS64.TRYWAIT P0, [R6+URZ+0x28cc0], R9 ;  /* 0x028cc009060075a7 */ /* 0x0022a4000800017f */
[----:B--2---:R-:W-:Y:S05]  /*15060*/  @!P0 NANOSLEEP.SYNCS 0x989680 ;  /* 0x009896800000895d */ /* 0x004fea0003900000 */
[----:B------:R-:W2:Y:S02]  /*15070*/  @!P0 SYNCS.PHASECHK.TRANS64 P0, [R6+URZ+0x28cc0], R9 ;  /* 0x028cc009060085a7 */ /* 0x000ea4000800007f */
[----:B--2---:R-:W-:Y:S05]  /*15080*/  @!P0 BRA `(.L_x_590) ;  /* 0xfffffffc00f08947 */ /* 0x004fea000383ffff */
[----:B------:R-:W-:Y:S05]  /*15090*/  BRA `(.L_x_710) ;  /* 0xffffffa800ec7947 */ /* 0x000fea000383ffff */
.L_x_594:
[----:B0-----:R0:W1:Y:S02]  /*150a0*/  SYNCS.PHASECHK.TRANS64.TRYWAIT P0, [R7+URZ+0x28ca0], R8 ;  /* 0x028ca008070075a7 */ /* 0x001064000800017f */
[----:B-1----:R-:W-:Y:S05]  /*150b0*/  @!P0 NANOSLEEP.SYNCS 0x989680 ;  /* 0x009896800000895d */ /* 0x002fea0003900000 */
[----:B------:R-:W1:Y:S02]  /*150c0*/  @!P0 SYNCS.PHASECHK.TRANS64 P0, [R7+URZ+0x28ca0], R8 ;  /* 0x028ca008070085a7 */ /* 0x000e64000800007f */
[----:B-1----:R-:W-:Y:S05]  /*150d0*/  @!P0 BRA `(.L_x_594) ;  /* 0xfffffffc00f08947 */ /* 0x002fea000383ffff */
[----:B------:R-:W-:Y:S05]  /*150e0*/  BRA `(.L_x_711) ;  /* 0xffffffb0002c7947 */ /* 0x000fea000383ffff */
.L_x_596:
[----:B-1----:R1:W2:Y:S02]  /*150f0*/  SYNCS.PHASECHK.TRANS64.TRYWAIT P1, [R7+URZ+0x28cc0], R8 ;  /* 0x028cc008070075a7 */ /* 0x0022a4000802017f */
[----:B--2---:R-:W-:Y:S05]  /*15100*/  @!P1 NANOSLEEP.SYNCS 0x989680 ;  /* 0x009896800000995d */ /* 0x004fea0003900000 */
[----:B------:R-:W2:Y:S02]  /*15110*/  @!P1 SYNCS.PHASECHK.TRANS64 P1, [R7+URZ+0x28cc0], R8 ;  /* 0x028cc008070095a7 */ /* 0x000ea4000802007f */
[----:B--2---:R-:W-:Y:S05]  /*15120*/  @!P1 BRA `(.L_x_596) ;  /* 0xfffffffc00f09947 */ /* 0x004fea000383ffff */
[----:B------:R-:W-:Y:S05]  /*15130*/  BRA `(.L_x_712) ;  /* 0xffffffb000887947 */ /* 0x000fea000383ffff */
.L_x_606:
[----:B------:R-:W0:Y:S01]  /*15140*/  S2R R3, SR_TID.X ;  /* 0x0000000000037919 */ /* 0x000e220000002100 */
[----:B------:R-:W-:Y:S01]  /*15150*/  BSSY B0, `(.L_x_713) ;  /* 0x000000a000007945 */ /* 0x000fe20003800000 */
[----:B------:R-:W-:Y:S01]  /*15160*/  MOV R12, RZ ;  /* 0x000000ff000c7202 */ /* 0x000fe20000000f00 */
[----:B------:R-:W-:Y:S02]  /*15170*/  IMAD.MOV.U32 R11, RZ, RZ, 0x1f ;  /* 0x0000001fff0b7424 */ /* 0x000fe400078e00ff */
[----:B------:R-:W-:Y:S01]  /*15180*/  IMAD.MOV.U32 R15, RZ, RZ, -0x1 ;  /* 0xffffffffff0f7424 */ /* 0x000fe200078e00ff */
[----:B0-----:R-:W-:-:S04]  /*15190*/  SHF.R.U32.HI R3, RZ, 0x5, R3 ;  /* 0x00000005ff037819 */ /* 0x001fc80000011603 */
[----:B------:R-:W-:-:S05]  /*151a0*/  LOP3.LUT R3, R3, 0x3, RZ, 0xc0, !PT ;  /* 0x0000000303037812 */ /* 0x000fca00078ec0ff */
[----:B------:R-:W-:-:S07]  /*151b0*/  IMAD.MOV.U32 R13, RZ, RZ, R3 ;  /* 0x000000ffff0d7224 */ /* 0x000fce00078e0003 */
[----:B-1----:R-:W-:Y:S05]  /*151c0*/  WARPSYNC.COLLECTIVE R15, `(.L_x_714) ;  /* 0x000000000f087348 */ /* 0x002fea0003c00000 */
[----:B------:R0:W2:Y:S02]  /*151d0*/  SHFL.IDX P6, R14, R13, R12, R11 ;  /* 0x0000000c0d0e7389 */ /* 0x0000a400000c000b */
[----:B012---:R-:W-:Y:S01]  /*151e0*/  ENDCOLLECTIVE ;  /* 0x000000000000791b */ /* 0x007fe20003800000 */
.L_x_714:
[----:B------:R-:W-:Y:S05]  /*151f0*/  BSYNC B0 ;  /* 0x0000000000007941 */ /* 0x000fea0003800000 */
.L_x_713:
[----:B------:R-:W-:Y:S05]  /*15200*/  BRA `(.L_x_715) ;  /* 0xffffffbc00847947 */ /* 0x000fea000383ffff */
.L_x_607:
[----:B------:R-:W-:Y:S01]  /*15210*/  BSSY B0, `(.L_x_716) ;  /* 0x0000006000007945 */ /* 0x000fe20003800000 */
[----:B------:R-:W-:-:S07]  /*15220*/  IMAD.MOV.U32 R15, RZ, RZ, -0x1 ;  /* 0xffffffffff0f7424 */ /* 0x000fce00078e00ff */
[----:B------:R-:W-:Y:S05]  /*15230*/  WARPSYNC.COLLECTIVE R15, `(.L_x_717) ;  /* 0x000000000f0c7348 */ /* 0x000fea0003c00000 */
[----:B------:R-:W-:Y:S02]  /*15240*/  ELECT P6, UR62, PT ;  /* 0x00000000003e782f */ /* 0x000fe400038c0000 */
[----:B------:R-:W-:Y:S01]  /*15250*/  MOV R14, UR62 ;  /* 0x0000003e000e7c02 */ /* 0x000fe20008000f00 */
[----:B------:R-:W-:Y:S10]  /*15260*/  ENDCOLLECTIVE ;  /* 0x000000000000791b */ /* 0x000ff40003800000 */
.L_x_717:
[----:B------:R-:W-:Y:S05]  /*15270*/  BSYNC B0 ;  /* 0x0000000000007941 */ /* 0x000fea0003800000 */
.L_x_716:
[----:B------:R-:W-:Y:S05]  /*15280*/  BRA `(.L_x_718) ;  /* 0xffffffbc007c7947 */ /* 0x000fea000383ffff */
.L_x_610:
[----:B0-----:R0:W1:Y:S02]  /*15290*/  SYNCS.PHASECHK.TRANS64.TRYWAIT P0, [R5+URZ+0x28c40], R7 ;  /* 0x028c4007050075a7 */ /* 0x001064000800017f */
[----:B-1----:R-:W-:Y:S05]  /*152a0*/  @!P0 NANOSLEEP.SYNCS 0x989680 ;  /* 0x009896800000895d */ /* 0x002fea0003900000 */
[----:B------:R-:W1:Y:S02]  /*152b0*/  @!P0 SYNCS.PHASECHK.TRANS64 P0, [R5+URZ+0x28c40], R7 ;  /* 0x028c4007050085a7 */ /* 0x000e64000800007f */
[----:B-1----:R-:W-:Y:S05]  /*152c0*/  @!P0 BRA `(.L_x_610) ;  /* 0xfffffffc00f08947 */ /* 0x002fea000383ffff */
[----:B------:R-:W-:Y:S05]  /*152d0*/  BRA `(.L_x_719) ;  /* 0xffffffbc00ec7947 */ /* 0x000fea000383ffff */
.L_x_613:
        /* <DEDUP_REMOVED lines=8> */
.L_x_616:
[----:B0-----:R0:W1:Y:S02]  /*15360*/  SYNCS.PHASECHK.TRANS64.TRYWAIT P0, [R2+URZ+0x28c60], R5 ;  /* 0x028c6005020075a7 */ /* 0x001064000800017f */
[----:B-1----:R-:W-:Y:S05]  /*15370*/  @!P0 NANOSLEEP.SYNCS 0x989680 ;  /* 0x009896800000895d */ /* 0x002fea0003900000 */
[----:B------:R-:W1:Y:S02]  /*15380*/  @!P0 SYNCS.PHASECHK.TRANS64 P0, [R2+URZ+0x28c60], R5 ;  /* 0x028c6005020085a7 */ /* 0x000e64000800007f */
[----:B-1----:R-:W-:Y:S05]  /*15390*/  @!P0 BRA `(.L_x_616) ;  /* 0xfffffffc00f08947 */ /* 0x002fea000383ffff */
[----:B------:R-:W-:Y:S05]  /*153a0*/  BRA `(.L_x_721) ;  /* 0xffffffc000e87947 */ /* 0x000fea000383ffff */
.L_x_625:
[----:B--2---:R2:W3:Y:S02]  /*153b0*/  SYNCS.PHASECHK.TRANS64.TRYWAIT P0, [R2+URZ+0x28c40], R7 ;  /* 0x028c4007020075a7 */ /* 0x0044e4000800017f */
[----:B---3--:R-:W-:Y:S05]  /*153c0*/  @!P0 NANOSLEEP.SYNCS 0x989680 ;  /* 0x009896800000895d */ /* 0x008fea0003900000 */
[----:B------:R-:W3:Y:S02]  /*153d0*/  @!P0 SYNCS.PHASECHK.TRANS64 P0, [R2+URZ+0x28c40], R7 ;  /* 0x028c4007020085a7 */ /* 0x000ee4000800007f */
[----:B---3--:R-:W-:Y:S05]  /*153e0*/  @!P0 BRA `(.L_x_625) ;  /* 0xfffffffc00f08947 */ /* 0x008fea000383ffff */
[----:B------:R-:W-:Y:S05]  /*153f0*/  BRA `(.L_x_722) ;  /* 0xffffffc800c07947 */ /* 0x000fea000383ffff */
.L_x_627:
[----:B0-----:R0:W3:Y:S02]  /*15400*/  SYNCS.PHASECHK.TRANS64.TRYWAIT P0, [R2+URZ+0x28c60], R7 ;  /* 0x028c6007020075a7 */ /* 0x0010e4000800017f */
[----:B---3--:R-:W-:Y:S05]  /*15410*/  @!P0 NANOSLEEP.SYNCS 0x989680 ;  /* 0x009896800000895d */ /* 0x008fea0003900000 */
[----:B------:R-:W3:Y:S02]  /*15420*/  @!P0 SYNCS.PHASECHK.TRANS64 P0, [R2+URZ+0x28c60], R7 ;  /* 0x028c6007020085a7 */ /* 0x000ee4000800007f */
[----:B---3--:R-:W-:Y:S05]  /*15430*/  @!P0 BRA `(.L_x_627) ;  /* 0xfffffffc00f08947 */ /* 0x008fea000383ffff */
[----:B------:R-:W-:Y:S05]  /*15440*/  BRA `(.L_x_723) ;  /* 0xffffffcc00307947 */ /* 0x000fea000383ffff */
.L_x_632:
[----:B---3--:R3:W4:Y:S02]  /*15450*/  SYNCS.PHASECHK.TRANS64.TRYWAIT P0, [R2+URZ+0x28c40], R3 ;  /* 0x028c4003020075a7 */ /* 0x008724000800017f */
[----:B----4-:R-:W-:Y:S05]  /*15460*/  @!P0 NANOSLEEP.SYNCS 0x989680 ;  /* 0x009896800000895d */ /* 0x010fea0003900000 */
[----:B------:R-:W4:Y:S02]  /*15470*/  @!P0 SYNCS.PHASECHK.TRANS64 P0, [R2+URZ+0x28c40], R3 ;  /* 0x028c4003020085a7 */ /* 0x000f24000800007f */
[----:B----4-:R-:W-:Y:S05]  /*15480*/  @!P0 BRA `(.L_x_632) ;  /* 0xfffffffc00f08947 */ /* 0x010fea000383ffff */
[----:B------:R-:W-:Y:S05]  /*15490*/  BRA `(.L_x_724) ;  /* 0xffffffd000cc7947 */ /* 0x000fea000383ffff */
.L_x_634:
[----:B0-----:R0:W2:Y:S02]  /*154a0*/  SYNCS.PHASECHK.TRANS64.TRYWAIT P1, [R2+URZ+0x28c60], R3 ;  /* 0x028c6003020075a7 */ /* 0x0010a4000802017f */
[----:B--2---:R-:W-:Y:S05]  /*154b0*/  @!P1 NANOSLEEP.SYNCS 0x989680 ;  /* 0x009896800000995d */ /* 0x004fea0003900000 */
[----:B------:R-:W2:Y:S02]  /*154c0*/  @!P1 SYNCS.PHASECHK.TRANS64 P1, [R2+URZ+0x28c60], R3 ;  /* 0x028c6003020095a7 */ /* 0x000ea4000802007f */
[----:B--2---:R-:W-:Y:S05]  /*154d0*/  @!P1 BRA `(.L_x_634) ;  /* 0xfffffffc00f09947 */ /* 0x004fea000383ffff */
[----:B------:R-:W-:Y:S05]  /*154e0*/  BRA `(.L_x_725) ;  /* 0xffffffd400387947 */ /* 0x000fea000383ffff */
.L_x_639:
[----:B----4-:R4:W0:Y:S02]  /*154f0*/  SYNCS.PHASECHK.TRANS64.TRYWAIT P0, [R2+URZ+0x28c40], R3 ;  /* 0x028c4003020075a7 */ /* 0x010824000800017f */
[----:B0-----:R-:W-:Y:S05]  /*15500*/  @!P0 NANOSLEEP.SYNCS 0x989680 ;  /* 0x009896800000895d */ /* 0x001fea0003900000 */
[----:B------:R-:W0:Y:S02]  /*15510*/  @!P0 SYNCS.PHASECHK.TRANS64 P0, [R2+URZ+0x28c40], R3 ;  /* 0x028c4003020085a7 */ /* 0x000e24000800007f */
[----:B0-----:R-:W-:Y:S05]  /*15520*/  @!P0 BRA `(.L_x_639) ;  /* 0xfffffffc00f08947 */ /* 0x001fea000383ffff */
[----:B------:R-:W-:Y:S05]  /*15530*/  BRA `(.L_x_726) ;  /* 0xffffffd800b47947 */ /* 0x000fea000383ffff */
.L_x_641:
[----:B0-----:R0:W2:Y:S02]  /*15540*/  SYNCS.PHASECHK.TRANS64.TRYWAIT P1, [R2+URZ+0x28c60], R3 ;  /* 0x028c6003020075a7 */ /* 0x0010a4000802017f */
[----:B--2---:R-:W-:Y:S05]  /*15550*/  @!P1 NANOSLEEP.SYNCS 0x989680 ;  /* 0x009896800000995d */ /* 0x004fea0003900000 */
[----:B------:R-:W2:Y:S02]  /*15560*/  @!P1 SYNCS.PHASECHK.TRANS64 P1, [R2+URZ+0x28c60], R3 ;  /* 0x028c6003020095a7 */ /* 0x000ea4000802007f */
[----:B--2---:R-:W-:Y:S05]  /*15570*/  @!P1 BRA `(.L_x_641) ;  /* 0xfffffffc00f09947 */ /* 0x004fea000383ffff */
[----:B------:R-:W-:Y:S05]  /*15580*/  BRA `(.L_x_727) ;  /* 0xffffffdc00247947 */ /* 0x000fea000383ffff */
.L_x_646:
[----:B------:R-:W-:Y:S01]  /*15590*/  BSSY B0, `(.L_x_728) ;  /* 0x0000008000007945 */ /* 0x000fe20003800000 */
[----:B0-----:R-:W-:Y:S02]  /*155a0*/  IMAD.MOV.U32 R13, RZ, RZ, R16 ;  /* 0x000000ffff0d7224 */ /* 0x001fe400078e0010 */
[----:B------:R-:W-:Y:S02]  /*155b0*/  IMAD.MOV.U32 R12, RZ, RZ, RZ ;  /* 0x000000ffff0c7224 */ /* 0x000fe400078e00ff */
[----:B--2---:R-:W-:Y:S02]  /*155c0*/  IMAD.MOV.U32 R11, RZ, RZ, 0x1f ;  /* 0x0000001fff0b7424 */ /* 0x004fe400078e00ff */
[----:B------:R-:W-:-:S07]  /*155d0*/  IMAD.MOV.U32 R15, RZ, RZ, -0x1 ;  /* 0xffffffffff0f7424 */ /* 0x000fce00078e00ff */
[----:B-1-3--:R-:W-:Y:S05]  /*155e0*/  WARPSYNC.COLLECTIVE R15, `(.L_x_729) ;  /* 0x000000000f087348 */ /* 0x00afea0003c00000 */
[----:B------:R0:W2:Y:S02]  /*155f0*/  SHFL.IDX P6, R14, R13, R12, R11 ;  /* 0x0000000c0d0e7389 */ /* 0x0000a400000c000b */
[----:B0123--:R-:W-:Y:S01]  /*15600*/  ENDCOLLECTIVE ;  /* 0x000000000000791b */ /* 0x00ffe20003800000 */
.L_x_729:
[----:B------:R-:W-:Y:S05]  /*15610*/  BSYNC B0 ;  /* 0x0000000000007941 */ /* 0x000fea0003800000 */
.L_x_728:
[----:B------:R-:W-:Y:S01]  /*15620*/  MOV R13, R16 ;  /* 0x00000010000d7202 */ /* 0x000fe20000000f00 */
[----:B------:R-:W-:Y:S02]  /*15630*/  IMAD.MOV.U32 R12, RZ, RZ, 0x1 ;  /* 0x00000001ff0c7424 */ /* 0x000fe400078e00ff */
[----:B------:R-:W-:Y:S02]  /*15640*/  IMAD.MOV.U32 R11, RZ, RZ, 0x1f ;  /* 0x0000001fff0b7424 */ /* 0x000fe400078e00ff */
[----:B------:R-:W-:Y:S02]  /*15650*/  IMAD.MOV.U32 R15, RZ, RZ, -0x1 ;  /* 0xffffffffff0f7424 */ /* 0x000fe400078e00ff */
[----:B------:R-:W-:-:S07]  /*15660*/  IMAD.MOV.U32 R4, RZ, RZ, R14 ;  /* 0x000000ffff047224 */ /* 0x000fce00078e000e */
[----:B------:R-:W-:Y:S05]  /*15670*/  WARPSYNC.COLLECTIVE R15, `(.L_x_730) ;  /* 0x000000000f087348 */ /* 0x000fea0003c00000 */
[----:B------:R0:W1:Y:S02]  /*15680*/  SHFL.IDX P6, R14, R13, R12, R11 ;  /* 0x0000000c0d0e7389 */ /* 0x00006400000c000b */
[----:B01----:R-:W-:Y:S01]  /*15690*/  ENDCOLLECTIVE ;  /* 0x000000000000791b */ /* 0x003fe20003800000 */
.L_x_730:
[----:B------:R-:W-:Y:S01]  /*156a0*/  IMAD.MOV.U32 R6, RZ, RZ, R14 ;  /* 0x000000ffff067224 */ /* 0x000fe200078e000e */
[----:B------:R-:W-:Y:S06]  /*156b0*/  BRA `(.L_x_731) ;  /* 0xffffffe000647947 */ /* 0x000fec000383ffff */
.L_x_649:
[----:B------:R-:W-:Y:S01]  /*156c0*/  BSSY B0, `(.L_x_732) ;  /* 0x0000008000007945 */ /* 0x000fe20003800000 */
[----:B-----5:R-:W-:Y:S02]  /*156d0*/  IMAD.MOV.U32 R13, RZ, RZ, R17 ;  /* 0x000000ffff0d7224 */ /* 0x020fe400078e0011 */
[----:B------:R-:W-:Y:S02]  /*156e0*/  IMAD.MOV.U32 R12, RZ, RZ, 0x1 ;  /* 0x00000001ff0c7424 */ /* 0x000fe400078e00ff */
[----:B--2---:R-:W-:Y:S02]  /*156f0*/  IMAD.MOV.U32 R11, RZ, RZ, RZ ;  /* 0x000000ffff0b7224 */ /* 0x004fe400078e00ff */
[----:B------:R-:W-:-:S07]  /*15700*/  IMAD.MOV.U32 R15, RZ, RZ, -0x1 ;  /* 0xffffffffff0f7424 */ /* 0x000fce00078e00ff */
[----:B0--34-:R-:W-:Y:S05]  /*15710*/  WARPSYNC.COLLECTIVE R15, `(.L_x_733) ;  /* 0x000000000f087348 */ /* 0x019fea0003c00000 */
[----:B------:R1:W2:Y:S02]  /*15720*/  SHFL.UP P6, R14, R13, R12, R11 ;  /* 0x0400000c0d0e7389 */ /* 0x0002a400000c000b */
[----:B01234-:R-:W-:Y:S01]  /*15730*/  ENDCOLLECTIVE ;  /* 0x000000000000791b */ /* 0x01ffe20003800000 */
.L_x_733:
[----:B------:R-:W-:Y:S05]  /*15740*/  BSYNC B0 ;  /* 0x0000000000007941 */ /* 0x000fea0003800000 */
.L_x_732:
[----:B------:R-:W-:Y:S01]  /*15750*/  ISETP.NE.AND P0, PT, R8, RZ, PT ;  /* 0x000000ff0800720c */ /* 0x000fe20003f05270 */
[----:B------:R-:W-:Y:S02]  /*15760*/  IMAD.MOV.U32 R12, RZ, RZ, 0x2 ;  /* 0x00000002ff0c7424 */ /* 0x000fe400078e00ff */
[----:B------:R-:W-:Y:S01]  /*15770*/  IMAD.MOV.U32 R11, RZ, RZ, RZ ;  /* 0x000000ffff0b7224 */ /* 0x000fe200078e00ff */
[----:B------:R-:W-:Y:S01]  /*15780*/  SEL R14, R14, RZ, P0 ;  /* 0x000000ff0e0e7207 */ /* 0x000fe20000000000 */
[----:B------:R-:W-:Y:S01]  /*15790*/  IMAD.MOV.U32 R15, RZ, RZ, -0x1 ;  /* 0xffffffffff0f7424 */ /* 0x000fe200078e00ff */
[----:B------:R-:W-:Y:S02]  /*157a0*/  ISETP.GE.U32.AND P0, PT, R8, 0x2, PT ;  /* 0x000000020800780c */ /* 0x000fe40003f06070 */
[----:B------:R-:W-:-:S11]  /*157b0*/  IADD3 R13, R17, R14, RZ ;  /* 0x0000000e110d7210 */ /* 0x000fd60007ffe0ff */
[----:B------:R-:W-:Y:S05]  /*157c0*/  WARPSYNC.COLLECTIVE R15, `(.L_x_734) ;  /* 0x000000000f087348 */ /* 0x000fea0003c00000 */
[----:B------:R0:W1:Y:S02]  /*157d0*/  SHFL.UP P6, R14, R13, R12, R11 ;  /* 0x0400000c0d0e7389 */ /* 0x00006400000c000b */
[----:B01----:R-:W-:Y:S01]  /*157e0*/  ENDCOLLECTIVE ;  /* 0x000000000000791b */ /* 0x003fe20003800000 */
.L_x_734:
        /* <DEDUP_REMOVED lines=8> */
.L_x_735:
        /* <DEDUP_REMOVED lines=8> */
.L_x_736:
        /* <DEDUP_REMOVED lines=8> */
.L_x_737:
[----:B------:R-:W-:Y:S02]  /*15970*/  IMAD.MOV.U32 R12, RZ, RZ, 0x1f ;  /* 0x0000001fff0c7424 */ /* 0x000fe400078e00ff */
[----:B------:R-:W-:Y:S01]  /*15980*/  IMAD.MOV.U32 R11, RZ, RZ, 0x1f ;  /* 0x0000001fff0b7424 */ /* 0x000fe200078e00ff */
[----:B------:R-:W-:-:S05]  /*15990*/  SEL R2, R14, RZ, P0 ;  /* 0x000000ff0e027207 */ /* 0x000fca0000000000 */
[----:B------:R-:W-:-:S04]  /*159a0*/  IMAD.IADD R2, R7, 0x1, R2 ;  /* 0x0000000107027824 */ /* 0x000fc800078e0202 */
[----:B------:R-:W-:-:S07]  /*159b0*/  IMAD.MOV.U32 R13, RZ, RZ, R2 ;  /* 0x000000ffff0d7224 */ /* 0x000fce00078e0002 */
[----:B------:R-:W-:Y:S05]  /*159c0*/  WARPSYNC.COLLECTIVE R15, `(.L_x_738) ;  /* 0x000000000f087348 */ /* 0x000fea0003c00000 */
[----:B------:R0:W1:Y:S02]  /*159d0*/  SHFL.IDX P6, R14, R13, R12, R11 ;  /* 0x0000000c0d0e7389 */ /* 0x00006400000c000b */
[----:B01----:R-:W-:Y:S01]  /*159e0*/  ENDCOLLECTIVE ;  /* 0x000000000000791b */ /* 0x003fe20003800000 */
.L_x_738:
[----:B------:R-:W-:Y:S05]  /*159f0*/  BRA `(.L_x_739) ;  /* 0xffffffe000287947 */ /* 0x000fea000383ffff */
.L_x_654:
[----:B------:R-:W-:Y:S01]  /*15a00*/  BSSY B0, `(.L_x_740) ;  /* 0x0000008000007945 */ /* 0x000fe20003800000 */
[----:B-----5:R-:W-:Y:S01]  /*15a10*/  IMAD.MOV.U32 R13, RZ, RZ, R17 ;  /* 0x000000ffff0d7224 */ /* 0x020fe200078e0011 */
[----:B------:R-:W-:Y:S01]  /*15a20*/  MOV R12, 0x1 ;  /* 0x00000001000c7802 */ /* 0x000fe20000000f00 */
[----:B--2---:R-:W-:Y:S02]  /*15a30*/  IMAD.MOV.U32 R11, RZ, RZ, RZ ;  /* 0x000000ffff0b7224 */ /* 0x004fe400078e00ff */
[----:B------:R-:W-:-:S07]  /*15a40*/  IMAD.MOV.U32 R15, RZ, RZ, -0x1 ;  /* 0xffffffffff0f7424 */ /* 0x000fce00078e00ff */
[----:B0-----:R-:W-:Y:S05]  /*15a50*/  WARPSYNC.COLLECTIVE R15, `(.L_x_741) ;  /* 0x000000000f087348 */ /* 0x001fea0003c00000 */
[----:B------:R1:W2:Y:S02]  /*15a60*/  SHFL.UP P6, R14, R13, R12, R11 ;  /* 0x0400000c0d0e7389 */ /* 0x0002a400000c000b */
[----:B012---:R-:W-:Y:S01]  /*15a70*/  ENDCOLLECTIVE ;  /* 0x000000000000791b */ /* 0x007fe20003800000 */
.L_x_741:
[----:B------:R-:W-:Y:S05]  /*15a80*/  BSYNC B0 ;  /* 0x0000000000007941 */ /* 0x000fea0003800000 */
.L_x_740:
        /* <DEDUP_REMOVED lines=10> */
.L_x_742:
        /* <DEDUP_REMOVED lines=8> */
.L_x_743:
        /* <DEDUP_REMOVED lines=8> */
.L_x_744:
        /* <DEDUP_REMOVED lines=8> */
.L_x_745:
[----:B------:R-:W-:Y:S01]  /*15cb0*/  MOV R12, 0x1f ;  /* 0x0000001f000c7802 */ /* 0x000fe20000000f00 */
[----:B------:R-:W-:Y:S01]  /*15cc0*/  IMAD.MOV.U32 R11, RZ, RZ, 0x1f ;  /* 0x0000001fff0b7424 */ /* 0x000fe200078e00ff */
[----:B------:R-:W-:-:S05]  /*15cd0*/  SEL R2, R14, RZ, P0 ;  /* 0x000000ff0e027207 */ /* 0x000fca0000000000 */
[----:B------:R-:W-:-:S04]  /*15ce0*/  IMAD.IADD R2, R7, 0x1, R2 ;  /* 0x0000000107027824 */ /* 0x000fc800078e0202 */
[----:B------:R-:W-:-:S07]  /*15cf0*/  IMAD.MOV.U32 R13, RZ, RZ, R2 ;  /* 0x000000ffff0d7224 */ /* 0x000fce00078e0002 */
[----:B------:R-:W-:Y:S05]  /*15d00*/  WARPSYNC.COLLECTIVE R15, `(.L_x_746) ;  /* 0x000000000f087348 */ /* 0x000fea0003c00000 */
[----:B------:R0:W1:Y:S02]  /*15d10*/  SHFL.IDX P6, R14, R13, R12, R11 ;  /* 0x0000000c0d0e7389 */ /* 0x00006400000c000b */
[----:B01----:R-:W-:Y:S01]  /*15d20*/  ENDCOLLECTIVE ;  /* 0x000000000000791b */ /* 0x003fe20003800000 */
.L_x_746:
[----:B------:R-:W-:Y:S05]  /*15d30*/  BRA `(.L_x_747) ;  /* 0xffffffe0000c7947 */ /* 0x000fea000383ffff */
.L_x_656:
[----:B------:R-:W-:Y:S01]  /*15d40*/  BSSY B0, `(.L_x_748) ;  /* 0x0000006000007945 */ /* 0x000fe20003800000 */
[----:B------:R-:W-:Y:S01]  /*15d50*/  PLOP3.LUT P6, PT, P6, PT, PT, 0x8, 0x0 ;  /* 0x000000000000781c */ /* 0x000fe200037ce170 */
[----:B------:R-:W-:-:S12]  /*15d60*/  IMAD.MOV.U32 R15, RZ, RZ, -0x1 ;  /* 0xffffffffff0f7424 */ /* 0x000fd800078e00ff */
[----:B0-2---:R-:W-:Y:S05]  /*15d70*/  WARPSYNC.COLLECTIVE R15, `(.L_x_749) ;  /* 0x000000000f087348 */ /* 0x005fea0003c00000 */
[----:B------:R-:W-:Y:S01]  /*15d80*/  VOTE.ANY R14, PT, P6 ;  /* 0x00000000000e7806 */ /* 0x000fe200030e0100 */
[----:B0-2---:R-:W-:Y:S06]  /*15d90*/  ENDCOLLECTIVE ;  /* 0x000000000000791b */ /* 0x005fec0003800000 */
.L_x_749:
[----:B------:R-:W-:Y:S05]  /*15da0*/  BSYNC B0 ;  /* 0x0000000000007941 */ /* 0x000fea0003800000 */
.L_x_748:
[----:B------:R-:W-:Y:S02]  /*15db0*/  IMAD.MOV.U32 R3, RZ, RZ, R14 ;  /* 0x000000ffff037224 */ /* 0x000fe400078e000e */
[----:B------:R-:W-:Y:S02]  /*15dc0*/  IMAD.MOV.U32 R13, RZ, RZ, R17 ;  /* 0x000000ffff0d7224 */ /* 0x000fe400078e0011 */
[----:B------:R-:W0:Y:S01]  /*15dd0*/  POPC R5, R3 ;  /* 0x0000000300057309 */ /* 0x000e220000000000 */
[----:B------:R-:W-:Y:S02]  /*15de0*/  IMAD.MOV.U32 R11, RZ, RZ, 0x1f ;  /* 0x0000001fff0b7424 */ /* 0x000fe400078e00ff */
[----:B------:R-:W-:Y:S02]  /*15df0*/  IMAD.MOV.U32 R15, RZ, RZ, -0x1 ;  /* 0xffffffffff0f7424 */ /* 0x000fe400078e00ff */
[----:B0-----:R-:W-:-:S07]  /*15e00*/  IMAD.MOV.U32 R12, RZ, RZ, R5 ;  /* 0x000000ffff0c7224 */ /* 0x001fce00078e0005 */
[----:B------:R-:W-:Y:S05]  /*15e10*/  WARPSYNC.COLLECTIVE R15, `(.L_x_750) ;  /* 0x000000000f087348 */ /* 0x000fea0003c00000 */
[----:B------:R0:W1:Y:S02]  /*15e20*/  SHFL.IDX P6, R14, R13, R12, R11 ;  /* 0x0000000c0d0e7389 */ /* 0x00006400000c000b */
[----:B01----:R-:W-:Y:S01]  /*15e30*/  ENDCOLLECTIVE ;  /* 0x000000000000791b */ /* 0x003fe20003800000 */
.L_x_750:
[----:B------:R-:W-:Y:S01]  /*15e40*/  IMAD.MOV.U32 R17, RZ, RZ, R14 ;  /* 0x000000ffff117224 */ /* 0x000fe200078e000e */
[----:B------:R-:W-:Y:S06]  /*15e50*/  BRA `(.L_x_751) ;  /* 0xffffffdc00fc7947 */ /* 0x000fec000383ffff */
.L_x_658:
[----:B------:R-:W-:Y:S01]  /*15e60*/  BSSY B0, `(.L_x_752) ;  /* 0x0000007000007945 */ /* 0x000fe20003800000 */
[----:B------:R-:W-:Y:S01]  /*15e70*/  MOV R13, R2 ;  /* 0x00000002000d7202 */ /* 0x000fe20000000f00 */
[----:B--2---:R-:W-:Y:S02]  /*15e80*/  IMAD.MOV.U32 R11, RZ, RZ, 0x1f ;  /* 0x0000001fff0b7424 */ /* 0x004fe400078e00ff */
[----:B------:R-:W-:-:S07]  /*15e90*/  IMAD.MOV.U32 R15, RZ, RZ, -0x1 ;  /* 0xffffffffff0f7424 */ /* 0x000fce00078e00ff */
[----:B01-3--:R-:W-:Y:S05]  /*15ea0*/  WARPSYNC.COLLECTIVE R15, `(.L_x_753) ;  /* 0x000000000f087348 */ /* 0x00bfea0003c00000 */
[----:B------:R2:W4:Y:S02]  /*15eb0*/  SHFL.IDX P6, R14, R13, R12, R11 ;  /* 0x0000000c0d0e7389 */ /* 0x00052400000c000b */
[----:B01234-:R-:W-:Y:S01]  /*15ec0*/  ENDCOLLECTIVE ;  /* 0x000000000000791b */ /* 0x01ffe20003800000 */
.L_x_753:
[----:B------:R-:W-:Y:S05]  /*15ed0*/  BSYNC B0 ;  /* 0x0000000000007941 */ /* 0x000fea0003800000 */
.L_x_752:
[----:B------:R-:W-:Y:S05]  /*15ee0*/  BRA `(.L_x_657) ;  /* 0xffffffdc00f47947 */ /* 0x000fea000383ffff */
.L_x_662:
[----:B0-----:R0:W1:Y:S02]  /*15ef0*/  SYNCS.PHASECHK.TRANS64.TRYWAIT P0, [R0+URZ+0x28c20], R3 ;  /* 0x028c2003000075a7 */ /* 0x001064000800017f */
[----:B-1----:R-:W-:Y:S05]  /*15f00*/  @!P0 NANOSLEEP.SYNCS 0x989680 ;  /* 0x009896800000895d */ /* 0x002fea0003900000 */
[----:B------:R-:W1:Y:S02]  /*15f10*/  @!P0 SYNCS.PHASECHK.TRANS64 P0, [R0+URZ+0x28c20], R3 ;  /* 0x028c2003000085a7 */ /* 0x000e64000800007f */
[----:B-1----:R-:W-:Y:S05]  /*15f20*/  @!P0 BRA `(.L_x_662) ;  /* 0xfffffffc00f08947 */ /* 0x002fea000383ffff */
[----:B------:R-:W-:Y:S05]  /*15f30*/  BRA `(.L_x_754) ;  /* 0xffffffe000d87947 */ /* 0x000fea000383ffff */
.L_x_663:
[----:B------:R-:W1:Y:S01]  /*15f40*/  S2R R2, SR_TID.X ;  /* 0x0000000000027919 */ /* 0x000e620000002100 */
[----:B------:R-:W-:Y:S01]  /*15f50*/  BSSY B0, `(.L_x_755) ;  /* 0x000000a000007945 */ /* 0x000fe20003800000 */
[----:B------:R-:W-:Y:S02]  /*15f60*/  IMAD.MOV.U32 R12, RZ, RZ, RZ ;  /* 0x000000ffff0c7224 */ /* 0x000fe400078e00ff */
[----:B--2---:R-:W-:Y:S02]  /*15f70*/  IMAD.MOV.U32 R11, RZ, RZ, 0x1f ;  /* 0x0000001fff0b7424 */ /* 0x004fe400078e00ff */
[----:B------:R-:W-:Y:S01]  /*15f80*/  IMAD.MOV.U32 R15, RZ, RZ, -0x1 ;  /* 0xffffffffff0f7424 */ /* 0x000fe200078e00ff */
[----:B-1----:R-:W-:-:S04]  /*15f90*/  SHF.R.U32.HI R2, RZ, 0x5, R2 ;  /* 0x00000005ff027819 */ /* 0x002fc80000011602 */
[----:B------:R-:W-:-:S05]  /*15fa0*/  LOP3.LUT R2, R2, 0x3, RZ, 0xc0, !PT ;  /* 0x0000000302027812 */ /* 0x000fca00078ec0ff */
[----:B------:R-:W-:-:S07]  /*15fb0*/  IMAD.MOV.U32 R13, RZ, RZ, R2 ;  /* 0x000000ffff0d7224 */ /* 0x000fce00078e0002 */
[----:B0-----:R-:W-:Y:S05]  /*15fc0*/  WARPSYNC.COLLECTIVE R15, `(.L_x_756) ;  /* 0x000000000f087348 */ /* 0x001fea0003c00000 */
[----:B------:R1:W2:Y:S02]  /*15fd0*/  SHFL.IDX P6, R14, R13, R12, R11 ;  /* 0x0000000c0d0e7389 */ /* 0x0002a400000c000b */
[----:B012---:R-:W-:Y:S01]  /*15fe0*/  ENDCOLLECTIVE ;  /* 0x000000000000791b */ /* 0x007fe20003800000 */
.L_x_756:
[----:B------:R-:W-:Y:S05]  /*15ff0*/  BSYNC B0 ;  /* 0x0000000000007941 */ /* 0x000fea0003800000 */
.L_x_755:
[----:B------:R-:W-:Y:S05]  /*16000*/  BRA `(.L_x_757) ;  /* 0xffffffe000c07947 */ /* 0x000fea000383ffff */
.L_x_664:
[----:B------:R-:W-:Y:S01]  /*16010*/  BSSY B0, `(.L_x_758) ;  /* 0x0000006000007945 */ /* 0x000fe20003800000 */
[----:B------:R-:W-:-:S07]  /*16020*/  IMAD.MOV.U32 R15, RZ, RZ, -0x1 ;  /* 0xffffffffff0f7424 */ /* 0x000fce00078e00ff */
[----:B012---:R-:W-:Y:S05]  /*16030*/  WARPSYNC.COLLECTIVE R15, `(.L_x_759) ;  /* 0x000000000f0c7348 */ /* 0x007fea0003c00000 */
[----:B------:R-:W-:Y:S02]  /*16040*/  ELECT P6, UR62, PT ;  /* 0x00000000003e782f */ /* 0x000fe400038c0000 */
[----:B------:R-:W-:Y:S01]  /*16050*/  MOV R14, UR62 ;  /* 0x0000003e000e7c02 */ /* 0x000fe20008000f00 */
[----:B012---:R-:W-:Y:S10]  /*16060*/  ENDCOLLECTIVE ;  /* 0x000000000000791b */ /* 0x007ff40003800000 */
.L_x_759:
[----:B------:R-:W-:Y:S05]  /*16070*/  BSYNC B0 ;  /* 0x0000000000007941 */ /* 0x000fea0003800000 */
.L_x_758:
[----:B------:R-:W-:Y:S05]  /*16080*/  BRA `(.L_x_760) ;  /* 0xffffffe000b47947 */ /* 0x000fea000383ffff */
.L_x_666:
[----:B0-----:R0:W1:Y:S02]  /*16090*/  SYNCS.PHASECHK.TRANS64.TRYWAIT P0, [R6+URZ], R5 ;  /* 0x00000005060075a7 */ /* 0x001064000800017f */
[----:B-1----:R-:W-:Y:S05]  /*160a0*/  @!P0 NANOSLEEP.SYNCS 0x989680 ;  /* 0x009896800000895d */ /* 0x002fea0003900000 */
[----:B------:R-:W1:Y:S02]  /*160b0*/  @!P0 SYNCS.PHASECHK.TRANS64 P0, [R6+URZ], R5 ;  /* 0x00000005060085a7 */ /* 0x000e64000800007f */
[----:B-1----:R-:W-:Y:S05]  /*160c0*/  @!P0 BRA `(.L_x_666) ;  /* 0xfffffffc00f08947 */ /* 0x002fea000383ffff */
[----:B------:R-:W-:Y:S05]  /*160d0*/  BRA `(.L_x_761) ;  /* 0xffffffe000f07947 */ /* 0x000fea000383ffff */
.L_x_667:
[----:B-1----:R1:W3:Y:S02]  /*160e0*/  SYNCS.PHASECHK.TRANS64.TRYWAIT P0, [R7+URZ], R2 ;  /* 0x00000002070075a7 */ /* 0x0022e4000800017f */
[----:B---3--:R-:W-:Y:S05]  /*160f0*/  @!P0 NANOSLEEP.SYNCS 0x989680 ;  /* 0x009896800000895d */ /* 0x008fea0003900000 */
[----:B------:R-:W3:Y:S02]  /*16100*/  @!P0 SYNCS.PHASECHK.TRANS64 P0, [R7+URZ], R2 ;  /* 0x00000002070085a7 */ /* 0x000ee4000800007f */
[----:B---3--:R-:W-:Y:S05]  /*16110*/  @!P0 BRA `(.L_x_667) ;  /* 0xfffffffc00f08947 */ /* 0x008fea000383ffff */
[----:B------:R-:W-:Y:S05]  /*16120*/  BRA `(.L_x_762) ;  /* 0xffffffe000e47947 */ /* 0x000fea000383ffff */
.L_x_669:
[----:B---3--:R3:W4:Y:S02]  /*16130*/  SYNCS.PHASECHK.TRANS64.TRYWAIT P0, [R4+URZ], R5 ;  /* 0x00000005040075a7 */ /* 0x008724000800017f */
[----:B----4-:R-:W-:Y:S05]  /*16140*/  @!P0 NANOSLEEP.SYNCS 0x989680 ;  /* 0x009896800000895d */ /* 0x010fea0003900000 */
[----:B------:R-:W4:Y:S02]  /*16150*/  @!P0 SYNCS.PHASECHK.TRANS64 P0, [R4+URZ], R5 ;  /* 0x00000005040085a7 */ /* 0x000f24000800007f */
[----:B----4-:R-:W-:Y:S05]  /*16160*/  @!P0 BRA `(.L_x_669) ;  /* 0xfffffffc00f08947 */ /* 0x010fea000383ffff */
[----:B------:R-:W-:Y:S05]  /*16170*/  BRA `(.L_x_763) ;  /* 0xffffffe000ec7947 */ /* 0x000fea000383ffff */
.L_x_764:
        /* <DEDUP_REMOVED lines=16> */
.L_x_4552:


//--------------------- .text._ZN7cutlass13device_kernelIN5flash11enable_sm90INS1_16FlashAttnFwdSm90INS1_25CollectiveMainloopFwdSm90ILi2EN4cute5tupleIJNS5_1CILi1EEES8_S8_EEENS6_IJNS7_ILi64EEESA_SA_EEELi512ENS_10bfloat16_tEfNS_4arch4Sm90ELb0ELb0ELb0ELb1ELb0ELb0ELb1ELb0ELb0ELb0ELb0ELb0EEENS1_21CollectiveEpilogueFwdINS6_IJSA_NS7_ILi512EEESA_EEES9_SC_SE_Li256ELb1ELb0ELb0ELb0EEENS1_36VarlenDynamicPersistentTileSchedulerILi64ELi64ELi256ELi32ELb0ELb0ELb1ELb0ELb1ELb1EEEEEEEEEvNT_6ParamsE --------------------------
	.section	.text._ZN7cutlass13device_kernelIN5flash11enable_sm90INS1_16FlashAttnFwdSm90INS1_25CollectiveMainloopFwdSm90ILi2EN4cute5tupleIJNS5_1CILi1EEES8_S8_EEENS6_IJNS7_ILi64EEESA_SA_EEELi512ENS_10bfloat16_tEfNS_4arch4Sm90ELb0ELb0ELb0ELb1ELb0ELb0ELb1ELb0ELb0ELb0ELb0ELb0EEENS1_21CollectiveEpilogueFwdINS6_IJSA_NS7_ILi512EEESA_EEES9_SC_SE_Li256ELb1ELb0ELb0ELb0EEENS1_36VarlenDynamicPersistentTileSchedulerILi64ELi64ELi256ELi32ELb0ELb0ELb1ELb0ELb1ELb1EEEEEEEEEvNT_6ParamsE,"ax",@progbits
	.align	128
.text._ZN7cutlass13device_kernelIN5flash11enable_sm90INS1_16FlashAttnFwdSm90INS1_25CollectiveMainloopFwdSm90ILi2EN4cute5tupleIJNS5_1CILi1EEES8_S8_EEENS6_IJNS7_ILi64EEESA_SA_EEELi512ENS_10bfloat16_tEfNS_4arch4Sm90ELb0ELb0ELb0ELb1ELb0ELb0ELb1ELb0ELb0ELb0ELb0ELb0EEENS1_21CollectiveEpilogueFwdINS6_IJSA_NS7_ILi512EEESA_EEES9_SC_SE_Li256ELb1ELb0ELb0ELb0EEENS1_36VarlenDynamicPersistentTileSchedulerILi64ELi64ELi256ELi32ELb0ELb0ELb1ELb0ELb1ELb1EEEEEEEEEvNT_6ParamsE:
        .type           _ZN7cutlass13device_kernelIN5flash11enable_sm90INS1_16FlashAttnFwdSm90INS1_25CollectiveMainloopFwdSm90ILi2EN4cute5tupleIJNS5_1CILi1EEES8_S8_EEENS6_IJNS7_ILi64EEESA_SA_EEELi512ENS_10bfloat16_tEfNS_4arch4Sm90ELb0ELb0ELb0ELb1ELb0ELb0ELb1ELb0ELb0ELb0ELb0ELb0EEENS1_21CollectiveEpilogueFwdINS6_IJSA_NS7_ILi512EEESA_EEES9_SC_SE_Li256ELb1ELb0ELb0ELb0EEENS1_36VarlenDynamicPersistentTileSchedulerILi64ELi64ELi256ELi32ELb0ELb0ELb1ELb0ELb1ELb1EEEEEEEEEvNT_6ParamsE,@function
        .size           _ZN7cutlass13device_kernelIN5flash11enable_sm90INS1_16FlashAttnFwdSm90INS1_25CollectiveMainloopFwdSm90ILi2EN4cute5tupleIJNS5_1CILi1EEES8_S8_EEENS6_IJNS7_ILi64EEESA_SA_EEELi512ENS_10bfloat16_tEfNS_4arch4Sm90ELb0ELb0ELb0ELb1ELb0ELb0ELb1ELb0ELb0ELb0ELb0ELb0EEENS1_21CollectiveEpilogueFwdINS6_IJSA_NS7_ILi512EEESA_EEES9_SC_SE_Li256ELb1ELb0ELb0ELb0EEENS1_36VarlenDynamicPersistentTileSchedulerILi64ELi64ELi256ELi32ELb0ELb0ELb1ELb0ELb1ELb1EEEEEEEEEvNT_6ParamsE,(.L_x_4553 - _ZN7cutlass13device_kernelIN5flash11enable_sm90INS1_16FlashAttnFwdSm90INS1_25CollectiveMainloopFwdSm90ILi2EN4cute5tupleIJNS5_1CILi1EEES8_S8_EEENS6_IJNS7_ILi64EEESA_SA_EEELi512ENS_10bfloat16_tEfNS_4arch4Sm90ELb0ELb0ELb0ELb1ELb0ELb0ELb1ELb0ELb0ELb0ELb0ELb0EEENS1_21CollectiveEpilogueFwdINS6_IJSA_NS7_ILi512EEESA_EEES9_SC_SE_Li256ELb1ELb0ELb0ELb0EEENS1_36VarlenDynamicPersistentTileSchedulerILi64ELi64ELi256ELi32ELb0ELb0ELb1ELb0ELb1ELb1EEEEEEEEEvNT_6ParamsE)
        .other          _ZN7cutlass13device_kernelIN5flash11enable_sm90INS1_16FlashAttnFwdSm90INS1_25CollectiveMainloopFwdSm90ILi2EN4cute5tupleIJNS5_1CILi1EEES8_S8_EEENS6_IJNS7_ILi64EEESA_SA_EEELi512ENS_10bfloat16_tEfNS_4arch4Sm90ELb0ELb0ELb0ELb1ELb0ELb0ELb1ELb0ELb0ELb0ELb0ELb0EEENS1_21CollectiveEpilogueFwdINS6_IJSA_NS7_ILi512EEESA_EEES9_SC_SE_Li256ELb1ELb0ELb0ELb0EEENS1_36VarlenDynamicPersistentTileSchedulerILi64ELi64ELi256ELi32ELb0ELb0ELb1ELb0ELb1ELb1EEEEEEEEEvNT_6ParamsE,@"STO_CUDA_ENTRY STV_DEFAULT"
_ZN7cutlass13device_kernelIN5flash11enable_sm90INS1_16FlashAttnFwdSm90INS1_25CollectiveMainloopFwdSm90ILi2EN4cute5tupleIJNS5_1CILi1EEES8_S8_EEENS6_IJNS7_ILi64EEESA_SA_EEELi512ENS_10bfloat16_tEfNS_4arch4Sm90ELb0ELb0ELb0ELb1ELb0ELb0ELb1ELb0ELb0ELb0ELb0ELb0EEENS1_21CollectiveEpilogueFwdINS6_IJSA_NS7_ILi512EEESA_EEES9_SC_SE_Li256ELb1ELb0ELb0ELb0EEENS1_36VarlenDynamicPersistentTileSchedulerILi64ELi64ELi256ELi32ELb0ELb0ELb1ELb0ELb1ELb1EEEEEEEEEvNT_6ParamsE:
        /* <DEDUP_REMOVED lines=22> */
[----:B0-----:R-:W-:Y:S01]  /*0160*/  NOP ;  /* 0x0000000000007918 */ /* 0x001fe20000000000 */
.L_x_766:
[----:B------:R-:W-:Y:S05]  /*0170*/  BSYNC B0 ;  /* 0x0000000000007941 */ /* 0x000fea0003800000 */
.L_x_765:
        /* <DEDUP_REMOVED lines=12> */
[----:B------:R-:W-:Y:S01]  /*0240*/  VOTEU.ANY UP2, P0 ;  /* 0x00000000003f7886 */ /* 0x000fe20000040100 */
        /* <DEDUP_REMOVED lines=8> */
[----:B-1----:R0:W1:Y:S01]  /*02d0*/  @UP0 SYNCS.EXCH.64 URZ, [UR8+0x38800], UR4 ;  /* 0x03880004083f05b2 */ /* 0x0020620008000100 */
[----:B------:R0:W2:Y:S05]  /*02e0*/  @UP1 SYNCS.EXCH.64 URZ, [UR8+0x38810], UR4 ;  /* 0x03881004083f15b2 */ /* 0x0000aa0008000100 */
[----:B------:R0:W3:Y:S02]  /*02f0*/  @UP2 SYNCS.EXCH.64 URZ, [UR8+0x38820], UR6 ;  /* 0x03882006083f25b2 */ /* 0x0000e40008000100 */
        /* <DEDUP_REMOVED lines=13> */
[----:B------:R0:W0:Y:S01]  /*03d0*/  SYNCS.EXCH.64 URZ, [UR6+0x38848], UR4 ;  /* 0x03884804063f75b2 */ /* 0x0000220008000100 */
[----:B------:R-:W-:Y:S01]  /*03e0*/  NOP ;  /* 0x0000000000007918 */ /* 0x000fe20000000000 */
.L_x_767:
        /* <DEDUP_REMOVED lines=22> */
.L_x_768:
        /* <DEDUP_REMOVED lines=18> */
.L_x_769:
        /* <DEDUP_REMOVED lines=22> */
.L_x_770:
        /* <DEDUP_REMOVED lines=22> */
.L_x_771:
[----:B------:R-:W-:Y:S01]  /*0930*/  ISETP.NE.AND P0, PT, R3, RZ, PT ;  /* 0x000000ff0300720c */ /* 0x000fe20003f05270 */
[----:B------:R-:W-:Y:S01]  /*0940*/  NOP ;  /* 0x0000000000007918 */ /* 0x000fe20000000000 */
[----:B01234-:R-:W-:Y:S11]  /*0950*/  BAR.SYNC.DEFER_BLOCKING 0x0 ;  /* 0x0000000000007b1d */ /* 0x01fff60000010000 */
[----:B------:R-:W-:Y:S05]  /*0960*/  @!P0 BRA `(.L_x_772) ;  /* 0x000000a800c48947 */ /* 0x000fea0003800000 */
.L_x_773:
        /* <DEDUP_REMOVED lines=22> */
[----:B------:R-:W-:Y:S01]  /*0ad0*/  UMOV UR36, URZ ;  /* 0x0000003f00247c82 */ /* 0x000fe20008000000 */
[----:B------:R-:W-:Y:S01]  /*0ae0*/  UMOV UR41, URZ ;  /* 0x0000003f00297c82 */ /* 0x000fe20008000000 */
[----:B------:R-:W-:-:S04]  /*0af0*/  SHF.R.S32.HI R0, RZ, 0x1f, R191 ;  /* 0x0000001fff007819 */ /* 0x000fc800000114bf */
[CC--:B------:R-:W-:Y:S02]  /*0b00*/  LEA.HI R2, R0.reuse, R191.reuse, RZ, 0x4 ;  /* 0x000000bf00027211 */ /* 0x0c0fe400078f20ff */
[----:B------:R-:W-:Y:S02]  /*0b10*/  LEA.HI R6, R0, R191, RZ, 0x5 ;  /* 0x000000bf00067211 */ /* 0x000fe400078f28ff */
[----:B------:R-:W-:Y:S02]  /*0b20*/  SHF.R.S32.HI R3, RZ, 0x4, R2 ;  /* 0x00000004ff037819 */ /* 0x000fe40000011402 */
[----:B------:R-:W-:Y:S02]  /*0b30*/  SHF.R.S32.HI R12, RZ, 0x5, R6 ;  /* 0x00000005ff0c7819 */ /* 0x000fe40000011406 */
[C---:B------:R-:W-:Y:S02]  /*0b40*/  LEA.HI R5, R2.reuse, R3, RZ, 0x1 ;  /* 0x0000000302057211 */ /* 0x040fe400078f08ff */
[----:B------:R-:W-:-:S02]  /*0b50*/  LOP3.LUT R2, R2, 0xfffffff0, RZ, 0xc0, !PT ;  /* 0xfffffff002027812 */ /* 0x000fc400078ec0ff */
[----:B------:R-:W-:Y:S02]  /*0b60*/  LOP3.LUT R8, R5, 0x1ffffffe, RZ, 0xc0, !PT ;  /* 0x1ffffffe05087812 */ /* 0x000fe400078ec0ff */
[----:B------:R-:W-:Y:S01]  /*0b70*/  SHF.R.S32.HI R5, RZ, 0x1f, R6 ;  /* 0x0000001fff057819 */ /* 0x000fe20000011406 */
[----:B------:R-:W-:Y:S01]  /*0b80*/  IMAD.IADD R6, R191, 0x1, -R2 ;  /* 0x00000001bf067824 */ /* 0x000fe200078e0a02 */
[----:B------:R-:W-:Y:S01]  /*0b90*/  LEA.HI R4, R0, R191, RZ, 0x7 ;  /* 0x000000bf00047211 */ /* 0x000fe200078f38ff */
[----:B------:R-:W-:Y:S01]  /*0ba0*/  IMAD.IADD R9, R3, 0x1, -R8 ;  /* 0x0000000103097824 */ /* 0x000fe200078e0a08 */
[----:B------:R-:W-:Y:S02]  /*0bb0*/  LEA.HI R5, R5, R12, RZ, 0x2 ;  /* 0x0000000c05057211 */ /* 0x000fe400078f10ff */
[----:B------:R-:W-:Y:S02]  /*0bc0*/  SHF.R.S32.HI R3, RZ, 0x1f, R6 ;  /* 0x0000001fff037819 */ /* 0x000fe40000011406 */
[----:B------:R-:W-:-:S02]  /*0bd0*/  SHF.R.S32.HI R189, RZ, 0x7, R4 ;  /* 0x00000007ffbd7819 */ /* 0x000fc40000011404 */
[----:B------:R-:W-:Y:S02]  /*0be0*/  LOP3.LUT R7, R5, 0x3ffffc, RZ, 0xc0, !PT ;  /* 0x003ffffc05077812 */ /* 0x000fe400078ec0ff */
[----:B------:R-:W-:Y:S01]  /*0bf0*/  LEA.HI R5, R3, R6, RZ, 0x3 ;  /* 0x0000000603057211 */ /* 0x000fe200078f18ff */
[----:B------:R-:W-:Y:S01]  /*0c00*/  IMAD R11, R189, 0x100, R6 ;  /* 0x00000100bd0b7824 */ /* 0x000fe200078e0206 */
[----:B------:R-:W-:Y:S02]  /*0c10*/  IADD3 R8, R12, -R7, RZ ;  /* 0x800000070c087210 */ /* 0x000fe40007ffe0ff */
[C---:B------:R-:W-:Y:S01]  /*0c20*/  LOP3.LUT R7, R5.reuse, 0xfffffff8, RZ, 0xc0, !PT ;  /* 0xfffffff805077812 */ /* 0x040fe200078ec0ff */
[----:B------:R-:W-:Y:S01]  /*0c30*/  IMAD.SHL.U32 R10, R5, 0x40, RZ ;  /* 0x00000040050a7824 */ /* 0x000fe200078e00ff */
[----:B------:R-:W-:Y:S01]  /*0c40*/  LOP3.LUT R2, R4, 0xffffff80, RZ, 0xc0, !PT ;  /* 0xffffff8004027812 */ /* 0x000fe200078ec0ff */
[----:B------:R-:W-:Y:S01]  /*0c50*/  IMAD R190, R8, 0x10, R11 ;  /* 0x0000001008be7824 */ /* 0x000fe200078e020b */
[----:B------:R-:W-:Y:S01]  /*0c60*/  SHF.L.U32 R9, R9, 0x3, RZ ;  /* 0x0000000309097819 */ /* 0x000fe200000006ff */
[----:B------:R-:W-:Y:S01]  /*0c70*/  IMAD.IADD R8, R6, 0x1, -R7 ;  /* 0x0000000106087824 */ /* 0x000fe200078e0a07 */
[----:B------:R-:W-:Y:S01]  /*0c80*/  LOP3.LUT R11, R10, 0x7ffffe00, RZ, 0xc0, !PT ;  /* 0x7ffffe000a0b7812 */ /* 0x000fe200078ec0ff */
[----:B------:R-:W-:Y:S01]  /*0c90*/  IMAD.IADD R2, R191, 0x1, -R2 ;  /* 0x00000001bf027824 */ /* 0x000fe200078e0a02 */
[----:B------:R-:W-:Y:S01]  /*0ca0*/  LEA.HI R0, R0, R191, RZ, 0x3 ;  /* 0x000000bf00007211 */ /* 0x000fe200078f18ff */
[C---:B------:R-:W-:Y:S01]  /*0cb0*/  IMAD.SHL.U32 R10, R8.reuse, 0x40, RZ ;  /* 0x00000040080a7824 */ /* 0x040fe200078e00ff */
[----:B------:R-:W-:Y:S01]  /*0cc0*/  R2P PR, R8, 0x6 ;  /* 0x0000000608007804 */ /* 0x000fe20000000000 */
[----:B------:R-:W-:Y:S01]  /*0cd0*/  IMAD.U32 R190, R190, 0x40, R9 ;  /* 0x00000040bebe7824 */ /* 0x000fe200078e0009 */
[----:B------:R-:W-:Y:S01]  /*0ce0*/  SHF.R.S32.HI R3, RZ, 0x1f, R2 ;  /* 0x0000001fff037819 */ /* 0x000fe20000011402 */
[----:B------:R-:W-:Y:S01]  /*0cf0*/  IMAD R11, R12, 0x400, R11 ;  /* 0x000004000c0b7824 */ /* 0x000fe200078e020b */
[----:B------:R-:W-:-:S02]  /*0d00*/  LOP3.LUT R10, R10, 0x1c0, RZ, 0xc0, !PT ;  /* 0x000001c00a0a7812 */ /* 0x000fc400078ec0ff */
[----:B------:R-:W-:Y:S02]  /*0d10*/  LEA.HI R5, R3, R2, RZ, 0x2 ;  /* 0x0000000203057211 */ /* 0x000fe400078f10ff */
[----:B------:R-:W-:Y:S02]  /*0d20*/  LOP3.LUT R9, R10, 0x8, R9, 0xf8, !PT ;  /* 0x000000080a097812 */ /* 0x000fe400078ef809 */
[--C-:B------:R-:W-:Y:S02]  /*0d30*/  SHF.R.S32.HI R6, RZ, 0x2, R5.reuse ;  /* 0x00000002ff067819 */ /* 0x100fe40000011405 */
[----:B------:R-:W-:Y:S02]  /*0d40*/  SHF.R.S32.HI R7, RZ, 0x1f, R5 ;  /* 0x0000001fff077819 */ /* 0x000fe40000011405 */
[----:B------:R-:W-:Y:S02]  /*0d50*/  SHF.R.U32.HI R10, RZ, 0x3, R10 ;  /* 0x00000003ff0a7819 */ /* 0x000fe4000001160a */
[----:B------:R-:W-:-:S02]  /*0d60*/  LEA.HI R7, R7, R6, RZ, 0x3 ;  /* 0x0000000607077211 */ /* 0x000fc400078f18ff */
[----:B------:R-:W-:Y:S02]  /*0d70*/  LOP3.LUT R10, R9, R10, RZ, 0x3c, !PT ;  /* 0x0000000a090a7212 */ /* 0x000fe400078e3cff */
[----:B------:R-:W-:Y:S02]  /*0d80*/  LEA.HI R3, R3, R2, RZ, 0x5 ;  /* 0x0000000203037211 */ /* 0x000fe400078f28ff */
[----:B------:R-:W-:Y:S01]  /*0d90*/  LOP3.LUT R7, R7, 0xfffffff8, RZ, 0xc0, !PT ;  /* 0xfffffff807077812 */ /* 0x000fe200078ec0ff */
[----:B------:R-:W-:Y:S01]  /*0da0*/  IMAD.IADD R10, R11, 0x1, R10 ;  /* 0x000000010b0a7824 */ /* 0x000fe200078e020a */
[----:B------:R-:W-:Y:S02]  /*0db0*/  SHF.R.S32.HI R3, RZ, 0x5, R3 ;  /* 0x00000005ff037819 */ /* 0x000fe40000011403 */
[----:B------:R-:W-:Y:S01]  /*0dc0*/  LEA.HI R4, R4, R189, RZ, 0x1 ;  /* 0x000000bd04047211 */ /* 0x000fe200078f08ff */
[----:B------:R-:W-:Y:S01]  /*0dd0*/  IMAD.IADD R6, R6, 0x1, -R7 ;  /* 0x0000000106067824 */ /* 0x000fe200078e0a07 */
[----:B------:R-:W-:Y:S01]  /*0de0*/  LEA R184, R10, UR37, 0x1 ;  /* 0x000000250ab87c11 */ /* 0x000fe2000f8e08ff */
[----:B------:R-:W-:Y:S01]  /*0df0*/  IMAD.MOV.U32 R7, RZ, RZ, R15 ;  /* 0x000000ffff077224 */ /* 0x000fe200078e000f */
[----:B------:R-:W-:Y:S01]  /*0e00*/  LOP3.LUT R5, R5, 0x7ffffffc, RZ, 0xc0, !PT ;  /* 0x7ffffffc05057812 */ /* 0x000fe200078ec0ff */
[----:B------:R-:W-:Y:S01]  /*0e10*/  IMAD R17, R3, 0x10, R6 ;  /* 0x0000001003117824 */ /* 0x000fe200078e0206 */
        /* <DEDUP_REMOVED lines=8> */
[----:B------:R-:W-:Y:S01]  /*0ea0*/  MOV R5, R13 ;  /* 0x0000000d00057202 */ /* 0x000fe20000000f00 */
[C---:B------:R-:W-:Y:S01]  /*0eb0*/  @P1 VIADD R185, R187.reuse, 0xffffffe0 ;  /* 0xffffffe0bbb91836 */ /* 0x040fe20000000000 */
[----:B------:R-:W-:Y:S01]  /*0ec0*/  IADD3 R187, R187, R186, RZ ;  /* 0x000000babbbb7210 */ /* 0x000fe20007ffe0ff */
[----:B------:R-:W-:Y:S01]  /*0ed0*/  IMAD.MOV.U32 R2, RZ, RZ, RZ ;  /* 0x000000ffff027224 */ /* 0x000fe200078e00ff */
[----:B------:R-:W-:Y:S01]  /*0ee0*/  SHF.R.S32.HI R18, RZ, 0x3, R0 ;  /* 0x00000003ff127819 */ /* 0x000fe20000011400 */
[----:B------:R-:W-:-:S02]  /*0ef0*/  IMAD.SHL.U32 R16, R6, 0x8, RZ ;  /* 0x0000000806107824 */ /* 0x000fc400078e00ff */
[----:B------:R-:W-:Y:S02]  /*0f00*/  IMAD.SHL.U32 R23, R4, 0x100, RZ ;  /* 0x0000010004177824 */ /* 0x000fe400078e00ff */
[----:B------:R-:W-:Y:S02]  /*0f10*/  IMAD.SHL.U32 R22, R22, 0x2, RZ ;  /* 0x0000000216167824 */ /* 0x000fe400078e00ff */
[----:B------:R-:W-:-:S07]  /*0f20*/  IMAD.IADD R186, R186, 0x1, R185 ;  /* 0x00000001baba7824 */ /* 0x000fce00078e02b9 */
.L_x_812:
[----:B0-2---:R-:W0:Y:S01]  /*0f30*/  LDC.64 R8, c[0x0][0xd60] ;  /* 0x00035800ff087b82 */ /* 0x005e220000000a00 */
[----:B------:R-:W-:Y:S01]  /*0f40*/  ULDC.64 UR10, c[0x0][0x208] ;  /* 0x00008200000a7ab9 */ /* 0x000fe20000000a00 */
        /* <DEDUP_REMOVED lines=8> */
[----:B------:R-:W-:Y:S01]  /*0fd0*/  PLOP3.LUT P0, PT, PT, PT, UP0, 0x80, 0x0 ;  /* 0x000000000000781c */ /* 0x000fe20003f0f008 */
[----:B------:R-:W-:Y:S01]  /*0fe0*/  UMOV UR39, UR5 ;  /* 0x0000000500277c82 */ /* 0x000fe20008000000 */
        /* <DEDUP_REMOVED lines=22> */
[----:B-1-3--:R-:W-:Y:S05]  /*1150*/  @P0 BRA `(.L_x_774) ;  /* 0x0000000000300947 */ /* 0x00afea0003800000 */
[----:B------:R-:W-:Y:S02]  /*1160*/  ULDC.64 UR4, c[0x0][0xb00] ;  /* 0x0002c00000047ab9 */ /* 0x000fe40000000a00 */
[----:B------:R-:W-:-:S04]  /*1170*/  ISETP.NE.U32.AND P0, PT, RZ, UR4, PT ;  /* 0x00000004ff007c0c */ /* 0x000fc8000bf05070 */
[----:B------:R-:W-:-:S13]  /*1180*/  ISETP.NE.AND.EX P0, PT, RZ, UR5, PT, P0 ;  /* 0x00000005ff007c0c */ /* 0x000fda000bf05300 */
[----:B------:R-:W-:Y:S05]  /*1190*/  @!P0 BRA `(.L_x_774) ;  /* 0x0000000000208947 */ /* 0x000fea0003800000 */
[----:B------:R-:W-:Y:S01]  /*11a0*/  ULDC.64 UR4, c[0x0][0xb00] ;  /* 0x0002c00000047ab9 */ /* 0x000fe20000000a00 */
[----:B------:R-:W-:Y:S01]  /*11b0*/  ULDC.64 UR6, c[0x0][0x208] ;  /* 0x0000820000067ab9 */ /* 0x000fe20000000a00 */
[----:B------:R-:W-:-:S06]  /*11c0*/  UIMAD.WIDE UR4, UR38, 0x4, UR4 ;  /* 0x00000004260478a5 */ /* 0x000fcc000f8e0204 */
[----:B0-----:R-:W-:Y:S02]  /*11d0*/  IMAD.U32 R6, RZ, RZ, UR4 ;  /* 0x00000004ff067e24 */ /* 0x001fe4000f8e00ff */
[----:B------:R-:W-:-:S05]  /*11e0*/  IMAD.U32 R7, RZ, RZ, UR5 ;  /* 0x00000005ff077e24 */ /* 0x000fca000f8e00ff */
[----:B-----5:R-:W2:Y:S04]  /*11f0*/  LDG.E R152, desc[UR6][R6.64] ;  /* 0x0000000606987981 */ /* 0x020ea8000c1e1900 */
[----:B------:R-:W2:Y:S02]  /*1200*/  LDG.E R9, desc[UR6][R6.64+0x4] ;  /* 0x0000040606097981 */ /* 0x000ea4000c1e1900 */
[----:B--2---:R-:W-:-:S07]  /*1210*/  IMAD.IADD R152, R9, 0x1, -R152 ;  /* 0x0000000109987824 */ /* 0x004fce00078e0a98 */
.L_x_774:
[----:B------:R-:W2:Y:S01]  /*1220*/  LDL R4, [R1] ;  /* 0x0000000001047983 */ /* 0x000ea20000100800 */
[----:B-----5:R-:W-:Y:S01]  /*1230*/  IMAD.IADD R152, R152, 0x1, -R3 ;  /* 0x0000000198987824 */ /* 0x020fe200078e0a03 */
[----:B------:R-:W-:Y:S01]  /*1240*/  CS2R R150, SRZ ;  /* 0x0000000000967805 */ /* 0x000fe2000001ff00 */
[----:B------:R-:W-:Y:S01]  /*1250*/  IMAD.MOV.U32 R188, RZ, RZ, R5 ;  /* 0x000000ffffbc7224 */ /* 0x000fe200078e0005 */
[----:B------:R-:W-:Y:S01]  /*1260*/  CS2R R148, SRZ ;  /* 0x0000000000947805 */ /* 0x000fe2000001ff00 */
[----:B------:R-:W-:Y:S01]  /*1270*/  IMAD.MOV.U32 R176, RZ, RZ, RZ ;  /* 0x000000ffffb07224 */ /* 0x000fe200078e00ff */
[----:B------:R-:W-:Y:S01]  /*1280*/  IADD3 R0, R152, 0x3f, RZ ;  /* 0x0000003f98007810 */ /* 0x000fe20007ffe0ff */
[----:B------:R-:W-:Y:S01]  /*1290*/  IMAD.MOV.U32 R175, RZ, RZ, RZ ;  /* 0x000000ffffaf7224 */ /* 0x000fe200078e00ff */
[----:B------:R-:W-:Y:S02]  /*12a0*/  CS2R R144, SRZ ;  /* 0x0000000000907805 */ /* 0x000fe4000001ff00 */
[----:B------:R-:W-:-:S02]  /*12b0*/  CS2R R142, SRZ ;  /* 0x00000000008e7805 */ /* 0x000fc4000001ff00 */
[----:B------:R-:W-:Y:S02]  /*12c0*/  SHF.R.S32.HI R3, RZ, 0x1f, R0 ;  /* 0x0000001fff037819 */ /* 0x000fe40000011400 */
[----:B------:R-:W-:Y:S02]  /*12d0*/  CS2R R140, SRZ ;  /* 0x00000000008c7805 */ /* 0x000fe4000001ff00 */
[----:B------:R-:W-:Y:S02]  /*12e0*/  CS2R R138, SRZ ;  /* 0x00000000008a7805 */ /* 0x000fe4000001ff00 */
[----:B------:R-:W-:Y:S02]  /*12f0*/  CS2R R136, SRZ ;  /* 0x0000000000887805 */ /* 0x000fe4000001ff00 */
[----:B------:R-:W-:Y:S01]  /*1300*/  LEA.HI R174, R3, R0, RZ, 0x6 ;  /* 0x0000000003ae7211 */ /* 0x000fe200078f30ff */
[----:B------:R-:W-:Y:S01]  /*1310*/  IMAD.MOV.U32 R3, RZ, RZ, RZ ;  /* 0x000000ffff037224 */ /* 0x000fe200078e00ff */
        /* <DEDUP_REMOVED lines=23> */
[----:B------:R-:W-:Y:S02]  /*1490*/  MOV R153, RZ ;  /* 0x000000ff00997202 */ /* 0x000fe40000000f00 */
        /* <DEDUP_REMOVED lines=33> */
[----:B0-----:R-:W-:-:S02]  /*16b0*/  CS2R R8, SRZ ;  /* 0x0000000000087805 */ /* 0x001fc4000001ff00 */
[----:B------:R-:W-:Y:S02]  /*16c0*/  SHF.R.S32.HI R174, RZ, 0x6, R174 ;  /* 0x00000006ffae7819 */ /* 0x000fe400000114ae */
[----:B--2---:R-:W-:-:S13]  /*16d0*/  ISETP.NE.AND P0, PT, R4, 0x1, PT ;  /* 0x000000010400780c */ /* 0x004fda0003f05270 */
[----:B------:R-:W-:Y:S05]  /*16e0*/  @!P0 BRA `(.L_x_775) ;  /* 0x0000001400d48947 */ /* 0x000fea0003800000 */
[----:B------:R-:W-:Y:S02]  /*16f0*/  ISETP.GE.AND P1, PT, R152, 0x1, PT ;  /* 0x000000019800780c */ /* 0x000fe40003f26270 */
[----:B------:R-:W-:-:S11]  /*1700*/  PLOP3.LUT P0, PT, PT, PT, PT, 0x80, 0x0 ;  /* 0x000000000000781c */ /* 0x000fd60003f0f070 */
[----:B------:R-:W-:Y:S05]  /*1710*/  @!P1 BRA `(.L_x_776) ;  /* 0x0000007000f09947 */ /* 0x000fea0003800000 */
[----:B------:R-:W0:Y:S01]  /*1720*/  SHFL.IDX PT, R4, R189, RZ, 0x1f ;  /* 0x00001fffbd047589 */ /* 0x000e2200000e0000 */
[----:B------:R-:W-:Y:S01]  /*1730*/  UMOV UR7, 0x40000040 ;  /* 0x4000004000077882 */ /* 0x000fe20000000000 */
[----:B------:R-:W-:Y:S01]  /*1740*/  UMOV UR9, 0x40000040 ;  /* 0x4000004000097882 */ /* 0x000fe20000000000 */
[----:B------:R-:W-:Y:S01]  /*1750*/  UMOV UR11, 0x40000040 ;  /* 0x40000040000b7882 */ /* 0x000fe20000000000 */
[----:B------:R-:W-:Y:S01]  /*1760*/  BAR.SYNC.DEFER_BLOCKING 0xe, 0x100 ;  /* 0x0384000000007b1d */ /* 0x000fe20000010000 */
[----:B------:R-:W-:-:S05]  /*1770*/  ISETP.GE.AND P0, PT, R152, 0x41, PT ;  /* 0x000000419800780c */ /* 0x000fca0003f06270 */
[----:B------:R-:W-:Y:S01]  /*1780*/  UMOV UR13, 0x40000040 ;  /* 0x40000040000d7882 */ /* 0x000fe20000000000 */
[----:B------:R-:W-:Y:S01]  /*1790*/  UMOV UR15, 0x40000040 ;  /* 0x40000040000f7882 */ /* 0x000fe20000000000 */
[----:B------:R-:W-:Y:S01]  /*17a0*/  UMOV UR17, 0x40000040 ;  /* 0x4000004000117882 */ /* 0x000fe20000000000 */
[----:B------:R-:W-:Y:S01]  /*17b0*/  UMOV UR19, 0x40000040 ;  /* 0x4000004000137882 */ /* 0x000fe20000000000 */
[----:B------:R-:W1:Y:S01]  /*17c0*/  S2R R6, SR_TID.X ;  /* 0x0000000000067919 */ /* 0x000e620000002100 */
[----:B0-----:R-:W-:Y:S01]  /*17d0*/  R2UR UR4, R4 ;  /* 0x00000000040472ca */ /* 0x001fe200000e0000 */
[----:B------:R-:W-:Y:S01]  /*17e0*/  IMAD.U32 R4, RZ, RZ, UR36 ;  /* 0x00000024ff047e24 */ /* 0x000fe2000f8e00ff */
[----:B------:R-:W-:-:S11]  /*17f0*/  WARPGROUP.ARRIVE ;  /* 0x00000000000079c5 */ /* 0x000fd60000000000 */
[----:B------:R-:W-:-:S04]  /*1800*/  ULEA.HI UR5, UR4, UR4, URZ, 0x1 ;  /* 0x0000000404057291 */ /* 0x000fc8000f8f083f */
[----:B------:R-:W-:-:S04]  /*1810*/  ULOP3.LUT UR5, UR5, 0x1fffe, URZ, 0xc0, !UPT ;  /* 0x0001fffe05057892 */ /* 0x000fc8000f8ec03f */
[----:B------:R-:W-:Y:S01]  /*1820*/  UIADD3 UR5, UR4, -UR5, URZ ;  /* 0x8000000504057290 */ /* 0x000fe2000fffe03f */
[----:B-1----:R-:W-:Y:S01]  /*1830*/  LOP3.LUT R5, R6, 0x7f, RZ, 0xc0, !PT ;  /* 0x0000007f06057812 */ /* 0x002fe200078ec0ff */
[----:B------:R-:W-:Y:S02]  /*1840*/  UIADD3 UR4, UR37, 0x36400, URZ ;  /* 0x0003640025047890 */ /* 0x000fe4000fffe03f */
[----:B------:R-:W-:Y:S01]  /*1850*/  ULEA UR5, UR5, UR37, 0xf ;  /* 0x0000002505057291 */ /* 0x000fe2000f8e783f */
[----:B------:R-:W-:Y:S01]  /*1860*/  ISETP.NE.AND P1, PT, R5, RZ, PT ;  /* 0x000000ff0500720c */ /* 0x000fe20003f25270 */
[----:B------:R-:W-:Y:S02]  /*1870*/  USHF.R.U32.HI UR4, URZ, 0x4, UR4 ;  /* 0x000000043f047899 */ /* 0x000fe40008011604 */
[----:B------:R-:W-:Y:S02]  /*1880*/  UIADD3 UR5, UR5, 0x400, URZ ;  /* 0x0000040005057890 */ /* 0x000fe4000fffe03f */
[----:B------:R-:W-:-:S02]  /*1890*/  ULOP3.LUT UR4, UR4, 0x3fff, URZ, 0xc0, !UPT ;  /* 0x00003fff04047892 */ /* 0x000fc4000f8ec03f */
[----:B------:R-:W-:Y:S02]  /*18a0*/  USHF.R.U32.HI UR5, URZ, 0x4, UR5 ;  /* 0x000000043f057899 */ /* 0x000fe40008011605 */
[----:B------:R-:W-:Y:S02]  /*18b0*/  ULOP3.LUT UR4, UR4, 0x10000, URZ, 0xfc, !UPT ;  /* 0x0001000004047892 */ /* 0x000fe4000f8efc3f */
[----:B------:R-:W-:Y:S02]  /*18c0*/  ULOP3.LUT UR5, UR5, 0x3fff, URZ, 0xc0, !UPT ;  /* 0x00003fff05057892 */ /* 0x000fe4000f8ec03f */
[----:B------:R-:W-:Y:S01]  /*18d0*/  UIADD3 UR8, UR4, 0x2, URZ ;  /* 0x0000000204087890 */ /* 0x000fe2000fffe03f */
[----:B------:R-:W-:Y:S01]  /*18e0*/  @!P1 LEA R4, R4, UR37, 0x3 ;  /* 0x0000002504049c11 */ /* 0x000fe2000f8e18ff */
[----:B------:R-:W-:Y:S02]  /*18f0*/  ULOP3.LUT UR20, UR5, 0x2000000, URZ, 0xfc, !UPT ;  /* 0x0200000005147892 */ /* 0x000fe4000f8efc3f */
[----:B------:R-:W-:-:S02]  /*1900*/  UIADD3 UR12, UR4, 0x4, URZ ;  /* 0x00000004040c7890 */ /* 0x000fc4000fffe03f */
[----:B------:R-:W-:Y:S01]  /*1910*/  ULEA UR6, UR36, UR20, 0xc ;  /* 0x0000001424067291 */ /* 0x000fe2000f8e603f */
[----:B------:R-:W-:Y:S01]  /*1920*/  @!P1 VIADD R4, R4, 0x38860 ;  /* 0x0003886004049836 */ /* 0x000fe20000000000 */
[----:B------:R-:W-:Y:S01]  /*1930*/  UMOV UR5, 0x40000040 ;  /* 0x4000004000057882 */ /* 0x000fe20000000000 */
[----:B------:R-:W-:Y:S02]  /*1940*/  UIADD3 UR16, UR4, 0x6, URZ ;  /* 0x0000000604107890 */ /* 0x000fe4000fffe03f */
[----:B------:R-:W-:Y:S01]  /*1950*/  UIADD3 UR10, UR6, 0x80, URZ ;  /* 0x00000080060a7890 */ /* 0x000fe2000fffe03f */
[----:B------:R-:W-:Y:S01]  /*1960*/  @!P1 PRMT R4, RZ, 0x654, R4 ;  /* 0x00000654ff049816 */ /* 0x000fe20000000004 */
[----:B------:R-:W-:Y:S02]  /*1970*/  UIADD3 UR14, UR6, 0x100, URZ ;  /* 0x00000100060e7890 */ /* 0x000fe4000fffe03f */
[----:B------:R-:W-:Y:S01]  /*1980*/  HGMMA.64x256x16.F32.BF16 R24, gdesc[UR4].tnspB, RZ, !UPT, gsb0 ;  /* 0x43e00000041879f0 */ /* 0x000fe2000c0018ff */
[----:B------:R-:W-:-:S02]  /*1990*/  UIADD3 UR18, UR6, 0x180, URZ ;  /* 0x0000018006127890 */ /* 0x000fc4000fffe03f */
        /* <DEDUP_REMOVED lines=16> */
[----:B------:R-:W-:-:S07]  /*1aa0*/  VIADD R174, R174, 0xfffffffe ;  /* 0xfffffffeaeae7836 */ /* 0x000fce0000000000 */
.L_x_778:
[----:B------:R-:W-:Y:S01]  /*1ab0*/  BAR.SYNC.DEFER_BLOCKING 0xe, 0x100 ;  /* 0x0384000000007b1d */ /* 0x000fe20000010000 */
[----:B01----:R-:W-:Y:S01]  /*1ac0*/  IMAD.U32 R4, RZ, RZ, UR36 ;  /* 0x00000024ff047e24 */ /* 0x003fe2000f8e00ff */
[----:B------:R-:W-:Y:S01]  /*1ad0*/  UIADD3 UR36, UR36, 0x1, URZ ;  /* 0x0000000124247890 */ /* 0x000fe2000fffe03f */
[C---:B------:R-:W-:Y:S01]  /*1ae0*/  ISETP.GT.AND P0, PT, R174.reuse, RZ, PT ;  /* 0x000000ffae00720c */ /* 0x040fe20003f04270 */
[----:B------:R-:W-:Y:S02]  /*1af0*/  VIADD R174, R174, 0xffffffff ;  /* 0xffffffffaeae7836 */ /* 0x000fe40000000000 */
[----:B------:R-:W-:Y:S01]  /*1b00*/  LEA R4, R4, R17, 0x6 ;  /* 0x0000001104047211 */ /* 0x000fe200078e30ff */
[----:B------:R-:W-:Y:S01]  /*1b10*/  UISETP.NE.AND UP0, UPT, UR36, 0x2, UPT ;  /* 0x000000022400788c */ /* 0x000fe2000bf05270 */
[----:B------:R-:W-:Y:S02]  /*1b20*/  UMOV UR7, 0x40000040 ;  /* 0x4000004000077882 */ /* 0x000fe40000000000 */
[----:B------:R-:W-:Y:S01]  /*1b30*/  LEA R4, R4, UR37, 0x2 ;  /* 0x0000002504047c11 */ /* 0x000fe2000f8e10ff */
[----:B------:R-:W-:Y:S01]  /*1b40*/  USEL UR36, UR36, URZ, UP0 ;  /* 0x0000003f24247287 */ /* 0x000fe20008000000 */
[----:B------:R-:W-:Y:S01]  /*1b50*/  UMOV UR11, 0x40000040 ;  /* 0x40000040000b7882 */ /* 0x000fe20000000000 */
[----:B------:R-:W-:-:S02]  /*1b60*/  UMOV UR15, 0x40000040 ;  /* 0x40000040000f7882 */ /* 0x000fc40000000000 */
[----:B------:R-:W-:Y:S01]  /*1b70*/  ULEA UR6, UR36, UR20, 0xc ;  /* 0x0000001424067291 */ /* 0x000fe2000f8e603f */
[----:B------:R-:W-:-:S03]  /*1b80*/  UMOV UR19, 0x40000040 ;  /* 0x4000004000137882 */ /* 0x000fc60000000000 */
[----:B------:R-:W-:Y:S02]  /*1b90*/  UIADD3 UR10, UR6, 0x80, URZ ;  /* 0x00000080060a7890 */ /* 0x000fe4000fffe03f */
[----:B------:R-:W-:Y:S02]  /*1ba0*/  UIADD3 UR14, UR6, 0x100, URZ ;  /* 0x00000100060e7890 */ /* 0x000fe4000fffe03f */
[----:B------:R-:W-:Y:S01]  /*1bb0*/  UIADD3 UR18, UR6, 0x180, URZ ;  /* 0x0000018006127890 */ /* 0x000fe2000fffe03f */
[----:B------:R-:W0:Y:S04]  /*1bc0*/  LDS R5, [R4+0x38400] ;  /* 0x0384000004057984 */ /* 0x000e280000000800 */
[----:B------:R1:W2:Y:S02]  /*1bd0*/  LDS R6, [R4+0x38420] ;  /* 0x0384200004067984 */ /* 0x0002a40000000800 */
[----:B-1----:R-:W-:-:S05]  /*1be0*/  IMAD.U32 R4, RZ, RZ, UR36 ;  /* 0x00000024ff047e24 */ /* 0x002fca000f8e00ff */
[----:B------:R-:W-:-:S05]  /*1bf0*/  @!P1 LEA R4, R4, UR37, 0x3 ;  /* 0x0000002504049c11 */ /* 0x000fca000f8e18ff */
[----:B------:R-:W-:-:S05]  /*1c00*/  @!P1 VIADD R4, R4, 0x38860 ;  /* 0x0003886004049836 */ /* 0x000fca0000000000 */
[----:B------:R-:W-:Y:S01]  /*1c10*/  @!P1 PRMT R4, RZ, 0x654, R4 ;  /* 0x00000654ff049816 */ /* 0x000fe20000000004 */
        /* <DEDUP_REMOVED lines=127> */
[----:B------:R-:W-:-:S06]  /*2410*/  FMUL.FTZ R151, R151, R6 ;  /* 0x0000000697977220 */ /* 0x000fcc0000410000 */
[----:B------:R-:W-:-:S06]  /*2420*/  WARPGROUP.ARRIVE ;  /* 0x00000000000079c5 */ /* 0x000fcc0000000000 */
[----:B------:R-:W-:Y:S01]  /*2430*/  HGMMA.64x256x16.F32.BF16 R24, gdesc[UR4].tnspB, R24, gsb0 ;  /* 0x43e00000041879f0 */ /* 0x000fe20008001818 */
[----:B------:R-:W-:-:S06]  /*2440*/  USEL UR6, URZ, 0x1, UP0 ;  /* 0x000000013f067887 */ /* 0x000fcc0008000000 */
[----:B------:R-:W-:Y:S01]  /*2450*/  LOP3.LUT R2, R2, UR6, RZ, 0x3c, !PT ;  /* 0x0000000602027c12 */ /* 0x000fe2000f8e3cff */
[----:B------:R-:W-:Y:S02]  /*2460*/  WARPGROUP.DEPBAR.LE gsb0, 0x0 ;  /* 0x00008000000079c5 */ /* 0x000fe40000010000 */
[----:B------:R-:W-:-:S15]  /*2470*/  WARPGROUP.ARRIVE ;  /* 0x00000000000079c5 */ /* 0x000fde0000000000 */
[----:B------:R-:W-:-:S03]  /*2480*/  NOP ;  /* 0x0000000000007918 */ /* 0x000fc60000000000 */
        /* <DEDUP_REMOVED lines=13> */
.L_x_777:
[----:B------:R-:W-:Y:S01]  /*2560*/  BAR.SYNC.DEFER_BLOCKING 0xe, 0x100 ;  /* 0x0384000000007b1d */ /* 0x000fe20000010000 */
[----:B01----:R-:W-:Y:S01]  /*2570*/  IMAD.U32 R4, RZ, RZ, UR36 ;  /* 0x00000024ff047e24 */ /* 0x003fe2000f8e00ff */
[----:B------:R-:W-:Y:S01]  /*2580*/  UIADD3 UR36, UR36, 0x1, URZ ;  /* 0x0000000124247890 */ /* 0x000fe2000fffe03f */
[----:B------:R-:W-:Y:S02]  /*2590*/  PLOP3.LUT P0, PT, PT, PT, PT, 0x8, 0x0 ;  /* 0x000000000000781c */ /* 0x000fe40003f0e170 */
[----:B------:R-:W-:Y:S01]  /*25a0*/  IMAD R4, R4, 0x40, R17 ;  /* 0x0000004004047824 */ /* 0x000fe200078e0211 */
[----:B------:R-:W-:-:S04]  /*25b0*/  UISETP.NE.AND UP0, UPT, UR36, 0x2, UPT ;  /* 0x000000022400788c */ /* 0x000fc8000bf05270 */
[----:B------:R-:W-:Y:S01]  /*25c0*/  LEA R6, R4, UR37, 0x2 ;  /* 0x0000002504067c11 */ /* 0x000fe2000f8e10ff */
[----:B------:R-:W-:Y:S02]  /*25d0*/  USEL UR4, URZ, 0x1, UP0 ;  /* 0x000000013f047887 */ /* 0x000fe40008000000 */
[----:B------:R-:W-:-:S04]  /*25e0*/  USEL UR36, UR36, URZ, UP0 ;  /* 0x0000003f24247287 */ /* 0x000fc80008000000 */
[----:B------:R-:W-:Y:S01]  /*25f0*/  LOP3.LUT R2, R2, UR4, RZ, 0x3c, !PT ;  /* 0x0000000402027c12 */ /* 0x000fe2000f8e3cff */
[----:B------:R-:W0:Y:S04]  /*2600*/  LDS R5, [R6+0x38400] ;  /* 0x0384000006057984 */ /* 0x000e280000000800 */
[----:B------:R-:W1:Y:S01]  /*2610*/  LDS R4, [R6+0x38420] ;  /* 0x0384200006047984 */ /* 0x000e620000000800 */
[-C--:B0-----:R-:W-:Y:S01]  /*2620*/  FMUL.FTZ R14, R40, R5.reuse ;  /* 0x00000005280e7220 */ /* 0x081fe20000410000 */
[-C--:B------:R-:W-:Y:S01]  /*2630*/  FMUL.FTZ R169, R24, R5.reuse ;  /* 0x0000000518a97220 */ /* 0x080fe20000410000 */
[-C--:B------:R-:W-:Y:S01]  /*2640*/  FMUL.FTZ R8, R25, R5.reuse ;  /* 0x0000000519087220 */ /* 0x080fe20000410000 */
[-C--:B------:R-:W-:Y:S01]  /*2650*/  FMUL.FTZ R20, R28, R5.reuse ;  /* 0x000000051c147220 */ /* 0x080fe20000410000 */
        /* <DEDUP_REMOVED lines=126> */
.L_x_775:
        /* <DEDUP_REMOVED lines=19> */
[----:B------:R-:W-:Y:S01]  /*2f70*/  MOV R4, UR4 ;  /* 0x0000000400047c02 */ /* 0x000fe20008000f00 */
        /* <DEDUP_REMOVED lines=11> */
[----:B-1----:R-:W-:Y:S05]  /*3030*/  CALL.ABS.NOINC R14 ;  /* 0x000000000e007343 */ /* 0x002fea0003c00000 */
.L_x_779:
[----:B------:R-:W2:Y:S01]  /*3040*/  LDL R20, [R1] ;  /* 0x0000000001147983 */ /* 0x000ea20000100800 */
[----:B------:R-:W-:-:S04]  /*3050*/  ULEA.HI UR4, UR41, UR41, URZ, 0x1 ;  /* 0x0000002929047291 */ /* 0x000fc8000f8f083f */
[----:B------:R-:W-:-:S04]  /*3060*/  ULOP3.LUT UR4, UR4, 0xfffffffe, URZ, 0xc0, !UPT ;  /* 0xfffffffe04047892 */ /* 0x000fc8000f8ec03f */
[----:B------:R-:W-:-:S06]  /*3070*/  UIADD3 UR4, UR41, -UR4, URZ ;  /* 0x8000000429047290 */ /* 0x000fcc000fffe03f */
[----:B------:R-:W-:-:S05]  /*3080*/  IMAD.U32 R4, RZ, RZ, UR4 ;  /* 0x00000004ff047e24 */ /* 0x000fca000f8e00ff */
[----:B------:R-:W-:-:S04]  /*3090*/  SHF.L.U32 R4, R4, 0x1f, RZ ;  /* 0x0000001f04047819 */ /* 0x000fc800000006ff */
[----:B------:R-:W0:Y:S01]  /*30a0*/  SYNCS.PHASECHK.TRANS64.TRYWAIT P1, [UR37+0x38800], R4 ;  /* 0x03880004ff0075a7 */ /* 0x000e220008020165 */
[----:B--2---:R-:W-:Y:S01]  /*30b0*/  ISETP.NE.AND P0, PT, R20, RZ, PT ;  /* 0x000000ff1400720c */ /* 0x004fe20003f05270 */
[----:B0-----:R-:W-:-:S12]  /*30c0*/  @!P1 BRA `(.L_x_780) ;  /* 0x000000d4001c9947 */ /* 0x001fd80003800000 */
.L_x_894:
[----:B------:R-:W-:Y:S05]  /*30d0*/  @P0 BRA `(.L_x_781) ;  /* 0x0000000000040947 */ /* 0x000fea0003800000 */
[----:B------:R-:W-:Y:S01]  /*30e0*/  BPT.TRAP 0x1 ;  /* 0x000000040000795c */ /* 0x000fe20000300000 */
.L_x_781:
[----:B0-----:R-:W-:Y:S01]  /*30f0*/  IMAD.U32 R3, RZ, RZ, UR36 ;  /* 0x00000024ff037e24 */ /* 0x001fe2000f8e00ff */
[----:B------:R-:W-:-:S04]  /*3100*/  SHF.L.U32 R6, R2, 0x1f, RZ ;  /* 0x0000001f02067819 */ /* 0x000fc800000006ff */
[----:B------:R-:W-:-:S04]  /*3110*/  LEA R3, R3, UR37, 0x3 ;  /* 0x0000002503037c11 */ /* 0x000fc8000f8e18ff */
[----:B------:R0:W1:Y:S01]  /*3120*/  SYNCS.PHASECHK.TRANS64.TRYWAIT P1, [R3+URZ+0x38830], R6 ;  /* 0x03883006030075a7 */ /* 0x000062000802017f */
[----:B------:R-:W-:Y:S05]  /*3130*/  @P0 BRA `(.L_x_782) ;  /* 0x0000000000040947 */ /* 0x000fea0003800000 */
[----:B------:R-:W-:Y:S01]  /*3140*/  BPT.TRAP 0x1 ;  /* 0x000000040000795c */ /* 0x000fe20000300000 */
.L_x_782:
[----:B-1----:R-:W-:Y:S05]  /*3150*/  @P1 BRA `(.L_x_783) ;  /* 0x0000000000081947 */ /* 0x002fea0003800000 */
[----:B------:R-:W1:Y:S02]  /*3160*/  SYNCS.PHASECHK.TRANS64.TRYWAIT P1, [R3+URZ+0x38830], R6 ;  /* 0x03883006030075a7 */ /* 0x000e64000802017f */
[----:B-1----:R-:W-:Y:S05]  /*3170*/  @!P1 BRA `(.L_x_784) ;  /* 0x000000d400089947 */ /* 0x002fea0003800000 */
.L_x_783:
[----:B------:R-:W-:-:S04]  /*3180*/  UIADD3 UR4, UR37, 0x22400, URZ ;  /* 0x0002240025047890 */ /* 0x000fc8000fffe03f */
[----:B------:R-:W-:-:S04]  /*3190*/  USHF.R.U32.HI UR4, URZ, 0x4, UR4 ;  /* 0x000000043f047899 */ /* 0x000fc80008011604 */
[----:B------:R-:W-:-:S06]  /*31a0*/  ULOP3.LUT UR4, UR4, 0x3fff, URZ, 0xc0, !UPT ;  /* 0x00003fff04047892 */ /* 0x000fcc000f8ec03f */
[----:B------:R-:W-:Y:S01]  /*31b0*/  IMAD.U32 R0, RZ, RZ, UR4 ;  /* 0x00000004ff007e24 */ /* 0x000fe2000f8e00ff */
[----:B------:R-:W-:Y:S05]  /*31c0*/  WARPSYNC.ALL ;  /* 0x0000000000007948 */ /* 0x000fea0003800000 */
[----:B------:R-:W-:-:S04]  /*31d0*/  LOP3.LUT R0, R0, 0x10000, RZ, 0xfc, !PT ;  /* 0x0001000000007812 */ /* 0x000fc800078efcff */
        /* <DEDUP_REMOVED lines=10> */
[----:B------:R-:W-:-:S02]  /*3280*/  UMOV UR17, 0x40000040 ;  /* 0x4000004000117882 */ /* 0x000fc40000000000 */
[----:B------:R-:W-:Y:S02]  /*3290*/  ULEA UR6, UR36, UR6, 0x9 ;  /* 0x0000000624067291 */ /* 0x000fe4000f8e483f */
[----:B------:R-:W-:Y:S02]  /*32a0*/  ULOP3.LUT UR4, UR4, 0x10000, URZ, 0xfc, !UPT ;  /* 0x0001000004047892 */ /* 0x000fe4000f8efc3f */
[----:B------:R-:W-:Y:S02]  /*32b0*/  UIADD3 UR14, UR6, 0x2, URZ ;  /* 0x00000002060e7890 */ /* 0x000fe4000fffe03f */
[----:B------:R-:W-:Y:S02]  /*32c0*/  UIADD3 UR12, UR4, 0x2, URZ ;  /* 0x00000002040c7890 */ /* 0x000fe4000fffe03f */
[----:B------:R-:W-:Y:S02]  /*32d0*/  UIADD3 UR18, UR6, 0x4, URZ ;  /* 0x0000000406127890 */ /* 0x000fe4000fffe03f */
[----:B------:R-:W-:-:S02]  /*32e0*/  UIADD3 UR16, UR4, 0x4, URZ ;  /* 0x0000000404107890 */ /* 0x000fc4000fffe03f */
[----:B------:R-:W-:Y:S01]  /*32f0*/  HGMMA.64x64x16.F32.BF16 R24, gdesc[UR4], RZ, !UPT, gsb0 ;  /* 0x00e00000041879f0 */ /* 0x000fe2000c0018ff */
[----:B------:R-:W-:Y:S02]  /*3300*/  UIADD3 UR22, UR6, 0x6, URZ ;  /* 0x0000000606167890 */ /* 0x000fe4000fffe03f */
[----:B------:R-:W-:Y:S01]  /*3310*/  UIADD3 UR20, UR4, 0x6, URZ ;  /* 0x0000000604147890 */ /* 0x000fe2000fffe03f */
[----:B------:R-:W-:Y:S01]  /*3320*/  UMOV UR23, 0x40000040 ;  /* 0x4000004000177882 */ /* 0x000fe20000000000 */
        /* <DEDUP_REMOVED lines=11> */
[----:B------:R-:W2:Y:S02]  /*33e0*/  SYNCS.PHASECHK.TRANS64.TRYWAIT P1, [UR37+0x38810], R4 ;  /* 0x03881004ff0075a7 */ /* 0x000ea40008020165 */
[----:B--2---:R-:W-:Y:S05]  /*33f0*/  @!P1 BRA `(.L_x_785) ;  /* 0x000000d0007c9947 */ /* 0x004fea0003800000 */
.L_x_895:
[----:B------:R-:W-:Y:S05]  /*3400*/  @P0 BRA `(.L_x_786) ;  /* 0x0000000000040947 */ /* 0x000fea0003800000 */
[----:B------:R-:W-:Y:S01]  /*3410*/  BPT.TRAP 0x1 ;  /* 0x000000040000795c */ /* 0x000fe20000300000 */
.L_x_786:
[----:B------:R3:W4:Y:S01]  /*3420*/  SYNCS.PHASECHK.TRANS64.TRYWAIT P1, [R3+URZ+0x38850], R6 ;  /* 0x03885006030075a7 */ /* 0x000722000802017f */
[----:B------:R-:W-:Y:S05]  /*3430*/  @P0 BRA `(.L_x_787) ;  /* 0x0000000000040947 */ /* 0x000fea0003800000 */
[----:B------:R-:W-:Y:S01]  /*3440*/  BPT.TRAP 0x1 ;  /* 0x000000040000795c */ /* 0x000fe20000300000 */
.L_x_787:
[----:B----4-:R-:W-:Y:S05]  /*3450*/  @P1 BRA `(.L_x_788) ;  /* 0x0000000000081947 */ /* 0x010fea0003800000 */
[----:B------:R-:W4:Y:S02]  /*3460*/  SYNCS.PHASECHK.TRANS64.TRYWAIT P1, [R3+URZ+0x38850], R6 ;  /* 0x03885006030075a7 */ /* 0x000f24000802017f */
[----:B----4-:R-:W-:Y:S05]  /*3470*/  @!P1 BRA `(.L_x_789) ;  /* 0x000000d000749947 */ /* 0x010fea0003800000 */
.L_x_788:
[----:B------:R-:W-:Y:S01]  /*3480*/  UIADD3 UR4, UR37, 0x400, URZ ;  /* 0x0000040025047890 */ /* 0x000fe2000fffe03f */
[----:B------:R-:W-:Y:S01]  /*3490*/  WARPGROUP.ARRIVE ;  /* 0x00000000000079c5 */ /* 0x000fe20000000000 */
[----:B------:R-:W-:-:S05]  /*34a0*/  UIADD3 UR5, UR37, 0x26400, URZ ;  /* 0x0002640025057890 */ /* 0x000fca000fffe03f */
[----:B--2---:R-:W2:Y:S01]  /*34b0*/  S2R R4, SR_TID.X ;  /* 0x0000000000047919 */ /* 0x004ea20000002100 */
[----:B------:R-:W-:Y:S01]  /*34c0*/  USHF.R.U32.HI UR4, URZ, 0x4, UR4 ;  /* 0x000000043f047899 */ /* 0x000fe20008011604 */
[----:B------:R-:W-:Y:S01]  /*34d0*/  IMAD R5, R174, -0x40, R152 ;  /* 0xffffffc0ae057824 */ /* 0x000fe200078e0298 */
[----:B------:R-:W-:Y:S01]  /*34e0*/  USHF.R.U32.HI UR5, URZ, 0x4, UR5 ;  /* 0x000000043f057899 */ /* 0x000fe20008011605 */
[----:B------:R-:W5:Y:S01]  /*34f0*/  S2R R57, SR_TID.X ;  /* 0x0000000000397919 */ /* 0x000f620000002100 */
[----:B------:R-:W-:Y:S02]  /*3500*/  ULOP3.LUT UR4, UR4, 0x3fff, URZ, 0xc0, !UPT ;  /* 0x00003fff04047892 */ /* 0x000fe4000f8ec03f */
[----:B------:R-:W-:Y:S01]  /*3510*/  ULOP3.LUT UR5, UR5, 0x3fff, URZ, 0xc0, !UPT ;  /* 0x00003fff05057892 */ /* 0x000fe2000f8ec03f */
[----:B------:R-:W-:Y:S01]  /*3520*/  IADD3 R5, -R22, 0x40, R5 ;  /* 0x0000004016057810 */ /* 0x000fe20007ffe105 */
[----:B------:R-:W-:Y:S02]  /*3530*/  ULOP3.LUT UR4, UR4, 0x10000, URZ, 0xfc, !UPT ;  /* 0x0001000004047892 */ /* 0x000fe4000f8efc3f */
[----:B------:R-:W-:Y:S01]  /*3540*/  ULOP3.LUT UR5, UR5, 0x10000, URZ, 0xfc, !UPT ;  /* 0x0001000005057892 */ /* 0x000fe2000f8efc3f */
[C---:B------:R-:W-:Y:S01]  /*3550*/  ISETP.GT.AND P5, PT, R5.reuse, RZ, PT ;  /* 0x000000ff0500720c */ /* 0x040fe20003fa4270 */
[----:B------:R-:W-:Y:S01]  /*3560*/  ULEA UR6, UR36, UR4, 0xc ;  /* 0x0000000424067291 */ /* 0x000fe2000f8e603f */
[C---:B------:R-:W-:Y:S01]  /*3570*/  ISETP.GT.AND P4, PT, R5.reuse, 0x1, PT ;  /* 0x000000010500780c */ /* 0x040fe20003f84270 */
[----:B------:R-:W-:Y:S01]  /*3580*/  UMOV UR9, 0x40000040 ;  /* 0x4000004000097882 */ /* 0x000fe20000000000 */
[----:B------:R-:W-:Y:S01]  /*3590*/  UMOV UR11, 0x40000040 ;  /* 0x40000040000b7882 */ /* 0x000fe20000000000 */
[----:B------:R-:W-:Y:S01]  /*35a0*/  UIADD3 UR14, UR5, 0x800, URZ ;  /* 0x00000800050e7890 */ /* 0x000fe2000fffe03f */
[C---:B------:R-:W-:Y:S01]  /*35b0*/  ISETP.GT.AND P3, PT, R5.reuse, 0x8, PT ;  /* 0x000000080500780c */ /* 0x040fe20003f64270 */
[----:B------:R-:W-:Y:S01]  /*35c0*/  UMOV UR8, UR5 ;  /* 0x0000000500087c82 */ /* 0x000fe20008000000 */
[----:B------:R-:W-:Y:S01]  /*35d0*/  UMOV UR10, UR6 ;  /* 0x00000006000a7c82 */ /* 0x000fe20008000000 */
[----:B------:R-:W-:Y:S01]  /*35e0*/  UIADD3 UR15, UR6, 0x800, URZ ;  /* 0x00000800060f7890 */ /* 0x000fe2000fffe03f */
[----:B------:R-:W-:Y:S01]  /*35f0*/  HGMMA.64x64x16.F32.BF16 R24, gdesc[UR8], R24, gsb0 ;  /* 0x00e00000081879f0 */ /* 0x000fe20008001818 */
[----:B------:R-:W-:Y:S01]  /*3600*/  UIADD3 UR8, UR5, 0x2, URZ ;  /* 0x0000000205087890 */ /* 0x000fe2000fffe03f */
[C---:B------:R-:W-:Y:S01]  /*3610*/  ISETP.GT.AND P2, PT, R5.reuse, 0x9, PT ;  /* 0x000000090500780c */ /* 0x040fe20003f44270 */
[----:B------:R-:W-:Y:S01]  /*3620*/  UIADD3 UR10, UR6, 0x2, URZ ;  /* 0x00000002060a7890 */ /* 0x000fe2000fffe03f */
[C---:B------:R-:W-:Y:S01]  /*3630*/  ISETP.GT.AND P1, PT, R5.reuse, 0x10, PT ;  /* 0x000000100500780c */ /* 0x040fe20003f24270 */
[----:B------:R-:W-:Y:S01]  /*3640*/  UMOV UR9, 0x40000040 ;  /* 0x4000004000097882 */ /* 0x000fe20000000000 */
[----:B------:R-:W-:Y:S01]  /*3650*/  UMOV UR11, 0x40000040 ;  /* 0x40000040000b7882 */ /* 0x000fe20000000000 */
[----:B------:R-:W-:Y:S01]  /*3660*/  UMOV UR25, 0x40000040 ;  /* 0x4000004000197882 */ /* 0x000fe20000000000 */
[----:B------:R-:W-:Y:S01]  /*3670*/  UMOV UR27, 0x40000040 ;  /* 0x40000040001b7882 */ /* 0x000fe20000000000 */
[----:B------:R-:W-:-:S02]  /*3680*/  ISETP.GT.AND P6, PT, R5, 0x11, PT ;  /* 0x000000110500780c */ /* 0x000fc40003fc4270 */
[----:B--2---:R-:W-:Y:S02]  /*3690*/  SHF.R.U32.HI R4, RZ, 0x7, R4 ;  /* 0x00000007ff047819 */ /* 0x004fe40000011604 */
[----:B-----5:R-:W-:-:S04]  /*36a0*/  LOP3.LUT R57, R57, 0x7f, RZ, 0xc0, !PT ;  /* 0x0000007f39397812 */ /* 0x020fc800078ec0ff */
[----:B------:R-:W2:Y:S02]  /*36b0*/  SHFL.IDX PT, R4, R4, RZ, 0x1f ;  /* 0x00001fff04047589 */ /* 0x000ea400000e0000 */
[----:B--2---:R-:W-:-:S13]  /*36c0*/  R2UR UR7, R4 ;  /* 0x00000000040772ca */ /* 0x004fda00000e0000 */
[----:B------:R-:W-:-:S04]  /*36d0*/  UISETP.GT.AND UP0, UPT, UR7, 0x7f, UPT ;  /* 0x0000007f0700788c */ /* 0x000fc8000bf04270 */
[----:B------:R-:W-:Y:S01]  /*36e0*/  USEL UR7, URZ, 0x2, !UP0 ;  /* 0x000000023f077887 */ /* 0x000fe2000c000000 */
[----:B------:R-:W-:Y:S02]  /*36f0*/  WARPGROUP.DEPBAR.LE gsb0, 0x0 ;  /* 0x00008000000079c5 */ /* 0x000fe40000010000 */
[----:B------:R-:W-:-:S06]  /*3700*/  WARPGROUP.ARRIVE ;  /* 0x00000000000079c5 */ /* 0x000fcc0000000000 */
[----:B------:R-:W-:Y:S01]  /*3710*/  HGMMA.64x64x16.F32.BF16 R24, gdesc[UR8], R24, gsb0 ;  /* 0x00e00000081879f0 */ /* 0x000fe20008001818 */
[----:B------:R-:W-:Y:S02]  /*3720*/  UIADD3 UR8, UR5, 0x4, URZ ;  /* 0x0000000405087890 */ /* 0x000fe4000fffe03f */
[----:B------:R-:W-:Y:S01]  /*3730*/  UIADD3 UR10, UR6, 0x4, URZ ;  /* 0x00000004060a7890 */ /* 0x000fe2000fffe03f */
[----:B------:R-:W-:Y:S01]  /*3740*/  UMOV UR9, 0x40000040 ;  /* 0x4000004000097882 */ /* 0x000fe20000000000 */
[----:B------:R-:W-:Y:S01]  /*3750*/  UMOV UR11, 0x40000040 ;  /* 0x40000040000b7882 */ /* 0x000fe20000000000 */
        /* <DEDUP_REMOVED lines=94> */
[----:B------:R-:W-:Y:S02]  /*3d40*/  UIADD3 UR8, UR7, UR14, URZ ;  /* 0x0000000e07087290 */ /* 0x000fe4000fffe03f */
[----:B------:R-:W-:Y:S01]  /*3d50*/  UIADD3 UR10, UR7, UR15, URZ ;  /* 0x0000000f070a7290 */ /* 0x000fe2000fffe03f */
[----:B------:R-:W-:Y:S01]  /*3d60*/  UMOV UR9, 0x40000040 ;  /* 0x4000004000097882 */ /* 0x000fe20000000000 */
[----:B------:R-:W-:Y:S01]  /*3d70*/  UMOV UR11, 0x40000040 ;  /* 0x40000040000b7882 */ /* 0x000fe20000000000 */
[----:B------:R-:W-:Y:S02]  /*3d80*/  WARPGROUP.DEPBAR.LE gsb0, 0x0 ;  /* 0x00008000000079c5 */ /* 0x000fe40000010000 */
[----:B------:R-:W-:-:S06]  /*3d90*/  WARPGROUP.ARRIVE ;  /* 0x00000000000079c5 */ /* 0x000fcc0000000000 */
[----:B------:R-:W-:Y:S01]  /*3da0*/  HGMMA.64x64x16.F32.BF16 R24, gdesc[UR8], R24, gsb0 ;  /* 0x00e00000081879f0 */ /* 0x000fe20008001818 */
[----:B------:R-:W-:Y:S01]  /*3db0*/  UMOV UR9, 0x4 ;  /* 0x0000000400097882 */ /* 0x000fe20000000000 */
[----:B------:R-:W-:Y:S01]  /*3dc0*/  UMOV UR10, 0x28 ;  /* 0x00000028000a7882 */ /* 0x000fe20000000000 */
[----:B------:R-:W-:Y:S02]  /*3dd0*/  USEL UR8, UR9, 0x2, UP0 ;  /* 0x0000000209087887 */ /* 0x000fe40008000000 */
[----:B------:R-:W-:Y:S02]  /*3de0*/  USEL UR9, UR9, 0x6, !UP0 ;  /* 0x0000000609097887 */ /* 0x000fe4000c000000 */
[----:B------:R-:W-:Y:S02]  /*3df0*/  UIADD3 UR24, UR14, UR8, URZ ;  /* 0x000000080e187290 */ /* 0x000fe4000fffe03f */
[----:B------:R-:W-:Y:S01]  /*3e00*/  UIADD3 UR26, UR15, UR8, URZ ;  /* 0x000000080f1a7290 */ /* 0x000fe2000fffe03f */
[----:B------:R-:W-:Y:S01]  /*3e10*/  UMOV UR11, 0xa00 ;  /* 0x00000a00000b7882 */ /* 0x000fe20000000000 */
[----:B------:R-:W-:-:S02]  /*3e20*/  USEL UR10, UR10, 0x26, UP0 ;  /* 0x000000260a0a7887 */ /* 0x000fc40008000000 */
[----:B------:R-:W-:Y:S02]  /*3e30*/  USEL UR11, UR11, 0x980, UP0 ;  /* 0x000009800b0b7887 */ /* 0x000fe40008000000 */
[----:B------:R-:W-:Y:S02]  /*3e40*/  ULOP3.LUT UR10, UR10, 0x6, URZ, 0xc0, !UPT ;  /* 0x000000060a0a7892 */ /* 0x000fe4000f8ec03f */
[----:B------:R-:W-:Y:S01]  /*3e50*/  ULOP3.LUT UR11, UR11, 0xa00, URZ, 0xc0, !UPT ;  /* 0x00000a000b0b7892 */ /* 0x000fe2000f8ec03f */
[----:B------:R-:W-:Y:S02]  /*3e60*/  WARPGROUP.DEPBAR.LE gsb0, 0x0 ;  /* 0x00008000000079c5 */ /* 0x000fe40000010000 */
[----:B------:R-:W-:-:S06]  /*3e70*/  WARPGROUP.ARRIVE ;  /* 0x00000000000079c5 */ /* 0x000fcc0000000000 */
[----:B------:R-:W-:Y:S01]  /*3e80*/  HGMMA.64x64x16.F32.BF16 R24, gdesc[UR24], R24, gsb0 ;  /* 0x00e00000181879f0 */ /* 0x000fe20008001818 */
[----:B------:R-:W-:Y:S02]  /*3e90*/  UIADD3 UR24, UR14, UR9, URZ ;  /* 0x000000090e187290 */ /* 0x000fe4000fffe03f */
[----:B------:R-:W-:Y:S01]  /*3ea0*/  UIADD3 UR26, UR15, UR9, URZ ;  /* 0x000000090f1a7290 */ /* 0x000fe2000fffe03f */
[----:B------:R-:W-:Y:S01]  /*3eb0*/  UMOV UR25, 0x40000040 ;  /* 0x4000004000197882 */ /* 0x000fe20000000000 */
[----:B------:R-:W-:Y:S01]  /*3ec0*/  UMOV UR27, 0x40000040 ;  /* 0x40000040001b7882 */ /* 0x000fe20000000000 */
[----:B------:R-:W-:Y:S01]  /*3ed0*/  ULOP3.LUT UR15, UR42, 0x2000000, URZ, 0xfc, !UPT ;  /* 0x020000002a0f7892 */ /* 0x000fe2000f8efc3f */
[----:B------:R-:W-:Y:S02]  /*3ee0*/  WARPGROUP.DEPBAR.LE gsb0, 0x0 ;  /* 0x00008000000079c5 */ /* 0x000fe40000010000 */
[----:B------:R-:W-:-:S06]  /*3ef0*/  WARPGROUP.ARRIVE ;  /* 0x00000000000079c5 */ /* 0x000fcc0000000000 */
[----:B------:R-:W-:Y:S01]  /*3f00*/  HGMMA.64x64x16.F32.BF16 R24, gdesc[UR24], R24, gsb0 ;  /* 0x00e00000181879f0 */ /* 0x000fe20008001818 */
[----:B------:R-:W-:Y:S02]  /*3f10*/  UIADD3 UR24, UR10, UR11, UR5 ;  /* 0x0000000b0a187290 */ /* 0x000fe4000fffe005 */
[----:B------:R-:W-:Y:S01]  /*3f20*/  UIADD3 UR26, UR10, UR11, UR6 ;  /* 0x0000000b0a1a7290 */ /* 0x000fe2000fffe006 */
[----:B------:R-:W-:Y:S01]  /*3f30*/  UMOV UR25, 0x40000040 ;  /* 0x4000004000197882 */ /* 0x000fe20000000000 */
[----:B------:R-:W-:Y:S01]  /*3f40*/  UMOV UR27, 0x40000040 ;  /* 0x40000040001b7882 */ /* 0x000fe20000000000 */
[----:B------:R-:W-:Y:S02]  /*3f50*/  UIADD3 UR10, UR5, 0xa00, URZ ;  /* 0x00000a00050a7890 */ /* 0x000fe4000fffe03f */
[----:B------:R-:W-:Y:S01]  /*3f60*/  UIADD3 UR11, UR6, 0xa00, URZ ;  /* 0x00000a00060b7890 */ /* 0x000fe2000fffe03f */
        /* <DEDUP_REMOVED lines=21> */
[----:B------:R-:W-:Y:S01]  /*40c0*/  UMOV UR10, 0x30 ;  /* 0x00000030000a7882 */ /* 0x000fe20000000000 */
[----:B------:R-:W-:Y:S01]  /*40d0*/  UMOV UR11, 0xc00 ;  /* 0x00000c00000b7882 */ /* 0x000fe20000000000 */
[----:B------:R-:W-:Y:S02]  /*40e0*/  USEL UR10, UR10, 0x2e, UP0 ;  /* 0x0000002e0a0a7887 */ /* 0x000fe40008000000 */
[----:B------:R-:W-:-:S02]  /*40f0*/  USEL UR11, UR11, 0xb80, UP0 ;  /* 0x00000b800b0b7887 */ /* 0x000fc40008000000 */
[----:B------:R-:W-:Y:S02]  /*4100*/  ULOP3.LUT UR10, UR10, 0x6, URZ, 0xc0, !UPT ;  /* 0x000000060a0a7892 */ /* 0x000fe4000f8ec03f */
        /* <DEDUP_REMOVED lines=53> */
[----:B------:R-:W-:Y:S02]  /*4460*/  UMOV UR7, 0x40 ;  /* 0x0000004000077882 */ /* 0x000fe40000000000 */
[----:B------:R-:W-:-:S04]  /*4470*/  USEL UR7, UR7, 0x3e, UP0 ;  /* 0x0000003e07077887 */ /* 0x000fc80008000000 */
        /* <DEDUP_REMOVED lines=8> */
[----:B------:R-:W-:Y:S02]  /*4500*/  UIADD3 UR8, UR9, UR10, URZ ;  /* 0x0000000a09087290 */ /* 0x000fe4000fffe03f */
[----:B------:R-:W-:-:S03]  /*4510*/  UIADD3 UR10, UR9, UR11, URZ ;  /* 0x0000000b090a7290 */ /* 0x000fc6000fffe03f */
[----:B------:R-:W-:Y:S01]  /*4520*/  UMOV UR9, 0x40000040 ;  /* 0x4000004000097882 */ /* 0x000fe20000000000 */
[----:B------:R-:W-:Y:S01]  /*4530*/  UMOV UR11, 0x40000040 ;  /* 0x40000040000b7882 */ /* 0x000fe20000000000 */
[----:B------:R-:W-:Y:S02]  /*4540*/  WARPGROUP.DEPBAR.LE gsb0, 0x0 ;  /* 0x00008000000079c5 */ /* 0x000fe40000010000 */
[----:B------:R-:W-:-:S06]  /*4550*/  WARPGROUP.ARRIVE ;  /* 0x00000000000079c5 */ /* 0x000fcc0000000000 */
[----:B------:R-:W-:Y:S03]  /*4560*/  HGMMA.64x64x16.F32.BF16 R24, gdesc[UR24], R24, gsb0 ;  /* 0x00e00000181879f0 */ /* 0x000fe60008001818 */
[----:B------:R-:W-:Y:S02]  /*4570*/  WARPGROUP.DEPBAR.LE gsb0, 0x0 ;  /* 0x00008000000079c5 */ /* 0x000fe40000010000 */
[----:B------:R-:W-:-:S06]  /*4580*/  WARPGROUP.ARRIVE ;  /* 0x00000000000079c5 */ /* 0x000fcc0000000000 */
[----:B------:R-:W-:Y:S01]  /*4590*/  HGMMA.64x64x16.F32.BF16 R24, gdesc[UR8], R24, gsb0 ;  /* 0x00e00000081879f0 */ /* 0x000fe20008001818 */
[----:B------:R-:W-:Y:S01]  /*45a0*/  UMOV UR8, 0x1000 ;  /* 0x0000100000087882 */ /* 0x000fe20000000000 */
[----:B------:R-:W-:Y:S01]  /*45b0*/  UMOV UR9, 0x40000040 ;  /* 0x4000004000097882 */ /* 0x000fe20000000000 */
[----:B------:R-:W-:Y:S01]  /*45c0*/  USEL UR8, UR8, 0xf80, UP0 ;  /* 0x00000f8008087887 */ /* 0x000fe20008000000 */
[----:B------:R-:W-:-:S03]  /*45d0*/  UMOV UR11, 0x40000040 ;  /* 0x40000040000b7882 */ /* 0x000fc60000000000 */
[----:B------:R-:W-:-:S04]  /*45e0*/  ULOP3.LUT UR8, UR8, 0x1e00, URZ, 0xc0, !UPT ;  /* 0x00001e0008087892 */ /* 0x000fc8000f8ec03f */
[----:B------:R-:W-:Y:S02]  /*45f0*/  UIADD3 UR10, UR7, UR8, UR5 ;  /* 0x00000008070a7290 */ /* 0x000fe4000fffe005 */
[----:B------:R-:W-:-:S03]  /*4600*/  UIADD3 UR6, UR7, UR8, UR6 ;  /* 0x0000000807067290 */ /* 0x000fc6000fffe006 */
[----:B------:R-:W-:Y:S02]  /*4610*/  UMOV UR7, 0x40000040 ;  /* 0x4000004000077882 */ /* 0x000fe40000000000 */
[----:B------:R-:W-:Y:S02]  /*4620*/  UMOV UR8, UR10 ;  /* 0x0000000a00087c82 */ /* 0x000fe40008000000 */
[----:B------:R-:W-:Y:S01]  /*4630*/  UMOV UR10, UR6 ;  /* 0x00000006000a7c82 */ /* 0x000fe20008000000 */
[----:B------:R-:W-:Y:S01]  /*4640*/  ULEA UR6, UR36, UR15, 0xc ;  /* 0x0000000f24067291 */ /* 0x000fe2000f8e603f */
[----:B------:R-:W-:Y:S02]  /*4650*/  WARPGROUP.DEPBAR.LE gsb0, 0x0 ;  /* 0x00008000000079c5 */ /* 0x000fe40000010000 */
[----:B------:R-:W-:-:S06]  /*4660*/  WARPGROUP.ARRIVE ;  /* 0x00000000000079c5 */ /* 0x000fcc0000000000 */
[----:B------:R-:W-:Y:S01]  /*4670*/  HGMMA.64x64x16.F32.BF16 R24, gdesc[UR8], R24, gsb0 ;  /* 0x00e00000081879f0 */ /* 0x000fe20008001818 */
[----:B------:R-:W-:Y:S01]  /*4680*/  ULDC UR9, c[0x0][0xa80] ;  /* 0x0002a00000097ab9 */ /* 0x000fe20000000800 */
[----:B------:R-:W-:Y:S01]  /*4690*/  UIADD3 UR8, UR6, 0x80, URZ ;  /* 0x0000008006087890 */ /* 0x000fe2000fffe03f */
[----:B------:R-:W-:-:S06]  /*46a0*/  UMOV UR11, 0x40000040 ;  /* 0x40000040000b7882 */ /* 0x000fcc0000000000 */
[----:B------:R-:W-:Y:S01]  /*46b0*/  UMOV UR10, UR8 ;  /* 0x00000008000a7c82 */ /* 0x000fe20008000000 */
[----:B------:R-:W-:Y:S01]  /*46c0*/  UIADD3 UR8, UR6, 0x100, URZ ;  /* 0x0000010006087890 */ /* 0x000fe2000fffe03f */
        /* <DEDUP_REMOVED lines=51> */
[----:B------:R-:W-:Y:S02]  /*4a00*/  FMNMX.FTZ R5, R26, R27, !PT ;  /* 0x0000001b1a057209 */ /* 0x000fe40007810000 */
[----:B------:R-:W-:-:S02]  /*4a10*/  FMNMX.FTZ R7, R53, R4, !PT ;  /* 0x0000000435077209 */ /* 0x000fc40007810000 */
[----:B------:R-:W-:Y:S02]  /*4a20*/  FSEL R46, R46, -INF , P1 ;  /* 0xff8000002e2e7808 */ /* 0x000fe40000800000 */
[----:B------:R-:W-:Y:S01]  /*4a30*/  FSEL R47, R47, -INF , P6 ;  /* 0xff8000002f2f7808 */ /* 0x000fe20003000000 */
[----:B------:R-:W2:Y:S01]  /*4a40*/  SHFL.BFLY PT, R4, R7, 0x2, 0x1f ;  /* 0x0c401f0007047f89 */ /* 0x000ea200000e0000 */
[----:B------:R-:W-:Y:S02]  /*4a50*/  FSEL R50, R50, -INF , P5 ;  /* 0xff80000032327808 */ /* 0x000fe40002800000 */
[----:B------:R-:W-:Y:S02]  /*4a60*/  FSEL R51, R51, -INF , P4 ;  /* 0xff80000033337808 */ /* 0x000fe40002000000 */
[----:B------:R-:W-:Y:S02]  /*4a70*/  FSEL R54, R54, -INF , P3 ;  /* 0xff80000036367808 */ /* 0x000fe40001800000 */
[----:B------:R-:W-:-:S02]  /*4a80*/  FSEL R55, R55, -INF , P2 ;  /* 0xff80000037377808 */ /* 0x000fc40001000000 */
[----:B------:R-:W-:Y:S02]  /*4a90*/  ISETP.GE.AND P2, PT, R152, 0x41, PT ;  /* 0x000000419800780c */ /* 0x000fe40003f46270 */
[----:B--2---:R-:W-:Y:S02]  /*4aa0*/  FMNMX.FTZ R8, R7, R4, !PT ;  /* 0x0000000407087209 */ /* 0x004fe40007810000 */
[----:B------:R-:W-:-:S03]  /*4ab0*/  FMNMX.FTZ R4, R30, R5, !PT ;  /* 0x000000051e047209 */ /* 0x000fc60007810000 */
[----:B------:R-:W2:Y:S01]  /*4ac0*/  SHFL.BFLY PT, R9, R8, 0x1, 0x1f ;  /* 0x0c201f0008097f89 */ /* 0x000ea200000e0000 */
[----:B------:R-:W-:-:S04]  /*4ad0*/  FMNMX.FTZ R5, R31, R4, !PT ;  /* 0x000000041f057209 */ /* 0x000fc80007810000 */
[----:B------:R-:W-:-:S04]  /*4ae0*/  FMNMX.FTZ R4, R34, R5, !PT ;  /* 0x0000000522047209 */ /* 0x000fc80007810000 */
[----:B------:R-:W-:-:S04]  /*4af0*/  FMNMX.FTZ R5, R35, R4, !PT ;  /* 0x0000000423057209 */ /* 0x000fc80007810000 */
[----:B01-34-:R-:W-:-:S04]  /*4b00*/  FMNMX.FTZ R6, R38, R5, !PT ;  /* 0x0000000526067209 */ /* 0x01bfc80007810000 */
[----:B------:R-:W-:-:S04]  /*4b10*/  FMNMX.FTZ R5, R39, R6, !PT ;  /* 0x0000000627057209 */ /* 0x000fc80007810000 */
[----:B------:R-:W-:Y:S02]  /*4b20*/  FMNMX.FTZ R6, R42, R5, !PT ;  /* 0x000000052a067209 */ /* 0x000fe40007810000 */
[----:B--2---:R-:W-:Y:S02]  /*4b30*/  FMNMX.FTZ R4, R8, R9, !PT ;  /* 0x0000000908047209 */ /* 0x004fe40007810000 */
        /* <DEDUP_REMOVED lines=11> */
[----:B------:R-:W-:Y:S01]  /*4bf0*/  MUFU.EX2 R6, R24 ;  /* 0x0000001800067308 */ /* 0x000fe20000000800 */
        /* <DEDUP_REMOVED lines=10> */
[--C-:B------:R-:W-:Y:S01]  /*4ca0*/  FFMA.FTZ R21, R45, UR9, -R56.reuse ;  /* 0x000000092d157c23 */ /* 0x100fe20008010838 */
[--C-:B------:R-:W-:Y:S01]  /*4cb0*/  FFMA.FTZ R153, R48, UR9, -R56.reuse ;  /* 0x0000000930997c23 */ /* 0x100fe20008010838 */
[--C-:B------:R-:W-:Y:S01]  /*4cc0*/  FFMA.FTZ R154, R49, UR9, -R56.reuse ;  /* 0x00000009319a7c23 */ /* 0x100fe20008010838 */
[--C-:B------:R-:W-:Y:S01]  /*4cd0*/  FFMA.FTZ R155, R52, UR9, -R56.reuse ;  /* 0x00000009349b7c23 */ /* 0x100fe20008010838 */
[--C-:B------:R-:W-:Y:S01]  /*4ce0*/  FFMA.FTZ R172, R53, UR9, -R56.reuse ;  /* 0x0000000935ac7c23 */ /* 0x100fe20008010838 */
[----:B------:R-:W1:Y:S08]  /*4cf0*/  MUFU.EX2 R7, R7 ;  /* 0x0000000700077308 */ /* 0x000e700000000800 */
[----:B------:R-:W-:Y:S08]  /*4d00*/  MUFU.EX2 R8, R28 ;  /* 0x0000001c00087308 */ /* 0x000ff00000000800 */
[----:B------:R-:W2:Y:S01]  /*4d10*/  MUFU.EX2 R9, R9 ;  /* 0x0000000900097308 */ /* 0x000ea20000000800 */
[----:B-1----:R-:W-:Y:S01]  /*4d20*/  F2FP.BF16.F32.PACK_AB R156, R7, R6 ;  /* 0x00000006079c723e */ /* 0x002fe200000010ff */
[----:B------:R-:W-:Y:S01]  /*4d30*/  FADD.FTZ R7, R6, R7 ;  /* 0x0000000706077221 */ /* 0x000fe20000010000 */
[----:B0-----:R-:W-:Y:S01]  /*4d40*/  FMNMX.FTZ R24, R5, R14, !PT ;  /* 0x0000000e05187209 */ /* 0x001fe20007810000 */
[----:B------:R-:W-:-:S04]  /*4d50*/  FFMA.FTZ R14, R40, UR9, -R56 ;  /* 0x00000009280e7c23 */ /* 0x000fc80008010838 */
[----:B------:R-:W0:Y:S01]  /*4d60*/  SHFL.BFLY PT, R5, R24, 0x1, 0x1f ;  /* 0x0c201f0018057f89 */ /* 0x000e2200000e0000 */
[----:B------:R-:W-:Y:S08]  /*4d70*/  MUFU.EX2 R10, R10 ;  /* 0x0000000a000a7308 */ /* 0x000ff00000000800 */
[----:B------:R-:W1:Y:S01]  /*4d80*/  MUFU.EX2 R11, R11 ;  /* 0x0000000b000b7308 */ /* 0x000e620000000800 */
[----:B--2---:R-:W-:Y:S01]  /*4d90*/  F2FP.BF16.F32.PACK_AB R158, R9, R8 ;  /* 0x00000008099e723e */ /* 0x004fe200000010ff */
[----:B------:R-:W-:-:S04]  /*4da0*/  FADD.FTZ R8, R8, R7 ;  /* 0x0000000708087221 */ /* 0x000fc80000010000 */
[----:B------:R-:W-:Y:S02]  /*4db0*/  FADD.FTZ R9, R9, R8 ;  /* 0x0000000809097221 */ /* 0x000fe40000010000 */
[----:B------:R-:W-:Y:S01]  /*4dc0*/  MUFU.EX2 R12, R12 ;  /* 0x0000000c000c7308 */ /* 0x000fe20000000800 */
[----:B0-----:R-:W-:-:S07]  /*4dd0*/  FMNMX.FTZ R5, R24, R5, !PT ;  /* 0x0000000518057209 */ /* 0x001fce0007810000 */
[----:B------:R-:W0:Y:S01]  /*4de0*/  MUFU.EX2 R13, R13 ;  /* 0x0000000d000d7308 */ /* 0x000e220000000800 */
[----:B-1----:R-:W-:Y:S01]  /*4df0*/  F2FP.BF16.F32.PACK_AB R160, R11, R10 ;  /* 0x0000000a0ba0723e */ /* 0x002fe200000010ff */
[----:B------:R-:W-:Y:S01]  /*4e00*/  FADD.FTZ R10, R10, R9 ;  /* 0x000000090a0a7221 */ /* 0x000fe20000010000 */
[C---:B------:R-:W-:Y:S01]  /*4e10*/  FSETP.NEU.FTZ.AND P1, PT, R5.reuse, -INF , PT ;  /* 0xff8000000500780b */ /* 0x040fe20003f3d000 */
[----:B------:R-:W-:Y:S02]  /*4e20*/  FMUL.FTZ R24, R5, UR9 ;  /* 0x0000000905187c20 */ /* 0x000fe40008410000 */
[----:B------:R-:W-:Y:S02]  /*4e30*/  FADD.FTZ R11, R11, R10 ;  /* 0x0000000a0b0b7221 */ /* 0x000fe40000010000 */
[----:B------:R-:W-:Y:S01]  /*4e40*/  MUFU.EX2 R14, R14 ;  /* 0x0000000e000e7308 */ /* 0x000fe20000000800 */
[----:B------:R-:W-:Y:S02]  /*4e50*/  FSEL R25, R24, RZ, P1 ;  /* 0x000000ff18197208 */ /* 0x000fe40000800000 */
        /* <DEDUP_REMOVED lines=11> */
[----:B------:R-:W-:Y:S01]  /*4f10*/  @!P1 IADD3 R24, R3, 0x38840, RZ ;  /* 0x0003884003189810 */ /* 0x000fe20007ffe0ff */
[--C-:B------:R-:W-:Y:S01]  /*4f20*/  FFMA.FTZ R46, R46, UR9, -R25.reuse ;  /* 0x000000092e2e7c23 */ /* 0x100fe20008010819 */
[--C-:B------:R-:W-:Y:S01]  /*4f30*/  FFMA.FTZ R47, R47, UR9, -R25.reuse ;  /* 0x000000092f2f7c23 */ /* 0x100fe20008010819 */
[--C-:B------:R-:W-:Y:S01]  /*4f40*/  FFMA.FTZ R50, R50, UR9, -R25.reuse ;  /* 0x0000000932327c23 */ /* 0x100fe20008010819 */
[----:B------:R-:W-:Y:S01]  /*4f50*/  @!P1 PRMT R24, RZ, 0x654, R24 ;  /* 0x00000654ff189816 */ /* 0x000fe20000000018 */
[--C-:B------:R-:W-:Y:S01]  /*4f60*/  FFMA.FTZ R51, R51, UR9, -R25.reuse ;  /* 0x0000000933337c23 */ /* 0x100fe20008010819 */
[--C-:B------:R-:W-:Y:S01]  /*4f70*/  FFMA.FTZ R54, R54, UR9, -R25.reuse ;  /* 0x0000000936367c23 */ /* 0x100fe20008010819 */
[----:B------:R-:W-:Y:S01]  /*4f80*/  FFMA.FTZ R25, R55, UR9, -R25 ;  /* 0x0000000937197c23 */ /* 0x000fe20008010819 */
[----:B------:R1:W-:Y:S01]  /*4f90*/  @!P1 SYNCS.ARRIVE.TRANS64.RED.A1T0 RZ, [R24+URZ], RZ ;  /* 0x000000ff18ff99a7 */ /* 0x0003e2000810043f */
[----:B------:R-:W-:Y:S01]  /*4fa0*/  MUFU.EX2 R173, R26 ;  /* 0x0000001a00ad7308 */ /* 0x000fe20000000800 */
[----:B0-----:R-:W-:Y:S01]  /*4fb0*/  F2FP.BF16.F32.PACK_AB R162, R13, R12 ;  /* 0x0000000c0da2723e */ /* 0x001fe200000010ff */
[----:B------:R-:W-:Y:S01]  /*4fc0*/  FADD.FTZ R12, R12, R11 ;  /* 0x0000000b0c0c7221 */ /* 0x000fe20000010000 */
[----:B------:R-:W-:-:S03]  /*4fd0*/  @!P1 VIADD R3, R3, 0x38860 ;  /* 0x0003886003039836 */ /* 0x000fc60000000000 */
[----:B------:R-:W-:Y:S02]  /*4fe0*/  FADD.FTZ R13, R13, R12 ;  /* 0x0000000c0d0d7221 */ /* 0x000fe40000010000 */
[----:B------:R-:W0:Y:S01]  /*4ff0*/  MUFU.EX2 R176, R27 ;  /* 0x0000001b00b07308 */ /* 0x000e220000000800 */
[----:B------:R-:W-:-:S07]  /*5000*/  @!P1 PRMT R3, RZ, 0x654, R3 ;  /* 0x00000654ff039816 */ /* 0x000fce0000000003 */
[----:B------:R-:W-:Y:S08]  /*5010*/  MUFU.EX2 R175, R30 ;  /* 0x0000001e00af7308 */ /* 0x000ff00000000800 */
[----:B------:R-:W2:Y:S01]  /*5020*/  MUFU.EX2 R178, R31 ;  /* 0x0000001f00b27308 */ /* 0x000ea20000000800 */
[----:B0-----:R-:W-:Y:S01]  /*5030*/  F2FP.BF16.F32.PACK_AB R157, R176, R173 ;  /* 0x000000adb09d723e */ /* 0x001fe200000010ff */
[----:B------:R-:W-:-:S06]  /*5040*/  FADD.FTZ R176, R173, R176 ;  /* 0x000000b0adb07221 */ /* 0x000fcc0000010000 */
[----:B------:R-:W-:Y:S08]  /*5050*/  MUFU.EX2 R177, R34 ;  /* 0x0000002200b17308 */ /* 0x000ff00000000800 */
[----:B------:R-:W0:Y:S01]  /*5060*/  MUFU.EX2 R180, R35 ;  /* 0x0000002300b47308 */ /* 0x000e220000000800 */
[----:B--2---:R-:W-:Y:S01]  /*5070*/  F2FP.BF16.F32.PACK_AB R159, R178, R175 ;  /* 0x000000afb29f723e */ /* 0x004fe200000010ff */
[----:B------:R-:W-:Y:S01]  /*5080*/  BAR.SYNC.DEFER_BLOCKING 0xf, 0x100 ;  /* 0x03c4000000007b1d */ /* 0x000fe20000010000 */
[----:B------:R-:W-:-:S04]  /*5090*/  FADD.FTZ R175, R175, R176 ;  /* 0x000000b0afaf7221 */ /* 0x000fc80000010000 */
[----:B------:R-:W-:Y:S01]  /*50a0*/  FADD.FTZ R178, R178, R175 ;  /* 0x000000afb2b27221 */ /* 0x000fe20000010000 */
[----:B------:R-:W-:Y:S08]  /*50b0*/  MUFU.EX2 R179, R38 ;  /* 0x0000002600b37308 */ /* 0x000ff00000000800 */
[----:B------:R-:W2:Y:S01]  /*50c0*/  MUFU.EX2 R182, R39 ;  /* 0x0000002700b67308 */ /* 0x000ea20000000800 */
[----:B0-----:R-:W-:Y:S01]  /*50d0*/  F2FP.BF16.F32.PACK_AB R161, R180, R177 ;  /* 0x000000b1b4a1723e */ /* 0x001fe200000010ff */
[----:B------:R-:W-:-:S04]  /*50e0*/  FADD.FTZ R177, R177, R178 ;  /* 0x000000b2b1b17221 */ /* 0x000fc80000010000 */
[----:B------:R-:W-:Y:S02]  /*50f0*/  FADD.FTZ R180, R180, R177 ;  /* 0x000000b1b4b47221 */ /* 0x000fe40000010000 */
[----:B------:R-:W0:Y:S01]  /*5100*/  MUFU.EX2 R15, R15 ;  /* 0x0000000f000f7308 */ /* 0x000e220000000800 */
[----:B------:R3:W-:Y:S07]  /*5110*/  STSM.16.M88.4 [R184+0x36400], R156 ;  /* 0x0364009cb8007844 */ /* 0x0007ee0000000200 */
[----:B------:R-:W-:Y:S01]  /*5120*/  MUFU.EX2 R20, R20 ;  /* 0x0000001400147308 */ /* 0x000fe20000000800 */
[----:B--2---:R-:W-:Y:S01]  /*5130*/  F2FP.BF16.F32.PACK_AB R163, R182, R179 ;  /* 0x000000b3b6a3723e */ /* 0x004fe200000010ff */
[----:B------:R-:W-:-:S04]  /*5140*/  FADD.FTZ R179, R179, R180 ;  /* 0x000000b4b3b37221 */ /* 0x000fc80000010000 */
[----:B------:R3:W-:Y:S01]  /*5150*/  STSM.16.M88.4 [R185], R160 ;  /* 0x000000a0b9007844 */ /* 0x0007e20000000200 */
[----:B------:R-:W-:Y:S01]  /*5160*/  FADD.FTZ R182, R182, R179 ;  /* 0x000000b3b6b67221 */ /* 0x000fe20000010000 */
[----:B------:R-:W2:Y:S01]  /*5170*/  MUFU.EX2 R21, R21 ;  /* 0x0000001500157308 */ /* 0x000ea20000000800 */
[----:B0-----:R-:W-:Y:S01]  /*5180*/  F2FP.BF16.F32.PACK_AB R164, R15, R14 ;  /* 0x0000000e0fa4723e */ /* 0x001fe200000010ff */
[----:B------:R-:W-:-:S04]  /*5190*/  FADD.FTZ R14, R14, R13 ;  /* 0x0000000d0e0e7221 */ /* 0x000fc80000010000 */
[----:B------:R-:W-:Y:S02]  /*51a0*/  FADD.FTZ R15, R15, R14 ;  /* 0x0000000e0f0f7221 */ /* 0x000fe40000010000 */
[----:B------:R-:W-:Y:S08]  /*51b0*/  MUFU.EX2 R181, R42 ;  /* 0x0000002a00b57308 */ /* 0x000ff00000000800 */
[----:B------:R-:W0:Y:S01]  /*51c0*/  MUFU.EX2 R192, R43 ;  /* 0x0000002b00c07308 */ /* 0x000e220000000800 */
[----:B--2---:R-:W-:Y:S01]  /*51d0*/  F2FP.BF16.F32.PACK_AB R166, R21, R20 ;  /* 0x0000001415a6723e */ /* 0x004fe200000010ff */
[----:B------:R-:W-:-:S04]  /*51e0*/  FADD.FTZ R20, R20, R15 ;  /* 0x0000000f14147221 */ /* 0x000fc80000010000 */
[----:B------:R-:W-:Y:S02]  /*51f0*/  FADD.FTZ R20, R21, R20 ;  /* 0x0000001415147221 */ /* 0x000fe40000010000 */
[----:B------:R-:W-:Y:S08]  /*5200*/  MUFU.EX2 R183, R46 ;  /* 0x0000002e00b77308 */ /* 0x000ff00000000800 */
        /* <DEDUP_REMOVED lines=8> */
[----:B------:R3:W-:Y:S01]  /*5290*/  STSM.16.M88.4 [R187], R164 ;  /* 0x000000a4bb007844 */ /* 0x0007e20000000200 */
[----:B------:R-:W-:Y:S01]  /*52a0*/  FADD.FTZ R194, R194, R183 ;  /* 0x000000b7c2c27221 */ /* 0x000fe20000010000 */
[----:B------:R-:W-:Y:S08]  /*52b0*/  MUFU.EX2 R155, R155 ;  /* 0x0000009b009b7308 */ /* 0x000ff00000000800 */
[----:B------:R-:W2:Y:S01]  /*52c0*/  MUFU.EX2 R172, R172 ;  /* 0x000000ac00ac7308 */ /* 0x000ea20000000800 */
[----:B0-----:R-:W-:Y:S01]  /*52d0*/  F2FP.BF16.F32.PACK_AB R168, R154, R153 ;  /* 0x000000999aa8723e */ /* 0x001fe200000010ff */
[----:B------:R-:W-:-:S04]  /*52e0*/  FADD.FTZ R153, R153, R20 ;  /* 0x0000001499997221 */ /* 0x000fc80000010000 */
[----:B------:R-:W-:Y:S02]  /*52f0*/  FADD.FTZ R154, R154, R153 ;  /* 0x000000999a9a7221 */ /* 0x000fe40000010000 */
[----:B------:R-:W-:Y:S08]  /*5300*/  MUFU.EX2 R193, R50 ;  /* 0x0000003200c17308 */ /* 0x000ff00000000800 */
[----:B------:R-:W0:Y:S01]  /*5310*/  MUFU.EX2 R196, R51 ;  /* 0x0000003300c47308 */ /* 0x000e220000000800 */
[----:B--2---:R-:W-:-:S07]  /*5320*/  F2FP.BF16.F32.PACK_AB R170, R172, R155 ;  /* 0x0000009bacaa723e */ /* 0x004fce00000010ff */
[----:B------:R-:W-:Y:S08]  /*5330*/  MUFU.EX2 R195, R54 ;  /* 0x0000003600c37308 */ /* 0x000ff00000000800 */
[----:B------:R-:W2:Y:S01]  /*5340*/  MUFU.EX2 R198, R25 ;  /* 0x0000001900c67308 */ /* 0x000ea20000000800 */
[----:B0-----:R-:W-:Y:S01]  /*5350*/  F2FP.BF16.F32.PACK_AB R169, R196, R193 ;  /* 0x000000c1c4a9723e */ /* 0x001fe200000010ff */
[----:B------:R-:W-:-:S04]  /*5360*/  FADD.FTZ R193, R193, R194 ;  /* 0x000000c2c1c17221 */ /* 0x000fc80000010000 */
[----:B------:R-:W-:Y:S01]  /*5370*/  FADD.FTZ R196, R196, R193 ;  /* 0x000000c1c4c47221 */ /* 0x000fe20000010000 */
[----:B--2---:R-:W-:-:S03]  /*5380*/  F2FP.BF16.F32.PACK_AB R171, R198, R195 ;  /* 0x000000c3c6ab723e */ /* 0x004fc600000010ff */
[----:B------:R-:W-:Y:S02]  /*5390*/  FADD.FTZ R195, R195, R196 ;  /* 0x000000c4c3c37221 */ /* 0x000fe40000010000 */
[----:B------:R3:W-:Y:S01]  /*53a0*/  STSM.16.M88.4 [R186], R168 ;  /* 0x000000a8ba007844 */ /* 0x0007e20000000200 */
[----:B-1----:R-:W-:Y:S01]  /*53b0*/  WARPGROUP.ARRIVE ;  /* 0x00000000000079c5 */ /* 0x002fe20000000000 */
[----:B------:R-:W-:-:S05]  /*53c0*/  FADD.FTZ R6, R198, R195 ;  /* 0x000000c3c6067221 */ /* 0x000fca0000010000 */
[----:B------:R-:W-:Y:S01]  /*53d0*/  HGMMA.64x256x16.F32.BF16 R24, R156, gdesc[UR4].tnspB, RZ, !UPT, gsb0 ;  /* 0x43e000049c187df0 */ /* 0x000fe2000c0018ff */
[----:B------:R-:W-:Y:S01]  /*53e0*/  UIADD3 UR6, UR6, 0x180, URZ ;  /* 0x0000018006067890 */ /* 0x000fe2000fffe03f */
[----:B------:R-:W-:Y:S01]  /*53f0*/  UMOV UR7, 0x40000040 ;  /* 0x4000004000077882 */ /* 0x000fe20000000000 */
[----:B------:R-:W-:Y:S02]  /*5400*/  WARPGROUP.DEPBAR.LE gsb0, 0x0 ;  /* 0x00008000000079c5 */ /* 0x000fe40000010000 */
[----:B------:R-:W-:-:S15]  /*5410*/  WARPGROUP.ARRIVE ;  /* 0x00000000000079c5 */ /* 0x000fde0000000000 */
[----:B------:R-:W-:-:S08]  /*5420*/  NOP ;  /* 0x0000000000007918 */ /* 0x000fd00000000000 */
        /* <DEDUP_REMOVED lines=20> */
[----:B------:R0:W-:Y:S02]  /*5570*/  @!P1 SYNCS.ARRIVE.TRANS64.RED.A1T0 RZ, [R3+URZ], RZ ;  /* 0x000000ff03ff99a7 */ /* 0x0001e4000810043f */
[----:B0-----:R-:W-:-:S04]  /*5580*/  FADD.FTZ R3, R155, R154 ;  /* 0x0000009a9b037221 */ /* 0x001fc80000010000 */
[----:B------:R-:W-:Y:S01]  /*5590*/  FADD.FTZ R3, R172, R3 ;  /* 0x00000003ac037221 */ /* 0x000fe20000010000 */
[----:B---3--:R-:W-:Y:S06]  /*55a0*/  @!P2 BRA `(.L_x_790) ;  /* 0x0000002800a4a947 */ /* 0x008fec0003800000 */
[----:B------:R-:W-:Y:S01]  /*55b0*/  VIADD R7, R174, 0xfffffffe ;  /* 0xfffffffeae077836 */ /* 0x000fe20000000000 */
[----:B------:R-:W-:Y:S01]  /*55c0*/  UMOV UR7, UR36 ;  /* 0x0000002400077c82 */ /* 0x000fe20008000000 */
[----:B------:R-:W-:Y:S02]  /*55d0*/  IMAD.MOV.U32 R11, RZ, RZ, R5 ;  /* 0x000000ffff0b7224 */ /* 0x000fe400078e0005 */
[----:B------:R-:W-:-:S07]  /*55e0*/  IMAD.MOV.U32 R9, RZ, RZ, R4 ;  /* 0x000000ffff097224 */ /* 0x000fce00078e0004 */
.L_x_799:
[----:B------:R-:W-:Y:S01]  /*55f0*/  UIADD3 UR14, UR7, 0x1, URZ ;  /* 0x00000001070e7890 */ /* 0x000fe2000fffe03f */
[C---:B------:R-:W-:Y:S01]  /*5600*/  ISETP.GT.AND P2, PT, R7.reuse, RZ, PT ;  /* 0x000000ff0700720c */ /* 0x040fe20003f44270 */
[----:B------:R-:W-:Y:S02]  /*5610*/  VIADD R7, R7, 0xffffffff ;  /* 0xffffffff07077836 */ /* 0x000fe40000000000 */
[----:B------:R-:W-:-:S04]  /*5620*/  UISETP.NE.AND UP0, UPT, UR14, 0x2, UPT ;  /* 0x000000020e00788c */ /* 0x000fc8000bf05270 */
[----:B------:R-:W-:Y:S02]  /*5630*/  USEL UR14, UR14, URZ, UP0 ;  /* 0x0000003f0e0e7287 */ /* 0x000fe40008000000 */
[----:B------:R-:W-:-:S05]  /*5640*/  USEL UR6, URZ, 0x1, UP0 ;  /* 0x000000013f067887 */ /* 0x000fca0008000000 */
[----:B------:R-:W-:Y:S01]  /*5650*/  UMOV UR36, UR14 ;  /* 0x0000000e00247c82 */ /* 0x000fe20008000000 */
[----:B------:R-:W-:Y:S01]  /*5660*/  LOP3.LUT R2, R2, UR6, RZ, 0x3c, !PT ;  /* 0x0000000602027c12 */ /* 0x000fe2000f8e3cff */
[----:B------:R-:W-:Y:S06]  /*5670*/  @P0 BRA `(.L_x_791) ;  /* 0x0000000000040947 */ /* 0x000fec0003800000 */
[----:B------:R-:W-:Y:S01]  /*5680*/  BPT.TRAP 0x1 ;  /* 0x000000040000795c */ /* 0x000fe20000300000 */
.L_x_791:
[----:B------:R-:W-:Y:S01]  /*5690*/  ULEA UR6, UR36, UR37, 0x3 ;  /* 0x0000002524067291 */ /* 0x000fe2000f8e183f */
[----:B------:R-:W-:-:S08]  /*56a0*/  SHF.L.U32 R4, R2, 0x1f, RZ ;  /* 0x0000001f02047819 */ /* 0x000fd000000006ff */
[----:B------:R0:W1:Y:S01]  /*56b0*/  SYNCS.PHASECHK.TRANS64.TRYWAIT P3, [UR6+0x38830], R4 ;  /* 0x03883004ff0075a7 */ /* 0x0000620008060146 */
[----:B------:R-:W-:Y:S05]  /*56c0*/  @P0 BRA `(.L_x_792) ;  /* 0x0000000000040947 */ /* 0x000fea0003800000 */
[----:B------:R-:W-:Y:S01]  /*56d0*/  BPT.TRAP 0x1 ;  /* 0x000000040000795c */ /* 0x000fe20000300000 */
.L_x_792:
[----:B-1----:R-:W-:Y:S05]  /*56e0*/  @P3 BRA `(.L_x_793) ;  /* 0x0000000000083947 */ /* 0x002fea0003800000 */
[----:B------:R-:W1:Y:S02]  /*56f0*/  SYNCS.PHASECHK.TRANS64.TRYWAIT P3, [UR6+0x38830], R4 ;  /* 0x03883004ff0075a7 */ /* 0x000e640008060146 */
[----:B-1----:R-:W-:Y:S05]  /*5700*/  @!P3 BRA `(.L_x_794) ;  /* 0x000000ac00e4b947 */ /* 0x002fea0003800000 */
.L_x_793:
[----:B------:R-:W-:Y:S01]  /*5710*/  R2UR UR18, R0 ;  /* 0x00000000001272ca */ /* 0x000fe200000e0000 */
[----:B------:R-:W-:Y:S01]  /*5720*/  UIADD3 UR8, UR37, 0x20400, URZ ;  /* 0x0002040025087890 */ /* 0x000fe2000fffe03f */
[----:B------:R-:W-:Y:S01]  /*5730*/  WARPGROUP.ARRIVE ;  /* 0x00000000000079c5 */ /* 0x000fe20000000000 */
[----:B------:R-:W-:Y:S01]  /*5740*/  UMOV UR11, 0x40000040 ;  /* 0x40000040000b7882 */ /* 0x000fe20000000000 */
[----:B------:R-:W-:Y:S01]  /*5750*/  UMOV UR9, 0x40000040 ;  /* 0x4000004000097882 */ /* 0x000fe20000000000 */
[----:B------:R-:W-:-:S04]  /*5760*/  USHF.R.U32.HI UR8, URZ, 0x4, UR8 ;  /* 0x000000043f087899 */ /* 0x000fc80008011608 */
[----:B------:R-:W-:-:S04]  /*5770*/  ULOP3.LUT UR8, UR8, 0x3fff, URZ, 0xc0, !UPT ;  /* 0x00003fff08087892 */ /* 0x000fc8000f8ec03f */
[----:B------:R-:W-:Y:S02]  /*5780*/  ULEA UR18, UR36, UR18, 0x9 ;  /* 0x0000001224127291 */ /* 0x000fe4000f8e483f */
[----:B------:R-:W-:-:S05]  /*5790*/  ULOP3.LUT UR8, UR8, 0x10000, URZ, 0xfc, !UPT ;  /* 0x0001000008087892 */ /* 0x000fca000f8efc3f */
[----:B------:R-:W-:-:S04]  /*57a0*/  UMOV UR10, UR18 ;  /* 0x00000012000a7c82 */ /* 0x000fc80008000000 */
[----:B------:R-:W-:Y:S01]  /*57b0*/  HGMMA.64x64x16.F32.BF16 R152, gdesc[UR8], RZ, !UPT, gsb0 ;  /* 0x00e00000089879f0 */ /* 0x000fe2000c0018ff */
[----:B------:R-:W-:Y:S01]  /*57c0*/  UIADD3 UR10, UR18, 0x2, URZ ;  /* 0x00000002120a7890 */ /* 0x000fe2000fffe03f */
[----:B------:R-:W-:Y:S01]  /*57d0*/  UMOV UR8, UR12 ;  /* 0x0000000c00087c82 */ /* 0x000fe20008000000 */
[----:B------:R-:W-:Y:S01]  /*57e0*/  UMOV UR9, UR13 ;  /* 0x0000000d00097c82 */ /* 0x000fe20008000000 */
[----:B------:R-:W-:Y:S01]  /*57f0*/  UMOV UR11, 0x40000040 ;  /* 0x40000040000b7882 */ /* 0x000fe20000000000 */
[----:B------:R-:W-:Y:S02]  /*5800*/  WARPGROUP.DEPBAR.LE gsb0, 0x0 ;  /* 0x00008000000079c5 */ /* 0x000fe40000010000 */
[----:B------:R-:W-:-:S06]  /*5810*/  WARPGROUP.ARRIVE ;  /* 0x00000000000079c5 */ /* 0x000fcc0000000000 */
[----:B------:R-:W-:Y:S01]  /*5820*/  HGMMA.64x64x16.F32.BF16 R152, gdesc[UR8], R152, gsb0 ;  /* 0x00e00000089879f0 */ /* 0x000fe20008001898 */
        /* <DEDUP_REMOVED lines=15> */
[----:B------:R-:W-:Y:S05]  /*5920*/  @P0 BRA `(.L_x_795) ;  /* 0x0000000000040947 */ /* 0x000fea0003800000 */
[----:B------:R-:W-:Y:S01]  /*5930*/  BPT.TRAP 0x1 ;  /* 0x000000040000795c */ /* 0x000fe20000300000 */
.L_x_795:
[----:B------:R2:W3:Y:S01]  /*5940*/  SYNCS.PHASECHK.TRANS64.TRYWAIT P3, [UR6+0x38850], R4 ;  /* 0x03885004ff0075a7 */ /* 0x0004e20008060146 */
[----:B------:R-:W-:Y:S05]  /*5950*/  @P0 BRA `(.L_x_796) ;  /* 0x0000000000040947 */ /* 0x000fea0003800000 */
[----:B------:R-:W-:Y:S01]  /*5960*/  BPT.TRAP 0x1 ;  /* 0x000000040000795c */ /* 0x000fe20000300000 */
.L_x_796:
[----:B---3--:R-:W-:Y:S05]  /*5970*/  @P3 BRA `(.L_x_797) ;  /* 0x0000000000083947 */ /* 0x008fea0003800000 */
[----:B------:R-:W3:Y:S02]  /*5980*/  SYNCS.PHASECHK.TRANS64.TRYWAIT P3, [UR6+0x38850], R4 ;  /* 0x03885004ff0075a7 */ /* 0x000ee40008060146 */
[----:B---3--:R-:W-:Y:S05]  /*5990*/  @!P3 BRA `(.L_x_798) ;  /* 0x000000ac0058b947 */ /* 0x008fea0003800000 */
.L_x_797:
[----:B------:R-:W-:Y:S01]  /*59a0*/  UIADD3 UR8, UR37, 0x26400, URZ ;  /* 0x0002640025087890 */ /* 0x000fe2000fffe03f */
[----:B------:R-:W-:Y:S01]  /*59b0*/  WARPGROUP.ARRIVE ;  /* 0x00000000000079c5 */ /* 0x000fe20000000000 */
[----:B------:R-:W-:-:S05]  /*59c0*/  UIADD3 UR11, UR5, 0x4, URZ ;  /* 0x00000004050b7890 */ /* 0x000fca000fffe03f */
[----:B-1----:R-:W1:Y:S01]  /*59d0*/  S2R R5, SR_TID.X ;  /* 0x0000000000057919 */ /* 0x002e620000002100 */
[----:B------:R-:W-:Y:S01]  /*59e0*/  USHF.R.U32.HI UR8, URZ, 0x4, UR8 ;  /* 0x000000043f087899 */ /* 0x000fe20008011608 */
[----:B------:R-:W-:Y:S01]  /*59f0*/  IMAD.U32 R200, RZ, RZ, UR6 ;  /* 0x00000006ffc87e24 */ /* 0x000fe2000f8e00ff */
[----:B------:R-:W-:Y:S02]  /*5a00*/  UIADD3 UR9, UR5, 0x200, URZ ;  /* 0x0000020005097890 */ /* 0x000fe4000fffe03f */
[----:B------:R-:W-:Y:S02]  /*5a10*/  ULOP3.LUT UR18, UR8, 0x3fff, URZ, 0xc0, !UPT ;  /* 0x00003fff08127892 */ /* 0x000fe4000f8ec03f */
[----:B------:R-:W-:Y:S02]  /*5a20*/  UIADD3 UR10, UR5, 0x6, URZ ;  /* 0x00000006050a7890 */ /* 0x000fe4000fffe03f */
[----:B------:R-:W-:Y:S02]  /*5a30*/  ULEA UR8, UR14, UR4, 0xc ;  /* 0x000000040e087291 */ /* 0x000fe4000f8e603f */
[----:B------:R-:W-:Y:S01]  /*5a40*/  ULOP3.LUT UR5, UR18, 0x10000, URZ, 0xfc, !UPT ;  /* 0x0001000012057892 */ /* 0x000fe2000f8efc3f */
[----:B------:R-:W-:Y:S01]  /*5a50*/  UMOV UR27, 0x40000040 ;  /* 0x40000040001b7882 */ /* 0x000fe20000000000 */
[----:B------:R-:W-:Y:S01]  /*5a60*/  UMOV UR25, 0x40000040 ;  /* 0x4000004000197882 */ /* 0x000fe20000000000 */
[----:B------:R-:W-:-:S02]  /*5a70*/  UIADD3 UR18, UR8, 0x800, URZ ;  /* 0x0000080008127890 */ /* 0x000fc4000fffe03f */
[----:B------:R-:W-:Y:S02]  /*5a80*/  UMOV UR26, UR8 ;  /* 0x00000008001a7c82 */ /* 0x000fe40008000000 */
[----:B------:R-:W-:Y:S01]  /*5a90*/  UMOV UR24, UR5 ;  /* 0x0000000500187c82 */ /* 0x000fe20008000000 */
[----:B------:R-:W-:Y:S01]  /*5aa0*/  UIADD3 UR19, UR5, 0x800, URZ ;  /* 0x0000080005137890 */ /* 0x000fe2000fffe03f */
[----:B------:R-:W-:Y:S01]  /*5ab0*/  HGMMA.64x64x16.F32.BF16 R152, gdesc[UR24], R152, gsb0 ;  /* 0x00e00000189879f0 */ /* 0x000fe20008001898 */
[----:B------:R-:W-:Y:S02]  /*5ac0*/  UIADD3 UR26, UR8, 0x2, URZ ;  /* 0x00000002081a7890 */ /* 0x000fe4000fffe03f */
[----:B------:R-:W-:Y:S01]  /*5ad0*/  UIADD3 UR24, UR5, 0x2, URZ ;  /* 0x0000000205187890 */ /* 0x000fe2000fffe03f */
[----:B------:R-:W-:Y:S01]  /*5ae0*/  UMOV UR27, 0x40000040 ;  /* 0x40000040001b7882 */ /* 0x000fe20000000000 */
[----:B------:R-:W-:Y:S01]  /*5af0*/  UMOV UR25, 0x40000040 ;  /* 0x4000004000197882 */ /* 0x000fe20000000000 */
[----:B------:R-:W-:Y:S01]  /*5b00*/  ULEA UR6, UR14, UR15, 0xc ;  /* 0x0000000f0e067291 */ /* 0x000fe2000f8e603f */
[----:B-1----:R-:W-:-:S05]  /*5b10*/  SHF.R.U32.HI R5, RZ, 0x7, R5 ;  /* 0x00000007ff057819 */ /* 0x002fca0000011605 */
[----:B0-2---:R-:W0:Y:S01]  /*5b20*/  SHFL.IDX PT, R4, R5, RZ, 0x1f ;  /* 0x00001fff05047589 */ /* 0x005e2200000e0000 */
[----:B------:R-:W-:Y:S02]  /*5b30*/  WARPGROUP.DEPBAR.LE gsb0, 0x0 ;  /* 0x00008000000079c5 */ /* 0x000fe40000010000 */
[----:B------:R-:W-:-:S06]  /*5b40*/  WARPGROUP.ARRIVE ;  /* 0x00000000000079c5 */ /* 0x000fcc0000000000 */
[----:B------:R-:W-:Y:S01]  /*5b50*/  HGMMA.64x64x16.F32.BF16 R152, gdesc[UR24], R152, gsb0 ;  /* 0x00e00000189879f0 */ /* 0x000fe20008001898 */
[----:B------:R-:W-:Y:S01]  /*5b60*/  UIADD3 UR26, UR8, 0x4, URZ ;  /* 0x00000004081a7890 */ /* 0x000fe2000fffe03f */
[----:B------:R-:W-:Y:S01]  /*5b70*/  UMOV UR24, UR11 ;  /* 0x0000000b00187c82 */ /* 0x000fe20008000000 */
[----:B------:R-:W-:Y:S01]  /*5b80*/  UMOV UR25, 0x40000040 ;  /* 0x4000004000197882 */ /* 0x000fe20000000000 */
[----:B------:R-:W-:Y:S01]  /*5b90*/  UMOV UR27, 0x40000040 ;  /* 0x40000040001b7882 */ /* 0x000fe20000000000 */
[----:B------:R-:W-:Y:S01]  /*5ba0*/  UMOV UR11, 0x4 ;  /* 0x00000004000b7882 */ /* 0x000fe20000000000 */
[----:B------:R-:W-:Y:S02]  /*5bb0*/  WARPGROUP.DEPBAR.LE gsb0, 0x0 ;  /* 0x00008000000079c5 */ /* 0x000fe40000010000 */
[----:B------:R-:W-:-:S06]  /*5bc0*/  WARPGROUP.ARRIVE ;  /* 0x00000000000079c5 */ /* 0x000fcc0000000000 */
[----:B------:R-:W-:Y:S01]  /*5bd0*/  HGMMA.64x64x16.F32.BF16 R152, gdesc[UR24], R152, gsb0 ;  /* 0x00e00000189879f0 */ /* 0x000fe20008001898 */
[----:B------:R-:W-:Y:S01]  /*5be0*/  UIADD3 UR26, UR8, 0x6, URZ ;  /* 0x00000006081a7890 */ /* 0x000fe2000fffe03f */
[----:B------:R-:W-:Y:S01]  /*5bf0*/  UMOV UR24, UR10 ;  /* 0x0000000a00187c82 */ /* 0x000fe20008000000 */
        /* <DEDUP_REMOVED lines=9> */
[----:B0-----:R-:W-:-:S13]  /*5c90*/  R2UR UR9, R4 ;  /* 0x00000000040972ca */ /* 0x001fda00000e0000 */
[----:B------:R-:W-:-:S04]  /*5ca0*/  UISETP.GT.AND UP0, UPT, UR9, 0x7f, UPT ;  /* 0x0000007f0900788c */ /* 0x000fc8000bf04270 */
[----:B------:R-:W-:Y:S02]  /*5cb0*/  USEL UR9, URZ, 0x2, !UP0 ;  /* 0x000000023f097887 */ /* 0x000fe4000c000000 */
[----:B------:R-:W-:Y:S02]  /*5cc0*/  USEL UR10, UR11, 0x2, UP0 ;  /* 0x000000020b0a7887 */ /* 0x000fe40008000000 */
[----:B------:R-:W-:Y:S01]  /*5cd0*/  USEL UR11, UR11, 0x6, !UP0 ;  /* 0x000000060b0b7887 */ /* 0x000fe2000c000000 */
        /* <DEDUP_REMOVED lines=212> */
[----:B------:R-:W-:Y:S02]  /*6a20*/  UIADD3 UR11, UR9, UR10, UR5 ;  /* 0x0000000a090b7290 */ /* 0x000fe4000fffe005 */
[----:B------:R-:W-:-:S03]  /*6a30*/  UIADD3 UR10, UR9, UR10, UR8 ;  /* 0x0000000a090a7290 */ /* 0x000fc6000fffe008 */
[----:B------:R-:W-:Y:S02]  /*6a40*/  UMOV UR9, 0x40000040 ;  /* 0x4000004000097882 */ /* 0x000fe40000000000 */
[----:B------:R-:W-:Y:S01]  /*6a50*/  UMOV UR8, UR11 ;  /* 0x0000000b00087c82 */ /* 0x000fe20008000000 */
[----:B------:R-:W-:Y:S01]  /*6a60*/  UMOV UR11, 0x40000040 ;  /* 0x40000040000b7882 */ /* 0x000fe20000000000 */
[----:B------:R-:W-:Y:S02]  /*6a70*/  WARPGROUP.DEPBAR.LE gsb0, 0x0 ;  /* 0x00008000000079c5 */ /* 0x000fe40000010000 */
[----:B------:R-:W-:-:S06]  /*6a80*/  WARPGROUP.ARRIVE ;  /* 0x00000000000079c5 */ /* 0x000fcc0000000000 */
[----:B------:R-:W-:Y:S03]  /*6a90*/  HGMMA.64x64x16.F32.BF16 R152, gdesc[UR24], R152, gsb0 ;  /* 0x00e00000189879f0 */ /* 0x000fe60008001898 */
        /* <DEDUP_REMOVED lines=38> */
[C---:B------:R-:W-:Y:S01]  /*6d00*/  FADD.FTZ R9, -R4.reuse, R9 ;  /* 0x0000000904097221 */ /* 0x040fe20000010100 */
[----:B------:R-:W-:Y:S01]  /*6d10*/  FMNMX.FTZ R5, R171, R10, !PT ;  /* 0x0000000aab057209 */ /* 0x000fe20007810000 */
[----:B------:R-:W-:Y:S02]  /*6d20*/  FMUL.FTZ R192, R4, UR9 ;  /* 0x0000000904c07c20 */ /* 0x000fe40008410000 */
[----:B------:R-:W-:Y:S01]  /*6d30*/  FMUL.FTZ R13, R9, UR9 ;  /* 0x00000009090d7c20 */ /* 0x000fe20008410000 */
[----:B------:R-:W-:Y:S01]  /*6d40*/  FMNMX.FTZ R10, R174, R5, !PT ;  /* 0x00000005ae0a7209 */ /* 0x000fe20007810000 */
[--C-:B------:R-:W-:Y:S01]  /*6d50*/  FFMA.FTZ R9, R152, UR9, -R192.reuse ;  /* 0x0000000998097c23 */ /* 0x100fe200080108c0 */
[--C-:B------:R-:W-:Y:S01]  /*6d60*/  FFMA.FTZ R153, R153, UR9, -R192.reuse ;  /* 0x0000000999997c23 */ /* 0x100fe200080108c0 */
[--C-:B------:R-:W-:Y:S01]  /*6d70*/  FFMA.FTZ R156, R156, UR9, -R192.reuse ;  /* 0x000000099c9c7c23 */ /* 0x100fe200080108c0 */
[----:B------:R-:W-:Y:S01]  /*6d80*/  FMNMX.FTZ R5, R175, R10, !PT ;  /* 0x0000000aaf057209 */ /* 0x000fe20007810000 */
[----:B------:R0:W1:Y:S01]  /*6d90*/  MUFU.EX2 R8, R13 ;  /* 0x0000000d00087308 */ /* 0x0000620000000800 */
        /* <DEDUP_REMOVED lines=8> */
[--C-:B0-----:R-:W-:Y:S01]  /*6e20*/  FFMA.FTZ R13, R157, UR9, -R192.reuse ;  /* 0x000000099d0d7c23 */ /* 0x101fe200080108c0 */
[--C-:B------:R-:W-:Y:S01]  /*6e30*/  FFMA.FTZ R172, R172, UR9, -R192.reuse ;  /* 0x00000009acac7c23 */ /* 0x100fe200080108c0 */
[----:B------:R-:W-:Y:S01]  /*6e40*/  FMNMX.FTZ R14, R182, R5, !PT ;  /* 0x00000005b60e7209 */ /* 0x000fe20007810000 */
[--C-:B------:R-:W-:Y:S01]  /*6e50*/  FFMA.FTZ R173, R173, UR9, -R192.reuse ;  /* 0x00000009adad7c23 */ /* 0x100fe200080108c0 */
[--C-:B------:R-:W-:Y:S01]  /*6e60*/  FFMA.FTZ R176, R176, UR9, -R192.reuse ;  /* 0x00000009b0b07c23 */ /* 0x100fe200080108c0 */
[--C-:B------:R-:W-:Y:S01]  /*6e70*/  FFMA.FTZ R177, R177, UR9, -R192.reuse ;  /* 0x00000009b1b17c23 */ /* 0x100fe200080108c0 */
[----:B------:R-:W-:Y:S01]  /*6e80*/  FMNMX.FTZ R5, R183, R14, !PT ;  /* 0x0000000eb7057209 */ /* 0x000fe20007810000 */
[----:B------:R0:W-:Y:S01]  /*6e90*/  MUFU.EX2 R12, R156 ;  /* 0x0000009c000c7308 */ /* 0x0001e20000000800 */
[--C-:B--2---:R-:W-:Y:S01]  /*6ea0*/  FFMA.FTZ R153, R181, UR9, -R192.reuse ;  /* 0x00000009b5997c23 */ /* 0x104fe200080108c0 */
[--C-:B------:R-:W-:Y:S01]  /*6eb0*/  FFMA.FTZ R14, R160, UR9, -R192.reuse ;  /* 0x00000009a00e7c23 */ /* 0x100fe200080108c0 */
[----:B------:R-:W-:Y:S01]  /*6ec0*/  FFMA.FTZ R180, R180, UR9, -R192 ;  /* 0x00000009b4b47c23 */ /* 0x000fe200080108c0 */
[----:B------:R-:W2:Y:S01]  /*6ed0*/  SHFL.BFLY PT, R152, R5, 0x2, 0x1f ;  /* 0x0c401f0005987f89 */ /* 0x000ea200000e0000 */
[-C--:B-1----:R-:W-:Y:S01]  /*6ee0*/  FMUL.FTZ R24, R24, R8.reuse ;  /* 0x0000000818187220 */ /* 0x082fe20000410000 */
        /* <DEDUP_REMOVED lines=21> */
[----:B------:R-:W-:Y:S01]  /*7040*/  FMUL.FTZ R61, R61, R8 ;  /* 0x000000083d3d7220 */ /* 0x000fe20000410000 */
[----:B--2---:R-:W-:Y:S01]  /*7050*/  FMNMX.FTZ R152, R5, R152, !PT ;  /* 0x0000009805987209 */ /* 0x004fe20007810000 */
[-C--:B------:R-:W-:Y:S01]  /*7060*/  FMUL.FTZ R64, R64, R8.reuse ;  /* 0x0000000840407220 */ /* 0x080fe20000410000 */
[-C--:B------:R-:W-:Y:S01]  /*7070*/  FMUL.FTZ R65, R65, R8.reuse ;  /* 0x0000000841417220 */ /* 0x080fe20000410000 */
[-C--:B------:R-:W-:Y:S01]  /*7080*/  FMUL.FTZ R68, R68, R8.reuse ;  /* 0x0000000844447220 */ /* 0x080fe20000410000 */
[----:B------:R-:W-:Y:S01]  /*7090*/  MUFU.EX2 R15, R15 ;  /* 0x0000000f000f7308 */ /* 0x000fe20000000800 */
[----:B------:R-:W2:Y:S01]  /*70a0*/  SHFL.BFLY PT, R5, R152, 0x1, 0x1f ;  /* 0x0c201f0098057f89 */ /* 0x000ea200000e0000 */
        /* <DEDUP_REMOVED lines=23> */
[----:B--2---:R-:W-:Y:S01]  /*7220*/  FMNMX.FTZ R5, R152, R5, !PT ;  /* 0x0000000598057209 */ /* 0x004fe20007810000 */
[-C--:B------:R-:W-:Y:S01]  /*7230*/  FMUL.FTZ R109, R109, R8.reuse ;  /* 0x000000086d6d7220 */ /* 0x080fe20000410000 */
[-C--:B------:R-:W-:Y:S01]  /*7240*/  FMUL.FTZ R112, R112, R8.reuse ;  /* 0x0000000870707220 */ /* 0x080fe20000410000 */
[-C--:B------:R-:W-:Y:S01]  /*7250*/  FMUL.FTZ R113, R113, R8.reuse ;  /* 0x0000000871717220 */ /* 0x080fe20000410000 */
[-C--:B------:R-:W-:Y:S01]  /*7260*/  FMUL.FTZ R116, R116, R8.reuse ;  /* 0x0000000874747220 */ /* 0x080fe20000410000 */
[C---:B------:R-:W-:Y:S01]  /*7270*/  FADD.FTZ R152, -R5.reuse, R11 ;  /* 0x0000000b05987221 */ /* 0x040fe20000010100 */
[----:B0-----:R-:W-:Y:S01]  /*7280*/  FMUL.FTZ R156, R5, UR9 ;  /* 0x00000009059c7c20 */ /* 0x001fe20008410000 */
[----:B------:R0:W-:Y:S01]  /*7290*/  MUFU.EX2 R11, R153 ;  /* 0x00000099000b7308 */ /* 0x0001e20000000800 */
[----:B------:R-:W-:Y:S01]  /*72a0*/  FMUL.FTZ R117, R117, R8 ;  /* 0x0000000875757220 */ /* 0x000fe20000410000 */
[----:B------:R-:W-:Y:S01]  /*72b0*/  FMUL.FTZ R152, R152, UR9 ;  /* 0x0000000998987c20 */ /* 0x000fe20008410000 */
[----:B------:R-:W-:Y:S01]  /*72c0*/  FFMA.FTZ R192, R154, UR9, -R156 ;  /* 0x000000099ac07c23 */ /* 0x000fe2000801089c */
[----:B------:R-:W-:-:S02]  /*72d0*/  IMAD.U32 R154, RZ, RZ, UR7 ;  /* 0x00000007ff9a7e24 */ /* 0x000fc4000f8e00ff */
[--C-:B------:R-:W-:Y:S01]  /*72e0*/  FFMA.FTZ R193, R155, UR9, -R156.reuse ;  /* 0x000000099bc17c23 */ /* 0x100fe2000801089c */
[--C-:B------:R-:W-:Y:S01]  /*72f0*/  FFMA.FTZ R194, R158, UR9, -R156.reuse ;  /* 0x000000099ec27c23 */ /* 0x100fe2000801089c */
[--C-:B------:R-:W-:Y:S01]  /*7300*/  FFMA.FTZ R195, R159, UR9, -R156.reuse ;  /* 0x000000099fc37c23 */ /* 0x100fe2000801089c */
[----:B------:R2:W3:Y:S01]  /*7310*/  MUFU.EX2 R181, R152 ;  /* 0x0000009800b57308 */ /* 0x0004e20000000800 */
[----:B0-----:R-:W-:Y:S01]  /*7320*/  IADD3 R153, -R23, RZ, RZ ;  /* 0x000000ff17997210 */ /* 0x001fe20007ffe1ff */
[--C-:B------:R-:W-:Y:S01]  /*7330*/  FFMA.FTZ R196, R162, UR9, -R156.reuse ;  /* 0x00000009a2c47c23 */ /* 0x100fe2000801089c */
[--C-:B------:R-:W-:Y:S01]  /*7340*/  FFMA.FTZ R197, R163, UR9, -R156.reuse ;  /* 0x00000009a3c57c23 */ /* 0x100fe2000801089c */
[--C-:B------:R-:W-:Y:S01]  /*7350*/  FFMA.FTZ R198, R166, UR9, -R156.reuse ;  /* 0x00000009a6c67c23 */ /* 0x100fe2000801089c */
[----:B------:R-:W-:Y:S01]  /*7360*/  ISETP.NE.AND P3, PT, R22, R153, PT ;  /* 0x000000991600720c */ /* 0x000fe20003f65270 */
[--C-:B------:R-:W-:Y:S01]  /*7370*/  FFMA.FTZ R199, R167, UR9, -R156.reuse ;  /* 0x00000009a7c77c23 */ /* 0x100fe2000801089c */
[--C-:B------:R-:W-:Y:S01]  /*7380*/  FFMA.FTZ R170, R170, UR9, -R156.reuse ;  /* 0x00000009aaaa7c23 */ /* 0x100fe2000801089c */
[----:B------:R-:W-:Y:S01]  /*7390*/  FFMA.FTZ R171, R171, UR9, -R156 ;  /* 0x00000009abab7c23 */ /* 0x000fe2000801089c */
[----:B--2---:R-:W-:-:S02]  /*73a0*/  @!P1 VIADD R152, R200, 0x38840 ;  /* 0x00038840c8989836 */ /* 0x004fc40000000000 */
[--C-:B------:R-:W-:Y:S01]  /*73b0*/  FFMA.FTZ R174, R174, UR9, -R156.reuse ;  /* 0x00000009aeae7c23 */ /* 0x100fe2000801089c */
[--C-:B------:R-:W-:Y:S01]  /*73c0*/  FFMA.FTZ R175, R175, UR9, -R156.reuse ;  /* 0x00000009afaf7c23 */ /* 0x100fe2000801089c */
[--C-:B------:R-:W-:Y:S01]  /*73d0*/  FFMA.FTZ R178, R178, UR9, -R156.reuse ;  /* 0x00000009b2b27c23 */ /* 0x100fe2000801089c */
[----:B------:R-:W-:Y:S01]  /*73e0*/  FFMA.FTZ R179, R179, UR9, -R156 ;  /* 0x00000009b3b37c23 */ /* 0x000fe2000801089c */
[----:B------:R-:W-:Y:S01]  /*73f0*/  @!P1 PRMT R152, RZ, 0x654, R152 ;  /* 0x00000654ff989816 */ /* 0x000fe20000000098 */
[--C-:B------:R-:W-:Y:S01]  /*7400*/  FFMA.FTZ R182, R182, UR9, -R156.reuse ;  /* 0x00000009b6b67c23 */ /* 0x100fe2000801089c */
[----:B------:R-:W-:Y:S01]  /*7410*/  FFMA.FTZ R156, R183, UR9, -R156 ;  /* 0x00000009b79c7c23 */ /* 0x000fe2000801089c */
[----:B------:R-:W-:Y:S01]  /*7420*/  MUFU.EX2 R192, R192 ;  /* 0x000000c000c07308 */ /* 0x000fe20000000800 */
[----:B------:R-:W-:Y:S01]  /*7430*/  @!P3 IMAD R153, R154, 0x40, R17 ;  /* 0x000000409a99b824 */ /* 0x000fe200078e0211 */
[----:B------:R0:W-:Y:S01]  /*7440*/  @!P1 SYNCS.ARRIVE.TRANS64.RED.A1T0 RZ, [R152+URZ], RZ ;  /* 0x000000ff98ff99a7 */ /* 0x0001e2000810043f */
[----:B-1----:R-:W-:Y:S01]  /*7450*/  F2FP.BF16.F32.PACK_AB R154, R13, R12 ;  /* 0x0000000c0d9a723e */ /* 0x002fe200000010ff */
[-C--:B---3--:R-:W-:Y:S01]  /*7460*/  FMUL.FTZ R26, R26, R181.reuse ;  /* 0x000000b51a1a7220 */ /* 0x088fe20000410000 */
[----:B------:R-:W-:Y:S01]  /*7470*/  F2FP.BF16.F32.PACK_AB R158, R21, R20 ;  /* 0x00000014159e723e */ /* 0x000fe200000010ff */
[-C--:B------:R-:W-:Y:S01]  /*7480*/  FMUL.FTZ R27, R27, R181.reuse ;  /* 0x000000b51b1b7220 */ /* 0x080fe20000410000 */
[----:B------:R-:W-:Y:S01]  /*7490*/  @!P3 LEA R153, R153, UR37, 0x2 ;  /* 0x000000259999bc11 */ /* 0x000fe2000f8e10ff */
[----:B------:R-:W1:Y:S01]  /*74a0*/  MUFU.EX2 R193, R193 ;  /* 0x000000c100c17308 */ /* 0x000e620000000800 */
[----:B------:R-:W-:Y:S01]  /*74b0*/  FMUL.FTZ R30, R30, R181 ;  /* 0x000000b51e1e7220 */ /* 0x000fe20000410000 */
[----:B0-----:R-:W-:Y:S01]  /*74c0*/  F2FP.BF16.F32.PACK_AB R152, R10, R9 ;  /* 0x000000090a98723e */ /* 0x001fe200000010ff */
[-C--:B------:R-:W-:Y:S01]  /*74d0*/  FMUL.FTZ R31, R31, R181.reuse ;  /* 0x000000b51f1f7220 */ /* 0x080fe20000410000 */
[----:B------:R-:W-:Y:S01]  /*74e0*/  @!P3 STS [R153+0x38400], R8 ;  /* 0x038400089900b388 */ /* 0x000fe20000000800 */
[-C--:B------:R-:W-:Y:S01]  /*74f0*/  FMUL.FTZ R34, R34, R181.reuse ;  /* 0x000000b522227220 */ /* 0x080fe20000410000 */
[-C--:B------:R-:W-:Y:S01]  /*7500*/  FMUL.FTZ R35, R35, R181.reuse ;  /* 0x000000b523237220 */ /* 0x080fe20000410000 */
[-C--:B------:R-:W-:Y:S01]  /*7510*/  FMUL.FTZ R38, R38, R181.reuse ;  /* 0x000000b526267220 */ /* 0x080fe20000410000 */
[----:B------:R1:W-:Y:S01]  /*7520*/  @!P3 STS [R153+0x38420], R181 ;  /* 0x038420b59900b388 */ /* 0x0003e20000000800 */
        /* <DEDUP_REMOVED lines=8> */
[----:B------:R-:W0:Y:S01]  /*75b0*/  MUFU.EX2 R195, R195 ;  /* 0x000000c300c37308 */ /* 0x000e220000000800 */
[----:B-1----:R-:W-:Y:S01]  /*75c0*/  F2FP.BF16.F32.PACK_AB R153, R193, R192 ;  /* 0x000000c0c199723e */ /* 0x002fe200000010ff */
        /* <DEDUP_REMOVED lines=15> */
[----:B0-----:R-:W-:Y:S01]  /*76c0*/  F2FP.BF16.F32.PACK_AB R155, R195, R194 ;  /* 0x000000c2c39b723e */ /* 0x001fe200000010ff */
        /* <DEDUP_REMOVED lines=27> */
[----:B------:R-:W-:Y:S01]  /*7880*/  FMUL.FTZ R121, R121, R8 ;  /* 0x0000000879797220 */ /* 0x000fe20000410000 */
[-C--:B------:R-:W-:Y:S01]  /*7890*/  FMUL.FTZ R122, R122, R181.reuse ;  /* 0x000000b57a7a7220 */ /* 0x080fe20000410000 */
[-C--:B------:R-:W-:Y:S01]  /*78a0*/  FMUL.FTZ R123, R123, R181.reuse ;  /* 0x000000b57b7b7220 */ /* 0x080fe20000410000 */
[----:B------:R-:W-:Y:S01]  /*78b0*/  MUFU.EX2 R172, R172 ;  /* 0x000000ac00ac7308 */ /* 0x000fe20000000800 */
[----:B0-----:R-:W-:Y:S01]  /*78c0*/  F2FP.BF16.F32.PACK_AB R159, R199, R198 ;  /* 0x000000c6c79f723e */ /* 0x001fe200000010ff */
[-C--:B------:R-:W-:Y:S01]  /*78d0*/  FMUL.FTZ R124, R124, R8.reuse ;  /* 0x000000087c7c7220 */ /* 0x080fe20000410000 */
[-C--:B------:R-:W-:Y:S01]  /*78e0*/  FMUL.FTZ R125, R125, R8.reuse ;  /* 0x000000087d7d7220 */ /* 0x080fe20000410000 */
[-C--:B------:R-:W-:Y:S01]  /*78f0*/  FMUL.FTZ R126, R126, R181.reuse ;  /* 0x000000b57e7e7220 */ /* 0x080fe20000410000 */
[-C--:B------:R-:W-:Y:S01]  /*7900*/  FMUL.FTZ R127, R127, R181.reuse ;  /* 0x000000b57f7f7220 */ /* 0x080fe20000410000 */
[-C--:B------:R-:W-:Y:S01]  /*7910*/  FMUL.FTZ R128, R128, R8.reuse ;  /* 0x0000000880807220 */ /* 0x080fe20000410000 */
[----:B------:R-:W-:Y:S01]  /*7920*/  FMUL.FTZ R129, R129, R8 ;  /* 0x0000000881817220 */ /* 0x000fe20000410000 */
        /* <DEDUP_REMOVED lines=15> */
[-C--:B------:R-:W-:Y:S01]  /*7a20*/  FMUL.FTZ R142, R142, R181.reuse ;  /* 0x000000b58e8e7220 */ /* 0x080fe20000410000 */
[----:B------:R-:W1:Y:S01]  /*7a30*/  MUFU.EX2 R171, R171 ;  /* 0x000000ab00ab7308 */ /* 0x000e620000000800 */
[----:B0-----:R-:W-:Y:S01]  /*7a40*/  F2FP.BF16.F32.PACK_AB R162, R173, R172 ;  /* 0x000000acada2723e */ /* 0x001fe200000010ff */
[-C--:B------:R-:W-:Y:S01]  /*7a50*/  FMUL.FTZ R143, R143, R181.reuse ;  /* 0x000000b58f8f7220 */ /* 0x080fe20000410000 */
[-C--:B------:R-:W-:Y:S01]  /*7a60*/  FMUL.FTZ R144, R144, R8.reuse ;  /* 0x0000000890907220 */ /* 0x080fe20000410000 */
[-C--:B------:R-:W-:Y:S01]  /*7a70*/  FMUL.FTZ R145, R145, R8.reuse ;  /* 0x0000000891917220 */ /* 0x080fe20000410000 */
[-C--:B------:R-:W-:Y:S01]  /*7a80*/  FMUL.FTZ R146, R146, R181.reuse ;  /* 0x000000b592927220 */ /* 0x080fe20000410000 */
[-C--:B------:R-:W-:Y:S01]  /*7a90*/  FMUL.FTZ R147, R147, R181.reuse ;  /* 0x000000b593937220 */ /* 0x080fe20000410000 */
[-C--:B------:R-:W-:Y:S01]  /*7aa0*/  FMUL.FTZ R148, R148, R8.reuse ;  /* 0x0000000894947220 */ /* 0x080fe20000410000 */
[----:B------:R-:W-:Y:S01]  /*7ab0*/  MUFU.EX2 R174, R174 ;  /* 0x000000ae00ae7308 */ /* 0x000fe20000000800 */
[----:B------:R-:W-:Y:S01]  /*7ac0*/  FMUL.FTZ R149, R149, R8 ;  /* 0x0000000895957220 */ /* 0x000fe20000410000 */
[-C--:B------:R-:W-:Y:S01]  /*7ad0*/  FMUL.FTZ R150, R150, R181.reuse ;  /* 0x000000b596967220 */ /* 0x080fe20000410000 */
[----:B------:R-:W-:Y:S01]  /*7ae0*/  FMUL.FTZ R151, R151, R181 ;  /* 0x000000b597977220 */ /* 0x000fe20000410000 */
[----:B------:R0:W-:Y:S01]  /*7af0*/  STSM.16.M88.4 [R184+0x36400], R152 ;  /* 0x03640098b8007844 */ /* 0x0001e20000000200 */
[----:B------:R-:W-:Y:S01]  /*7b00*/  UMOV UR7, 0x40000040 ;  /* 0x4000004000077882 */ /* 0x000fe20000000000 */
[----:B------:R-:W-:Y:S01]  /*7b10*/  FFMA.FTZ R3, R8, R3, R9 ;  /* 0x0000000308037223 */ /* 0x000fe20000010009 */
[----:B------:R-:W-:Y:S01]  /*7b20*/  FFMA.FTZ R6, R181, R6, R192 ;  /* 0x00000006b5067223 */ /* 0x000fe200000100c0 */
[----:B------:R-:W2:Y:S01]  /*7b30*/  MUFU.EX2 R175, R175 ;  /* 0x000000af00af7308 */ /* 0x000ea20000000800 */
[----:B-1----:R-:W-:Y:S01]  /*7b40*/  F2FP.BF16.F32.PACK_AB R161, R171, R170 ;  /* 0x000000aaaba1723e */ /* 0x002fe200000010ff */
[----:B------:R-:W-:Y:S01]  /*7b50*/  FADD.FTZ R3, R10, R3 ;  /* 0x000000030a037221 */ /* 0x000fe20000010000 */
[----:B------:R-:W-:Y:S01]  /*7b60*/  FADD.FTZ R193, R193, R6 ;  /* 0x00000006c1c17221 */ /* 0x000fe20000010000 */
[----:B------:R-:W-:-:S02]  /*7b70*/  IMAD.MOV.U32 R9, RZ, RZ, R4 ;  /* 0x000000ffff097224 */ /* 0x000fc400078e0004 */
[----:B------:R-:W-:Y:S01]  /*7b80*/  FADD.FTZ R12, R12, R3 ;  /* 0x000000030c0c7221 */ /* 0x000fe20000010000 */
[----:B------:R-:W-:Y:S01]  /*7b90*/  FADD.FTZ R194, R194, R193 ;  /* 0x000000c1c2c27221 */ /* 0x000fe20000010000 */
[----:B------:R-:W-:Y:S01]  /*7ba0*/  MUFU.EX2 R176, R176 ;  /* 0x000000b000b07308 */ /* 0x000fe20000000800 */
[----:B------:R-:W-:Y:S02]  /*7bb0*/  @!P1 VIADD R3, R200, 0x38860 ;  /* 0x00038860c8039836 */ /* 0x000fe40000000000 */
[----:B------:R-:W-:Y:S01]  /*7bc0*/  FADD.FTZ R13, R13, R12 ;  /* 0x0000000c0d0d7221 */ /* 0x000fe20000010000 */
[----:B------:R-:W-:Y:S02]  /*7bd0*/  FADD.FTZ R195, R195, R194 ;  /* 0x000000c2c3c37221 */ /* 0x000fe40000010000 */
[----:B------:R-:W-:Y:S02]  /*7be0*/  @!P1 PRMT R3, RZ, 0x654, R3 ;  /* 0x00000654ff039816 */ /* 0x000fe40000000003 */
[----:B------:R-:W-:Y:S01]  /*7bf0*/  FADD.FTZ R196, R196, R195 ;  /* 0x000000c3c4c47221 */ /* 0x000fe20000010000 */
[----:B------:R-:W1:Y:S01]  /*7c00*/  MUFU.EX2 R177, R177 ;  /* 0x000000b100b17308 */ /* 0x000e620000000800 */
[----:B--2---:R-:W-:-:S02]  /*7c10*/  F2FP.BF16.F32.PACK_AB R163, R175, R174 ;  /* 0x000000aeafa3723e */ /* 0x004fc400000010ff */
[----:B------:R-:W-:-:S04]  /*7c20*/  FADD.FTZ R197, R197, R196 ;  /* 0x000000c4c5c57221 */ /* 0x000fc80000010000 */
[----:B------:R-:W-:Y:S01]  /*7c30*/  FADD.FTZ R198, R198, R197 ;  /* 0x000000c5c6c67221 */ /* 0x000fe20000010000 */
[----:B------:R-:W2:Y:S03]  /*7c40*/  MUFU.EX2 R180, R180 ;  /* 0x000000b400b47308 */ /* 0x000ea60000000800 */
[----:B------:R-:W-:-:S04]  /*7c50*/  FADD.FTZ R199, R199, R198 ;  /* 0x000000c6c7c77221 */ /* 0x000fc80000010000 */
[----:B------:R-:W-:Y:S01]  /*7c60*/  FADD.FTZ R170, R170, R199 ;  /* 0x000000c7aaaa7221 */ /* 0x000fe20000010000 */
[----:B------:R-:W-:Y:S01]  /*7c70*/  MUFU.EX2 R178, R178 ;  /* 0x000000b200b27308 */ /* 0x000fe20000000800 */
[----:B-1----:R-:W-:Y:S02]  /*7c80*/  F2FP.BF16.F32.PACK_AB R164, R177, R176 ;  /* 0x000000b0b1a4723e */ /* 0x002fe400000010ff */
[----:B------:R-:W-:-:S04]  /*7c90*/  FADD.FTZ R171, R171, R170 ;  /* 0x000000aaabab7221 */ /* 0x000fc80000010000 */
[----:B------:R-:W-:Y:S01]  /*7ca0*/  FADD.FTZ R174, R174, R171 ;  /* 0x000000abaeae7221 */ /* 0x000fe20000010000 */
[----:B------:R-:W1:Y:S01]  /*7cb0*/  MUFU.EX2 R179, R179 ;  /* 0x000000b300b37308 */ /* 0x000e620000000800 */
[----:B--2---:R-:W-:Y:S02]  /*7cc0*/  F2FP.BF16.F32.PACK_AB R166, R11, R180 ;  /* 0x000000b40ba6723e */ /* 0x004fe400000010ff */
[----:B------:R-:W-:-:S05]  /*7cd0*/  FADD.FTZ R175, R175, R174 ;  /* 0x000000aeafaf7221 */ /* 0x000fca0000010000 */
[----:B------:R-:W2:Y:S08]  /*7ce0*/  MUFU.EX2 R182, R182 ;  /* 0x000000b600b67308 */ /* 0x000eb00000000800 */
[----:B------:R3:W4:Y:S01]  /*7cf0*/  MUFU.EX2 R183, R156 ;  /* 0x0000009c00b77308 */ /* 0x0007220000000800 */
[----:B-1----:R-:W-:Y:S01]  /*7d00*/  F2FP.BF16.F32.PACK_AB R165, R179, R178 ;  /* 0x000000b2b3a5723e */ /* 0x002fe200000010ff */
[----:B------:R-:W-:-:S04]  /*7d10*/  FADD.FTZ R178, R178, R175 ;  /* 0x000000afb2b27221 */ /* 0x000fc80000010000 */
[----:B------:R-:W-:Y:S01]  /*7d20*/  FADD.FTZ R179, R179, R178 ;  /* 0x000000b2b3b37221 */ /* 0x000fe20000010000 */
[C---:B---3--:R-:W-:Y:S01]  /*7d30*/  F2FP.BF16.F32.PACK_AB R156, R15.reuse, R14 ;  /* 0x0000000e0f9c723e */ /* 0x048fe200000010ff */
[----:B------:R-:W-:Y:S02]  /*7d40*/  FADD.FTZ R14, R14, R13 ;  /* 0x0000000d0e0e7221 */ /* 0x000fe40000010000 */
[----:B--2---:R-:W-:Y:S02]  /*7d50*/  FADD.FTZ R6, R182, R179 ;  /* 0x000000b3b6067221 */ /* 0x004fe40000010000 */
[----:B------:R0:W-:Y:S01]  /*7d60*/  STSM.16.M88.4 [R185], R156 ;  /* 0x0000009cb9007844 */ /* 0x0001e20000000200 */
[----:B------:R-:W-:Y:S01]  /*7d70*/  FADD.FTZ R15, R15, R14 ;  /* 0x0000000e0f0f7221 */ /* 0x000fe20000010000 */
[C---:B----4-:R-:W-:Y:S02]  /*7d80*/  F2FP.BF16.F32.PACK_AB R167, R183.reuse, R182 ;  /* 0x000000b6b7a7723e */ /* 0x050fe400000010ff */
[----:B------:R0:W-:Y:S01]  /*7d90*/  STSM.16.M88.4 [R187], R160 ;  /* 0x000000a0bb007844 */ /* 0x0001e20000000200 */
[----:B------:R-:W-:Y:S01]  /*7da0*/  FADD.FTZ R20, R20, R15 ;  /* 0x0000000f14147221 */ /* 0x000fe20000010000 */
[----:B------:R-:W-:-:S02]  /*7db0*/  FADD.FTZ R6, R183, R6 ;  /* 0x00000006b7067221 */ /* 0x000fc40000010000 */
[----:B------:R0:W-:Y:S01]  /*7dc0*/  STSM.16.M88.4 [R186], R164 ;  /* 0x000000a4ba007844 */ /* 0x0001e20000000200 */
[----:B------:R-:W-:Y:S01]  /*7dd0*/  WARPGROUP.ARRIVE ;  /* 0x00000000000079c5 */ /* 0x000fe20000000000 */
[----:B------:R-:W-:-:S04]  /*7de0*/  FADD.FTZ R21, R21, R20 ;  /* 0x0000001415157221 */ /* 0x000fc80000010000 */
[----:B------:R-:W-:Y:S01]  /*7df0*/  FADD.FTZ R168, R168, R21 ;  /* 0x00000015a8a87221 */ /* 0x000fe20000010000 */
[----:B------:R-:W-:Y:S01]  /*7e00*/  HGMMA.64x256x16.F32.BF16 R24, R152, gdesc[UR4].tnspB, R24, gsb0 ;  /* 0x43e0000498187df0 */ /* 0x000fe20008001818 */
[----:B------:R-:W-:Y:S01]  /*7e10*/  UIADD3 UR6, UR6, 0x180, URZ ;  /* 0x0000018006067890 */ /* 0x000fe2000fffe03f */
[----:B------:R-:W-:Y:S01]  /*7e20*/  UMOV UR7, 0x40000040 ;  /* 0x4000004000077882 */ /* 0x000fe20000000000 */
[----:B------:R-:W-:-:S04]  /*7e30*/  FADD.FTZ R169, R169, R168 ;  /* 0x000000a8a9a97221 */ /* 0x000fc80000010000 */
[----:B------:R-:W-:-:S04]  /*7e40*/  FADD.FTZ R172, R172, R169 ;  /* 0x000000a9acac7221 */ /* 0x000fc80000010000 */
[----:B------:R-:W-:-:S04]  /*7e50*/  FADD.FTZ R173, R173, R172 ;  /* 0x000000acadad7221 */ /* 0x000fc80000010000 */
[----:B------:R-:W-:-:S04]  /*7e60*/  FADD.FTZ R176, R176, R173 ;  /* 0x000000adb0b07221 */ /* 0x000fc80000010000 */
[----:B------:R-:W-:-:S04]  /*7e70*/  FADD.FTZ R177, R177, R176 ;  /* 0x000000b0b1b17221 */ /* 0x000fc80000010000 */
[----:B------:R-:W-:Y:S01]  /*7e80*/  FADD.FTZ R180, R180, R177 ;  /* 0x000000b1b4b47221 */ /* 0x000fe20000010000 */
[----:B------:R-:W-:Y:S02]  /*7e90*/  WARPGROUP.DEPBAR.LE gsb0, 0x0 ;  /* 0x00008000000079c5 */ /* 0x000fe40000010000 */
[----:B------:R-:W-:-:S06]  /*7ea0*/  WARPGROUP.ARRIVE ;  /* 0x00000000000079c5 */ /* 0x000fcc0000000000 */
        /* <DEDUP_REMOVED lines=10> */
[----:B------:R-:W-:Y:S01]  /*7f50*/  HGMMA.64x256x16.F32.BF16 R24, R164, gdesc[UR4].tnspB, R24, gsb0 ;  /* 0x43e00004a4187df0 */ /* 0x000fe20008001818 */
[----:B------:R-:W-:Y:S02]  /*7f60*/  UMOV UR7, UR36 ;  /* 0x0000002400077c82 */ /* 0x000fe40008000000 */
        /* <DEDUP_REMOVED lines=10> */
[----:B-1----:R-:W-:Y:S01]  /*8010*/  FADD.FTZ R3, R11, R180 ;  /* 0x000000b40b037221 */ /* 0x002fe20000010000 */
[----:B------:R-:W-:Y:S01]  /*8020*/  MOV R11, R5 ;  /* 0x00000005000b7202 */ /* 0x000fe20000000f00 */
[----:B0-----:R-:W-:Y:S06]  /*8030*/  @P2 BRA `(.L_x_799) ;  /* 0xffffffd4006c2947 */ /* 0x001fec000383ffff */
.L_x_790:
[----:B------:R-:W0:Y:S01]  /*8040*/  SHFL.BFLY PT, R0, R3, 0x2, 0x1f ;  /* 0x0c401f0003007f89 */ /* 0x000e2200000e0000 */
[----:B------:R-:W-:Y:S01]  /*8050*/  IMAD.U32 R11, RZ, RZ, UR9 ;  /* 0x00000009ff0b7e24 */ /* 0x000fe2000f8e00ff */
[----:B------:R-:W-:Y:S02]  /*8060*/  UIADD3 UR41, UR41, 0x1, URZ ;  /* 0x0000000129297890 */ /* 0x000fe4000fffe03f */
[----:B------:R-:W1:Y:S01]  /*8070*/  SHFL.BFLY PT, R9, R6, 0x2, 0x1f ;  /* 0x0c401f0006097f89 */ /* 0x000e6200000e0000 */
[----:B------:R-:W-:Y:S08]  /*8080*/  BAR.ARV 0x8, 0xa0 ;  /* 0x0202800000007b1d */ /* 0x000ff00000002000 */
[----:B------:R-:W-:Y:S01]  /*8090*/  BAR.SYNC.DEFER_BLOCKING 0xf, 0x100 ;  /* 0x03c4000000007b1d */ /* 0x000fe20000010000 */
[----:B0-----:R-:W-:Y:S01]  /*80a0*/  FADD.FTZ R0, R0, R3 ;  /* 0x0000000300007221 */ /* 0x001fe20000010000 */
[----:B------:R-:W-:-:S02]  /*80b0*/  IMAD.MOV.U32 R3, RZ, RZ, -0x800000 ;  /* 0xff800000ff037424 */ /* 0x000fc400078e00ff */
[----:B-1----:R-:W-:Y:S02]  /*80c0*/  FADD.FTZ R9, R9, R6 ;  /* 0x0000000609097221 */ /* 0x002fe40000010000 */
[----:B------:R-:W0:Y:S04]  /*80d0*/  SHFL.BFLY PT, R7, R0, 0x1, 0x1f ;  /* 0x0c201f0000077f89 */ /* 0x000e2800000e0000 */
[----:B------:R-:W1:Y:S01]  /*80e0*/  SHFL.BFLY PT, R8, R9, 0x1, 0x1f ;  /* 0x0c201f0009087f89 */ /* 0x000e6200000e0000 */
[----:B0-----:R-:W-:Y:S01]  /*80f0*/  FADD.FTZ R21, R0, R7 ;  /* 0x0000000700157221 */ /* 0x001fe20000010000 */
[----:B------:R-:W-:Y:S02]  /*8100*/  IMAD.MOV R7, RZ, RZ, -R23 ;  /* 0x000000ffff077224 */ /* 0x000fe400078e0a17 */
[----:B-1----:R-:W-:-:S02]  /*8110*/  FADD.FTZ R15, R9, R8 ;  /* 0x00000008090f7221 */ /* 0x002fc40000010000 */
[----:B------:R-:W-:Y:S01]  /*8120*/  FSETP.NE.FTZ.AND P1, PT, R21, RZ, PT ;  /* 0x000000ff1500720b */ /* 0x000fe20003f35000 */
[----:B------:R-:W-:Y:S01]  /*8130*/  IMAD.U32 R8, RZ, RZ, UR36 ;  /* 0x00000024ff087e24 */ /* 0x000fe2000f8e00ff */
[----:B------:R-:W-:Y:S02]  /*8140*/  ISETP.NE.AND P0, PT, R22, R7, PT ;  /* 0x000000071600720c */ /* 0x000fe40003f05270 */
[----:B------:R-:W-:Y:S02]  /*8150*/  CS2R R6, SRZ ;  /* 0x0000000000067805 */ /* 0x000fe4000001ff00 */
[----:B------:R-:W-:Y:S01]  /*8160*/  FSETP.NE.FTZ.AND P2, PT, R15, RZ, PT ;  /* 0x000000ff0f00720b */ /* 0x000fe20003f55000 */
[----:B------:R-:W-:-:S04]  /*8170*/  UIADD3 UR36, UR36, 0x1, URZ ;  /* 0x0000000124247890 */ /* 0x000fc8000fffe03f */
[----:B------:R-:W-:Y:S02]  /*8180*/  UISETP.NE.AND UP0, UPT, UR36, 0x2, UPT ;  /* 0x000000022400788c */ /* 0x000fe4000bf05270 */
[----:B------:R-:W0:Y:S02]  /*8190*/  @P1 MUFU.RCP R7, R21 ;  /* 0x0000001500071308 */ /* 0x000e240000001000 */
[----:B------:R-:W-:Y:S01]  /*81a0*/  USEL UR4, URZ, 0x1, UP0 ;  /* 0x000000013f047887 */ /* 0x000fe20008000000 */
[----:B------:R-:W-:Y:S01]  /*81b0*/  @!P0 IMAD R0, R8, 0x40, R17 ;  /* 0x0000004008008824 */ /* 0x000fe200078e0211 */
[----:B------:R-:W-:-:S04]  /*81c0*/  USEL UR36, UR36, URZ, UP0 ;  /* 0x0000003f24247287 */ /* 0x000fc80008000000 */
[----:B------:R-:W-:Y:S01]  /*81d0*/  @!P0 LEA R9, R0, UR37, 0x2 ;  /* 0x0000002500098c11 */ /* 0x000fe2000f8e10ff */
[----:B------:R-:W1:Y:S01]  /*81e0*/  @P2 MUFU.RCP R6, R15 ;  /* 0x0000000f00062308 */ /* 0x000e620000001000 */
[----:B------:R-:W-:Y:S02]  /*81f0*/  MOV R0, 0xff800000 ;  /* 0xff80000000007802 */ /* 0x000fe40000000f00 */
[----:B------:R-:W-:-:S05]  /*8200*/  LOP3.LUT R2, R2, UR4, RZ, 0x3c, !PT ;  /* 0x0000000402027c12 */ /* 0x000fca000f8e3cff */
[----:B------:R-:W2:Y:S01]  /*8210*/  @P1 MUFU.LG2 R21, R21 ;  /* 0x0000001500151308 */ /* 0x000ea20000000c00 */
[-C--:B0-----:R-:W-:Y:S01]  /*8220*/  FMUL.FTZ R8, R25, R7.reuse ;  /* 0x0000000719087220 */ /* 0x081fe20000410000 */
[----:B------:R0:W-:Y:S01]  /*8230*/  @!P0 STS [R9+0x38400], R7 ;  /* 0x0384000709008388 */ /* 0x0001e20000000800 */
[-C--:B------:R-:W-:Y:S01]  /*8240*/  FMUL.FTZ R10, R29, R7.reuse ;  /* 0x000000071d0a7220 */ /* 0x080fe20000410000 */
[----:B------:R-:W-:Y:S02]  /*8250*/  IMAD.U32 R29, RZ, RZ, UR9 ;  /* 0x00000009ff1d7e24 */ /* 0x000fe4000f8e00ff */
[-C--:B------:R-:W-:Y:S01]  /*8260*/  FMUL.FTZ R169, R24, R7.reuse ;  /* 0x0000000718a97220 */ /* 0x080fe20000410000 */
[-C--:B------:R-:W-:Y:S01]  /*8270*/  FMUL.FTZ R20, R28, R7.reuse ;  /* 0x000000071c147220 */ /* 0x080fe20000410000 */
[-C--:B------:R-:W-:Y:S01]  /*8280*/  FMUL.FTZ R165, R32, R7.reuse ;  /* 0x0000000720a57220 */ /* 0x080fe20000410000 */
        /* <DEDUP_REMOVED lines=61> */
[----:B0-----:R-:W-:Y:S01]  /*8660*/  @P1 FMUL.FTZ R7, R11, 0.69314718246459960938 ;  /* 0x3f3172180b071820 */ /* 0x001fe20000410000 */
[----:B------:R-:W-:Y:S01]  /*8670*/  @P2 FMUL.FTZ R29, R29, 0.69314718246459960938 ;  /* 0x3f3172181d1d2820 */ /* 0x000fe20000410000 */
[----:B--2---:R-:W-:Y:S01]  /*8680*/  @P1 FMUL.FTZ R24, R21, 0.69314718246459960938 ;  /* 0x3f31721815181820 */ /* 0x004fe20000410000 */
[----:B---3--:R-:W-:Y:S01]  /*8690*/  @P2 FMUL.FTZ R28, R25, 0.69314718246459960938 ;  /* 0x3f317218191c2820 */ /* 0x008fe20000410000 */
[-C--:B-1----:R-:W-:Y:S01]  /*86a0*/  FMUL.FTZ R9, R26, R6.reuse ;  /* 0x000000061a097220 */ /* 0x082fe20000410000 */
[-C--:B------:R-:W-:Y:S01]  /*86b0*/  FMUL.FTZ R11, R30, R6.reuse ;  /* 0x000000061e0b7220 */ /* 0x080fe20000410000 */
[-C--:B------:R-:W-:Y:S01]  /*86c0*/  FMUL.FTZ R13, R42, R6.reuse ;  /* 0x000000062a0d7220 */ /* 0x080fe20000410000 */
[-C--:B------:R-:W-:Y:S01]  /*86d0*/  FMUL.FTZ R15, R46, R6.reuse ;  /* 0x000000062e0f7220 */ /* 0x080fe20000410000 */
[----:B------:R-:W-:Y:S01]  /*86e0*/  PLOP3.LUT P0, PT, PT, PT, PT, 0x8, 0x0 ;  /* 0x000000000000781c */ /* 0x000fe20003f0e170 */
        /* <DEDUP_REMOVED lines=63> */
.L_x_776:
        /* <DEDUP_REMOVED lines=15> */
[----:B------:R-:W-:Y:S01]  /*8bd0*/  F2FP.BF16.F32.PACK_AB R10, R10, R20 ;  /* 0x000000140a0a723e */ /* 0x000fe200000010ff */
[----:B------:R-:W-:Y:S01]  /*8be0*/  ULDC.64 UR10, c[0x0][0x208] ;  /* 0x00008200000a7ab9 */ /* 0x000fe20000000a00 */
        /* <DEDUP_REMOVED lines=19> */
[----:B------:R-:W-:Y:S01]  /*8d20*/  UISETP.NE.U32.AND UP0, UPT, UR6, URZ, UPT ;  /* 0x0000003f0600728c */ /* 0x000fe2000bf05070 */
[----:B------:R-:W-:Y:S01]  /*8d30*/  F2FP.BF16.F32.PACK_AB R72, R73, R72 ;  /* 0x000000484948723e */ /* 0x000fe200000010ff */
[----:B------:R-:W-:Y:S01]  /*8d40*/  UIADD3 UR4, UP1, UR8, UR6, URZ ;  /* 0x0000000608047290 */ /* 0x000fe2000ff3e03f */
[C---:B------:R-:W-:Y:S01]  /*8d50*/  IADD3 R177, P1, R126.reuse, 0x20, RZ ;  /* 0x000000207eb17810 */ /* 0x040fe20007f3e0ff */
[----:B------:R-:W-:Y:S01]  /*8d60*/  UISETP.NE.AND.EX UP0, UPT, UR7, URZ, UPT, UP0 ;  /* 0x0000003f0700728c */ /* 0x000fe2000bf05300 */
[C---:B------:R-:W-:Y:S01]  /*8d70*/  LOP3.LUT R21, R126.reuse, 0x380, RZ, 0xc0, !PT ;  /* 0x000003807e157812 */ /* 0x040fe200078ec0ff */
[----:B------:R-:W-:Y:S01]  /*8d80*/  UIADD3.X UR6, UR9, UR7, URZ, UP1, !UPT ;  /* 0x0000000709067290 */ /* 0x000fe20008ffe43f */
[C---:B------:R-:W-:Y:S01]  /*8d90*/  IADD3 R181, P4, R126.reuse, 0x60, RZ ;  /* 0x000000607eb57810 */ /* 0x040fe20007f9e0ff */
[----:B------:R-:W-:Y:S01]  /*8da0*/  IMAD.X R25, RZ, RZ, R127, P1 ;  /* 0x000000ffff197224 */ /* 0x000fe200008e067f */
[----:B------:R-:W-:-:S02]  /*8db0*/  IADD3 R183, P3, R126, 0x2000, RZ ;  /* 0x000020007eb77810 */ /* 0x000fc40007f7e0ff */
        /* <DEDUP_REMOVED lines=9> */
[----:B------:R-:W-:Y:S01]  /*8e50*/  IMAD.X R95, RZ, RZ, R127, P2 ;  /* 0x000000ffff5f7224 */ /* 0x000fe200010e067f */
[----:B------:R-:W-:-:S02]  /*8e60*/  SHF.R.U64 R21, R21, 0x3, RZ ;  /* 0x0000000315157819 */ /* 0x000fc400000012ff */
[-C--:B------:R-:W-:Y:S02]  /*8e70*/  IADD3.X R29, RZ, R127.reuse, RZ, P0, !PT ;  /* 0x0000007fff1d7210 */ /* 0x080fe400007fe4ff */
[----:B------:R-:W-:Y:S02]  /*8e80*/  IADD3.X R99, RZ, R127, RZ, P1, !PT ;  /* 0x0000007fff637210 */ /* 0x000fe40000ffe4ff */
        /* <DEDUP_REMOVED lines=12> */
[----:B------:R-:W-:-:S02]  /*8f50*/  LOP3.LUT R24, R177, 0x380, RZ, 0xc0, !PT ;  /* 0x00000380b1187812 */ /* 0x000fc400078ec0ff */
[----:B------:R-:W-:Y:S01]  /*8f60*/  LOP3.LUT R126, R21, R126, RZ, 0x3c, !PT ;  /* 0x0000007e157e7212 */ /* 0x000fe200078e3cff */
[----:B------:R-:W-:Y:S01]  /*8f70*/  IMAD.X R21, RZ, RZ, R127, P1 ;  /* 0x000000ffff157224 */ /* 0x000fe200008e067f */
[----:B------:R-:W-:Y:S02]  /*8f80*/  LOP3.LUT R28, R179, 0x380, RZ, 0xc0, !PT ;  /* 0x00000380b31c7812 */ /* 0x000fe400078ec0ff */
[----:B------:R-:W-:Y:S02]  /*8f90*/  LOP3.LUT R32, R181, 0x380, RZ, 0xc0, !PT ;  /* 0x00000380b5207812 */ /* 0x000fe400078ec0ff */
[----:B------:R-:W-:Y:S02]  /*8fa0*/  LOP3.LUT R36, R183, 0x380, RZ, 0xc0, !PT ;  /* 0x00000380b7247812 */ /* 0x000fe400078ec0ff */
[----:B------:R-:W-:Y:S02]  /*8fb0*/  SHF.R.U64 R24, R24, 0x3, RZ ;  /* 0x0000000318187819 */ /* 0x000fe400000012ff */
[----:B------:R-:W-:-:S02]  /*8fc0*/  LOP3.LUT R86, R193, 0x380, RZ, 0xc0, !PT ;  /* 0x00000380c1567812 */ /* 0x000fc400078ec0ff */
[----:B------:R-:W-:Y:S02]  /*8fd0*/  SHF.R.U64 R28, R28, 0x3, RZ ;  /* 0x000000031c1c7819 */ /* 0x000fe400000012ff */
[----:B------:R-:W-:Y:S02]  /*8fe0*/  LOP3.LUT R90, R195, 0x380, RZ, 0xc0, !PT ;  /* 0x00000380c35a7812 */ /* 0x000fe400078ec0ff */
[----:B------:R-:W-:Y:S02]  /*8ff0*/  MOV R126, R126 ;  /* 0x0000007e007e7202 */ /* 0x000fe40000000f00 */
[----:B------:R-:W-:Y:S02]  /*9000*/  SHF.R.U64 R32, R32, 0x3, RZ ;  /* 0x0000000320207819 */ /* 0x000fe400000012ff */
[----:B------:R-:W-:Y:S01]  /*9010*/  LOP3.LUT R94, R197, 0x380, RZ, 0xc0, !PT ;  /* 0x00000380c55e7812 */ /* 0x000fe200078ec0ff */
[----:B------:R0:W-:Y:S01]  /*9020*/  STSM.16.M88.4 [R126], R8 ;  /* 0x000000087e007844 */ /* 0x0001e20000000200 */
[----:B------:R-:W-:-:S02]  /*9030*/  SHF.R.U64 R36, R36, 0x3, RZ ;  /* 0x0000000324247819 */ /* 0x000fc400000012ff */
[----:B------:R-:W-:Y:S02]  /*9040*/  LOP3.LUT R98, R199, 0x380, RZ, 0xc0, !PT ;  /* 0x00000380c7627812 */ /* 0x000fe400078ec0ff */
[----:B------:R-:W-:Y:S02]  /*9050*/  LOP3.LUT R24, R24, R177, RZ, 0x3c, !PT ;  /* 0x000000b118187212 */ /* 0x000fe400078e3cff */
[----:B------:R-:W-:Y:S02]  /*9060*/  SHF.R.U64 R86, R86, 0x3, RZ ;  /* 0x0000000356567819 */ /* 0x000fe400000012ff */
[----:B------:R-:W-:Y:S02]  /*9070*/  LOP3.LUT R102, R201, 0x380, RZ, 0xc0, !PT ;  /* 0x00000380c9667812 */ /* 0x000fe400078ec0ff */
[----:B------:R-:W-:Y:S02]  /*9080*/  LOP3.LUT R106, R203, 0x380, RZ, 0xc0, !PT ;  /* 0x00000380cb6a7812 */ /* 0x000fe400078ec0ff */
[----:B------:R-:W-:-:S02]  /*9090*/  LOP3.LUT R27, R4, 0x380, RZ, 0xc0, !PT ;  /* 0x00000380041b7812 */ /* 0x000fc400078ec0ff */
[----:B------:R-:W-:Y:S02]  /*90a0*/  IADD3.X R123, RZ, R127, RZ, P2, !PT ;  /* 0x0000007fff7b7210 */ /* 0x000fe400017fe4ff */
[----:B------:R-:W-:Y:S02]  /*90b0*/  LOP3.LUT R28, R28, R179, RZ, 0x3c, !PT ;  /* 0x000000b31c1c7212 */ /* 0x000fe400078e3cff */
[----:B------:R-:W-:Y:S02]  /*90c0*/  SHF.R.U64 R90, R90, 0x3, RZ ;  /* 0x000000035a5a7819 */ /* 0x000fe400000012ff */
[----:B------:R-:W-:Y:S02]  /*90d0*/  LOP3.LUT R114, R207, 0x380, RZ, 0xc0, !PT ;  /* 0x00000380cf727812 */ /* 0x000fe400078ec0ff */
[----:B------:R-:W-:Y:S02]  /*90e0*/  LOP3.LUT R32, R32, R181, RZ, 0x3c, !PT ;  /* 0x000000b520207212 */ /* 0x000fe400078e3cff */
[----:B------:R-:W-:-:S02]  /*90f0*/  SHF.R.U64 R94, R94, 0x3, RZ ;  /* 0x000000035e5e7819 */ /* 0x000fc400000012ff */
[----:B------:R-:W-:Y:S02]  /*9100*/  LOP3.LUT R110, R205, 0x380, RZ, 0xc0, !PT ;  /* 0x00000380cd6e7812 */ /* 0x000fe400078ec0ff */
[----:B------:R-:W-:Y:S02]  /*9110*/  LOP3.LUT R127, R122, 0x380, RZ, 0xc0, !PT ;  /* 0x000003807a7f7812 */ /* 0x000fe400078ec0ff */
[----:B------:R-:W-:Y:S02]  /*9120*/  LOP3.LUT R36, R36, R183, RZ, 0x3c, !PT ;  /* 0x000000b724247212 */ /* 0x000fe400078e3cff */
[----:B------:R-:W-:Y:S02]  /*9130*/  SHF.R.U64 R98, R98, 0x3, RZ ;  /* 0x0000000362627819 */ /* 0x000fe400000012ff */
[----:B0-----:R-:W-:Y:S02]  /*9140*/  F2FP.BF16.F32.PACK_AB R10, R12, R162 ;  /* 0x000000a20c0a723e */ /* 0x001fe400000010ff */
[----:B------:R-:W-:-:S02]  /*9150*/  LOP3.LUT R86, R86, R193, RZ, 0x3c, !PT ;  /* 0x000000c156567212 */ /* 0x000fc400078e3cff */
[----:B------:R-:W-:Y:S02]  /*9160*/  SHF.R.U64 R102, R102, 0x3, RZ ;  /* 0x0000000366667819 */ /* 0x000fe400000012ff */
[----:B------:R-:W-:Y:S02]  /*9170*/  SHF.R.U64 R106, R106, 0x3, RZ ;  /* 0x000000036a6a7819 */ /* 0x000fe400000012ff */
[----:B------:R-:W-:Y:S02]  /*9180*/  SHF.R.U64 R27, R27, 0x3, RZ ;  /* 0x000000031b1b7819 */ /* 0x000fe400000012ff */
[----:B------:R-:W-:Y:S02]  /*9190*/  MOV R31, R24 ;  /* 0x00000018001f7202 */ /* 0x000fe40000000f00 */
[----:B------:R-:W-:Y:S02]  /*91a0*/  F2FP.BF16.F32.PACK_AB R8, R160, R165 ;  /* 0x000000a5a008723e */ /* 0x000fe400000010ff */
[----:B------:R-:W-:-:S02]  /*91b0*/  F2FP.BF16.F32.PACK_AB R9, R35, R34 ;  /* 0x000000222309723e */ /* 0x000fc400000010ff */
[----:B------:R-:W-:Y:S02]  /*91c0*/  F2FP.BF16.F32.PACK_AB R11, R39, R38 ;  /* 0x00000026270b723e */ /* 0x000fe400000010ff */
[----:B------:R-:W-:Y:S02]  /*91d0*/  F2FP.BF16.F32.PACK_AB R12, R41, R14 ;  /* 0x0000000e290c723e */ /* 0x000fe400000010ff */
[----:B------:R-:W-:Y:S01]  /*91e0*/  LOP3.LUT R90, R90, R195, RZ, 0x3c, !PT ;  /* 0x000000c35a5a7212 */ /* 0x000fe200078e3cff */
[----:B------:R0:W-:Y:S01]  /*91f0*/  STSM.16.M88.4 [R31], R8 ;  /* 0x000000081f007844 */ /* 0x0001e20000000200 */
[----:B------:R-:W-:Y:S02]  /*9200*/  SHF.R.U64 R114, R114, 0x3, RZ ;  /* 0x0000000372727819 */ /* 0x000fe400000012ff */
[----:B------:R-:W-:Y:S02]  /*9210*/  LOP3.LUT R169, R6, 0x380, RZ, 0xc0, !PT ;  /* 0x0000038006a97812 */ /* 0x000fe400078ec0ff */
[----:B------:R-:W-:-:S02]  /*9220*/  MOV R28, R28 ;  /* 0x0000001c001c7202 */ /* 0x000fc40000000f00 */
[----:B------:R-:W-:Y:S02]  /*9230*/  F2FP.BF16.F32.PACK_AB R14, R45, R44 ;  /* 0x0000002c2d0e723e */ /* 0x000fe400000010ff */
[----:B------:R-:W-:Y:S02]  /*9240*/  LOP3.LUT R94, R94, R197, RZ, 0x3c, !PT ;  /* 0x000000c55e5e7212 */ /* 0x000fe400078e3cff */
[----:B------:R-:W-:Y:S01]  /*9250*/  SHF.R.U64 R110, R110, 0x3, RZ ;  /* 0x000000036e6e7819 */ /* 0x000fe200000012ff */
[----:B------:R1:W-:Y:S01]  /*9260*/  STSM.16.M88.4 [R28], R12 ;  /* 0x0000000c1c007844 */ /* 0x0003e20000000200 */
[----:B------:R-:W-:Y:S02]  /*9270*/  SHF.R.U64 R127, R127, 0x3, RZ ;  /* 0x000000037f7f7819 */ /* 0x000fe400000012ff */
[----:B------:R-:W-:Y:S01]  /*9280*/  MOV R32, R32 ;  /* 0x0000002000207202 */ /* 0x000fe20000000f00 */
[----:B0-----:R-:W-:Y:S01]  /*9290*/  IMAD.U32 R10, RZ, RZ, UR4 ;  /* 0x00000004ff0a7e24 */ /* 0x001fe2000f8e00ff */
[----:B------:R-:W-:Y:S01]  /*92a0*/  LOP3.LUT R98, R98, R199, RZ, 0x3c, !PT ;  /* 0x000000c762627212 */ /* 0x000fe200078e3cff */
[----:B------:R-:W-:Y:S01]  /*92b0*/  IMAD.U32 R11, RZ, RZ, UR6 ;  /* 0x00000006ff0b7e24 */ /* 0x000fe2000f8e00ff */
[----:B------:R-:W-:Y:S01]  /*92c0*/  MOV R36, R36 ;  /* 0x0000002400247202 */ /* 0x000fe20000000f00 */
[----:B------:R-:W-:Y:S01]  /*92d0*/  STSM.16.M88.4 [R32], R48 ;  /* 0x0000003020007844 */ /* 0x000fe20000000200 */
[----:B------:R-:W-:Y:S01]  /*92e0*/  LOP3.LUT R102, R102, R201, RZ, 0x3c, !PT ;  /* 0x000000c966667212 */ /* 0x000fe200078e3cff */
[----:B------:R-:W-:Y:S01]  /*92f0*/  ULDC.64 UR6, c[0x0][0xce0] ;  /* 0x0003380000067ab9 */ /* 0x000fe20000000a00 */
[----:B------:R-:W-:Y:S01]  /*9300*/  LOP3.LUT R106, R106, R203, RZ, 0x3c, !PT ;  /* 0x000000cb6a6a7212 */ /* 0x000fe200078e3cff */
[----:B------:R-:W-:Y:S01]  /*9310*/  STSM.16.M88.4 [R36], R56 ;  /* 0x0000003824007844 */ /* 0x000fe20000000200 */
[----:B------:R-:W-:-:S02]  /*9320*/  LOP3.LUT R118, R27, R4, RZ, 0x3c, !PT ;  /* 0x000000041b767212 */ /* 0x000fc400078e3cff */
[----:B------:R-:W-:Y:S02]  /*9330*/  MOV R86, R86 ;  /* 0x0000005600567202 */ /* 0x000fe40000000f00 */
[----:B------:R-:W-:Y:S02]  /*9340*/  F2FP.BF16.F32.PACK_AB R66, R69, R68 ;  /* 0x000000444542723e */ /* 0x000fe400000010ff */
[----:B------:R-:W-:Y:S02]  /*9350*/  F2FP.BF16.F32.PACK_AB R67, R71, R70 ;  /* 0x000000464743723e */ /* 0x000fe400000010ff */
[----:B------:R-:W-:Y:S02]  /*9360*/  F2FP.BF16.F32.PACK_AB R73, R75, R74 ;  /* 0x0000004a4b49723e */ /* 0x000fe400000010ff */
[----:B------:R-:W-:Y:S01]  /*9370*/  F2FP.BF16.F32.PACK_AB R80, R81, R80 ;  /* 0x000000505150723e */ /* 0x000fe200000010ff */
[----:B------:R-:W-:Y:S01]  /*9380*/  STSM.16.M88.4 [R86], R64 ;  /* 0x0000004056007844 */ /* 0x000fe20000000200 */
[----:B------:R-:W-:-:S02]  /*9390*/  LOP3.LUT R114, R114, R207, RZ, 0x3c, !PT ;  /* 0x000000cf72727212 */ /* 0x000fc400078e3cff */
[----:B------:R-:W-:Y:S02]  /*93a0*/  SHF.R.U64 R169, R169, 0x3, RZ ;  /* 0x00000003a9a97819 */ /* 0x000fe400000012ff */
[----:B------:R-:W-:Y:S02]  /*93b0*/  MOV R27, R90 ;  /* 0x0000005a001b7202 */ /* 0x000fe40000000f00 */
[----:B------:R-:W-:Y:S02]  /*93c0*/  F2FP.BF16.F32.PACK_AB R74, R77, R76 ;  /* 0x0000004c4d4a723e */ /* 0x000fe400000010ff */
[----:B------:R-:W-:Y:S02]  /*93d0*/  F2FP.BF16.F32.PACK_AB R75, R79, R78 ;  /* 0x0000004e4f4b723e */ /* 0x000fe400000010ff */
[----:B------:R-:W-:Y:S02]  /*93e0*/  F2FP.BF16.F32.PACK_AB R81, R83, R82 ;  /* 0x000000525351723e */ /* 0x000fe400000010ff */
[----:B------:R-:W-:Y:S01]  /*93f0*/  LOP3.LUT R110, R110, R205, RZ, 0x3c, !PT ;  /* 0x000000cd6e6e7212 */ /* 0x000fe200078e3cff */
[----:B------:R-:W-:Y:S01]  /*9400*/  STSM.16.M88.4 [R27], R72 ;  /* 0x000000481b007844 */ /* 0x000fe20000000200 */
[----:B------:R-:W-:-:S02]  /*9410*/  LOP3.LUT R122, R127, R122, RZ, 0x3c, !PT ;  /* 0x0000007a7f7a7212 */ /* 0x000fc400078e3cff */
[----:B------:R-:W-:Y:S02]  /*9420*/  MOV R94, R94 ;  /* 0x0000005e005e7202 */ /* 0x000fe40000000f00 */
        /* <DEDUP_REMOVED lines=9> */
[----:B------:R-:W-:Y:S01]  /*94c0*/  MOV R102, R102 ;  /* 0x0000006600667202 */ /* 0x000fe20000000f00 */
[----:B------:R-:W-:Y:S01]  /*94d0*/  STSM.16.M88.4 [R25], R88 ;  /* 0x0000005819007844 */ /* 0x000fe20000000200 */
[----:B------:R-:W-:Y:S02]  /*94e0*/  MOV R4, R106 ;  /* 0x0000006a00047202 */ /* 0x000fe40000000f00 */
[----:B------:R-:W-:-:S02]  /*94f0*/  F2FP.BF16.F32.PACK_AB R97, R155, R154 ;  /* 0x0000009a9b61723e */ /* 0x000fc400000010ff */
[----:B------:R-:W-:Y:S02]  /*9500*/  F2FP.BF16.F32.PACK_AB R98, R101, R100 ;  /* 0x000000646562723e */ /* 0x000fe400000010ff */
[----:B------:R-:W-:Y:S02]  /*9510*/  F2FP.BF16.F32.PACK_AB R99, R157, R156 ;  /* 0x0000009c9d63723e */ /* 0x000fe400000010ff */
[----:B------:R-:W-:Y:S02]  /*9520*/  F2FP.BF16.F32.PACK_AB R104, R105, R104 ;  /* 0x000000686968723e */ /* 0x000fe400000010ff */
[----:B------:R-:W-:Y:S01]  /*9530*/  LOP3.LUT R20, R169, R6, RZ, 0x3c, !PT ;  /* 0x00000006a9147212 */ /* 0x000fe200078e3cff */
[----:B------:R-:W-:Y:S01]  /*9540*/  STSM.16.M88.4 [R102], R96 ;  /* 0x0000006066007844 */ /* 0x000fe20000000200 */
        /* <DEDUP_REMOVED lines=19> */
[----:B------:R-:W-:Y:S01]  /*9680*/  STSM.16.M88.4 [R24], R120 ;  /* 0x0000007818007844 */ /* 0x000fe20000000200 */
[----:B------:R-:W-:Y:S02]  /*9690*/  MOV R118, R118 ;  /* 0x0000007600767202 */ /* 0x000fe40000000f00 */
[----:B------:R-:W-:Y:S02]  /*96a0*/  F2FP.BF16.F32.PACK_AB R130, R133, R132 ;  /* 0x000000848582723e */ /* 0x000fe400000010ff */
[----:B------:R-:W-:-:S02]  /*96b0*/  F2FP.BF16.F32.PACK_AB R131, R135, R134 ;  /* 0x000000868783723e */ /* 0x000fc400000010ff */
[----:B------:R-:W-:Y:S02]  /*96c0*/  F2FP.BF16.F32.PACK_AB R137, R139, R138 ;  /* 0x0000008a8b89723e */ /* 0x000fe400000010ff */
[----:B------:R-:W-:Y:S01]  /*96d0*/  F2FP.BF16.F32.PACK_AB R138, R141, R140 ;  /* 0x0000008c8d8a723e */ /* 0x000fe200000010ff */
[----:B------:R-:W-:Y:S01]  /*96e0*/  STSM.16.M88.4 [R118], R128 ;  /* 0x0000008076007844 */ /* 0x000fe20000000200 */
[----:B------:R-:W-:Y:S02]  /*96f0*/  F2FP.BF16.F32.PACK_AB R139, R143, R142 ;  /* 0x0000008e8f8b723e */ /* 0x000fe400000010ff */
[----:B------:R-:W-:Y:S02]  /*9700*/  MOV R20, R20 ;  /* 0x0000001400147202 */ /* 0x000fe40000000f00 */
[----:B-1----:R-:W-:Y:S01]  /*9710*/  F2FP.BF16.F32.PACK_AB R12, R145, R144 ;  /* 0x00000090910c723e */ /* 0x002fe200000010ff */
[----:B------:R1:W-:Y:S01]  /*9720*/  STSM.16.M88.4 [R6], R136 ;  /* 0x0000008806007844 */ /* 0x0003e20000000200 */
[----:B------:R-:W-:-:S02]  /*9730*/  F2FP.BF16.F32.PACK_AB R13, R176, R175 ;  /* 0x000000afb00d723e */ /* 0x000fc400000010ff */
[----:B------:R-:W-:Y:S02]  /*9740*/  F2FP.BF16.F32.PACK_AB R14, R149, R148 ;  /* 0x00000094950e723e */ /* 0x000fe400000010ff */
[----:B------:R-:W-:Y:S02]  /*9750*/  F2FP.BF16.F32.PACK_AB R15, R151, R150 ;  /* 0x00000096970f723e */ /* 0x000fe400000010ff */
[----:B------:R-:W-:-:S03]  /*9760*/  PLOP3.LUT P0, PT, PT, PT, UP0, 0x80, 0x0 ;  /* 0x000000000000781c */ /* 0x000fc60003f0f008 */
[----:B------:R2:W-:Y:S01]  /*9770*/  STSM.16.M88.4 [R20], R12 ;  /* 0x0000000c14007844 */ /* 0x0005e20000000200 */
[----:B------:R-:W-:Y:S09]  /*9780*/  BAR.SYNC.DEFER_BLOCKING 0x1, 0x100 ;  /* 0x0044000000007b1d */ /* 0x000ff20000010000 */
[----:B0-----:R-:W3:Y:S01]  /*9790*/  @P0 LDG.E R4, desc[UR10][R10.64] ;  /* 0x0000000a0a040981 */ /* 0x001ee2000c1e1900 */
[----:B------:R-:W-:Y:S01]  /*97a0*/  UISETP.NE.U32.AND UP1, UPT, UR6, URZ, UPT ;  /* 0x0000003f0600728c */ /* 0x000fe2000bf25070 */
[----:B------:R-:W0:Y:S01]  /*97b0*/  LDC R81, c[0x0][0xb88] ;  /* 0x0002e200ff517b82 */ /* 0x000e220000000800 */
[----:B------:R-:W-:-:S02]  /*97c0*/  IMAD R9, R18, 0x40, R16 ;  /* 0x0000004012097824 */ /* 0x000fc400078e0210 */
[----:B------:R-:W-:Y:S02]  /*97d0*/  UISETP.NE.AND.EX UP1, UPT, UR7, URZ, UPT, UP1 ;  /* 0x0000003f0700728c */ /* 0x000fe4000bf25310 */
[----:B------:R-:W-:-:S04]  /*97e0*/  IMAD.WIDE R146, R9, 0x2, R146 ;  /* 0x0000000209927825 */ /* 0x000fc800078e0292 */
[----:B------:R-:W-:Y:S02]  /*97f0*/  PLOP3.LUT P6, PT, PT, PT, UP1, 0x80, 0x0 ;  /* 0x000000000000781c */ /* 0x000fe40003fcf018 */
[C---:B------:R-:W-:Y:S02]  /*9800*/  IADD3 R9, P2, R146.reuse, 0x1000, RZ ;  /* 0x0000100092097810 */ /* 0x040fe40007f5e0ff */
[C---:B------:R-:W-:Y:S01]  /*9810*/  IADD3 R29, P1, R146.reuse, 0x2000, RZ ;  /* 0x00002000921d7810 */ /* 0x040fe20007f3e0ff */
[----:B------:R-:W-:Y:S01]  /*9820*/  @UP1 UIADD3 UR6, UP2, UR8, UR6, URZ ;  /* 0x0000000608061290 */ /* 0x000fe2000ff5e03f */
[----:B-1----:R-:W-:Y:S02]  /*9830*/  P2R R6, PR, RZ, 0x4 ;  /* 0x00000004ff067803 */ /* 0x002fe40000000000 */
[C---:B------:R-:W-:Y:S01]  /*9840*/  IADD3 R25, P2, R146.reuse, 0x3000, RZ ;  /* 0x0000300092197810 */ /* 0x040fe20007f5e0ff */
[----:B------:R-:W-:Y:S01]  /*9850*/  @UP1 UIADD3.X UR7, UR9, UR7, URZ, UP2, !UPT ;  /* 0x0000000709071290 */ /* 0x000fe200097fe43f */
[C---:B------:R-:W-:Y:S01]  /*9860*/  IADD3 R41, P3, R146.reuse, 0x4000, RZ ;  /* 0x0000400092297810 */ /* 0x040fe20007f7e0ff */
[----:B--2---:R-:W-:Y:S01]  /*9870*/  IMAD.U32 R12, RZ, RZ, UR6 ;  /* 0x00000006ff0c7e24 */ /* 0x004fe2000f8e00ff */
[----:B------:R-:W-:-:S02]  /*9880*/  IADD3 R33, P4, R146, 0x5000, RZ ;  /* 0x0000500092217810 */ /* 0x000fc40007f9e0ff */
[----:B------:R-:W-:Y:S02]  /*9890*/  IADD3 R45, P5, R146, 0x6000, RZ ;  /* 0x00006000922d7810 */ /* 0x000fe40007fbe0ff */
[----:B------:R-:W-:Y:S02]  /*98a0*/  LOP3.LUT R8, R9, 0x380, RZ, 0xc0, !PT ;  /* 0x0000038009087812 */ /* 0x000fe400078ec0ff */
[----:B------:R-:W-:Y:S02]  /*98b0*/  LOP3.LUT R28, R29, 0x380, RZ, 0xc0, !PT ;  /* 0x000003801d1c7812 */ /* 0x000fe400078ec0ff */
[----:B------:R-:W-:Y:S02]  /*98c0*/  LOP3.LUT R24, R25, 0x380, RZ, 0xc0, !PT ;  /* 0x0000038019187812 */ /* 0x000fe400078ec0ff */
[----:B------:R-:W-:Y:S02]  /*98d0*/  LOP3.LUT R40, R41, 0x380, RZ, 0xc0, !PT ;  /* 0x0000038029287812 */ /* 0x000fe400078ec0ff */
[----:B------:R-:W-:-:S02]  /*98e0*/  LOP3.LUT R32, R33, 0x380, RZ, 0xc0, !PT ;  /* 0x0000038021207812 */ /* 0x000fc400078ec0ff */
[----:B------:R-:W-:Y:S02]  /*98f0*/  LOP3.LUT R44, R45, 0x380, RZ, 0xc0, !PT ;  /* 0x000003802d2c7812 */ /* 0x000fe400078ec0ff */
[----:B------:R-:W-:Y:S01]  /*9900*/  MOV R13, UR7 ;  /* 0x00000007000d7c02 */ /* 0x000fe20008000f00 */
[----:B------:R-:W-:Y:S01]  /*9910*/  UMOV UR4, URZ ;  /* 0x0000003f00047c82 */ /* 0x000fe20008000000 */
[----:B------:R-:W-:Y:S02]  /*9920*/  SHF.R.U64 R8, R8, 0x3, RZ ;  /* 0x0000000308087819 */ /* 0x000fe400000012ff */
[----:B------:R-:W-:Y:S01]  /*9930*/  SHF.R.U64 R28, R28, 0x3, RZ ;  /* 0x000000031c1c7819 */ /* 0x000fe200000012ff */
[----:B0-----:R0:W5:Y:S01]  /*9940*/  @P6 LDG.E R81, desc[UR10][R12.64] ;  /* 0x0000000a0c516981 */ /* 0x001162000c1e1900 */
        /* <DEDUP_REMOVED lines=10> */
[----:B---3--:R-:W-:Y:S01]  /*99f0*/  @P0 R2UR UR4, R4 ;  /* 0x00000000040402ca */ /* 0x008fe200000e0000 */
[----:B0-----:R-:W-:-:S14]  /*9a00*/  @P6 BRA `(.L_x_802) ;  /* 0x0000000000146947 */ /* 0x001fdc0003800000 */
[----:B------:R-:W-:Y:S05]  /*9a10*/  @!P0 BRA `(.L_x_802) ;  /* 0x0000000000108947 */ /* 0x000fea0003800000 */
[----:B------:R-:W-:Y:S02]  /*9a20*/  ULDC.64 UR6, c[0x0][0x208] ;  /* 0x0000820000067ab9 */ /* 0x000fe40000000a00 */
[----:B------:R-:W2:Y:S04]  /*9a30*/  LDG.E R4, desc[UR6][R10.64] ;  /* 0x000000060a047981 */ /* 0x000ea8000c1e1900 */
[----:B-----5:R-:W2:Y:S02]  /*9a40*/  LDG.E R81, desc[UR6][R10.64+0x4] ;  /* 0x000004060a517981 */ /* 0x020ea4000c1e1900 */
[----:B--2---:R-:W-:-:S07]  /*9a50*/  IMAD.IADD R81, R81, 0x1, -R4 ;  /* 0x0000000151517824 */ /* 0x004fce00078e0a04 */
.L_x_802:
        /* <DEDUP_REMOVED lines=65> */
[----:B------:R-:W-:Y:S01]  /*9e70*/  IMAD.MOV R11, RZ, RZ, -R23 ;  /* 0x000000ffff0b7224 */ /* 0x000fe200078e0a17 */
[----:B------:R-:W-:Y:S01]  /*9e80*/  UMOV UR7, UR9 ;  /* 0x0000000900077c82 */ /* 0x000fe20008000000 */
[----:B------:R-:W-:Y:S01]  /*9e90*/  LEA R10, R188, R17, 0x6 ;  /* 0x00000011bc0a7211 */ /* 0x000fe200078e30ff */
[----:B------:R-:W-:Y:S02]  /*9ea0*/  UIMAD.WIDE.U32 UR6, UR39, UR10, UR6 ;  /* 0x0000000a270672a5 */ /* 0x000fe4000f8e0006 */
[----:B------:R-:W-:Y:S01]  /*9eb0*/  UIMAD UR8, UR39, UR11, UR8 ;  /* 0x0000000b270872a4 */ /* 0x000fe2000f8e0208 */
[----:B------:R-:W-:Y:S01]  /*9ec0*/  ISETP.NE.AND P0, PT, R22, R11, PT ;  /* 0x0000000b1600720c */ /* 0x000fe20003f05270 */
[C---:B------:R-:W-:Y:S01]  /*9ed0*/  VIADD R4, R10.reuse, 0x8 ;  /* 0x000000080a047836 */ /* 0x040fe20000000000 */
[----:B------:R-:W-:Y:S01]  /*9ee0*/  ULDC.64 UR10, c[0x0][0xc78] ;  /* 0x00031e00000a7ab9 */ /* 0x000fe20000000a00 */
[----:B------:R-:W-:Y:S01]  /*9ef0*/  UIADD3 UR7, UR7, UR8, URZ ;  /* 0x0000000807077290 */ /* 0x000fe2000fffe03f */
[----:B------:R-:W-:Y:S01]  /*9f00*/  SHF.R.S32.HI R6, RZ, 0x1f, R10 ;  /* 0x0000001fff067819 */ /* 0x000fe2000001140a */
[----:B------:R-:W-:Y:S01]  /*9f10*/  UIMAD UR8, UR40, UR10, URZ ;  /* 0x0000000a280872a4 */ /* 0x000fe2000f8e023f */
[-C--:B-----5:R-:W-:Y:S01]  /*9f20*/  ISETP.GE.OR P1, PT, R10, R81.reuse, P0 ;  /* 0x000000510a00720c */ /* 0x0a0fe20000726670 */
[----:B------:R-:W-:Y:S01]  /*9f30*/  UIMAD.WIDE.U32 UR6, UR38, UR10, UR6 ;  /* 0x0000000a260672a5 */ /* 0x000fe2000f8e0006 */
[----:B------:R-:W-:Y:S01]  /*9f40*/  ISETP.GE.OR P0, PT, R4, R81, P0 ;  /* 0x000000510400720c */ /* 0x000fe20000706670 */
[----:B------:R-:W-:Y:S01]  /*9f50*/  UIMAD UR8, UR38, UR11, UR8 ;  /* 0x0000000b260872a4 */ /* 0x000fe2000f8e0208 */
[----:B------:R-:W-:-:S02]  /*9f60*/  ULDC.64 UR14, c[0x0][0x208] ;  /* 0x00008200000e7ab9 */ /* 0x000fc40000000a00 */
        /* <DEDUP_REMOVED lines=8> */
.L_x_803:
[C---:B0-----:R-:W-:Y:S01]  /*9ff0*/  VIADD R3, R16.reuse, 0x40 ;  /* 0x0000004010037836 */ /* 0x041fe20000000000 */
[----:B------:R-:W-:Y:S01]  /*a000*/  ULDC UR8, c[0x0][0xb8c] ;  /* 0x0002e30000087ab9 */ /* 0x000fe20000000800 */
[C---:B------:R-:W-:Y:S01]  /*a010*/  VIADD R6, R16.reuse, 0x80 ;  /* 0x0000008010067836 */ /* 0x040fe20000000000 */
[----:B------:R-:W-:Y:S01]  /*a020*/  ULDC.64 UR6, c[0x0][0x208] ;  /* 0x0000820000067ab9 */ /* 0x000fe20000000a00 */
[C---:B------:R-:W-:Y:S01]  /*a030*/  VIADD R86, R16.reuse, 0xc0 ;  /* 0x000000c010567836 */ /* 0x040fe20000000000 */
[----:B------:R-:W-:Y:S01]  /*a040*/  ISETP.GE.AND P1, PT, R3, UR8, PT ;  /* 0x0000000803007c0c */ /* 0x000fe2000bf26270 */
[C---:B------:R-:W-:Y:S01]  /*a050*/  VIADD R20, R16.reuse, 0x180 ;  /* 0x0000018010147836 */ /* 0x040fe20000000000 */
[----:B------:R-:W-:Y:S01]  /*a060*/  ISETP.GE.AND P0, PT, R16, UR8, PT ;  /* 0x0000000810007c0c */ /* 0x000fe2000bf06270 */
[----:B------:R-:W-:Y:S01]  /*a070*/  ULDC.64 UR10, c[0x0][0xba0] ;  /* 0x0002e800000a7ab9 */ /* 0x000fe20000000a00 */
[----:B------:R-:W-:Y:S01]  /*a080*/  SEL R4, RZ, 0xffffffff, P1 ;  /* 0xffffffffff047807 */ /* 0x000fe20000800000 */
[----:B------:R0:W5:Y:S01]  /*a090*/  LD.E.128 R12, desc[UR6][R146.64] ;  /* 0x00000006920c7980 */ /* 0x000162000c101d00 */
[----:B------:R-:W-:-:S02]  /*a0a0*/  SEL R0, RZ, 0x1, P0 ;  /* 0x00000001ff007807 */ /* 0x000fc40000000000 */
[----:B------:R-:W-:Y:S01]  /*a0b0*/  SHF.L.U32 R19, R4, 0x1, RZ ;  /* 0x0000000104137819 */ /* 0x000fe200000006ff */
[----:B------:R-:W5:Y:S01]  /*a0c0*/  LD.E.128 R8, desc[UR6][R8.64] ;  /* 0x0000000608087980 */ /* 0x000f62000c101d00 */
[----:B------:R-:W-:Y:S02]  /*a0d0*/  ISETP.GE.AND P0, PT, R6, UR8, PT ;  /* 0x0000000806007c0c */ /* 0x000fe4000bf06270 */
[----:B------:R-:W-:Y:S01]  /*a0e0*/  ISETP.GE.AND P1, PT, R86, UR8, PT ;  /* 0x0000000856007c0c */ /* 0x000fe2000bf26270 */
[----:B------:R-:W5:Y:S01]  /*a0f0*/  LD.E.128 R28, desc[UR6][R28.64] ;  /* 0x000000061c1c7980 */ /* 0x000f62000c101d00 */
[----:B------:R-:W-:Y:S02]  /*a100*/  LOP3.LUT R0, R19, 0x2, R0, 0xe2, !PT ;  /* 0x0000000213007812 */ /* 0x000fe400078ee200 */
[----:B------:R-:W-:Y:S01]  /*a110*/  SEL R19, RZ, 0x4, P0 ;  /* 0x00000004ff137807 */ /* 0x000fe20000000000 */
[----:B------:R-:W5:Y:S01]  /*a120*/  LD.E.128 R24, desc[UR6][R24.64] ;  /* 0x0000000618187980 */ /* 0x000f62000c101d00 */
[----:B------:R-:W-:-:S03]  /*a130*/  SEL R4, RZ, 0x8, P1 ;  /* 0x00000008ff047807 */ /* 0x000fc60000800000 */
[----:B------:R-:W5:Y:S01]  /*a140*/  LD.E.128 R40, desc[UR6][R40.64] ;  /* 0x0000000628287980 */ /* 0x000f62000c101d00 */
[----:B------:R-:W-:-:S03]  /*a150*/  ISETP.GE.AND P2, PT, R20, UR8, PT ;  /* 0x0000000814007c0c */ /* 0x000fc6000bf46270 */
[----:B------:R-:W5:Y:S01]  /*a160*/  LD.E.128 R32, desc[UR6][R32.64] ;  /* 0x0000000620207980 */ /* 0x000f62000c101d00 */
[----:B------:R-:W-:-:S03]  /*a170*/  LOP3.LUT R0, R4, R0, R19, 0xfe, !PT ;  /* 0x0000000004007212 */ /* 0x000fc600078efe13 */
[----:B------:R-:W5:Y:S01]  /*a180*/  LD.E.128 R44, desc[UR6][R44.64] ;  /* 0x000000062c2c7980 */ /* 0x000f62000c101d00 */
[----:B------:R-:W-:-:S03]  /*a190*/  SHF.R.S32.HI R21, RZ, 0x1f, R16 ;  /* 0x0000001fff157819 */ /* 0x000fc60000011410 */
[----:B------:R-:W5:Y:S01]  /*a1a0*/  LD.E.128 R36, desc[UR6][R36.64] ;  /* 0x0000000624247980 */ /* 0x000f62000c101d00 */
[----:B------:R-:W-:-:S03]  /*a1b0*/  IMAD.U32 R19, RZ, RZ, UR10 ;  /* 0x0000000aff137e24 */ /* 0x000fc6000f8e00ff */
[----:B------:R-:W5:Y:S01]  /*a1c0*/  LD.E.128 R52, desc[UR6][R52.64] ;  /* 0x0000000634347980 */ /* 0x000f62000c101d00 */
[----:B------:R-:W-:-:S03]  /*a1d0*/  IMAD.MOV.U32 R20, RZ, RZ, R16 ;  /* 0x000000ffff147224 */ /* 0x000fc600078e0010 */
[----:B------:R-:W5:Y:S04]  /*a1e0*/  LD.E.128 R48, desc[UR6][R48.64] ;  /* 0x0000000630307980 */ /* 0x000f68000c101d00 */
[----:B------:R-:W5:Y:S04]  /*a1f0*/  LD.E.128 R60, desc[UR6][R60.64] ;  /* 0x000000063c3c7980 */ /* 0x000f68000c101d00 */
[----:B------:R-:W5:Y:S04]  /*a200*/  LD.E.128 R56, desc[UR6][R56.64] ;  /* 0x0000000638387980 */ /* 0x000f68000c101d00 */
[----:B------:R-:W5:Y:S04]  /*a210*/  LD.E.128 R68, desc[UR6][R68.64] ;  /* 0x0000000644447980 */ /* 0x000f68000c101d00 */
[----:B------:R-:W5:Y:S04]  /*a220*/  LD.E.128 R64, desc[UR6][R64.64] ;  /* 0x0000000640407980 */ /* 0x000f68000c101d00 */
[----:B------:R-:W5:Y:S04]  /*a230*/  LD.E.128 R76, desc[UR6][R76.64] ;  /* 0x000000064c4c7980 */ /* 0x000f68000c101d00 */
[----:B------:R-:W5:Y:S01]  /*a240*/  LD.E.128 R72, desc[UR6][R72.64] ;  /* 0x0000000648487980 */ /* 0x000f62000c101d00 */
[----:B------:R-:W-:Y:S01]  /*a250*/  UIMAD UR6, UR9, UR10, URZ ;  /* 0x0000000a090672a4 */ /* 0x000fe2000f8e023f */
[C---:B------:R-:W-:Y:S01]  /*a260*/  VIADD R88, R16.reuse, 0x100 ;  /* 0x0000010010587836 */ /* 0x040fe20000000000 */
[C---:B------:R-:W-:Y:S01]  /*a270*/  IADD3 R80, R16.reuse, 0x1c0, RZ ;  /* 0x000001c010507810 */ /* 0x040fe20007ffe0ff */
[----:B------:R-:W-:Y:S01]  /*a280*/  VIADD R89, R16, 0x140 ;  /* 0x0000014010597836 */ /* 0x000fe20000000000 */
[----:B------:R-:W-:-:S02]  /*a290*/  UIMAD UR6, UR4, UR11, UR6 ;  /* 0x0000000b040672a4 */ /* 0x000fc4000f8e0206 */
[----:B------:R-:W-:Y:S01]  /*a2a0*/  IMAD.WIDE.U32 R20, R19, UR4, R20 ;  /* 0x0000000413147c25 */ /* 0x000fe2000f8e0014 */
[----:B------:R-:W-:Y:S01]  /*a2b0*/  @!PT LDS RZ, [RZ] ;  /* 0x00000000fffff984 */ /* 0x000fe20000000800 */
[----:B------:R-:W-:Y:S01]  /*a2c0*/  @!PT LDS RZ, [RZ] ;  /* 0x00000000fffff984 */ /* 0x000fe20000000800 */
[----:B------:R-:W-:Y:S01]  /*a2d0*/  @!PT LDS RZ, [RZ] ;  /* 0x00000000fffff984 */ /* 0x000fe20000000800 */
[----:B------:R-:W-:Y:S01]  /*a2e0*/  @!PT LDS RZ, [RZ] ;  /* 0x00000000fffff984 */ /* 0x000fe20000000800 */
[----:B------:R1:W-:Y:S06]  /*a2f0*/  MEMBAR.ALL.CTA ;  /* 0x0000000000007992 */ /* 0x0003ec0000008000 */
[----:B-1----:R-:W1:Y:S01]  /*a300*/  FENCE.VIEW.ASYNC.S ;  /* 0x00000000000073c6 */ /* 0x002e620000000000 */
[----:B------:R-:W-:Y:S01]  /*a310*/  ULDC.64 UR10, c[0x0][0xbe0] ;  /* 0x0002f800000a7ab9 */ /* 0x000fe20000000a00 */
[----:B------:R-:W-:Y:S01]  /*a320*/  ISETP.GE.AND P0, PT, R88, UR8, PT ;  /* 0x0000000858007c0c */ /* 0x000fe2000bf06270 */
[----:B------:R-:W-:Y:S01]  /*a330*/  UIMAD UR4, UR12, UR10, URZ ;  /* 0x0000000a0c0472a4 */ /* 0x000fe2000f8e023f */
[----:B------:R-:W-:Y:S01]  /*a340*/  ISETP.GE.AND P1, PT, R89, UR8, PT ;  /* 0x0000000859007c0c */ /* 0x000fe2000bf26270 */
[----:B------:R-:W-:Y:S01]  /*a350*/  VIADD R21, R21, UR6 ;  /* 0x0000000615157c36 */ /* 0x000fe20008000000 */
[----:B------:R-:W-:Y:S01]  /*a360*/  SEL R19, RZ, 0x10, P0 ;  /* 0x00000010ff137807 */ /* 0x000fe20000000000 */
[----:B------:R-:W-:Y:S01]  /*a370*/  IMAD.U32 R83, RZ, RZ, UR10 ;  /* 0x0000000aff537e24 */ /* 0x000fe2000f8e00ff */
[----:B------:R-:W-:Y:S01]  /*a380*/  UIMAD UR6, UR39, UR11, UR4 ;  /* 0x0000000b270672a4 */ /* 0x000fe2000f8e0204 */
[----:B------:R-:W-:Y:S01]  /*a390*/  SEL R4, RZ, 0x20, P1 ;  /* 0x00000020ff047807 */ /* 0x000fe20000800000 */
[----:B-----5:R-:W-:Y:S01]  /*a3a0*/  IMAD R81, R188, -0x40, R81 ;  /* 0xffffffc0bc517824 */ /* 0x020fe200078e0251 */
[----:B------:R-:W-:Y:S01]  /*a3b0*/  UIADD3 UR4, UR37, 0x38820, URZ ;  /* 0x0003882025047890 */ /* 0x000fe2000fffe03f */
[----:B------:R-:W-:Y:S01]  /*a3c0*/  IMAD.WIDE.U32 R20, R83, UR39, R20 ;  /* 0x0000002753147c25 */ /* 0x000fe2000f8e0014 */
[----:B------:R-:W-:Y:S01]  /*a3d0*/  LOP3.LUT R19, R4, R0, R19, 0xfe, !PT ;  /* 0x0000000004137212 */ /* 0x000fe200078efe13 */
[----:B------:R-:W-:Y:S01]  /*a3e0*/  BSSY B1, `(.L_x_804) ;  /* 0x0000030000017945 */ /* 0x000fe20003800000 */
[----:B------:R-:W-:Y:S01]  /*a3f0*/  SEL R0, RZ, 0x40, P2 ;  /* 0x00000040ff007807 */ /* 0x000fe20001000000 */
[----:B------:R-:W-:Y:S01]  /*a400*/  VIADD R21, R21, UR6 ;  /* 0x0000000615157c36 */ /* 0x000fe20008000000 */
[----:B------:R-:W-:Y:S01]  /*a410*/  ULDC.64 UR6, c[0x0][0xbe8] ;  /* 0x0002fa0000067ab9 */ /* 0x000fe20000000a00 */
[----:B------:R-:W-:Y:S01]  /*a420*/  ISETP.GE.AND P2, PT, R18, R81, PT ;  /* 0x000000511200720c */ /* 0x000fe20003f46270 */
[----:B------:R-:W-:Y:S01]  /*a430*/  IMAD.U32 R83, RZ, RZ, UR6 ;  /* 0x00000006ff537e24 */ /* 0x000fe2000f8e00ff */
[----:B------:R-:W-:Y:S01]  /*a440*/  UIMAD UR6, UR40, UR6, URZ ;  /* 0x00000006280672a4 */ /* 0x000fe2000f8e023f */
[----:B------:R-:W-:Y:S01]  /*a450*/  ISETP.GE.AND P1, PT, R80, UR8, PT ;  /* 0x0000000850007c0c */ /* 0x000fe2000bf26270 */
[----:B------:R-:W-:Y:S01]  /*a460*/  UPRMT UR4, URZ, 0x654, UR4 ;  /* 0x000006543f047896 */ /* 0x000fe20008000004 */
[----:B------:R-:W-:Y:S01]  /*a470*/  IMAD.WIDE.U32 R82, R83, UR38, R20 ;  /* 0x0000002653527c25 */ /* 0x000fe2000f8e0014 */
[----:B------:R-:W-:Y:S01]  /*a480*/  UIMAD UR6, UR38, UR7, UR6 ;  /* 0x00000007260672a4 */ /* 0x000fe2000f8e0206 */
[----:B------:R-:W-:-:S02]  /*a490*/  LOP3.LUT R0, R19, R0, RZ, 0xfc, !PT ;  /* 0x0000000013007212 */ /* 0x000fc400078efcff */
[----:B------:R-:W-:Y:S01]  /*a4a0*/  VIADD R4, R18, 0x20 ;  /* 0x0000002012047836 */ /* 0x000fe20000000000 */
[--C-:B------:R-:W-:Y:S02]  /*a4b0*/  SHF.R.S32.HI R19, RZ, 0x1f, R18.reuse ;  /* 0x0000001fff137819 */ /* 0x100fe40000011412 */
[----:B------:R-:W-:Y:S01]  /*a4c0*/  SEL R21, RZ, 0x80, P1 ;  /* 0x00000080ff157807 */ /* 0x000fe20000800000 */
[----:B-1----:R-:W-:Y:S01]  /*a4d0*/  SYNCS.ARRIVE.TRANS64.RED.A1T0 RZ, [UR4], RZ ;  /* 0x000000ffffff79a7 */ /* 0x002fe20008100404 */
[----:B------:R-:W-:Y:S02]  /*a4e0*/  IADD3 R87, R83, UR6, RZ ;  /* 0x0000000653577c10 */ /* 0x000fe4000fffe0ff */
[----:B------:R-:W-:Y:S01]  /*a4f0*/  ISETP.GE.AND P0, PT, R4, R81, PT ;  /* 0x000000510400720c */ /* 0x000fe20003f06270 */
[----:B------:R-:W-:Y:S01]  /*a500*/  IMAD.WIDE R80, R188, 0x40, R18 ;  /* 0x00000040bc507825 */ /* 0x000fe200078e0212 */
[----:B------:R-:W-:Y:S01]  /*a510*/  LOP3.LUT R4, R0, R21, RZ, 0xfc, !PT ;  /* 0x0000001500047212 */ /* 0x000fe200078efcff */
[----:B0-----:R-:W-:Y:S10]  /*a520*/  @P2 BRA `(.L_x_805) ;  /* 0x00000000006c2947 */ /* 0x001ff40003800000 */
[----:B------:R-:W-:Y:S01]  /*a530*/  ULDC.64 UR6, c[0x0][0xbd8] ;  /* 0x0002f60000067ab9 */ /* 0x000fe20000000a00 */
[----:B------:R-:W-:Y:S01]  /*a540*/  IMAD.MOV.U32 R20, RZ, RZ, R82 ;  /* 0x000000ffff147224 */ /* 0x000fe200078e0052 */
[----:B------:R-:W-:Y:S01]  /*a550*/  ISETP.GE.AND P2, PT, R16, UR8, PT ;  /* 0x0000000810007c0c */ /* 0x000fe2000bf46270 */
[----:B------:R-:W-:Y:S01]  /*a560*/  IMAD R85, R81, UR6, RZ ;  /* 0x0000000651557c24 */ /* 0x000fe2000f8e02ff */
[----:B------:R-:W-:Y:S01]  /*a570*/  ISETP.GE.AND P3, PT, R3, UR8, PT ;  /* 0x0000000803007c0c */ /* 0x000fe2000bf66270 */
[----:B------:R-:W-:Y:S01]  /*a580*/  IMAD.MOV.U32 R21, RZ, RZ, R87 ;  /* 0x000000ffff157224 */ /* 0x000fe200078e0057 */
[----:B------:R-:W-:Y:S01]  /*a590*/  ULDC.64 UR10, c[0x0][0x208] ;  /* 0x00008200000a7ab9 */ /* 0x000fe20000000a00 */
[C---:B------:R-:W-:Y:S01]  /*a5a0*/  IMAD R85, R80.reuse, UR7, R85 ;  /* 0x0000000750557c24 */ /* 0x040fe2000f8e0255 */
[----:B------:R-:W-:Y:S01]  /*a5b0*/  ISETP.GE.AND P4, PT, R89, UR8, PT ;  /* 0x0000000859007c0c */ /* 0x000fe2000bf86270 */
[----:B------:R-:W-:Y:S01]  /*a5c0*/  IMAD.WIDE.U32 R20, R80, UR6, R20 ;  /* 0x0000000650147c25 */ /* 0x000fe2000f8e0014 */
[----:B------:R-:W-:Y:S01]  /*a5d0*/  ULDC.64 UR6, c[0x0][0xb80] ;  /* 0x0002e00000067ab9 */ /* 0x000fe20000000a00 */
[----:B------:R-:W-:-:S02]  /*a5e0*/  LOP3.LUT P5, RZ, R0, 0x40, RZ, 0xc0, !PT ;  /* 0x0000004000ff7812 */ /* 0x000fc400078ac0ff */
[----:B------:R-:W-:Y:S01]  /*a5f0*/  IMAD.IADD R21, R21, 0x1, R85 ;  /* 0x0000000115157824 */ /* 0x000fe200078e0255 */
[----:B------:R-:W-:Y:S02]  /*a600*/  LEA R84, P1, R20, UR6, 0x1 ;  /* 0x0000000614547c11 */ /* 0x000fe4000f8208ff */
[----:B------:R-:W-:Y:S02]  /*a610*/  LOP3.LUT P6, RZ, R4, 0x80, RZ, 0xc0, !PT ;  /* 0x0000008004ff7812 */ /* 0x000fe400078cc0ff */
        /* <DEDUP_REMOVED lines=12> */
.L_x_805:
[----:B------:R-:W-:Y:S05]  /*a6e0*/  BSYNC B1 ;  /* 0x0000000000017941 */ /* 0x000fea0003800000 */
.L_x_804:
        /* <DEDUP_REMOVED lines=9> */
[----:B------:R-:W-:Y:S01]  /*a780*/  ULDC.64 UR10, c[0x0][0x208] ;  /* 0x00008200000a7ab9 */ /* 0x000fe20000000a00 */
[----:B------:R-:W-:Y:S02]  /*a790*/  ISETP.GE.AND P3, PT, R6, UR8, PT ;  /* 0x0000000806007c0c */ /* 0x000fe4000bf66270 */
[----:B------:R-:W-:Y:S01]  /*a7a0*/  IMAD R80, R80, UR6, RZ ;  /* 0x0000000650507c24 */ /* 0x000fe2000f8e02ff */
[----:B------:R-:W-:-:S02]  /*a7b0*/  ISETP.GE.AND P5, PT, R16, UR8, PT ;  /* 0x0000000810007c0c */ /* 0x000fc4000bfa6270 */
[----:B------:R-:W-:Y:S01]  /*a7c0*/  ISETP.GE.AND P2, PT, R86, UR8, PT ;  /* 0x0000000856007c0c */ /* 0x000fe2000bf46270 */
[----:B------:R-:W-:Y:S01]  /*a7d0*/  IMAD R3, R15, UR7, R80 ;  /* 0x000000070f037c24 */ /* 0x000fe2000f8e0250 */
[----:B------:R-:W-:Y:S01]  /*a7e0*/  ULDC.64 UR6, c[0x0][0xb80] ;  /* 0x0002e00000067ab9 */ /* 0x000fe20000000a00 */
[----:B------:R-:W-:Y:S02]  /*a7f0*/  ISETP.GE.AND P1, PT, R88, UR8, PT ;  /* 0x0000000858007c0c */ /* 0x000fe4000bf26270 */
[----:B------:R-:W-:Y:S01]  /*a800*/  IMAD.IADD R3, R13, 0x1, R3 ;  /* 0x000000010d037824 */ /* 0x000fe200078e0203 */
[----:B------:R-:W-:-:S04]  /*a810*/  LEA R14, P6, R12, UR6, 0x1 ;  /* 0x000000060c0e7c11 */ /* 0x000fc8000f8c08ff */
[----:B------:R-:W-:Y:S02]  /*a820*/  LEA.HI.X R15, R12, UR7, R3, 0x1, P6 ;  /* 0x000000070c0f7c11 */ /* 0x000fe4000b0f0c03 */
[----:B------:R-:W-:-:S03]  /*a830*/  LOP3.LUT P6, RZ, R0, 0x40, RZ, 0xc0, !PT ;  /* 0x0000004000ff7812 */ /* 0x000fc600078cc0ff */
[----:B------:R2:W-:Y:S01]  /*a840*/  @!P0 STG.E.128 desc[UR10][R14.64+0x280], R56 ;  /* 0x000280380e008986 */ /* 0x0005e2000c101d0a */
[----:B------:R-:W-:-:S03]  /*a850*/  LOP3.LUT P0, RZ, R4, 0x80, RZ, 0xc0, !PT ;  /* 0x0000008004ff7812 */ /* 0x000fc6000780c0ff */
[----:B------:R2:W-:Y:S04]  /*a860*/  @!P5 STG.E.128 desc[UR10][R14.64], R8 ;  /* 0x000000080e00d986 */ /* 0x0005e8000c101d0a */
[----:B------:R2:W-:Y:S04]  /*a870*/  @!P4 STG.E.128 desc[UR10][R14.64+0x80], R24 ;  /* 0x000080180e00c986 */ /* 0x0005e8000c101d0a */
[----:B------:R2:W-:Y:S04]  /*a880*/  @!P3 STG.E.128 desc[UR10][R14.64+0x100], R32 ;  /* 0x000100200e00b986 */ /* 0x0005e8000c101d0a */
[----:B------:R2:W-:Y:S04]  /*a890*/  @!P2 STG.E.128 desc[UR10][R14.64+0x180], R36 ;  /* 0x000180240e00a986 */ /* 0x0005e8000c101d0a */
[----:B------:R2:W-:Y:S04]  /*a8a0*/  @!P1 STG.E.128 desc[UR10][R14.64+0x200], R48 ;  /* 0x000200300e009986 */ /* 0x0005e8000c101d0a */
[----:B------:R2:W-:Y:S01]  /*a8b0*/  @P6 STG.E.128 desc[UR10][R14.64+0x300], R64 ;  /* 0x000300400e006986 */ /* 0x0005e2000c101d0a */
[----:B------:R-:W-:Y:S05]  /*a8c0*/  @!P0 BRA `(.L_x_806) ;  /* 0x0000000800d88947 */ /* 0x000fea0003800000 */
[----:B------:R-:W-:Y:S02]  /*a8d0*/  ULDC.64 UR6, c[0x0][0x208] ;  /* 0x0000820000067ab9 */ /* 0x000fe40000000a00 */
[----:B------:R3:W-:Y:S01]  /*a8e0*/  STG.E.128 desc[UR6][R14.64+0x380], R72 ;  /* 0x000380480e007986 */ /* 0x0007e2000c101d06 */
[----:B------:R-:W-:Y:S05]  /*a8f0*/  BRA `(.L_x_806) ;  /* 0x0000000800cc7947 */ /* 0x000fea0003800000 */
.L_x_801:
[----:B------:R-:W-:Y:S01]  /*a900*/  USHF.L.U32 UR8, UR38, 0x2, URZ ;  /* 0x0000000226087899 */ /* 0x000fe2000800063f */
[----:B------:R-:W-:Y:S01]  /*a910*/  ULDC.64 UR6, c[0x0][0xcd8] ;  /* 0x0003360000067ab9 */ /* 0x000fe20000000a00 */
[----:B------:R-:W-:Y:S01]  /*a920*/  USHF.L.U64.HI UR9, UR38, 0x2, UR40 ;  /* 0x0000000226097899 */ /* 0x000fe20008010228 */
[----:B------:R-:W-:Y:S01]  /*a930*/  IMAD.MOV.U32 R13, RZ, RZ, RZ ;  /* 0x000000ffff0d7224 */ /* 0x000fe200078e00ff */
[----:B------:R-:W-:Y:S02]  /*a940*/  UIADD3 UR4, UP1, UR8, UR6, URZ ;  /* 0x0000000608047290 */ /* 0x000fe4000ff3e03f */
[----:B------:R-:W-:Y:S02]  /*a950*/  UISETP.NE.U32.AND UP0, UPT, UR6, URZ, UPT ;  /* 0x0000003f0600728c */ /* 0x000fe4000bf05070 */
[----:B------:R-:W-:Y:S02]  /*a960*/  UIADD3.X UR6, UR9, UR7, URZ, UP1, !UPT ;  /* 0x0000000709067290 */ /* 0x000fe40008ffe43f */
[----:B------:R-:W-:Y:S01]  /*a970*/  UISETP.NE.AND.EX UP0, UPT, UR7, URZ, UPT, UP0 ;  /* 0x0000003f0700728c */ /* 0x000fe2000bf05300 */
[----:B------:R-:W0:Y:S01]  /*a980*/  LDC R3, c[0x0][0xb88] ;  /* 0x0002e200ff037b82 */ /* 0x000e220000000800 */
[----:B------:R-:W-:Y:S01]  /*a990*/  IMAD.U32 R8, RZ, RZ, UR4 ;  /* 0x00000004ff087e24 */ /* 0x000fe2000f8e00ff */
[----:B------:R-:W-:Y:S01]  /*a9a0*/  ULDC.64 UR10, c[0x0][0x208] ;  /* 0x00008200000a7ab9 */ /* 0x000fe20000000a00 */
[----:B------:R-:W-:Y:S01]  /*a9b0*/  IMAD.U32 R9, RZ, RZ, UR6 ;  /* 0x00000006ff097e24 */ /* 0x000fe2000f8e00ff */
[----:B------:R-:W-:Y:S01]  /*a9c0*/  ULDC.64 UR6, c[0x0][0xce0] ;  /* 0x0003380000067ab9 */ /* 0x000fe20000000a00 */
[----:B------:R-:W-:Y:S01]  /*a9d0*/  PLOP3.LUT P1, PT, PT, PT, UP0, 0x80, 0x0 ;  /* 0x000000000000781c */ /* 0x000fe20003f2f008 */
[----:B------:R-:W-:-:S04]  /*a9e0*/  UISETP.NE.U32.AND UP1, UPT, UR6, URZ, UPT ;  /* 0x0000003f0600728c */ /* 0x000fc8000bf25070 */
[----:B------:R-:W-:-:S06]  /*a9f0*/  UISETP.NE.AND.EX UP1, UPT, UR7, URZ, UPT, UP1 ;  /* 0x0000003f0700728c */ /* 0x000fcc000bf25310 */
[----:B------:R-:W-:Y:S01]  /*aa00*/  PLOP3.LUT P2, PT, PT, PT, UP1, 0x80, 0x0 ;  /* 0x000000000000781c */ /* 0x000fe20003f4f018 */
[----:B------:R-:W-:Y:S01]  /*aa10*/  VIADD R6, R16, 0x40 ;  /* 0x0000004010067836 */ /* 0x000fe20000000000 */
[----:B------:R-:W5:Y:S03]  /*aa20*/  @P1 LDG.E R13, desc[UR10][R8.64] ;  /* 0x0000000a080d1981 */ /* 0x000f66000c1e1900 */
[----:B------:R-:W-:-:S04]  /*aa30*/  @UP1 UIADD3 UR6, UP2, UR8, UR6, URZ ;  /* 0x0000000608061290 */ /* 0x000fc8000ff5e03f */
[----:B------:R-:W-:Y:S02]  /*aa40*/  @UP1 UIADD3.X UR7, UR9, UR7, URZ, UP2, !UPT ;  /* 0x0000000709071290 */ /* 0x000fe400097fe43f */
[----:B------:R-:W-:-:S04]  /*aa50*/  IMAD.U32 R10, RZ, RZ, UR6 ;  /* 0x00000006ff0a7e24 */ /* 0x000fc8000f8e00ff */
[----:B------:R-:W-:-:S05]  /*aa60*/  MOV R11, UR7 ;  /* 0x00000007000b7c02 */ /* 0x000fca0008000f00 */
[----:B0-----:R0:W5:Y:S01]  /*aa70*/  @P2 LDG.E R3, desc[UR10][R10.64] ;  /* 0x0000000a0a032981 */ /* 0x001162000c1e1900 */
[----:B------:R-:W-:Y:S01]  /*aa80*/  ULDC UR10, c[0x0][0xb8c] ;  /* 0x0002e300000a7ab9 */ /* 0x000fe20000000800 */
[----:B------:R-:W-:Y:S01]  /*aa90*/  VIADD R14, R16, 0x80 ;  /* 0x00000080100e7836 */ /* 0x000fe20000000000 */
[----:B------:R-:W-:Y:S01]  /*aaa0*/  ISETP.GE.AND P3, PT, R6, UR10, PT ;  /* 0x0000000a06007c0c */ /* 0x000fe2000bf66270 */
[C---:B------:R-:W-:Y:S01]  /*aab0*/  VIADD R20, R16.reuse, 0xc0 ;  /* 0x000000c010147836 */ /* 0x040fe20000000000 */
[C---:B------:R-:W-:Y:S01]  /*aac0*/  ISETP.GE.AND P0, PT, R16.reuse, UR10, PT ;  /* 0x0000000a10007c0c */ /* 0x040fe2000bf06270 */
[----:B------:R-:W-:Y:S01]  /*aad0*/  VIADD R12, R16, 0x180 ;  /* 0x00000180100c7836 */ /* 0x000fe20000000000 */
[----:B------:R-:W-:Y:S02]  /*aae0*/  SEL R4, RZ, 0xffffffff, P3 ;  /* 0xffffffffff047807 */ /* 0x000fe40001800000 */
[----:B------:R-:W-:Y:S02]  /*aaf0*/  SEL R0, RZ, 0x1, P0 ;  /* 0x00000001ff007807 */ /* 0x000fe40000000000 */
[----:B------:R-:W-:Y:S01]  /*ab00*/  ISETP.GE.AND P4, PT, R14, UR10, PT ;  /* 0x0000000a0e007c0c */ /* 0x000fe2000bf86270 */
[----:B------:R-:W-:Y:S01]  /*ab10*/  IMAD.SHL.U32 R15, R4, 0x2, RZ ;  /* 0x00000002040f7824 */ /* 0x000fe200078e00ff */
[----:B------:R-:W-:-:S02]  /*ab20*/  ISETP.GE.AND P5, PT, R20, UR10, PT ;  /* 0x0000000a14007c0c */ /* 0x000fc4000bfa6270 */
[----:B0-----:R-:W-:Y:S02]  /*ab30*/  SEL R11, RZ, 0x4, P4 ;  /* 0x00000004ff0b7807 */ /* 0x001fe40002000000 */
[----:B------:R-:W-:Y:S02]  /*ab40*/  LOP3.LUT R0, R15, 0x2, R0, 0xe2, !PT ;  /* 0x000000020f007812 */ /* 0x000fe400078ee200 */
[----:B------:R-:W-:Y:S02]  /*ab50*/  SEL R4, RZ, 0x8, P5 ;  /* 0x00000008ff047807 */ /* 0x000fe40002800000 */
[----:B------:R-:W-:Y:S02]  /*ab60*/  ISETP.GE.AND P0, PT, R12, UR10, PT ;  /* 0x0000000a0c007c0c */ /* 0x000fe4000bf06270 */
[----:B------:R-:W-:Y:S02]  /*ab70*/  ISETP.GE.AND P3, PT, R191, 0x40, PT ;  /* 0x00000040bf00780c */ /* 0x000fe40003f66270 */
[----:B------:R-:W-:Y:S01]  /*ab80*/  LOP3.LUT R12, R4, R0, R11, 0xfe, !PT ;  /* 0x00000000040c7212 */ /* 0x000fe200078efe0b */
[----:B------:R-:W-:Y:S10]  /*ab90*/  @P2 BRA `(.L_x_807) ;  /* 0x0000000000142947 */ /* 0x000ff40003800000 */
[----:B------:R-:W-:Y:S05]  /*aba0*/  @!P1 BRA `(.L_x_807) ;  /* 0x0000000000109947 */ /* 0x000fea0003800000 */
[----:B------:R-:W-:Y:S02]  /*abb0*/  ULDC.64 UR6, c[0x0][0x208] ;  /* 0x0000820000067ab9 */ /* 0x000fe40000000a00 */
[----:B------:R-:W2:Y:S04]  /*abc0*/  LDG.E R0, desc[UR6][R8.64] ;  /* 0x0000000608007981 */ /* 0x000ea8000c1e1900 */
[----:B-----5:R-:W2:Y:S02]  /*abd0*/  LDG.E R3, desc[UR6][R8.64+0x4] ;  /* 0x0000040608037981 */ /* 0x020ea4000c1e1900 */
[----:B--2---:R-:W-:-:S07]  /*abe0*/  IADD3 R3, -R0, R3, RZ ;  /* 0x0000000300037210 */ /* 0x004fce0007ffe1ff */
.L_x_807:
        /* <DEDUP_REMOVED lines=15> */
[----:B------:R-:W-:Y:S01]  /*ace0*/  ULDC.64 UR8, c[0x0][0xc70] ;  /* 0x00031c0000087ab9 */ /* 0x000fe20000000a00 */
[----:B------:R-:W-:Y:S01]  /*acf0*/  ULDC.64 UR12, c[0x0][0x208] ;  /* 0x00008200000c7ab9 */ /* 0x000fe20000000a00 */
        /* <DEDUP_REMOVED lines=17> */
.L_x_809:
[----:B------:R-:W-:Y:S05]  /*ae10*/  BSYNC B1 ;  /* 0x0000000000017941 */ /* 0x000fea0003800000 */
.L_x_808:
[----:B------:R-:W-:Y:S01]  /*ae20*/  ULDC.64 UR8, c[0x0][0xba0] ;  /* 0x0002e80000087ab9 */ /* 0x000fe20000000a00 */
[----:B------:R-:W-:Y:S01]  /*ae30*/  IMAD.MOV.U32 R8, RZ, RZ, R16 ;  /* 0x000000ffff087224 */ /* 0x000fe200078e0010 */
[----:B------:R-:W-:Y:S01]  /*ae40*/  ISETP.GE.AND P1, PT, R26, UR10, PT ;  /* 0x0000000a1a007c0c */ /* 0x000fe2000bf26270 */
[----:B0-----:R-:W-:Y:S01]  /*ae50*/  IMAD.MOV.U32 R9, RZ, RZ, R15 ;  /* 0x000000ffff097224 */ /* 0x001fe200078e000f */
[----:B------:R-:W-:Y:S01]  /*ae60*/  ISETP.GE.AND P2, PT, R27, UR10, PT ;  /* 0x0000000a1b007c0c */ /* 0x000fe2000bf46270 */
[----:B------:R-:W-:Y:S01]  /*ae70*/  IMAD R0, R4, UR8, RZ ;  /* 0x0000000804007c24 */ /* 0x000fe2000f8e02ff */
[----:B------:R-:W-:Y:S01]  /*ae80*/  SEL R11, RZ, 0x10, P1 ;  /* 0x00000010ff0b7807 */ /* 0x000fe20000800000 */
[C---:B------:R-:W-:Y:S01]  /*ae90*/  IMAD.WIDE.U32 R8, R13.reuse, UR8, R8 ;  /* 0x000000080d087c25 */ /* 0x040fe2000f8e0008 */
[----:B------:R-:W-:Y:S01]  /*aea0*/  IADD3 R4, R16, 0x1c0, RZ ;  /* 0x000001c010047810 */ /* 0x000fe20007ffe0ff */
[----:B------:R-:W-:Y:S02]  /*aeb0*/  BSSY B1, `(.L_x_810) ;  /* 0x0000039000017945 */ /* 0x000fe40003800000 */
[----:B------:R-:W-:Y:S01]  /*aec0*/  IMAD R13, R13, UR9, R0 ;  /* 0x000000090d0d7c24 */ /* 0x000fe2000f8e0200 */
[----:B------:R-:W-:Y:S01]  /*aed0*/  ULDC.64 UR8, c[0x0][0xbe0] ;  /* 0x0002f80000087ab9 */ /* 0x000fe20000000a00 */
[----:B------:R-:W-:Y:S01]  /*aee0*/  SEL R0, RZ, 0x20, P2 ;  /* 0x00000020ff007807 */ /* 0x000fe20001000000 */
[----:B------:R-:W-:Y:S01]  /*aef0*/  UIMAD UR4, UR7, UR8, URZ ;  /* 0x00000008070472a4 */ /* 0x000fe2000f8e023f */
[----:B------:R-:W-:Y:S01]  /*af00*/  IMAD.IADD R9, R9, 0x1, R13 ;  /* 0x0000000109097824 */ /* 0x000fe200078e020d */
[----:B------:R-:W-:Y:S01]  /*af10*/  ISETP.GE.AND P2, PT, R4, UR10, PT ;  /* 0x0000000a04007c0c */ /* 0x000fe2000bf46270 */
[----:B------:R-:W-:Y:S01]  /*af20*/  IMAD.U32 R13, RZ, RZ, UR8 ;  /* 0x00000008ff0d7e24 */ /* 0x000fe2000f8e00ff */
[----:B------:R-:W-:Y:S01]  /*af30*/  UIMAD UR4, UR39, UR9, UR4 ;  /* 0x00000009270472a4 */ /* 0x000fe2000f8e0204 */
[----:B------:R-:W-:Y:S01]  /*af40*/  IMAD R3, R188, -0x40, R3 ;  /* 0xffffffc0bc037824 */ /* 0x000fe200078e0203 */
[----:B------:R-:W-:Y:S01]  /*af50*/  LOP3.LUT R11, R0, R12, R11, 0xfe, !PT ;  /* 0x0000000c000b7212 */ /* 0x000fe200078efe0b */
[----:B------:R-:W-:Y:S01]  /*af60*/  IMAD.WIDE.U32 R8, R13, UR39, R8 ;  /* 0x000000270d087c25 */ /* 0x000fe2000f8e0008 */
[----:B------:R-:W-:Y:S01]  /*af70*/  SEL R0, RZ, 0x40, P0 ;  /* 0x00000040ff007807 */ /* 0x000fe20000000000 */
[----:B------:R-:W-:Y:S01]  /*af80*/  ULDC.64 UR6, c[0x0][0xbe8] ;  /* 0x0002fa0000067ab9 */ /* 0x000fe20000000a00 */
[C---:B------:R-:W-:Y:S01]  /*af90*/  ISETP.GE.AND P1, PT, R18.reuse, R3, PT ;  /* 0x000000031200720c */ /* 0x040fe20003f26270 */
[----:B------:R-:W-:Y:S01]  /*afa0*/  VIADD R9, R9, UR4 ;  /* 0x0000000409097c36 */ /* 0x000fe20008000000 */
[----:B------:R-:W-:Y:S01]  /*afb0*/  UIMAD UR4, UR40, UR6, URZ ;  /* 0x00000006280472a4 */ /* 0x000fe2000f8e023f */
[----:B------:R-:W-:Y:S01]  /*afc0*/  LOP3.LUT R21, R11, R0, RZ, 0xfc, !PT ;  /* 0x000000000b157212 */ /* 0x000fe200078efcff */
[----:B------:R-:W-:Y:S01]  /*afd0*/  IMAD.U32 R11, RZ, RZ, UR6 ;  /* 0x00000006ff0b7e24 */ /* 0x000fe2000f8e00ff */
[----:B------:R-:W-:Y:S01]  /*afe0*/  SHF.R.S32.HI R13, RZ, 0x1f, R18 ;  /* 0x0000001fff0d7819 */ /* 0x000fe20000011412 */
[----:B------:R-:W-:Y:S01]  /*aff0*/  UIMAD UR4, UR38, UR7, UR4 ;  /* 0x00000007260472a4 */ /* 0x000fe2000f8e0204 */
[----:B------:R-:W-:Y:S01]  /*b000*/  VIADD R4, R18, 0x20 ;  /* 0x0000002012047836 */ /* 0x000fe20000000000 */
[----:B------:R-:W-:Y:S01]  /*b010*/  MOV R12, R18 ;  /* 0x00000012000c7202 */ /* 0x000fe20000000f00 */
[----:B------:R-:W-:Y:S01]  /*b020*/  IMAD.WIDE.U32 R10, R11, UR38, R8 ;  /* 0x000000260b0a7c25 */ /* 0x000fe2000f8e0008 */
[----:B------:R-:W-:-:S02]  /*b030*/  SEL R0, RZ, 0x80, P2 ;  /* 0x00000080ff007807 */ /* 0x000fc40001000000 */
[----:B------:R-:W-:Y:S01]  /*b040*/  ISETP.GE.AND P0, PT, R4, R3, PT ;  /* 0x000000030400720c */ /* 0x000fe20003f06270 */
[----:B------:R-:W-:Y:S01]  /*b050*/  VIADD R15, R11, UR4 ;  /* 0x000000040b0f7c36 */ /* 0x000fe20008000000 */
[----:B------:R-:W-:Y:S01]  /*b060*/  LOP3.LUT R0, R21, R0, RZ, 0xfc, !PT ;  /* 0x0000000015007212 */ /* 0x000fe200078efcff */
[----:B------:R-:W-:Y:S01]  /*b070*/  IMAD.WIDE R12, R188, 0x40, R12 ;  /* 0x00000040bc0c7825 */ /* 0x000fe200078e020c */
[----:B------:R-:W-:Y:S09]  /*b080*/  @P1 BRA `(.L_x_811) ;  /* 0x00000000006c1947 */ /* 0x000ff20003800000 */
[----:B------:R-:W-:Y:S01]  /*b090*/  ULDC.64 UR6, c[0x0][0xbd8] ;  /* 0x0002f60000067ab9 */ /* 0x000fe20000000a00 */
[----:B------:R-:W-:Y:S01]  /*b0a0*/  IMAD.MOV.U32 R8, RZ, RZ, R10 ;  /* 0x000000ffff087224 */ /* 0x000fe200078e000a */
[----:B------:R-:W-:Y:S01]  /*b0b0*/  ISETP.GE.AND P6, PT, R16, UR10, PT ;  /* 0x0000000a10007c0c */ /* 0x000fe2000bfc6270 */
[----:B------:R-:W-:Y:S01]  /*b0c0*/  IMAD R3, R13, UR6, RZ ;  /* 0x000000060d037c24 */ /* 0x000fe2000f8e02ff */
[----:B------:R-:W-:Y:S01]  /*b0d0*/  ISETP.GE.AND P5, PT, R6, UR10, PT ;  /* 0x0000000a06007c0c */ /* 0x000fe2000bfa6270 */
[----:B------:R-:W-:Y:S01]  /*b0e0*/  IMAD.MOV.U32 R9, RZ, RZ, R15 ;  /* 0x000000ffff097224 */ /* 0x000fe200078e000f */
[----:B------:R-:W-:Y:S01]  /*b0f0*/  ULDC.64 UR8, c[0x0][0x208] ;  /* 0x0000820000087ab9 */ /* 0x000fe20000000a00 */
[----:B------:R-:W-:Y:S01]  /*b100*/  IMAD R3, R12, UR7, R3 ;  /* 0x000000070c037c24 */ /* 0x000fe2000f8e0203 */
[----:B------:R-:W-:Y:S01]  /*b110*/  ISETP.GE.AND P4, PT, R20, UR10, PT ;  /* 0x0000000a14007c0c */ /* 0x000fe2000bf86270 */
[----:B------:R-:W-:Y:S01]  /*b120*/  IMAD.WIDE.U32 R8, R12, UR6, R8 ;  /* 0x000000060c087c25 */ /* 0x000fe2000f8e0008 */
[----:B------:R-:W-:Y:S01]  /*b130*/  ULDC.64 UR6, c[0x0][0xb80] ;  /* 0x0002e00000067ab9 */ /* 0x000fe20000000a00 */
[----:B------:R-:W-:-:S02]  /*b140*/  ISETP.GE.AND P3, PT, R26, UR10, PT ;  /* 0x0000000a1a007c0c */ /* 0x000fc4000bf66270 */
[----:B------:R-:W-:Y:S01]  /*b150*/  IMAD.IADD R3, R9, 0x1, R3 ;  /* 0x0000000109037824 */ /* 0x000fe200078e0203 */
[C---:B------:R-:W-:Y:S02]  /*b160*/  LEA R24, P1, R8.reuse, UR6, 0x1 ;  /* 0x0000000608187c11 */ /* 0x040fe4000f8208ff */
[----:B------:R-:W-:Y:S02]  /*b170*/  ISETP.GE.AND P2, PT, R27, UR10, PT ;  /* 0x0000000a1b007c0c */ /* 0x000fe4000bf46270 */
        /* <DEDUP_REMOVED lines=12> */
.L_x_811:
[----:B------:R-:W-:Y:S05]  /*b240*/  BSYNC B1 ;  /* 0x0000000000017941 */ /* 0x000fea0003800000 */
.L_x_810:
[----:B------:R-:W-:Y:S05]  /*b250*/  @P0 BRA `(.L_x_806) ;  /* 0x0000000000740947 */ /* 0x000fea0003800000 */
[----:B------:R-:W-:Y:S01]  /*b260*/  IADD3 R3, P0, R12, 0x20, RZ ;  /* 0x000000200c037810 */ /* 0x000fe20007f1e0ff */
[----:B------:R-:W-:Y:S01]  /*b270*/  ULDC.64 UR6, c[0x0][0xbd8] ;  /* 0x0002f60000067ab9 */ /* 0x000fe20000000a00 */
[----:B------:R-:W-:Y:S01]  /*b280*/  MOV R8, R10 ;  /* 0x0000000a00087202 */ /* 0x000fe20000000f00 */
[----:B------:R-:W-:Y:S01]  /*b290*/  IMAD.MOV.U32 R9, RZ, RZ, R15 ;  /* 0x000000ffff097224 */ /* 0x000fe200078e000f */
[----:B------:R-:W-:Y:S01]  /*b2a0*/  ULDC.64 UR8, c[0x0][0x208] ;  /* 0x0000820000087ab9 */ /* 0x000fe20000000a00 */
        /* <DEDUP_REMOVED lines=9> */
[----:B------:R-:W-:Y:S01]  /*b340*/  ULDC.64 UR6, c[0x0][0xb80] ;  /* 0x0002e00000067ab9 */ /* 0x000fe20000000a00 */
[----:B------:R-:W-:Y:S02]  /*b350*/  LOP3.LUT P4, RZ, R21, 0x40, RZ, 0xc0, !PT ;  /* 0x0000004015ff7812 */ /* 0x000fe4000788c0ff */
[----:B------:R-:W-:Y:S01]  /*b360*/  IMAD.IADD R3, R9, 0x1, R3 ;  /* 0x0000000109037824 */ /* 0x000fe200078e0203 */
[----:B------:R-:W-:-:S04]  /*b370*/  LEA R10, P3, R8, UR6, 0x1 ;  /* 0x00000006080a7c11 */ /* 0x000fc8000f8608ff */
        /* <DEDUP_REMOVED lines=11> */
.L_x_806:
[----:B------:R-:W-:Y:S05]  /*b430*/  BSYNC B0 ;  /* 0x0000000000007941 */ /* 0x000fea0003800000 */
.L_x_800:
[----:B------:R-:W-:Y:S02]  /*b440*/  ULDC UR4, c[0x0][0xd14] ;  /* 0x0003450000047ab9 */ /* 0x000fe40000000800 */
[----:B------:R-:W-:-:S13]  /*b450*/  ISETP.GE.AND P0, PT, R7, UR4, PT ;  /* 0x0000000407007c0c */ /* 0x000fda000bf06270 */
[----:B------:R-:W-:Y:S05]  /*b460*/  @!P0 BRA `(.L_x_812) ;  /* 0xffffff5800b08947 */ /* 0x000fea000383ffff */
[----:B------:R-:W-:Y:S05]  /*b470*/  EXIT ;  /* 0x000000000000794d */ /* 0x000fea0003800000 */
.L_x_772:
        /* <DEDUP_REMOVED lines=10> */
[----:B------:R-:W-:Y:S01]  /*b520*/  ULDC.64 UR6, c[0x0][0x208] ;  /* 0x0000820000067ab9 */ /* 0x000fe20000000a00 */
        /* <DEDUP_REMOVED lines=9> */
[----:B------:R-:W0:Y:S01]  /*b5c0*/  S2UR UR6, SR_CTAID.X ;  /* 0x00000000000679c3 */ /* 0x000e220000002500 */
[----:B------:R-:W-:Y:S01]  /*b5d0*/  ISETP.GE.U32.AND P0, PT, R8, 0x2, PT ;  /* 0x000000020800780c */ /* 0x000fe20003f06070 */
[----:B------:R-:W-:Y:S01]  /*b5e0*/  IMAD.MOV.U32 R16, RZ, RZ, RZ ;  /* 0x000000ffff107224 */ /* 0x000fe200078e00ff */
[----:B------:R-:W-:Y:S01]  /*b5f0*/  LOP3.LUT R4, R4, 0xfffffffe, RZ, 0xc0, !PT ;  /* 0xfffffffe04047812 */ /* 0x000fe200078ec0ff */
[----:B------:R-:W-:-:S08]  /*b600*/  IMAD.MOV.U32 R19, RZ, RZ, RZ ;  /* 0x000000ffff137224 */ /* 0x000fd000078e00ff */
[----:B------:R-:W-:-:S04]  /*b610*/  @P1 LOP3.LUT R4, R4, 0x1, RZ, 0xfc, !PT ;  /* 0x0000000104041812 */ /* 0x000fc800078efcff */
[----:B------:R-:W-:-:S04]  /*b620*/  LOP3.LUT R4, R4, 0xffffffef, RZ, 0xc0, !PT ;  /* 0xffffffef04047812 */ /* 0x000fc800078ec0ff */
[----:B------:R-:W-:-:S04]  /*b630*/  @P0 LOP3.LUT R4, R4, 0x10, RZ, 0xfc, !PT ;  /* 0x0000001004040812 */ /* 0x000fc800078efcff */
[----:B------:R-:W-:Y:S01]  /*b640*/  LOP3.LUT R4, R4, 0xfffffff7, RZ, 0xc0, !PT ;  /* 0xfffffff704047812 */ /* 0x000fe200078ec0ff */
[----:B--2---:R-:W1:Y:S02]  /*b650*/  SHFL.UP PT, R5, R0, 0x1, RZ ;  /* 0x0420000000057989 */ /* 0x004e6400000e00ff */
[----:B-1----:R-:W-:-:S05]  /*b660*/  SEL R5, R5, RZ, P1 ;  /* 0x000000ff05057207 */ /* 0x002fca0000800000 */
[----:B------:R-:W-:-:S05]  /*b670*/  IMAD.IADD R5, R0, 0x1, R5 ;  /* 0x0000000100057824 */ /* 0x000fca00078e0205 */
[----:B------:R-:W1:Y:S02]  /*b680*/  SHFL.UP PT, R6, R5, 0x2, RZ ;  /* 0x0440000005067989 */ /* 0x000e6400000e00ff */
[----:B-1----:R-:W-:Y:S02]  /*b690*/  SEL R6, R6, RZ, P0 ;  /* 0x000000ff06067207 */ /* 0x002fe40000000000 */
[----:B------:R-:W-:-:S03]  /*b6a0*/  ISETP.GE.U32.AND P0, PT, R8, 0x4, PT ;  /* 0x000000040800780c */ /* 0x000fc60003f06070 */
[----:B------:R-:W-:-:S05]  /*b6b0*/  IMAD.IADD R6, R5, 0x1, R6 ;  /* 0x0000000105067824 */ /* 0x000fca00078e0206 */
[----:B------:R-:W1:Y:S05]  /*b6c0*/  SHFL.UP PT, R7, R6, 0x4, RZ ;  /* 0x0480000006077989 */ /* 0x000e6a00000e00ff */
[----:B------:R-:W-:-:S04]  /*b6d0*/  @P0 LOP3.LUT R4, R4, 0x8, RZ, 0xfc, !PT ;  /* 0x0000000804040812 */ /* 0x000fc800078efcff */
[----:B------:R-:W-:Y:S02]  /*b6e0*/  LOP3.LUT R4, R4, 0xfffffffb, RZ, 0xc0, !PT ;  /* 0xfffffffb04047812 */ /* 0x000fe400078ec0ff */
[----:B-1----:R-:W-:Y:S02]  /*b6f0*/  SEL R7, R7, RZ, P0 ;  /* 0x000000ff07077207 */ /* 0x002fe40000000000 */
[----:B------:R-:W-:Y:S02]  /*b700*/  ISETP.GE.U32.AND P0, PT, R8, 0x8, PT ;  /* 0x000000080800780c */ /* 0x000fe40003f06070 */
[----:B------:R-:W-:-:S05]  /*b710*/  IADD3 R7, R6, R7, RZ ;  /* 0x0000000706077210 */ /* 0x000fca0007ffe0ff */
[----:B------:R-:W1:Y:S06]  /*b720*/  SHFL.UP PT, R2, R7, 0x8, RZ ;  /* 0x0500000007027989 */ /* 0x000e6c00000e00ff */
[----:B------:R-:W-:-:S04]  /*b730*/  @P0 LOP3.LUT R4, R4, 0x4, RZ, 0xfc, !PT ;  /* 0x0000000404040812 */ /* 0x000fc800078efcff */
[----:B------:R-:W-:Y:S02]  /*b740*/  LOP3.LUT R4, R4, 0xfffffffd, RZ, 0xc0, !PT ;  /* 0xfffffffd04047812 */ /* 0x000fe400078ec0ff */
[----:B-1----:R-:W-:Y:S02]  /*b750*/  SEL R2, R2, RZ, P0 ;  /* 0x000000ff02027207 */ /* 0x002fe40000000000 */
[----:B------:R-:W-:-:S03]  /*b760*/  ISETP.GE.U32.AND P0, PT, R8, 0x10, PT ;  /* 0x000000100800780c */ /* 0x000fc60003f06070 */
[----:B------:R-:W-:-:S05]  /*b770*/  IMAD.IADD R3, R7, 0x1, R2 ;  /* 0x0000000107037824 */ /* 0x000fca00078e0202 */
[----:B------:R-:W1:Y:S05]  /*b780*/  SHFL.UP PT, R2, R3, 0x10, RZ ;  /* 0x0600000003027989 */ /* 0x000e6a00000e00ff */
[----:B------:R-:W-:Y:S02]  /*b790*/  @P0 LOP3.LUT R4, R4, 0x2, RZ, 0xfc, !PT ;  /* 0x0000000204040812 */ /* 0x000fe400078efcff */
[----:B-1----:R-:W-:-:S05]  /*b7a0*/  SEL R2, R2, RZ, P0 ;  /* 0x000000ff02027207 */ /* 0x002fca0000000000 */
[----:B------:R-:W-:-:S05]  /*b7b0*/  IMAD.IADD R2, R3, 0x1, R2 ;  /* 0x0000000103027824 */ /* 0x000fca00078e0202 */
[----:B------:R-:W1:Y:S02]  /*b7c0*/  SHFL.IDX PT, R5, R2, 0x1f, 0x1f ;  /* 0x03e01f0002057f89 */ /* 0x000e6400000e0000 */
[----:B-1----:R-:W-:-:S04]  /*b7d0*/  IMAD R5, R5, UR4, RZ ;  /* 0x0000000405057c24 */ /* 0x002fc8000f8e02ff */
[----:B------:R-:W-:Y:S01]  /*b7e0*/  IMAD.MOV.U32 R6, RZ, RZ, R5 ;  /* 0x000000ffff067224 */ /* 0x000fe200078e0005 */
[----:B0-----:R-:W-:-:S13]  /*b7f0*/  ISETP.GT.AND P0, PT, R5, UR6, PT ;  /* 0x0000000605007c0c */ /* 0x001fda000bf04270 */
[----:B------:R-:W-:Y:S05]  /*b800*/  @P0 BRA `(.L_x_813) ;  /* 0x0000000000c40947 */ /* 0x000fea0003800000 */
[----:B------:R-:W-:Y:S01]  /*b810*/  MOV R5, R6 ;  /* 0x0000000600057202 */ /* 0x000fe20000000f00 */
[----:B------:R-:W-:Y:S01]  /*b820*/  IMAD.MOV.U32 R19, RZ, RZ, RZ ;  /* 0x000000ffff137224 */ /* 0x000fe200078e00ff */
[----:B------:R-:W-:Y:S01]  /*b830*/  ULDC UR5, c[0x0][0xd14] ;  /* 0x0003450000057ab9 */ /* 0x000fe20000000800 */
[----:B------:R-:W-:Y:S01]  /*b840*/  ULDC UR7, c[0x0][0xd14] ;  /* 0x0003450000077ab9 */ /* 0x000fe20000000800 */
[----:B------:R-:W-:-:S05]  /*b850*/  ULDC UR4, c[0x0][0xd10] ;  /* 0x0003440000047ab9 */ /* 0x000fca0000000800 */
.L_x_817:
[----:B------:R-:W-:Y:S02]  /*b860*/  VIADD R0, R19, 0x1f ;  /* 0x0000001f13007836 */ /* 0x000fe40000000000 */
[----:B------:R-:W-:-:S03]  /*b870*/  IMAD.U32 R19, RZ, RZ, UR7 ;  /* 0x00000007ff137e24 */ /* 0x000fc6000f8e00ff */
[----:B------:R-:W-:-:S13]  /*b880*/  ISETP.GE.AND P0, PT, R0, UR5, PT ;  /* 0x0000000500007c0c */ /* 0x000fda000bf06270 */
[----:B------:R-:W-:Y:S05]  /*b890*/  @P0 BRA `(.L_x_814) ;  /* 0x0000000400440947 */ /* 0x000fea0003800000 */
[----:B------:R-:W0:Y:S01]  /*b8a0*/  S2R R2, SR_TID.X ;  /* 0x0000000000027919 */ /* 0x000e220000002100 */
[----:B------:R-:W-:Y:S01]  /*b8b0*/  IMAD.MOV.U32 R19, RZ, RZ, R0 ;  /* 0x000000ffff137224 */ /* 0x000fe200078e0000 */
[----:B------:R-:W-:Y:S01]  /*b8c0*/  BSSY B0, `(.L_x_815) ;  /* 0x000000b000007945 */ /* 0x000fe20003800000 */
[----:B------:R-:W-:Y:S02]  /*b8d0*/  MOV R0, RZ ;  /* 0x000000ff00007202 */ /* 0x000fe40000000f00 */
[----:B0-----:R-:W-:-:S04]  /*b8e0*/  LOP3.LUT R8, R2, 0x1f, RZ, 0xc0, !PT ;  /* 0x0000001f02087812 */ /* 0x001fc800078ec0ff */
[C---:B------:R-:W-:Y:S01]  /*b8f0*/  ISETP.NE.AND P1, PT, R8.reuse, 0x1f, PT ;  /* 0x0000001f0800780c */ /* 0x040fe20003f25270 */
[----:B------:R-:W-:-:S05]  /*b900*/  IMAD.IADD R7, R8, 0x1, R19 ;  /* 0x0000000108077824 */ /* 0x000fca00078e0213 */
[----:B------:R-:W-:-:S13]  /*b910*/  ISETP.GE.OR P0, PT, R7, UR5, !P1 ;  /* 0x0000000507007c0c */ /* 0x000fda000cf06670 */
[----:B------:R-:W-:Y:S05]  /*b920*/  @P0 BRA `(.L_x_816) ;  /* 0x0000000000100947 */ /* 0x000fea0003800000 */
[----:B------:R-:W0:Y:S01]  /*b930*/  LDC.64 R2, c[0x0][0xd58] ;  /* 0x00035600ff027b82 */ /* 0x000e220000000a00 */
[----:B------:R-:W-:Y:S01]  /*b940*/  ULDC.64 UR8, c[0x0][0x208] ;  /* 0x0000820000087ab9 */ /* 0x000fe20000000a00 */
[----:B0-----:R-:W-:-:S05]  /*b950*/  IMAD.WIDE R2, R7, 0x4, R2 ;  /* 0x0000000407027825 */ /* 0x001fca00078e0202 */
[----:B------:R0:W5:Y:S02]  /*b960*/  LDG.E R0, desc[UR8][R2.64] ;  /* 0x0000000802007981 */ /* 0x000164000c1e1900 */
.L_x_816:
[----:B------:R-:W-:Y:S05]  /*b970*/  BSYNC B0 ;  /* 0x0000000000007941 */ /* 0x000fea0003800000 */
.L_x_815:
        /* <DEDUP_REMOVED lines=21> */
[----:B0-----:R-:W-:-:S05]  /*bad0*/  IMAD R6, R3, UR4, RZ ;  /* 0x0000000403067c24 */ /* 0x001fca000f8e02ff */
[----:B------:R-:W-:-:S04]  /*bae0*/  IADD3 R5, R6, R5, RZ ;  /* 0x0000000506057210 */ /* 0x000fc80007ffe0ff */
[----:B------:R-:W-:-:S13]  /*baf0*/  ISETP.GT.AND P0, PT, R5, UR6, PT ;  /* 0x0000000605007c0c */ /* 0x000fda000bf04270 */
[----:B------:R-:W-:Y:S05]  /*bb00*/  @!P0 BRA `(.L_x_817) ;  /* 0xfffffffc00548947 */ /* 0x000fea000383ffff */
[----:B------:R-:W-:-:S07]  /*bb10*/  IMAD.MOV.U32 R2, RZ, RZ, R9 ;  /* 0x000000ffff027224 */ /* 0x000fce00078e0009 */
.L_x_813:
        /* <DEDUP_REMOVED lines=16> */
.L_x_818:
[----:B-1----:R-:W-:Y:S01]  /*bc20*/  IMAD R16, R16, UR4, R7 ;  /* 0x0000000410107c24 */ /* 0x002fe2000f8e0207 */
[----:B0-----:R-:W-:Y:S01]  /*bc30*/  MOV R2, RZ ;  /* 0x000000ff00027202 */ /* 0x001fe20000000f00 */
[----:B------:R-:W-:Y:S02]  /*bc40*/  IMAD R7, R11, R6, RZ ;  /* 0x000000060b077224 */ /* 0x000fe400078e02ff */
[----:B------:R-:W-:Y:S01]  /*bc50*/  IMAD.IADD R19, R5, 0x1, R19 ;  /* 0x0000000105137824 */ /* 0x000fe200078e0213 */
[----:B------:R-:W-:Y:S01]  /*bc60*/  IADD3 R9, -R16, UR6, RZ ;  /* 0x0000000610097c10 */ /* 0x000fe2000fffe1ff */
[----:B------:R-:W-:Y:S01]  /*bc70*/  IMAD.HI.U32 R2, R3, R7, R2 ;  /* 0x0000000703027227 */ /* 0x000fe200078e0002 */
[----:B------:R-:W-:Y:S02]  /*bc80*/  IABS R7, R0 ;  /* 0x0000000000077213 */ /* 0x000fe40000000000 */
[----:B------:R-:W-:-:S03]  /*bc90*/  IABS R3, R9 ;  /* 0x0000000900037213 */ /* 0x000fc60000000000 */
[----:B------:R-:W-:Y:S02]  /*bca0*/  IMAD.MOV R7, RZ, RZ, -R7 ;  /* 0x000000ffff077224 */ /* 0x000fe400078e0a07 */
        /* <DEDUP_REMOVED lines=16> */
.L_x_814:
[----:B------:R-:W-:Y:S02]  /*bdb0*/  IMAD.MOV.U32 R17, RZ, RZ, RZ ;  /* 0x000000ffff117224 */ /* 0x000fe400078e00ff */
[----:B------:R-:W-:Y:S02]  /*bdc0*/  IMAD.U32 R16, RZ, RZ, UR6 ;  /* 0x00000006ff107e24 */ /* 0x000fe4000f8e00ff */
[----:B------:R-:W-:-:S07]  /*bdd0*/  IMAD.MOV.U32 R18, RZ, RZ, RZ ;  /* 0x000000ffff127224 */ /* 0x000fce00078e00ff */
.L_x_819:
[----:B------:R-:W0:Y:S01]  /*bde0*/  S2R R0, SR_TID.X ;  /* 0x0000000000007919 */ /* 0x000e220000002100 */
[----:B------:R-:W-:Y:S01]  /*bdf0*/  UMOV UR4, URZ ;  /* 0x0000003f00047c82 */ /* 0x000fe20008000000 */
[----:B------:R-:W-:Y:S01]  /*be00*/  STL [R1], RZ ;  /* 0x000000ff01007387 */ /* 0x000fe20000100800 */
[----:B0-----:R-:W-:-:S04]  /*be10*/  LOP3.LUT R0, R0, 0x1f, RZ, 0xc0, !PT ;  /* 0x0000001f00007812 */ /* 0x001fc800078ec0ff */
[----:B------:R-:W-:-:S13]  /*be20*/  ISETP.NE.AND P0, PT, R0, RZ, PT ;  /* 0x000000ff0000720c */ /* 0x000fda0003f05270 */
[----:B------:R-:W0:Y:S01]  /*be30*/  @!P0 S2R R3, SR_CgaCtaId ;  /* 0x0000000000038919 */ /* 0x000e220000008800 */
[----:B------:R-:W-:-:S04]  /*be40*/  @!P0 MOV R0, 0x400 ;  /* 0x0000040000008802 */ /* 0x000fc80000000f00 */
[----:B0-----:R-:W-:-:S05]  /*be50*/  @!P0 LEA R0, R3, R0, 0x18 ;  /* 0x0000000003008211 */ /* 0x001fca00078ec0ff */
[----:B------:R0:W-:Y:S01]  /*be60*/  @!P0 STS.128 [R0+0x388d0], R16 ;  /* 0x0388d01000008388 */ /* 0x0001e20000000c00 */
[----:B------:R-:W-:Y:S06]  /*be70*/  BAR.ARV 0x5, 0x120 ;  /* 0x0144800000007b1d */ /* 0x000fec0000002000 */
[----:B------:R-:W-:Y:S02]  /*be80*/  ISETP.GE.AND P0, PT, R19, UR5, PT ;  /* 0x0000000513007c0c */ /* 0x000fe4000bf06270 */
[----:B0-----:R-:W-:-:S05]  /*be90*/  MOV R0, 0x1 ;  /* 0x0000000100007802 */ /* 0x001fca0000000f00 */
[----:B------:R0:W-:Y:S02]  /*bea0*/  STL [R1+0x4], R0 ;  /* 0x0000040001007387 */ /* 0x0001e40000100800 */
[----:B0-----:R-:W-:-:S05]  /*beb0*/  IMAD.U32 R0, RZ, RZ, UR4 ;  /* 0x00000004ff007e24 */ /* 0x001fca000f8e00ff */
[----:B------:R0:W-:Y:S01]  /*bec0*/  STL [R1+0x2c], R0 ;  /* 0x00002c0001007387 */ /* 0x0001e20000100800 */
[----:B------:R-:W-:Y:S05]  /*bed0*/  @P0 BRA `(.L_x_820) ;  /* 0x0000004000c00947 */ /* 0x000fea0003800000 */
[----:B------:R-:W-:Y:S01]  /*bee0*/  ULDC UR4, c[0x0][0xc] ;  /* 0x0000030000047ab9 */ /* 0x000fe20000000800 */
[----:B------:R-:W-:Y:S01]  /*bef0*/  IMAD.MOV.U32 R2, RZ, RZ, 0x1 ;  /* 0x00000001ff027424 */ /* 0x000fe200078e00ff */
[----:B------:R-:W-:Y:S01]  /*bf00*/  ULDC.64 UR54, c[0x0][0x198] ;  /* 0x0000660000367ab9 */ /* 0x000fe20000000a00 */
[----:B0-----:R-:W-:Y:S01]  /*bf10*/  IMAD.U32 R0, RZ, RZ, UR4 ;  /* 0x00000004ff007e24 */ /* 0x001fe2000f8e00ff */
[----:B------:R-:W-:Y:S02]  /*bf20*/  UMOV UR4, URZ ;  /* 0x0000003f00047c82 */ /* 0x000fe40008000000 */
[----:B------:R-:W-:Y:S04]  /*bf30*/  STL [R1+0x4], R2 ;  /* 0x0000040201007387 */ /* 0x000fe80000100800 */
[----:B------:R-:W-:Y:S04]  /*bf40*/  STL [R1], RZ ;  /* 0x000000ff01007387 */ /* 0x000fe80000100800 */
[----:B------:R0:W-:Y:S02]  /*bf50*/  STL [R1+0x30], R0 ;  /* 0x0000300001007387 */ /* 0x0001e40000100800 */
[----:B0-----:R-:W-:-:S05]  /*bf60*/  IMAD.U32 R0, RZ, RZ, UR4 ;  /* 0x00000004ff007e24 */ /* 0x001fca000f8e00ff */
[----:B------:R0:W-:Y:S02]  /*bf70*/  STL [R1+0x2c], R0 ;  /* 0x00002c0001007387 */ /* 0x0001e40000100800 */
.L_x_884:
[----:B-1-3--:R-:W1:Y:S01]  /*bf80*/  LDC.64 R2, c[0x0][0xd60] ;  /* 0x00035800ff027b82 */ /* 0x00ae620000000a00 */
[----:B------:R-:W-:Y:S01]  /*bf90*/  ULDC.64 UR4, c[0x0][0x208] ;  /* 0x0000820000047ab9 */ /* 0x000fe20000000a00 */
[----:B-1----:R-:W-:-:S05]  /*bfa0*/  IMAD.WIDE R2, R19, 0x4, R2 ;  /* 0x0000000413027825 */ /* 0x002fca00078e0202 */
[----:B--2---:R-:W2:Y:S01]  /*bfb0*/  LDG.E R5, desc[UR4][R2.64] ;  /* 0x0000000402057981 */ /* 0x004ea2000c1e1900 */
[----:B------:R-:W-:Y:S05]  /*bfc0*/  YIELD ;  /* 0x0000000000007946 */ /* 0x000fea0003800000 */
[----:B------:R-:W-:Y:S01]  /*bfd0*/  ULDC.64 UR4, c[0x0][0xb20] ;  /* 0x0002c80000047ab9 */ /* 0x000fe20000000a00 */
[----:B0-----:R-:W-:Y:S01]  /*bfe0*/  IMAD.MOV.U32 R0, RZ, RZ, RZ ;  /* 0x000000ffff007224 */ /* 0x001fe200078e00ff */
[----:B------:R-:W-:Y:S01]  /*bff0*/  ISETP.NE.U32.AND P0, PT, RZ, UR4, PT ;  /* 0x00000004ff007c0c */ /* 0x000fe2000bf05070 */
[----:B------:R-:W-:-:S03]  /*c000*/  ULDC.64 UR6, c[0x0][0x208] ;  /* 0x0000820000067ab9 */ /* 0x000fc60000000a00 */
[----:B------:R-:W-:Y:S02]  /*c010*/  ISETP.NE.AND.EX P0, PT, RZ, UR5, PT, P0 ;  /* 0x00000005ff007c0c */ /* 0x000fe4000bf05300 */
[----:B------:R-:W-:Y:S02]  /*c020*/  MOV R6, RZ ;  /* 0x000000ff00067202 */ /* 0x000fe40000000f00 */
[----:B--2---:R-:W-:Y:S01]  /*c030*/  SHF.R.S32.HI R4, RZ, 0x1f, R5 ;  /* 0x0000001fff047819 */ /* 0x004fe20000011405 */
[----:B------:R-:W-:-:S08]  /*c040*/  IMAD.SHL.U32 R7, R5, 0x4, RZ ;  /* 0x0000000405077824 */ /* 0x000fd000078e00ff */
        /* <DEDUP_REMOVED lines=37> */
[----:B------:R-:W-:Y:S02]  /*c2a0*/  ULDC.64 UR4, c[0x0][0x208] ;  /* 0x0000820000047ab9 */ /* 0x000fe40000000a00 */
[----:B-----5:R-:W2:Y:S04]  /*c2b0*/  LDG.E R6, desc[UR4][R2.64] ;  /* 0x0000000402067981 */ /* 0x020ea8000c1e1900 */
[----:B-1----:R-:W2:Y:S02]  /*c2c0*/  LDG.E R5, desc[UR4][R2.64+0x4] ;  /* 0x0000040402057981 */ /* 0x002ea4000c1e1900 */
[----:B--2---:R-:W-:-:S07]  /*c2d0*/  IMAD.IADD R6, R5, 0x1, -R6 ;  /* 0x0000000105067824 */ /* 0x004fce00078e0a06 */
.L_x_821:
[----:B-1---5:R-:W-:Y:S01]  /*c2e0*/  IADD3 R2, -R0, R6, RZ ;  /* 0x0000000600027210 */ /* 0x022fe20007ffe1ff */
[----:B------:R-:W-:Y:S01]  /*c2f0*/  IMAD.IADD R3, R7, 0x1, R0 ;  /* 0x0000000107037824 */ /* 0x000fe200078e0200 */
[----:B------:R-:W-:Y:S02]  /*c300*/  BSSY B6, `(.L_x_822) ;  /* 0x000034e000067945 */ /* 0x000fe40003800000 */
[C---:B------:R-:W-:Y:S01]  /*c310*/  ISETP.GT.AND P0, PT, R2.reuse, RZ, PT ;  /* 0x000000ff0200720c */ /* 0x040fe20003f04270 */
[----:B------:R-:W-:Y:S01]  /*c320*/  VIADD R0, R2, 0x3f ;  /* 0x0000003f02007836 */ /* 0x000fe20000000000 */
[----:B------:R-:W-:Y:S04]  /*c330*/  STL [R1+0x20], R2 ;  /* 0x0000200201007387 */ /* 0x000fe80000100800 */
        /* <DEDUP_REMOVED lines=10> */
[----:B------:R-:W2:Y:S01]  /*c3e0*/  LDL R2, [R1+0x30] ;  /* 0x0000300001027983 */ /* 0x000ea20000100800 */
[----:B------:R-:W-:Y:S01]  /*c3f0*/  VOTEU.ANY UR4, UPT, PT ;  /* 0x0000000000047886 */ /* 0x000fe200038e0100 */
[----:B------:R-:W-:Y:S01]  /*c400*/  ULDC.64 UR6, c[0x0][0x208] ;  /* 0x0000820000067ab9 */ /* 0x000fe20000000a00 */
[----:B0-----:R-:W0:Y:S01]  /*c410*/  FLO.U32 R0, UR4 ;  /* 0x0000000400007d00 */ /* 0x001e2200080e0000 */
[----:B------:R-:W0:Y:S07]  /*c420*/  S2R R7, SR_LANEID ;  /* 0x0000000000077919 */ /* 0x000e2e0000000000 */
[----:B------:R-:W1:Y:S01]  /*c430*/  POPC R5, UR4 ;  /* 0x0000000400057d09 */ /* 0x000e620008000000 */
[----:B0-----:R-:W-:-:S02]  /*c440*/  ISETP.EQ.U32.AND P0, PT, R0, R7, PT ;  /* 0x000000070000720c */ /* 0x001fc40003f02070 */
[----:B--2---:R-:W-:Y:S02]  /*c450*/  R2UR UR5, R2 ;  /* 0x00000000020572ca */ /* 0x004fe400000e0000 */
[----:B------:R-:W1:Y:S09]  /*c460*/  LDC.64 R2, c[0x0][0xd38] ;  /* 0x00034e00ff027b82 */ /* 0x000e720000000a00 */
[----:B-1----:R-:W2:Y:S01]  /*c470*/  @P0 ATOMG.E.ADD.STRONG.GPU PT, R3, desc[UR6][R2.64], R5 ;  /* 0x00000005020309a8 */ /* 0x002ea200081ee1c6 */
[----:B------:R-:W0:Y:S02]  /*c480*/  S2R R4, SR_LTMASK ;  /* 0x0000000000047919 */ /* 0x000e240000003900 */
[----:B0-----:R-:W-:-:S04]  /*c490*/  LOP3.LUT R4, R4, UR4, RZ, 0xc0, !PT ;  /* 0x0000000404047c12 */ /* 0x001fc8000f8ec0ff */
[----:B------:R-:W0:Y:S01]  /*c4a0*/  POPC R7, R4 ;  /* 0x0000000400077309 */ /* 0x000e220000000000 */
[----:B--2---:R-:W0:Y:S02]  /*c4b0*/  SHFL.IDX PT, R0, R3, R0, 0x1f ;  /* 0x00001f0003007589 */ /* 0x004e2400000e0000 */
[----:B0-----:R-:W-:Y:S01]  /*c4c0*/  IADD3 R16, R0, UR5, R7 ;  /* 0x0000000500107c10 */ /* 0x001fe2000fffe007 */
[----:B------:R-:W-:Y:S06]  /*c4d0*/  BRA `(.L_x_824) ;  /* 0x0000003000c07947 */ /* 0x000fec0003800000 */
.L_x_823:
        /* <DEDUP_REMOVED lines=23> */
.L_x_825:
[----:B------:R-:W2:Y:S02]  /*c650*/  LDL R2, [R1+0xc] ;  /* 0x00000c0001027983 */ /* 0x000ea40000100800 */
[----:B--2---:R-:W-:-:S04]  /*c660*/  IADD3 R0, R2, 0x400, RZ ;  /* 0x0000040002007810 */ /* 0x004fc80007ffe0ff */
        /* <DEDUP_REMOVED lines=18> */
.L_x_827:
        /* <DEDUP_REMOVED lines=8> */
[----:B------:R-:W-:Y:S01]  /*c810*/  MOV R13, RZ ;  /* 0x000000ff000d7202 */ /* 0x000fe20000000f00 */
[----:B------:R-:W-:Y:S02]  /*c820*/  IMAD.U32 R7, RZ, RZ, UR9 ;  /* 0x00000009ff077e24 */ /* 0x000fe4000f8e00ff */
[----:B------:R-:W-:-:S02]  /*c830*/  IMAD.U32 R10, RZ, RZ, UR4 ;  /* 0x00000004ff0a7e24 */ /* 0x000fc4000f8e00ff */
[----:B------:R-:W-:Y:S02]  /*c840*/  IMAD.U32 R11, RZ, RZ, UR5 ;  /* 0x00000005ff0b7e24 */ /* 0x000fe4000f8e00ff */
[----:B------:R-:W-:Y:S02]  /*c850*/  IMAD.MOV.U32 R8, RZ, RZ, 0x70 ;  /* 0x00000070ff087424 */ /* 0x000fe400078e00ff */
[----:B------:R-:W-:-:S07]  /*c860*/  IMAD.MOV.U32 R12, RZ, RZ, 0x1 ;  /* 0x00000001ff0c7424 */ /* 0x000fce00078e00ff */
[----:B------:R-:W-:-:S07]  /*c870*/  LEPC R20, `(.L_x_826) ;  /* 0x000000001014794e */ /* 0x000fce0000000000 */
[----:B0-----:R-:W-:Y:S05]  /*c880*/  CALL.ABS.NOINC R2 ;  /* 0x0000000002007343 */ /* 0x001fea0003c00000 */
.L_x_826:
[----:B------:R-:W2:Y:S01]  /*c890*/  LDL.LU R2, [R1+0x18] ;  /* 0x0000180001027983 */ /* 0x000ea20000300800 */
[----:B------:R-:W-:Y:S01]  /*c8a0*/  ULDC.64 UR4, c[0x0][0xaf0] ;  /* 0x0002bc0000047ab9 */ /* 0x000fe20000000a00 */
[----:B------:R-:W0:Y:S02]  /*c8b0*/  LDC R4, c[0x0][0x428] ;  /* 0x00010a00ff047b82 */ /* 0x000e240000000800 */
[----:B------:R-:W3:Y:S04]  /*c8c0*/  LDL.LU R0, [R1+0x1c] ;  /* 0x00001c0001007983 */ /* 0x000ee80000300800 */
[----:B------:R-:W4:Y:S04]  /*c8d0*/  LDL.LU R6, [R1+0x10] ;  /* 0x0000100001067983 */ /* 0x000f280000300800 */
[----:B------:R-:W4:Y:S01]  /*c8e0*/  LDL.LU R7, [R1+0x28] ;  /* 0x0000280001077983 */ /* 0x000f220000300800 */
[----:B------:R-:W-:Y:S01]  /*c8f0*/  ISETP.NE.U32.AND P0, PT, RZ, UR4, PT ;  /* 0x00000004ff007c0c */ /* 0x000fe2000bf05070 */
[----:B------:R-:W-:-:S03]  /*c900*/  ULDC.64 UR6, c[0x0][0x208] ;  /* 0x0000820000067ab9 */ /* 0x000fc60000000a00 */
[----:B------:R-:W-:Y:S01]  /*c910*/  ISETP.NE.AND.EX P0, PT, RZ, UR5, PT, P0 ;  /* 0x00000005ff007c0c */ /* 0x000fe2000bf05300 */
[----:B------:R-:W1:Y:S02]  /*c920*/  S2R R8, SR_TID.X ;  /* 0x0000000000087919 */ /* 0x000e640000002100 */
[----:B-1----:R-:W-:-:S04]  /*c930*/  LOP3.LUT R8, R8, 0x1f, RZ, 0xc0, !PT ;  /* 0x0000001f08087812 */ /* 0x002fc800078ec0ff */
        /* <DEDUP_REMOVED lines=8> */
[----:B----4-:R-:W-:-:S06]  /*c9c0*/  IMAD.MOV.U32 R0, RZ, RZ, R6 ;  /* 0x000000ffff007224 */ /* 0x010fcc00078e0006 */
[----:B------:R1:W5:Y:S01]  /*c9d0*/  @P0 LDG.E R0, desc[UR6][R2.64] ;  /* 0x0000000602000981 */ /* 0x000362000c1e1900 */
[----:B0-----:R-:W-:Y:S01]  /*c9e0*/  ISETP.NE.AND P0, PT, R4, 0x1, PT ;  /* 0x000000010400780c */ /* 0x001fe20003f05270 */
[----:B------:R-:W-:Y:S01]  /*c9f0*/  IMAD.MOV.U32 R4, RZ, RZ, R18 ;  /* 0x000000ffff047224 */ /* 0x000fe200078e0012 */
[----:B------:R-:W-:Y:S01]  /*ca00*/  PLOP3.LUT P1, PT, P6, PT, PT, 0x8, 0x0 ;  /* 0x000000000000781c */ /* 0x000fe2000372e170 */
[----:B------:R-:W-:-:S10]  /*ca10*/  IMAD R17, R17, 0x40, R7 ;  /* 0x0000004011117824 */ /* 0x000fd400078e0207 */
[----:B------:R-:W0:Y:S08]  /*ca20*/  @P0 LDC R5, c[0x0][0x42c] ;  /* 0x00010b00ff050b82 */ /* 0x000e300000000800 */
[----:B-1----:R-:W1:Y:S01]  /*ca30*/  @P0 LDC R2, c[0x0][0x430] ;  /* 0x00010c00ff020b82 */ /* 0x002e620000000800 */
[----:B0-----:R-:W-:-:S05]  /*ca40*/  @P0 IMAD.HI.U32 R3, R18, R5, RZ ;  /* 0x0000000512030227 */ /* 0x001fca00078e00ff */
[----:B-1----:R-:W-:Y:S02]  /*ca50*/  @P0 SHF.R.U32.HI R4, RZ, R2, R3 ;  /* 0x00000002ff040219 */ /* 0x002fe40000011603 */
[----:B------:R-:W-:-:S04]  /*ca60*/  ISETP.NE.U32.AND P0, PT, RZ, UR4, PT ;  /* 0x00000004ff007c0c */ /* 0x000fc8000bf05070 */
[----:B------:R-:W-:-:S04]  /*ca70*/  ISETP.NE.AND.EX P0, PT, RZ, UR5, PT, P0 ;  /* 0x00000005ff007c0c */ /* 0x000fc8000bf05300 */
[----:B------:R-:W-:-:S09]  /*ca80*/  SEL R6, R6, RZ, !P0 ;  /* 0x000000ff06067207 */ /* 0x000fd20004000000 */
.L_x_828:
        /* <DEDUP_REMOVED lines=17> */
.L_x_898:
[----:B------:R-:W2:Y:S01]  /*cba0*/  LDL R8, [R1+0x14] ;  /* 0x0000140001087983 */ /* 0x000ea20000100800 */
[----:B------:R-:W-:Y:S01]  /*cbb0*/  UMOV UR4, 0xffffffff ;  /* 0xffffffff00047882 */ /* 0x000fe20000000000 */
[----:B------:R-:W-:Y:S01]  /*cbc0*/  SHF.R.S32.HI R5, RZ, 0x1f, R0 ;  /* 0x0000001fff057819 */ /* 0x000fe20000011400 */
[----:B--2---:R-:W-:Y:S01]  /*cbd0*/  VIADD R9, R8, 0xffffffff ;  /* 0xffffffff08097836 */ /* 0x004fe20000000000 */
[----:B------:R-:W-:Y:S06]  /*cbe0*/  BRA.DIV UR4, `(.L_x_830) ;  /* 0x0000003e04107947 */ /* 0x000fec000b800000 */
[----:B------:R-:W-:-:S13]  /*cbf0*/  ELECT P6, URZ, PT ;  /* 0x00000000003f782f */ /* 0x000fda00038c0000 */
.L_x_901:
        /* <DEDUP_REMOVED lines=8> */
[----:B------:R-:W-:Y:S01]  /*cc80*/  ULDC.64 UR6, c[0x0][0x208] ;  /* 0x0000820000067ab9 */ /* 0x000fe20000000a00 */
[----:B0-----:R-:W-:-:S13]  /*cc90*/  ISETP.NE.AND P0, PT, R12, 0x1, PT ;  /* 0x000000010c00780c */ /* 0x001fda0003f05270 */
[----:B------:R-:W0:Y:S02]  /*cca0*/  @P0 LDC.64 R10, c[0x0][0x420] ;  /* 0x00010800ff0a0b82 */ /* 0x000e240000000a00 */
[----:B0-----:R-:W-:-:S05]  /*ccb0*/  @P0 IMAD.HI.U32 R10, R9, R10, RZ ;  /* 0x0000000a090a0227 */ /* 0x001fca00078e00ff */
[----:B------:R-:W-:-:S04]  /*ccc0*/  @P0 SHF.R.U32.HI R7, RZ, R11, R10 ;  /* 0x0000000bff070219 */ /* 0x000fc8000001160a */
[----:B------:R-:W-:Y:S01]  /*ccd0*/  IADD3 R8, -R7, RZ, RZ ;  /* 0x000000ff07087210 */ /* 0x000fe20007ffe1ff */
[----:B------:R-:W-:-:S04]  /*cce0*/  IMAD.MOV.U32 R10, RZ, RZ, R7 ;  /* 0x000000ffff0a7224 */ /* 0x000fc800078e0007 */
        /* <DEDUP_REMOVED lines=10> */
.L_x_832:
        /* <DEDUP_REMOVED lines=9> */
.L_x_902:
        /* <DEDUP_REMOVED lines=11> */
.L_x_834:
        /* <DEDUP_REMOVED lines=23> */
.L_x_831:
[----:B------:R-:W0:Y:S01]  /*d040*/  S2R R12, SR_CgaCtaId ;  /* 0x00000000000c7919 */ /* 0x000e220000008800 */
[----:B------:R-:W-:Y:S05]  /*d050*/  WARPSYNC.ALL ;  /* 0x0000000000007948 */ /* 0x000fea0003800000 */
[----:B------:R-:W-:Y:S01]  /*d060*/  BAR.SYNC.DEFER_BLOCKING 0x8, 0xa0 ;  /* 0x0202800000007b1d */ /* 0x000fe20000010000 */
[----:B------:R-:W-:Y:S02]  /*d070*/  ELECT P0, URZ, PT ;  /* 0x00000000003f782f */ /* 0x000fe40003800000 */
[----:B------:R-:W-:-:S03]  /*d080*/  MOV R11, 0x400 ;  /* 0x00000400000b7802 */ /* 0x000fc60000000f00 */
[----:B------:R-:W-:Y:S01]  /*d090*/  BSSY B0, `(.L_x_835) ;  /* 0x000004c000007945 */ /* 0x000fe20003800000 */
[----:B0-----:R-:W-:-:S07]  /*d0a0*/  LEA R11, R12, R11, 0x18 ;  /* 0x0000000b0c0b7211 */ /* 0x001fce00078ec0ff */
[----:B------:R-:W-:Y:S05]  /*d0b0*/  @!P0 BRA `(.L_x_836) ;  /* 0x0000000400248947 */ /* 0x000fea0003800000 */
[----:B------:R-:W-:Y:S01]  /*d0c0*/  R2UR UR16, R11 ;  /* 0x000000000b1072ca */ /* 0x000fe200000e0000 */
[----:B------:R-:W-:Y:S01]  /*d0d0*/  UIADD3 UR14, UP0, UR54, 0x270, URZ ;  /* 0x00000270360e7890 */ /* 0x000fe2000ff1e03f */
[----:B------:R-:W-:Y:S01]  /*d0e0*/  R2UR UR11, R17 ;  /* 0x00000000110b72ca */ /* 0x000fe200000e0000 */
[----:B------:R-:W-:Y:S01]  /*d0f0*/  UMOV UR6, 0x0 ;  /* 0x0000000000067882 */ /* 0x000fe20000000000 */
[----:B------:R-:W-:Y:S01]  /*d100*/  R2UR UR12, R18 ;  /* 0x00000000120c72ca */ /* 0x000fe200000e0000 */
[----:B------:R-:W-:Y:S01]  /*d110*/  UIADD3.X UR15, URZ, UR55, URZ, UP0, !UPT ;  /* 0x000000373f0f7290 */ /* 0x000fe200087fe43f */
[----:B------:R-:W-:Y:S01]  /*d120*/  R2UR UR13, R6 ;  /* 0x00000000060d72ca */ /* 0x000fe200000e0000 */
[----:B------:R-:W-:Y:S01]  /*d130*/  UIADD3 UR4, UP0, UR54, 0x770, URZ ;  /* 0x0000077036047890 */ /* 0x000fe2000ff1e03f */
[----:B------:R-:W-:Y:S01]  /*d140*/  MOV R6, 0x2000 ;  /* 0x0000200000067802 */ /* 0x000fe20000000f00 */
[----:B------:R-:W-:Y:S01]  /*d150*/  UMOV UR7, 0x12f00000 ;  /* 0x12f0000000077882 */ /* 0x000fe20000000000 */
[----:B------:R-:W-:Y:S01]  /*d160*/  UMOV UR10, URZ ;  /* 0x0000003f000a7c82 */ /* 0x000fe20008000000 */
[----:B------:R-:W-:Y:S01]  /*d170*/  UIADD3.X UR5, URZ, UR55, URZ, UP0, !UPT ;  /* 0x000000373f057290 */ /* 0x000fe200087fe43f */
[----:B------:R0:W-:Y:S01]  /*d180*/  SYNCS.ARRIVE.TRANS64 RZ, [R11+URZ+0x38800], R6 ;  /* 0x038800060bff79a7 */ /* 0x0001e2000800003f */
[----:B------:R-:W-:Y:S01]  /*d190*/  UIADD3 UR8, UR16, 0x20400, URZ ;  /* 0x0002040010087890 */ /* 0x000fe2000fffe03f */
[----:B------:R-:W-:Y:S01]  /*d1a0*/  MOV R8, UR46 ;  /* 0x0000002e00087c02 */ /* 0x000fe20008000f00 */
[----:B------:R-:W-:-:S02]  /*d1b0*/  UIADD3 UR9, UR16, 0x38800, URZ ;  /* 0x0003880010097890 */ /* 0x000fc4000fffe03f */
[----:B------:R-:W-:Y:S01]  /*d1c0*/  UIADD3 UR40, UR16, 0x28400, URZ ;  /* 0x0002840010287890 */ /* 0x000fe2000fffe03f */
[----:B------:R-:W-:Y:S01]  /*d1d0*/  R2UR UR46, R8 ;  /* 0x00000000082e72ca */ /* 0x000fe200000e0000 */
[----:B------:R-:W-:Y:S01]  /*d1e0*/  UMOV UR42, 0x100 ;  /* 0x00000100002a7882 */ /* 0x000fe20000000000 */
[----:B------:R-:W-:Y:S01]  /*d1f0*/  UMOV UR43, UR11 ;  /* 0x0000000b002b7c82 */ /* 0x000fe20008000000 */
[----:B------:R-:W-:Y:S01]  /*d200*/  MOV R10, UR42 ;  /* 0x0000002a000a7c02 */ /* 0x000fe20008000f00 */
[----:B0-----:R-:W-:Y:S01]  /*d210*/  IMAD.MOV.U32 R6, RZ, RZ, 0x10000 ;  /* 0x00010000ff067424 */ /* 0x001fe200078e00ff */
[----:B------:R-:W-:Y:S01]  /*d220*/  UMOV UR42, 0x40 ;  /* 0x00000040002a7882 */ /* 0x000fe20000000000 */
[----:B------:R0:W-:Y:S01]  /*d230*/  UTMALDG.4D [UR8], [UR14], desc[UR6] ;  /* 0x000006080e0075b4 */ /* 0x0001e20008019000 */
[----:B------:R-:W-:Y:S01]  /*d240*/  UMOV UR44, UR12 ;  /* 0x0000000c002c7c82 */ /* 0x000fe20008000000 */
[----:B------:R-:W-:Y:S01]  /*d250*/  UMOV UR45, UR13 ;  /* 0x0000000d002d7c82 */ /* 0x000fe20008000000 */
[----:B------:R-:W-:Y:S01]  /*d260*/  UIADD3 UR56, UR16, 0x2a400, URZ ;  /* 0x0002a40010387890 */ /* 0x000fe2000fffe03f */
[----:B------:R1:W-:Y:S01]  /*d270*/  SYNCS.ARRIVE.TRANS64 RZ, [R11+URZ+0x38810], R6 ;  /* 0x038810060bff79a7 */ /* 0x0003e2000800003f */
[----:B------:R-:W-:-:S02]  /*d280*/  UIADD3 UR48, UR16, 0x2c400, URZ ;  /* 0x0002c40010307890 */ /* 0x000fc4000fffe03f */
        /* <DEDUP_REMOVED lines=17> */
[----:B0-----:R-:W-:Y:S01]  /*d3a0*/  UIADD3 UR8, UR16, 0x26400, URZ ;  /* 0x0002640010087890 */ /* 0x001fe2000fffe03f */
[----:B-1----:R-:W-:Y:S01]  /*d3b0*/  MOV R6, UR47 ;  /* 0x0000002f00067c02 */ /* 0x002fe20008000f00 */
        /* <DEDUP_REMOVED lines=16> */
[----:B------:R1:W-:Y:S01]  /*d4c0*/  UTMALDG.4D [UR48], [UR4], desc[UR6] ;  /* 0x00000630040075b4 */ /* 0x0003e20008019000 */
[----:B0-----:R-:W-:Y:S01]  /*d4d0*/  R2UR UR42, R10 ;  /* 0x000000000a2a72ca */ /* 0x001fe200000e0000 */
[----:B------:R-:W-:-:S02]  /*d4e0*/  UIADD3 UR40, UR16, 0x2e400, URZ ;  /* 0x0002e40010287890 */ /* 0x000fc4000fffe03f */
[----:B------:R-:W-:-:S10]  /*d4f0*/  UIADD3 UR16, UR16, 0x34400, URZ ;  /* 0x0003440010107890 */ /* 0x000fd4000fffe03f */
[----:B------:R1:W-:Y:S01]  /*d500*/  UTMALDG.4D [UR40], [UR4], desc[UR6] ;  /* 0x00000628040075b4 */ /* 0x0003e20008019000 */
[----:B------:R1:W-:Y:S01]  /*d510*/  UTMALDG.4D [UR32], [UR4], desc[UR6] ;  /* 0x00000620040075b4 */ /* 0x0003e20008019000 */
[----:B------:R1:W-:Y:S01]  /*d520*/  UTMALDG.4D [UR24], [UR4], desc[UR6] ;  /* 0x00000618040075b4 */ /* 0x0003e20008019000 */
[----:B------:R1:W-:Y:S02]  /*d530*/  UTMALDG.4D [UR16], [UR4], desc[UR6] ;  /* 0x00000610040075b4 */ /* 0x0003e40008019000 */
[----:B-1----:R-:W-:Y:S01]  /*d540*/  NOP ;  /* 0x0000000000007918 */ /* 0x002fe20000000000 */
.L_x_836:
[----:B------:R-:W-:Y:S05]  /*d550*/  BSYNC B0 ;  /* 0x0000000000007941 */ /* 0x000fea0003800000 */
.L_x_835:
[----:B------:R-:W2:Y:S02]  /*d560*/  LDL.LU R6, [R1+0x2c] ;  /* 0x00002c0001067983 */ /* 0x000ea40000300800 */
[----:B--2---:R-:W-:-:S13]  /*d570*/  R2UR UR5, R6 ;  /* 0x00000000060572ca */ /* 0x004fda00000e0000 */
[----:B------:R-:W-:-:S04]  /*d580*/  UIADD3 UR5, UR5, 0x1, URZ ;  /* 0x0000000105057890 */ /* 0x000fc8000fffe03f */
[----:B------:R-:W-:Y:S02]  /*d590*/  ULEA.HI UR4, UR5, UR5, URZ, 0x1 ;  /* 0x0000000505047291 */ /* 0x000fe4000f8f083f */
[----:B------:R-:W-:Y:S02]  /*d5a0*/  IMAD.U32 R6, RZ, RZ, UR5 ;  /* 0x00000005ff067e24 */ /* 0x000fe4000f8e00ff */
[----:B------:R-:W-:-:S03]  /*d5b0*/  ULOP3.LUT UR4, UR4, 0xfffffffe, URZ, 0xc0, !UPT ;  /* 0xfffffffe04047892 */ /* 0x000fc6000f8ec03f */
[----:B------:R0:W-:Y:S01]  /*d5c0*/  STL [R1+0x2c], R6 ;  /* 0x00002c0601007387 */ /* 0x0001e20000100800 */
[----:B------:R-:W-:-:S06]  /*d5d0*/  UIADD3 UR4, UR5, -UR4, URZ ;  /* 0x8000000405047290 */ /* 0x000fcc000fffe03f */
[----:B0-----:R-:W-:-:S05]  /*d5e0*/  IMAD.U32 R6, RZ, RZ, UR4 ;  /* 0x00000004ff067e24 */ /* 0x001fca000f8e00ff */
[----:B------:R-:W-:-:S04]  /*d5f0*/  SHF.L.U32 R6, R6, 0x1f, RZ ;  /* 0x0000001f06067819 */ /* 0x000fc800000006ff */
[----:B------:R-:W0:Y:S02]  /*d600*/  SYNCS.PHASECHK.TRANS64.TRYWAIT P0, [R11+URZ+0x38820], R6 ;  /* 0x038820060b0075a7 */ /* 0x000e24000800017f */
[----:B0-----:R-:W-:Y:S05]  /*d610*/  @!P0 BRA `(.L_x_837) ;  /* 0x0000003000b88947 */ /* 0x001fea0003800000 */
.L_x_903:
[----:B------:R-:W-:Y:S01]  /*d620*/  ULDC.64 UR38, c[0x0][0x3f8] ;  /* 0x0000fe0000267ab9 */ /* 0x000fe20000000a00 */
[----:B------:R-:W-:Y:S01]  /*d630*/  ULDC.64 UR46, c[0x0][0x408] ;  /* 0x00010200002e7ab9 */ /* 0x000fe20000000a00 */
        /* <DEDUP_REMOVED lines=11> */
.L_x_904:
        /* <DEDUP_REMOVED lines=11> */
.L_x_841:
        /* <DEDUP_REMOVED lines=19> */
[----:B--2---:R-:W-:Y:S02]  /*d8d0*/  LEA R6, R10, R11, 0x10 ;  /* 0x0000000b0a067211 */ /* 0x004fe400078e80ff */
[----:B---3--:R-:W-:-:S02]  /*d8e0*/  R2UR UR11, R13 ;  /* 0x000000000d0b72ca */ /* 0x008fc400000e0000 */
        /* <DEDUP_REMOVED lines=37> */
.L_x_839:
[----:B------:R-:W-:Y:S05]  /*db40*/  BSYNC B0 ;  /* 0x0000000000007941 */ /* 0x000fea0003800000 */
.L_x_838:
        /* <DEDUP_REMOVED lines=29> */
[----:B------:R-:W-:Y:S01]  /*dd20*/  MOV R10, R8 ;  /* 0x00000008000a7202 */ /* 0x000fe20000000f00 */
[----:B------:R-:W-:Y:S01]  /*dd30*/  ULDC.64 UR4, c[0x0][0x408] ;  /* 0x0001020000047ab9 */ /* 0x000fe20000000a00 */
[----:B------:R-:W-:Y:S01]  /*dd40*/  ULDC.64 UR6, c[0x0][0x208] ;  /* 0x0000820000067ab9 */ /* 0x000fe20000000a00 */
[----:B------:R-:W-:-:S04]  /*dd50*/  IMAD R12, R5, UR4, RZ ;  /* 0x00000004050c7c24 */ /* 0x000fc8000f8e02ff */
[----:B------:R-:W-:Y:S01]  /*dd60*/  IMAD R12, R0, UR5, R12 ;  /* 0x00000005000c7c24 */ /* 0x000fe2000f8e020c */
[----:B-1----:R-:W-:-:S13]  /*dd70*/  ISETP.NE.AND P0, PT, R13, 0x1, PT ;  /* 0x000000010d00780c */ /* 0x002fda0003f05270 */
[----:B------:R-:W1:Y:S02]  /*dd80*/  @P0 LDC.64 R6, c[0x0][0x420] ;  /* 0x00010800ff060b82 */ /* 0x000e640000000a00 */
[----:B-1----:R-:W-:-:S05]  /*dd90*/  @P0 IMAD.HI.U32 R6, R8, R6, RZ ;  /* 0x0000000608060227 */ /* 0x002fca00078e00ff */
[----:B------:R-:W-:-:S04]  /*dda0*/  @P0 SHF.R.U32.HI R10, RZ, R7, R6 ;  /* 0x00000007ff0a0219 */ /* 0x000fc80000011606 */
[--C-:B------:R-:W-:Y:S01]  /*ddb0*/  SHF.R.S32.HI R7, RZ, 0x1f, R10.reuse ;  /* 0x0000001fff077819 */ /* 0x100fe2000001140a */
        /* <DEDUP_REMOVED lines=8> */
.L_x_848:
[----:B-1----:R-:W1:Y:S01]  /*de40*/  S2R R3, SR_CgaCtaId ;  /* 0x0000000000037919 */ /* 0x002e620000008800 */
[----:B------:R-:W-:-:S04]  /*de50*/  MOV R2, 0x400 ;  /* 0x0000040000027802 */ /* 0x000fc80000000f00 */
[----:B-1----:R-:W-:Y:S02]  /*de60*/  LEA R2, R3, R2, 0x18 ;  /* 0x0000000203027211 */ /* 0x002fe400078ec0ff */
[----:B------:R-:W-:-:S03]  /*de70*/  SHF.L.U32 R3, R14, 0x1f, RZ ;  /* 0x0000001f0e037819 */ /* 0x000fc600000006ff */
[----:B------:R-:W-:-:S04]  /*de80*/  IMAD R2, R15, 0x8, R2 ;  /* 0x000000080f027824 */ /* 0x000fc800078e0202 */
[----:B------:R-:W1:Y:S02]  /*de90*/  SYNCS.PHASECHK.TRANS64.TRYWAIT P0, [R2+URZ+0x38840], R3 ;  /* 0x03884003020075a7 */ /* 0x000e64000800017f */
[----:B-1----:R-:W-:Y:S05]  /*dea0*/  @!P0 BRA `(.L_x_849) ;  /* 0x0000002800c88947 */ /* 0x002fea0003800000 */
.L_x_905:
[----:B------:R-:W2:Y:S02]  /*deb0*/  S2R R6, SR_TID.X ;  /* 0x0000000000067919 */ /* 0x000ea40000002100 */
        /* <DEDUP_REMOVED lines=10> */
.L_x_850:
        /* <DEDUP_REMOVED lines=14> */
[----:B--2---:R-:W-:-:S04]  /*e040*/  LEA R6, R6, R12, 0xd ;  /* 0x0000000c06067211 */ /* 0x004fc800078e68ff */
[----:B------:R-:W-:Y:S01]  /*e050*/  R2UR UR8, R6 ;  /* 0x00000000060872ca */ /* 0x000fe200000e0000 */
[----:B---3--:R-:W-:-:S05]  /*e060*/  IMAD R8, R8, 0x40, R10 ;  /* 0x0000004008087824 */ /* 0x008fca00078e020a */
[----:B------:R-:W-:-:S07]  /*e070*/  R2UR UR11, R8 ;  /* 0x00000000080b72ca */ /* 0x000fce00000e0000 */
[----:B------:R-:W-:-:S09]  /*e080*/  UIADD3 UR8, UR8, 0x22400, URZ ;  /* 0x0002240008087890 */ /* 0x000fd2000fffe03f */
[----:B------:R2:W-:Y:S01]  /*e090*/  UTMALDG.4D [UR8], [UR4], desc[UR6] ;  /* 0x00000608040075b4 */ /* 0x0005e20008019000 */
[----:B------:R-:W3:Y:S02]  /*e0a0*/  SYNCS.PHASECHK.TRANS64.TRYWAIT P0, [R2+URZ+0x38860], R3 ;  /* 0x03886003020075a7 */ /* 0x000ee4000800017f */
[----:B--23--:R-:W-:Y:S05]  /*e0b0*/  @!P0 BRA `(.L_x_851) ;  /* 0x0000002800588947 */ /* 0x00cfea0003800000 */
.L_x_906:
        /* <DEDUP_REMOVED lines=8> */
.L_x_852:
[----:B-12---:R-:W2:Y:S01]  /*e140*/  LDL R3, [R1] ;  /* 0x0000000001037983 */ /* 0x006ea20000100800 */
        /* <DEDUP_REMOVED lines=53> */
.L_x_847:
[----:B------:R-:W-:Y:S05]  /*e4a0*/  BSYNC B2 ;  /* 0x0000000000027941 */ /* 0x000fea0003800000 */
.L_x_846:
[----:B------:R-:W2:Y:S02]  /*e4b0*/  LDL.LU R2, [R1+0x14] ;  /* 0x0000140001027983 */ /* 0x000ea40000300800 */
[----:B--2---:R-:W-:-:S07]  /*e4c0*/  VIADD R8, R2, 0xfffffffd ;  /* 0xfffffffd02087836 */ /* 0x004fce0000000000 */
.L_x_845:
[----:B------:R-:W-:Y:S05]  /*e4d0*/  BSYNC B1 ;  /* 0x0000000000017941 */ /* 0x000fea0003800000 */
.L_x_844:
[----:B------:R-:W-:-:S05]  /*e4e0*/  IMAD.MOV R2, RZ, RZ, -R11 ;  /* 0x000000ffff027224 */ /* 0x000fca00078e0a0b */
[----:B------:R-:W-:-:S13]  /*e4f0*/  ISETP.NE.AND P0, PT, R9, R2, PT ;  /* 0x000000020900720c */ /* 0x000fda0003f05270 */
[----:B------:R-:W-:Y:S05]  /*e500*/  @!P0 BRA `(.L_x_843) ;  /* 0x0000001000388947 */ /* 0x000fea0003800000 */
.L_x_867:
[----:B------:R-:W2:Y:S04]  /*e510*/  LDL.LU R3, [R1] ;  /* 0x0000000001037983 */ /* 0x000ea80000300800 */
[----:B------:R-:W3:Y:S01]  /*e520*/  LDL.LU R2, [R1+0x4] ;  /* 0x0000040001027983 */ /* 0x000ee20000300800 */
[----:B------:R-:W-:Y:S05]  /*e530*/  YIELD ;  /* 0x0000000000007946 */ /* 0x000fea0003800000 */
[----:B------:R-:W-:Y:S01]  /*e540*/  BSSY B1, `(.L_x_853) ;  /* 0x0000081000017945 */ /* 0x000fe20003800000 */
[----:B--2---:R-:W-:-:S04]  /*e550*/  IADD3 R9, R3, 0x1, RZ ;  /* 0x0000000103097810 */ /* 0x004fc80007ffe0ff */
[----:B------:R-:W-:-:S04]  /*e560*/  ISETP.NE.AND P0, PT, R9, 0x2, PT ;  /* 0x000000020900780c */ /* 0x000fc80003f05270 */
[----:B------:R-:W-:Y:S02]  /*e570*/  SEL R10, RZ, 0x1, P0 ;  /* 0x00000001ff0a7807 */ /* 0x000fe40000000000 */
[----:B------:R-:W-:Y:S02]  /*e580*/  SEL R9, R9, RZ, P0 ;  /* 0x000000ff09097207 */ /* 0x000fe40000000000 */
[----:B---3--:R-:W-:Y:S01]  /*e590*/  LOP3.LUT R10, R2, R10, RZ, 0x3c, !PT ;  /* 0x0000000a020a7212 */ /* 0x008fe200078e3cff */
[----:B-1----:R-:W-:Y:S06]  /*e5a0*/  @!P6 BRA `(.L_x_854) ;  /* 0x0000000400e8e947 */ /* 0x002fec0003800000 */
[----:B------:R-:W-:Y:S01]  /*e5b0*/  ISETP.NE.U32.AND P0, PT, RZ, UR38, PT ;  /* 0x00000026ff007c0c */ /* 0x000fe2000bf05070 */
[----:B------:R-:W-:-:S03]  /*e5c0*/  IMAD.MOV.U32 R12, RZ, RZ, R8 ;  /* 0x000000ffff0c7224 */ /* 0x000fc600078e0008 */
[----:B------:R-:W-:-:S13]  /*e5d0*/  ISETP.NE.AND.EX P0, PT, RZ, UR39, PT, P0 ;  /* 0x00000027ff007c0c */ /* 0x000fda000bf05300 */
[----:B------:R-:W-:Y:S05]  /*e5e0*/  @!P0 BRA `(.L_x_855) ;  /* 0x0000000000488947 */ /* 0x000fea0003800000 */
[----:B------:R-:W1:Y:S01]  /*e5f0*/  LDC R12, c[0x0][0x41c] ;  /* 0x00010700ff0c7b82 */ /* 0x000e620000000800 */
[----:B------:R-:W-:Y:S01]  /*e600*/  IMAD.MOV.U32 R11, RZ, RZ, R8 ;  /* 0x000000ffff0b7224 */ /* 0x000fe200078e0008 */
        /* <DEDUP_REMOVED lines=11> */
[----:B------:R-:W-:-:S04]  /*e6c0*/  LEA R6, P0, R2, UR38, 0x2 ;  /* 0x0000002602067c11 */ /* 0x000fc8000f8010ff */
[----:B------:R-:W-:Y:S01]  /*e6d0*/  LEA.HI.X R7, R2, UR39, R3, 0x2, P0 ;  /* 0x0000002702077c11 */ /* 0x000fe200080f1403 */
[----:B------:R-:W-:-:S04]  /*e6e0*/  IMAD.MOV R3, RZ, RZ, -R11 ;  /* 0x000000ffff037224 */ /* 0x000fc800078e0a0b */
[----:B------:R-:W-:Y:S01]  /*e6f0*/  IMAD R12, R12, R3, R8 ;  /* 0x000000030c0c7224 */ /* 0x000fe200078e0208 */
[----:B------:R1:W5:Y:S06]  /*e700*/  LDG.E R7, desc[UR4][R6.64] ;  /* 0x0000000406077981 */ /* 0x00036c000c1e1900 */
.L_x_855:
[----:B------:R-:W2:Y:S01]  /*e710*/  S2R R3, SR_CgaCtaId ;  /* 0x0000000000037919 */ /* 0x000ea20000008800 */
[----:B------:R-:W-:-:S04]  /*e720*/  MOV R2, 0x400 ;  /* 0x0000040000027802 */ /* 0x000fc80000000f00 */
[----:B--2---:R-:W-:Y:S02]  /*e730*/  LEA R2, R3, R2, 0x18 ;  /* 0x0000000203027211 */ /* 0x004fe400078ec0ff */
[----:B------:R-:W-:Y:S02]  /*e740*/  SHF.L.U32 R3, R10, 0x1f, RZ ;  /* 0x0000001f0a037819 */ /* 0x000fe400000006ff */
[----:B------:R-:W-:-:S04]  /*e750*/  LEA R2, R9, R2, 0x3 ;  /* 0x0000000209027211 */ /* 0x000fc800078e18ff */
[----:B------:R-:W2:Y:S02]  /*e760*/  SYNCS.PHASECHK.TRANS64.TRYWAIT P0, [R2+URZ+0x38840], R3 ;  /* 0x03884003020075a7 */ /* 0x000ea4000800017f */
[----:B--2---:R-:W-:Y:S05]  /*e770*/  @!P0 BRA `(.L_x_856) ;  /* 0x0000002000bc8947 */ /* 0x004fea0003800000 */
.L_x_907:
        /* <DEDUP_REMOVED lines=11> */
.L_x_857:
        /* <DEDUP_REMOVED lines=21> */
.L_x_908:
        /* <DEDUP_REMOVED lines=8> */
.L_x_859:
        /* <DEDUP_REMOVED lines=53> */
.L_x_854:
[----:B------:R-:W-:Y:S05]  /*ed50*/  BSYNC B1 ;  /* 0x0000000000017941 */ /* 0x000fea0003800000 */
.L_x_853:
        /* <DEDUP_REMOVED lines=9> */
[----:B------:R-:W-:Y:S01]  /*edf0*/  ISETP.NE.U32.AND P0, PT, RZ, UR38, PT ;  /* 0x00000026ff007c0c */ /* 0x000fe2000bf05070 */
[----:B------:R-:W-:-:S03]  /*ee00*/  VIADD R9, R8, 0xffffffff ;  /* 0xffffffff08097836 */ /* 0x000fc60000000000 */
[----:B------:R-:W-:-:S13]  /*ee10*/  ISETP.NE.AND.EX P0, PT, RZ, UR39, PT, P0 ;  /* 0x00000027ff007c0c */ /* 0x000fda000bf05300 */
[----:B------:R-:W-:Y:S05]  /*ee20*/  @!P0 BRA `(.L_x_862) ;  /* 0x0000000000448947 */ /* 0x000fea0003800000 */
[----:B------:R-:W2:Y:S01]  /*ee30*/  LDC R6, c[0x0][0x41c] ;  /* 0x00010700ff067b82 */ /* 0x000ea20000000800 */
[----:B------:R-:W-:Y:S01]  /*ee40*/  IMAD R7, R5, UR46, RZ ;  /* 0x0000002e05077c24 */ /* 0x000fe2000f8e02ff */
[----:B------:R-:W-:Y:S01]  /*ee50*/  ULDC.64 UR4, c[0x0][0x208] ;  /* 0x0000820000047ab9 */ /* 0x000fe20000000a00 */
[----:B--2---:R-:W-:-:S13]  /*ee60*/  ISETP.NE.AND P0, PT, R6, 0x1, PT ;  /* 0x000000010600780c */ /* 0x004fda0003f05270 */
[----:B------:R-:W2:Y:S02]  /*ee70*/  @P0 LDC.64 R2, c[0x0][0x420] ;  /* 0x00010800ff020b82 */ /* 0x000ea40000000a00 */
[----:B--2---:R-:W-:-:S04]  /*ee80*/  @P0 IMAD.HI.U32 R10, R9, R2, RZ ;  /* 0x00000002090a0227 */ /* 0x004fc800078e00ff */
[----:B------:R-:W-:Y:S01]  /*ee90*/  IMAD.MOV.U32 R2, RZ, RZ, R9 ;  /* 0x000000ffff027224 */ /* 0x000fe200078e0009 */
[----:B------:R-:W-:-:S05]  /*eea0*/  @P0 SHF.R.U32.HI R2, RZ, R3, R10 ;  /* 0x00000003ff020219 */ /* 0x000fca000001160a */
[----:B------:R-:W-:-:S04]  /*eeb0*/  IMAD.MOV R3, RZ, RZ, -R2 ;  /* 0x000000ffff037224 */ /* 0x000fc800078e0a02 */
[----:B------:R-:W-:Y:S01]  /*eec0*/  IMAD R9, R6, R3, R9 ;  /* 0x0000000306097224 */ /* 0x000fe200078e0209 */
[--C-:B------:R-:W-:Y:S01]  /*eed0*/  SHF.R.S32.HI R3, RZ, 0x1f, R2.reuse ;  /* 0x0000001fff037819 */ /* 0x100fe20000011402 */
[C---:B------:R-:W-:Y:S02]  /*eee0*/  IMAD R6, R0.reuse, UR47, R7 ;  /* 0x0000002f00067c24 */ /* 0x040fe4000f8e0207 */
[----:B------:R-:W-:-:S04]  /*eef0*/  IMAD.WIDE.U32 R2, R0, UR46, R2 ;  /* 0x0000002e00027c25 */ /* 0x000fc8000f8e0002 */
[----:B------:R-:W-:Y:S01]  /*ef00*/  IMAD.IADD R3, R6, 0x1, R3 ;  /* 0x0000000106037824 */ /* 0x000fe200078e0203 */
[----:B------:R-:W-:-:S04]  /*ef10*/  LEA R6, P0, R2, UR38, 0x2 ;  /* 0x0000002602067c11 */ /* 0x000fc8000f8010ff */
[----:B------:R-:W-:-:S06]  /*ef20*/  LEA.HI.X R7, R2, UR39, R3, 0x2, P0 ;  /* 0x0000002702077c11 */ /* 0x000fcc00080f1403 */
[----:B------:R2:W5:Y:S03]  /*ef30*/  LDG.E R7, desc[UR4][R6.64] ;  /* 0x0000000406077981 */ /* 0x000566000c1e1900 */
.L_x_862:
[----:B------:R-:W3:Y:S01]  /*ef40*/  S2R R3, SR_CgaCtaId ;  /* 0x0000000000037919 */ /* 0x000ee20000008800 */
[----:B------:R-:W-:-:S04]  /*ef50*/  MOV R2, 0x400 ;  /* 0x0000040000027802 */ /* 0x000fc80000000f00 */
[----:B---3--:R-:W-:Y:S02]  /*ef60*/  LEA R2, R3, R2, 0x18 ;  /* 0x0000000203027211 */ /* 0x008fe400078ec0ff */
[----:B------:R-:W-:-:S03]  /*ef70*/  SHF.L.U32 R3, R11, 0x1f, RZ ;  /* 0x0000001f0b037819 */ /* 0x000fc600000006ff */
[----:B------:R-:W-:-:S04]  /*ef80*/  IMAD R2, R12, 0x8, R2 ;  /* 0x000000080c027824 */ /* 0x000fc800078e0202 */
[----:B------:R-:W3:Y:S02]  /*ef90*/  SYNCS.PHASECHK.TRANS64.TRYWAIT P0, [R2+URZ+0x38840], R3 ;  /* 0x03884003020075a7 */ /* 0x000ee4000800017f */
[----:B---3--:R-:W-:Y:S05]  /*efa0*/  @!P0 BRA `(.L_x_863) ;  /* 0x0000001800d88947 */ /* 0x008fea0003800000 */
.L_x_909:
        /* <DEDUP_REMOVED lines=11> */
.L_x_864:
        /* <DEDUP_REMOVED lines=22> */
.L_x_910:
        /* <DEDUP_REMOVED lines=8> */
.L_x_866:
        /* <DEDUP_REMOVED lines=54> */
.L_x_861:
[----:B------:R-:W-:Y:S05]  /*f5a0*/  BSYNC B1 ;  /* 0x0000000000017941 */ /* 0x000fea0003800000 */
.L_x_860:
[C---:B------:R-:W-:Y:S01]  /*f5b0*/  ISETP.GT.AND P0, PT, R8.reuse, 0x1, PT ;  /* 0x000000010800780c */ /* 0x040fe20003f04270 */
[----:B------:R-:W-:-:S05]  /*f5c0*/  VIADD R2, R8, 0xfffffffe ;  /* 0xfffffffe08027836 */ /* 0x000fca0000000000 */
[----:B------:R-:W-:-:S07]  /*f5d0*/  MOV R8, R2 ;  /* 0x0000000200087202 */ /* 0x000fce0000000f00 */
[----:B------:R-:W-:Y:S05]  /*f5e0*/  @P0 BRA `(.L_x_867) ;  /* 0xffffffec00c80947 */ /* 0x000fea000383ffff */
.L_x_843:
[----:B------:R-:W-:Y:S05]  /*f5f0*/  BSYNC B0 ;  /* 0x0000000000007941 */ /* 0x000fea0003800000 */
.L_x_842:
        /* <DEDUP_REMOVED lines=11> */
[----:B--2---:R-:W2:Y:S01]  /*f6b0*/  LDL R2, [R1+0x30] ;  /* 0x0000300001027983 */ /* 0x004ea20000100800 */
[----:B------:R-:W-:Y:S01]  /*f6c0*/  VOTEU.ANY UR4, UPT, PT ;  /* 0x0000000000047886 */ /* 0x000fe200038e0100 */
[----:B------:R-:W-:Y:S01]  /*f6d0*/  ULDC.64 UR6, c[0x0][0x208] ;  /* 0x0000820000067ab9 */ /* 0x000fe20000000a00 */
[----:B------:R-:W3:Y:S01]  /*f6e0*/  FLO.U32 R4, UR4 ;  /* 0x0000000400047d00 */ /* 0x000ee200080e0000 */
[----:B------:R-:W3:Y:S07]  /*f6f0*/  S2R R7, SR_LANEID ;  /* 0x0000000000077919 */ /* 0x000eee0000000000 */
[----:B------:R-:W4:Y:S01]  /*f700*/  POPC R5, UR4 ;  /* 0x0000000400057d09 */ /* 0x000f220008000000 */
[----:B---3--:R-:W-:-:S02]  /*f710*/  ISETP.EQ.U32.AND P0, PT, R4, R7, PT ;  /* 0x000000070400720c */ /* 0x008fc40003f02070 */
[----:B--2---:R-:W-:Y:S02]  /*f720*/  R2UR UR5, R2 ;  /* 0x00000000020572ca */ /* 0x004fe400000e0000 */
[----:B------:R-:W4:Y:S09]  /*f730*/  LDC.64 R2, c[0x0][0xd38] ;  /* 0x00034e00ff027b82 */ /* 0x000f320000000a00 */
[----:B----4-:R-:W2:Y:S01]  /*f740*/  @P0 ATOMG.E.ADD.STRONG.GPU PT, R3, desc[UR6][R2.64], R5 ;  /* 0x00000005020309a8 */ /* 0x010ea200081ee1c6 */
[----:B------:R-:W3:Y:S02]  /*f750*/  S2R R6, SR_LTMASK ;  /* 0x0000000000067919 */ /* 0x000ee40000003900 */
[----:B---3--:R-:W-:-:S04]  /*f760*/  LOP3.LUT R6, R6, UR4, RZ, 0xc0, !PT ;  /* 0x0000000406067c12 */ /* 0x008fc8000f8ec0ff */
[----:B------:R-:W3:Y:S01]  /*f770*/  POPC R7, R6 ;  /* 0x0000000600077309 */ /* 0x000ee20000000000 */
[----:B--2---:R-:W3:Y:S02]  /*f780*/  SHFL.IDX PT, R4, R3, R4, 0x1f ;  /* 0x00001f0403047589 */ /* 0x004ee400000e0000 */
[----:B---3--:R-:W-:-:S07]  /*f790*/  IADD3 R16, R4, UR5, R7 ;  /* 0x0000000504107c10 */ /* 0x008fce000fffe007 */
.L_x_869:
[----:B------:R-:W-:Y:S05]  /*f7a0*/  BSYNC B0 ;  /* 0x0000000000007941 */ /* 0x000fea0003800000 */
.L_x_868:
[----:B--2---:R-:W2:Y:S02]  /*f7b0*/  LDL.LU R2, [R1+0x4] ;  /* 0x0000040001027983 */ /* 0x004ea40000300800 */
[----:B--2---:R-:W-:-:S05]  /*f7c0*/  LOP3.LUT R2, R2, R0, RZ, 0x3c, !PT ;  /* 0x0000000002027212 */ /* 0x004fca00078e3cff */
[----:B------:R2:W-:Y:S02]  /*f7d0*/  STL [R1+0x4], R2 ;  /* 0x0000040201007387 */ /* 0x0005e40000100800 */
.L_x_824:
[----:B------:R-:W-:Y:S05]  /*f7e0*/  BSYNC B6 ;  /* 0x0000000000067941 */ /* 0x000fea0003800000 */
.L_x_822:
[----:B------:R-:W-:-:S03]  /*f7f0*/  UMOV UR4, 0xffffffff ;  /* 0xffffffff00047882 */ /* 0x000fc60000000000 */
[----:B------:R-:W-:Y:S05]  /*f800*/  BRA.DIV UR4, `(.L_x_870) ;  /* 0x0000001204e87947 */ /* 0x000fea000b800000 */
[----:B------:R3:W4:Y:S04]  /*f810*/  SHFL.IDX PT, R4, R16, RZ, 0x1f ;  /* 0x00001fff10047589 */ /* 0x00072800000e0000 */
[----:B------:R3:W0:Y:S02]  /*f820*/  SHFL.IDX PT, R5, R16, 0x1, 0x1f ;  /* 0x00201f0010057f89 */ /* 0x00062400000e0000 */
.L_x_914:
        /* <DEDUP_REMOVED lines=10> */
[----:B--2---:R-:W0:Y:S01]  /*f8d0*/  LDC.64 R2, c[0x0][0xd58] ;  /* 0x00035600ff027b82 */ /* 0x004e220000000a00 */
[----:B------:R-:W-:Y:S01]  /*f8e0*/  ULDC.64 UR4, c[0x0][0x208] ;  /* 0x0000820000047ab9 */ /* 0x000fe20000000a00 */
[----:B0-----:R-:W-:-:S05]  /*f8f0*/  IMAD.WIDE R2, R7, 0x4, R2 ;  /* 0x0000000407027825 */ /* 0x001fca00078e0202 */
[----:B------:R0:W5:Y:S02]  /*f900*/  LDG.E R17, desc[UR4][R2.64] ;  /* 0x0000000402117981 */ /* 0x000164000c1e1900 */
.L_x_872:
[----:B------:R-:W-:Y:S05]  /*f910*/  BSYNC B0 ;  /* 0x0000000000007941 */ /* 0x000fea0003800000 */
.L_x_871:
        /* <DEDUP_REMOVED lines=23> */
.L_x_922:
[----:B------:R-:W-:Y:S02]  /*fa90*/  ULDC UR4, c[0x0][0xd10] ;  /* 0x0003440000047ab9 */ /* 0x000fe40000000800 */
[----:B---3--:R-:W-:-:S04]  /*faa0*/  IMAD.U32 R16, RZ, RZ, UR4 ;  /* 0x00000004ff107e24 */ /* 0x008fc8000f8e00ff */
[----:B--2---:R-:W-:-:S04]  /*fab0*/  IMAD R2, R14, R16, RZ ;  /* 0x000000100e027224 */ /* 0x004fc800078e02ff */
[----:B------:R-:W-:-:S05]  /*fac0*/  IMAD.IADD R5, R5, 0x1, R2 ;  /* 0x0000000105057824 */ /* 0x000fca00078e0202 */
[----:B----4-:R-:W-:-:S13]  /*fad0*/  ISETP.GT.AND P0, PT, R5, R4, PT ;  /* 0x000000040500720c */ /* 0x010fda0003f04270 */
[----:B------:R-:W-:Y:S05]  /*fae0*/  @P0 BRA `(.L_x_874) ;  /* 0x0000000000b80947 */ /* 0x000fea0003800000 */
[----:B------:R-:W2:Y:S02]  /*faf0*/  LDC R0, c[0x0][0xd14] ;  /* 0x00034500ff007b82 */ /* 0x000ea40000000800 */
.L_x_879:
[----:B------:R-:W-:-:S04]  /*fb00*/  IADD3 R19, R19, 0x1f, RZ ;  /* 0x0000001f13137810 */ /* 0x000fc80007ffe0ff */
[----:B--2---:R-:W-:-:S13]  /*fb10*/  ISETP.GE.AND P0, PT, R19, R0, PT ;  /* 0x000000001300720c */ /* 0x004fda0003f06270 */
[----:B------:R-:W-:Y:S05]  /*fb20*/  @P0 BRA `(.L_x_875) ;  /* 0x0000000400600947 */ /* 0x000fea0003800000 */
[----:B------:R-:W2:Y:S01]  /*fb30*/  S2R R2, SR_TID.X ;  /* 0x0000000000027919 */ /* 0x000ea20000002100 */
[----:B------:R-:W-:Y:S01]  /*fb40*/  BSSY B0, `(.L_x_876) ;  /* 0x000000b000007945 */ /* 0x000fe20003800000 */
[----:B------:R-:W-:Y:S01]  /*fb50*/  IMAD.MOV.U32 R17, RZ, RZ, RZ ;  /* 0x000000ffff117224 */ /* 0x000fe200078e00ff */
[----:B--2---:R-:W-:-:S04]  /*fb60*/  LOP3.LUT R8, R2, 0x1f, RZ, 0xc0, !PT ;  /* 0x0000001f02087812 */ /* 0x004fc800078ec0ff */
[C---:B------:R-:W-:Y:S01]  /*fb70*/  ISETP.NE.AND P1, PT, R8.reuse, 0x1f, PT ;  /* 0x0000001f0800780c */ /* 0x040fe20003f25270 */
[----:B------:R-:W-:-:S05]  /*fb80*/  IMAD.IADD R7, R8, 0x1, R19 ;  /* 0x0000000108077824 */ /* 0x000fca00078e0213 */
[----:B------:R-:W-:-:S13]  /*fb90*/  ISETP.GE.OR P0, PT, R7, R0, !P1 ;  /* 0x000000000700720c */ /* 0x000fda0004f06670 */
[----:B------:R-:W-:Y:S05]  /*fba0*/  @P0 BRA `(.L_x_877) ;  /* 0x0000000000100947 */ /* 0x000fea0003800000 */
[----:B0-----:R-:W0:Y:S01]  /*fbb0*/  LDC.64 R2, c[0x0][0xd58] ;  /* 0x00035600ff027b82 */ /* 0x001e220000000a00 */
[----:B------:R-:W-:Y:S01]  /*fbc0*/  ULDC.64 UR4, c[0x0][0x208] ;  /* 0x0000820000047ab9 */ /* 0x000fe20000000a00 */
[----:B0-----:R-:W-:-:S05]  /*fbd0*/  IMAD.WIDE R2, R7, 0x4, R2 ;  /* 0x0000000407027825 */ /* 0x001fca00078e0202 */
[----:B------:R2:W5:Y:S02]  /*fbe0*/  LDG.E R17, desc[UR4][R2.64] ;  /* 0x0000000402117981 */ /* 0x000564000c1e1900 */
.L_x_877:
[----:B------:R-:W-:Y:S05]  /*fbf0*/  BSYNC B0 ;  /* 0x0000000000007941 */ /* 0x000fea0003800000 */
.L_x_876:
[----:B------:R-:W-:-:S03]  /*fc00*/  UMOV UR4, 0xffffffff ;  /* 0xffffffff00047882 */ /* 0x000fc60000000000 */
[----:B------:R-:W-:Y:S05]  /*fc10*/  BRA.DIV UR4, `(.L_x_878) ;  /* 0x0000001604007947 */ /* 0x000fea000b800000 */
[----:B-----5:R-:W3:Y:S01]  /*fc20*/  SHFL.UP PT, R14, R17, 0x1, RZ ;  /* 0x04200000110e7989 */ /* 0x020ee200000e00ff */
[C---:B------:R-:W-:Y:S02]  /*fc30*/  ISETP.NE.AND P0, PT, R8.reuse, RZ, PT ;  /* 0x000000ff0800720c */ /* 0x040fe40003f05270 */
[----:B------:R-:W-:Y:S02]  /*fc40*/  ISETP.GE.U32.AND P1, PT, R8, 0x2, PT ;  /* 0x000000020800780c */ /* 0x000fe40003f26070 */
[----:B---3--:R-:W-:Y:S02]  /*fc50*/  SEL R14, R14, RZ, P0 ;  /* 0x000000ff0e0e7207 */ /* 0x008fe40000000000 */
[----:B------:R-:W-:-:S03]  /*fc60*/  ISETP.GE.U32.AND P0, PT, R8, 0x4, PT ;  /* 0x000000040800780c */ /* 0x000fc60003f06070 */
[----:B------:R-:W-:-:S05]  /*fc70*/  IMAD.IADD R13, R17, 0x1, R14 ;  /* 0x00000001110d7824 */ /* 0x000fca00078e020e */
[----:B------:R-:W2:Y:S02]  /*fc80*/  SHFL.UP PT, R14, R13, 0x2, RZ ;  /* 0x044000000d0e7989 */ /* 0x000ea400000e00ff */
        /* <DEDUP_REMOVED lines=14> */
.L_x_930:
[----:B------:R-:W-:Y:S02]  /*fd70*/  ULDC UR4, c[0x0][0xd10] ;  /* 0x0003440000047ab9 */ /* 0x000fe40000000800 */
[----:B------:R-:W-:-:S04]  /*fd80*/  IMAD.U32 R16, RZ, RZ, UR4 ;  /* 0x00000004ff107e24 */ /* 0x000fc8000f8e00ff */
[----:B--2---:R-:W-:-:S04]  /*fd90*/  IMAD R2, R14, R16, RZ ;  /* 0x000000100e027224 */ /* 0x004fc800078e02ff */
[----:B------:R-:W-:-:S05]  /*fda0*/  IMAD.IADD R5, R2, 0x1, R5 ;  /* 0x0000000102057824 */ /* 0x000fca00078e0205 */
[----:B------:R-:W-:-:S13]  /*fdb0*/  ISETP.GT.AND P0, PT, R5, R4, PT ;  /* 0x000000040500720c */ /* 0x000fda0003f04270 */
[----:B------:R-:W-:Y:S05]  /*fdc0*/  @!P0 BRA `(.L_x_879) ;  /* 0xfffffffc004c8947 */ /* 0x000fea000383ffff */
.L_x_874:
        /* <DEDUP_REMOVED lines=8> */
.L_x_934:
[----:B------:R-:W-:Y:S01]  /*fe50*/  ISETP.NE.AND P0, PT, R6, RZ, PT ;  /* 0x000000ff0600720c */ /* 0x000fe20003f05270 */
[----:B------:R-:W-:-:S12]  /*fe60*/  IMAD.MOV.U32 R14, RZ, RZ, RZ ;  /* 0x000000ffff0e7224 */ /* 0x000fd800078e00ff */
[----:B------:R-:W-:Y:S05]  /*fe70*/  @!P0 BRA `(.L_x_881) ;  /* 0x0000000000108947 */ /* 0x000fea0003800000 */
[----:B------:R-:W-:Y:S01]  /*fe80*/  UMOV UR4, 0xffffffff ;  /* 0xffffffff00047882 */ /* 0x000fe20000000000 */
[----:B-1----:R-:W-:Y:S02]  /*fe90*/  IADD3 R12, R5, -0x1, RZ ;  /* 0xffffffff050c7810 */ /* 0x002fe40007ffe0ff */
[----:B------:R-:W-:Y:S05]  /*fea0*/  BRA.DIV UR4, `(.L_x_882) ;  /* 0x0000001604747947 */ /* 0x000fea000b800000 */
[----:B------:R4:W1:Y:S02]  /*feb0*/  SHFL.IDX PT, R14, R3, R12, 0x1f ;  /* 0x00001f0c030e7589 */ /* 0x00086400000e0000 */
.L_x_881:
[----:B---3--:R-:W-:Y:S01]  /*fec0*/  IABS R6, R17 ;  /* 0x0000001100067213 */ /* 0x008fe20000000000 */
[----:B-1----:R-:W-:Y:S02]  /*fed0*/  IMAD R16, R14, R16, R2 ;  /* 0x000000100e107224 */ /* 0x002fe400078e0202 */
[----:B------:R-:W-:Y:S01]  /*fee0*/  IMAD.MOV.U32 R2, RZ, RZ, RZ ;  /* 0x000000ffff027224 */ /* 0x000fe200078e00ff */
[----:B------:R-:W1:Y:S01]  /*fef0*/  I2F.RP R7, R6 ;  /* 0x0000000600077306 */ /* 0x000e620000209400 */
[----:B------:R-:W-:-:S07]  /*ff00*/  IMAD.IADD R19, R5, 0x1, R19 ;  /* 0x0000000105137824 */ /* 0x000fce00078e0213 */
[----:B-1----:R-:W1:Y:S02]  /*ff10*/  MUFU.RCP R7, R7 ;  /* 0x0000000700077308 */ /* 0x002e640000001000 */
[----:B-1----:R-:W-:-:S06]  /*ff20*/  VIADD R8, R7, 0xffffffe ;  /* 0x0ffffffe07087836 */ /* 0x002fcc0000000000 */
[----:B0---4-:R-:W0:Y:S02]  /*ff30*/  F2I.FTZ.U32.TRUNC.NTZ R3, R8 ;  /* 0x0000000800037305 */ /* 0x011e24000021f000 */
        /* <DEDUP_REMOVED lines=11> */
[----:B------:R-:W-:Y:S01]  /*fff0*/  @!P0 IADD3 R7, R7, -R6, RZ ;  /* 0x8000000607078210 */ /* 0x000fe20007ffe0ff */
[----:B------:R-:W-:-:S03]  /*10000*/  @!P0 VIADD R3, R3, 0x1 ;  /* 0x0000000103038836 */ /* 0x000fc60000000000 */
[----:B------:R-:W-:-:S13]  /*10010*/  ISETP.GE.U32.AND P0, PT, R7, R6, PT ;  /* 0x000000060700720c */ /* 0x000fda0003f06070 */
[----:B------:R-:W-:Y:S01]  /*10020*/  @P0 VIADD R3, R3, 0x1 ;  /* 0x0000000103030836 */ /* 0x000fe20000000000 */
[----:B------:R-:W-:-:S13]  /*10030*/  ISETP.GE.AND P0, PT, R4, RZ, PT ;  /* 0x000000ff0400720c */ /* 0x000fda0003f06270 */
[----:B------:R-:W-:Y:S01]  /*10040*/  @!P0 IMAD.MOV R3, RZ, RZ, -R3 ;  /* 0x000000ffff038224 */ /* 0x000fe200078e0a03 */
[----:B------:R-:W-:-:S13]  /*10050*/  ISETP.NE.AND P0, PT, R17, RZ, PT ;  /* 0x000000ff1100720c */ /* 0x000fda0003f05270 */
[----:B------:R-:W-:-:S04]  /*10060*/  @!P0 LOP3.LUT R3, RZ, R17, RZ, 0x33, !PT ;  /* 0x00000011ff038212 */ /* 0x000fc800078e33ff */
[----:B------:R-:W-:Y:S01]  /*10070*/  MOV R18, R3 ;  /* 0x0000000300127202 */ /* 0x000fe20000000f00 */
[----:B------:R-:W-:-:S04]  /*10080*/  IMAD.MOV R4, RZ, RZ, -R3 ;  /* 0x000000ffff047224 */ /* 0x000fc800078e0a03 */
[----:B------:R-:W-:Y:S01]  /*10090*/  IMAD R17, R17, R4, R2 ;  /* 0x0000000411117224 */ /* 0x000fe200078e0202 */
[----:B------:R-:W-:Y:S06]  /*100a0*/  BRA `(.L_x_883) ;  /* 0x00000000001c7947 */ /* 0x000fec0003800000 */
.L_x_875:
[----:B------:R-:W-:Y:S01]  /*100b0*/  UMOV UR4, URZ ;  /* 0x0000003f00047c82 */ /* 0x000fe20008000000 */
[----:B------:R-:W-:Y:S01]  /*100c0*/  UMOV UR5, URZ ;  /* 0x0000003f00057c82 */ /* 0x000fe20008000000 */
[----:B------:R-:W-:Y:S01]  /*100d0*/  ULDC UR6, c[0x0][0xd14] ;  /* 0x0003450000067ab9 */ /* 0x000fe20000000800 */
[----:B------:R-:W-:Y:S02]  /*100e0*/  IMAD.MOV.U32 R16, RZ, RZ, R4 ;  /* 0x000000ffff107224 */ /* 0x000fe400078e0004 */
[----:B------:R-:W-:Y:S02]  /*100f0*/  IMAD.U32 R17, RZ, RZ, UR4 ;  /* 0x00000004ff117e24 */ /* 0x000fe4000f8e00ff */
[----:B------:R-:W-:Y:S02]  /*10100*/  IMAD.U32 R18, RZ, RZ, UR5 ;  /* 0x00000005ff127e24 */ /* 0x000fe4000f8e00ff */
[----:B------:R-:W-:-:S07]  /*10110*/  IMAD.U32 R19, RZ, RZ, UR6 ;  /* 0x00000006ff137e24 */ /* 0x000fce000f8e00ff */
.L_x_883:
[----:B------:R-:W3:Y:S01]  /*10120*/  S2R R2, SR_TID.X ;  /* 0x0000000000027919 */ /* 0x000ee20000002100 */
[----:B------:R-:W-:Y:S05]  /*10130*/  WARPSYNC.ALL ;  /* 0x0000000000007948 */ /* 0x000fea0003800000 */
[----:B------:R-:W-:Y:S01]  /*10140*/  BAR.SYNC.DEFER_BLOCKING 0x4, 0x120 ;  /* 0x0104800000007b1d */ /* 0x000fe20000010000 */
[----:B---3--:R-:W-:-:S04]  /*10150*/  LOP3.LUT R2, R2, 0x1f, RZ, 0xc0, !PT ;  /* 0x0000001f02027812 */ /* 0x008fc800078ec0ff */
[----:B------:R-:W-:-:S13]  /*10160*/  ISETP.NE.AND P0, PT, R2, RZ, PT ;  /* 0x000000ff0200720c */ /* 0x000fda0003f05270 */
[----:B0-----:R-:W0:Y:S01]  /*10170*/  @!P0 S2R R3, SR_CgaCtaId ;  /* 0x0000000000038919 */ /* 0x001e220000008800 */
[----:B------:R-:W-:-:S04]  /*10180*/  @!P0 MOV R2, 0x400 ;  /* 0x0000040000028802 */ /* 0x000fc80000000f00 */
[----:B0-----:R-:W-:-:S05]  /*10190*/  @!P0 LEA R2, R3, R2, 0x18 ;  /* 0x0000000203028211 */ /* 0x001fca00078ec0ff */
[----:B------:R3:W-:Y:S01]  /*101a0*/  @!P0 STS.128 [R2+0x388d0], R16 ;  /* 0x0388d01002008388 */ /* 0x0007e20000000c00 */
[----:B------:R-:W-:Y:S06]  /*101b0*/  BAR.ARV 0x5, 0x120 ;  /* 0x0144800000007b1d */ /* 0x000fec0000002000 */
[----:B------:R-:W-:-:S13]  /*101c0*/  ISETP.GE.AND P0, PT, R19, R0, PT ;  /* 0x000000001300720c */ /* 0x000fda0003f06270 */
[----:B------:R-:W-:Y:S05]  /*101d0*/  @!P0 BRA `(.L_x_884) ;  /* 0xffffffbc00688947 */ /* 0x000fea000383ffff */
.L_x_820:
[----:B0-----:R-:W4:Y:S01]  /*101e0*/  LDL R0, [R1+0x2c] ;  /* 0x00002c0001007983 */ /* 0x001f220000100800 */
[----:B------:R-:W0:Y:S01]  /*101f0*/  S2R R3, SR_CgaCtaId ;  /* 0x0000000000037919 */ /* 0x000e220000008800 */
[----:B----4-:R-:W-:Y:S02]  /*10200*/  R2UR UR4, R0 ;  /* 0x00000000000472ca */ /* 0x010fe400000e0000 */
[----:B------:R-:W-:-:S04]  /*10210*/  MOV R0, 0x400 ;  /* 0x0000040000007802 */ /* 0x000fc80000000f00 */
[----:B0-----:R-:W-:-:S07]  /*10220*/  LEA R0, R3, R0, 0x18 ;  /* 0x0000000003007211 */ /* 0x001fce00078ec0ff */
[----:B------:R-:W-:-:S04]  /*10230*/  UIADD3 UR4, UR4, 0x1, URZ ;  /* 0x0000000104047890 */ /* 0x000fc8000fffe03f */
[----:B------:R-:W-:-:S04]  /*10240*/  ULEA.HI UR5, UR4, UR4, URZ, 0x1 ;  /* 0x0000000404057291 */ /* 0x000fc8000f8f083f */
[----:B------:R-:W-:-:S04]  /*10250*/  ULOP3.LUT UR5, UR5, 0xfffffffe, URZ, 0xc0, !UPT ;  /* 0xfffffffe05057892 */ /* 0x000fc8000f8ec03f */
[----:B------:R-:W-:-:S06]  /*10260*/  UIADD3 UR5, UR4, -UR5, URZ ;  /* 0x8000000504057290 */ /* 0x000fcc000fffe03f */
[----:B------:R-:W-:-:S05]  /*10270*/  IMAD.U32 R3, RZ, RZ, UR5 ;  /* 0x00000005ff037e24 */ /* 0x000fca000f8e00ff */
[----:B------:R-:W-:-:S04]  /*10280*/  SHF.L.U32 R3, R3, 0x1f, RZ ;  /* 0x0000001f03037819 */ /* 0x000fc800000006ff */
[----:B------:R-:W0:Y:S02]  /*10290*/  SYNCS.PHASECHK.TRANS64.TRYWAIT P0, [R0+URZ+0x38820], R3 ;  /* 0x03882003000075a7 */ /* 0x000e24000800017f */
[----:B0-----:R-:W-:Y:S05]  /*102a0*/  @!P0 BRA `(.L_x_885) ;  /* 0x0000001000988947 */ /* 0x001fea0003800000 */
.L_x_937:
[----:B------:R-:W-:-:S03]  /*102b0*/  UMOV UR4, 0xffffffff ;  /* 0xffffffff00047882 */ /* 0x000fc60000000000 */
[----:B------:R-:W-:Y:S05]  /*102c0*/  BRA.DIV UR4, `(.L_x_886) ;  /* 0x0000001204a47947 */ /* 0x000fea000b800000 */
[----:B---3--:R-:W3:Y:S02]  /*102d0*/  S2R R2, SR_TID.X ;  /* 0x0000000000027919 */ /* 0x008ee40000002100 */
[----:B---3--:R-:W-:-:S04]  /*102e0*/  SHF.R.U32.HI R2, RZ, 0x5, R2 ;  /* 0x00000005ff027819 */ /* 0x008fc80000011602 */
[----:B------:R-:W-:-:S05]  /*102f0*/  LOP3.LUT R2, R2, 0x3, RZ, 0xc0, !PT ;  /* 0x0000000302027812 */ /* 0x000fca00078ec0ff */
[----:B------:R3:W4:Y:S02]  /*10300*/  SHFL.IDX PT, R14, R2, RZ, 0x1f ;  /* 0x00001fff020e7589 */ /* 0x00072400000e0000 */
.L_x_940:
[----:B----4-:R-:W-:Y:S01]  /*10310*/  ISETP.NE.AND P0, PT, R14, RZ, PT ;  /* 0x000000ff0e00720c */ /* 0x010fe20003f05270 */
[----:B------:R-:W-:-:S12]  /*10320*/  BSSY B0, `(.L_x_887) ;  /* 0x0000020000007945 */ /* 0x000fd80003800000 */
[----:B------:R-:W-:Y:S05]  /*10330*/  @P0 BRA `(.L_x_888) ;  /* 0x0000000000780947 */ /* 0x000fea0003800000 */
[----:B------:R-:W-:-:S03]  /*10340*/  UMOV UR4, 0xffffffff ;  /* 0xffffffff00047882 */ /* 0x000fc60000000000 */
[----:B------:R-:W-:Y:S05]  /*10350*/  BRA.DIV UR4, `(.L_x_889) ;  /* 0x0000001204b47947 */ /* 0x000fea000b800000 */
[----:B------:R-:W-:-:S13]  /*10360*/  ELECT P6, URZ, PT ;  /* 0x00000000003f782f */ /* 0x000fda00038c0000 */
.L_x_943:
[----:B------:R-:W-:Y:S05]  /*10370*/  @!P6 BRA `(.L_x_888) ;  /* 0x000000000068e947 */ /* 0x000fea0003800000 */
[----:B0-----:R-:W4:Y:S04]  /*10380*/  LDL R3, [R1] ;  /* 0x0000000001037983 */ /* 0x001f280000100800 */
[----:B------:R-:W2:Y:S01]  /*10390*/  LDL.LU R7, [R1+0x4] ;  /* 0x0000040001077983 */ /* 0x000ea20000300800 */
[----:B---3--:R-:W-:-:S05]  /*103a0*/  IADD3 R2, R0, 0x38840, RZ ;  /* 0x0003884000027810 */ /* 0x008fca0007ffe0ff */
[C---:B----4-:R-:W-:Y:S02]  /*103b0*/  IMAD R6, R3.reuse, 0x8, R2 ;  /* 0x0000000803067824 */ /* 0x050fe400078e0202 */
[----:B------:R-:W-:Y:S01]  /*103c0*/  VIADD R3, R3, 0x1 ;  /* 0x0000000103037836 */ /* 0x000fe20000000000 */
[----:B--2---:R-:W-:-:S04]  /*103d0*/  SHF.L.U32 R5, R7, 0x1f, RZ ;  /* 0x0000001f07057819 */ /* 0x004fc800000006ff */
        /* <DEDUP_REMOVED lines=8> */
.L_x_944:
[----:B------:R-:W2:Y:S01]  /*10460*/  LDL.LU R4, [R1] ;  /* 0x0000000001047983 */ /* 0x000ea20000300800 */
[----:B------:R-:W3:Y:S01]  /*10470*/  SYNCS.PHASECHK.TRANS64.TRYWAIT P0, [R7+URZ], R2 ;  /* 0x00000002070075a7 */ /* 0x000ee2000800017f */
[----:B------:R-:W-:-:S04]  /*10480*/  VIADD R0, R0, 0x38860 ;  /* 0x0003886000007836 */ /* 0x000fc80000000000 */
[----:B--2---:R-:W-:Y:S01]  /*10490*/  IMAD R4, R4, 0x8, R0 ;  /* 0x0000000804047824 */ /* 0x004fe200078e0200 */
[----:B---3--:R-:W-:Y:S06]  /*104a0*/  @!P0 BRA `(.L_x_891) ;  /* 0x0000001000948947 */ /* 0x008fec0003800000 */
.L_x_945:
[----:B------:R-:W3:Y:S02]  /*104b0*/  SYNCS.PHASECHK.TRANS64.TRYWAIT P0, [R4+URZ], R5 ;  /* 0x00000005040075a7 */ /* 0x000ee4000800017f */
[----:B---3--:R-:W-:Y:S05]  /*104c0*/  @!P0 BRA `(.L_x_892) ;  /* 0x0000001000a08947 */ /* 0x008fea0003800000 */
.L_x_946:
[----:B------:R-:W-:-:S07]  /*104d0*/  LEA R3, R3, R0, 0x3 ;  /* 0x0000000003037211 */ /* 0x000fce00078e18ff */
.L_x_893:
[----:B----4-:R4:W0:Y:S02]  /*104e0*/  SYNCS.PHASECHK.TRANS64.TRYWAIT P0, [R3+URZ], R2 ;  /* 0x00000002030075a7 */ /* 0x010824000800017f */
[----:B0-----:R-:W-:Y:S05]  /*104f0*/  @!P0 NANOSLEEP.SYNCS 0x989680 ;  /* 0x009896800000895d */ /* 0x001fea0003900000 */
[----:B------:R-:W0:Y:S02]  /*10500*/  @!P0 SYNCS.PHASECHK.TRANS64 P0, [R3+URZ], R2 ;  /* 0x00000002030085a7 */ /* 0x000e24000800007f */
[----:B0-----:R-:W-:Y:S05]  /*10510*/  @!P0 BRA `(.L_x_893) ;  /* 0xfffffffc00f08947 */ /* 0x001fea000383ffff */
.L_x_888:
[----:B------:R-:W-:Y:S05]  /*10520*/  BSYNC B0 ;  /* 0x0000000000007941 */ /* 0x000fea0003800000 */
.L_x_887:
[----:B------:R-:W-:Y:S05]  /*10530*/  EXIT ;  /* 0x000000000000794d */ /* 0x000fea0003800000 */
.L_x_780:
[----:B0-----:R-:W-:-:S04]  /*10540*/  IMAD.U32 R3, RZ, RZ, UR37 ;  /* 0x00000025ff037e24 */ /* 0x001fc8000f8e00ff */
[----:B------:R0:W1:Y:S03]  /*10550*/  SYNCS.PHASECHK.TRANS64.TRYWAIT P1, [R3+URZ+0x38800], R4 ;  /* 0x03880004030075a7 */ /* 0x000066000802017f */
[----:B-1----:R-:W-:Y:S05]  /*10560*/  @!P1 NANOSLEEP.SYNCS 0x989680 ;  /* 0x009896800000995d */ /* 0x002fea0003900000 */
[----:B------:R-:W1:Y:S02]  /*10570*/  @!P1 SYNCS.PHASECHK.TRANS64 P1, [R3+URZ+0x38800], R4 ;  /* 0x03880004030095a7 */ /* 0x000e64000802007f */
[----:B-1----:R-:W-:Y:S05]  /*10580*/  @!P1 BRA `(.L_x_780) ;  /* 0xfffffffc00ec9947 */ /* 0x002fea000383ffff */
[----:B------:R-:W-:Y:S05]  /*10590*/  BRA `(.L_x_894) ;  /* 0xffffff2800cc7947 */ /* 0x000fea000383ffff */
.L_x_784:
[----:B-1----:R1:W2:Y:S02]  /*105a0*/  SYNCS.PHASECHK.TRANS64.TRYWAIT P1, [R3+URZ+0x38830], R6 ;  /* 0x03883006030075a7 */ /* 0x0022a4000802017f */
[----:B--2---:R-:W-:Y:S05]  /*105b0*/  @!P1 NANOSLEEP.SYNCS 0x989680 ;  /* 0x009896800000995d */ /* 0x004fea0003900000 */
[----:B------:R-:W2:Y:S02]  /*105c0*/  @!P1 SYNCS.PHASECHK.TRANS64 P1, [R3+URZ+0x38830], R6 ;  /* 0x03883006030095a7 */ /* 0x000ea4000802007f */
[----:B--2---:R-:W-:Y:S05]  /*105d0*/  @!P1 BRA `(.L_x_784) ;  /* 0xfffffffc00f09947 */ /* 0x004fea000383ffff */
[----:B------:R-:W-:Y:S05]  /*105e0*/  BRA `(.L_x_783) ;  /* 0xffffff2800e47947 */ /* 0x000fea000383ffff */
.L_x_785:
[----:B--2---:R-:W-:-:S04]  /*105f0*/  IMAD.U32 R5, RZ, RZ, UR37 ;  /* 0x00000025ff057e24 */ /* 0x004fc8000f8e00ff */
[----:B------:R2:W3:Y:S03]  /*10600*/  SYNCS.PHASECHK.TRANS64.TRYWAIT P1, [R5+URZ+0x38810], R4 ;  /* 0x03881004050075a7 */ /* 0x0004e6000802017f */
[----:B---3--:R-:W-:Y:S05]  /*10610*/  @!P1 NANOSLEEP.SYNCS 0x989680 ;  /* 0x009896800000995d */ /* 0x008fea0003900000 */
[----:B------:R-:W3:Y:S02]  /*10620*/  @!P1 SYNCS.PHASECHK.TRANS64 P1, [R5+URZ+0x38810], R4 ;  /* 0x03881004050095a7 */ /* 0x000ee4000802007f */
[----:B---3--:R-:W-:Y:S05]  /*10630*/  @!P1 BRA `(.L_x_785) ;  /* 0xfffffffc00ec9947 */ /* 0x008fea000383ffff */
[----:B------:R-:W-:Y:S05]  /*10640*/  BRA `(.L_x_895) ;  /* 0xffffff2c006c7947 */ /* 0x000fea000383ffff */
.L_x_789:
[----:B----4-:R4:W0:Y:S02]  /*10650*/  SYNCS.PHASECHK.TRANS64.TRYWAIT P1, [R3+URZ+0x38850], R6 ;  /* 0x03885006030075a7 */ /* 0x010824000802017f */
[----:B0-----:R-:W-:Y:S05]  /*10660*/  @!P1 NANOSLEEP.SYNCS 0x989680 ;  /* 0x009896800000995d */ /* 0x001fea0003900000 */
[----:B------:R-:W0:Y:S02]  /*10670*/  @!P1 SYNCS.PHASECHK.TRANS64 P1, [R3+URZ+0x38850], R6 ;  /* 0x03885006030095a7 */ /* 0x000e24000802007f */
[----:B0-----:R-:W-:Y:S05]  /*10680*/  @!P1 BRA `(.L_x_789) ;  /* 0xfffffffc00f09947 */ /* 0x001fea000383ffff */
[----:B------:R-:W-:Y:S05]  /*10690*/  BRA `(.L_x_788) ;  /* 0xffffff2c00787947 */ /* 0x000fea000383ffff */
.L_x_794:
[----:B-1----:R-:W-:-:S04]  /*106a0*/  IMAD.U32 R5, RZ, RZ, UR6 ;  /* 0x00000006ff057e24 */ /* 0x002fc8000f8e00ff */
[----:B------:R1:W2:Y:S03]  /*106b0*/  SYNCS.PHASECHK.TRANS64.TRYWAIT P3, [R5+URZ+0x38830], R4 ;  /* 0x03883004050075a7 */ /* 0x0002a6000806017f */
[----:B--2---:R-:W-:Y:S05]  /*106c0*/  @!P3 NANOSLEEP.SYNCS 0x989680 ;  /* 0x009896800000b95d */ /* 0x004fea0003900000 */
[----:B------:R-:W2:Y:S02]  /*106d0*/  @!P3 SYNCS.PHASECHK.TRANS64 P3, [R5+URZ+0x38830], R4 ;  /* 0x038830040500b5a7 */ /* 0x000ea4000806007f */
[----:B--2---:R-:W-:Y:S05]  /*106e0*/  @!P3 BRA `(.L_x_794) ;  /* 0xfffffffc00ecb947 */ /* 0x004fea000383ffff */
[----:B------:R-:W-:Y:S05]  /*106f0*/  BRA `(.L_x_793) ;  /* 0xffffff5000047947 */ /* 0x000fea000383ffff */
.L_x_798:
[----:B-1----:R-:W-:-:S04]  /*10700*/  IMAD.U32 R5, RZ, RZ, UR6 ;  /* 0x00000006ff057e24 */ /* 0x002fc8000f8e00ff */
[----:B------:R1:W3:Y:S03]  /*10710*/  SYNCS.PHASECHK.TRANS64.TRYWAIT P3, [R5+URZ+0x38850], R4 ;  /* 0x03885004050075a7 */ /* 0x0002e6000806017f */
[----:B---3--:R-:W-:Y:S05]  /*10720*/  @!P3 NANOSLEEP.SYNCS 0x989680 ;  /* 0x009896800000b95d */ /* 0x008fea0003900000 */
[----:B------:R-:W3:Y:S02]  /*10730*/  @!P3 SYNCS.PHASECHK.TRANS64 P3, [R5+URZ+0x38850], R4 ;  /* 0x038850040500b5a7 */ /* 0x000ee4000806007f */
[----:B---3--:R-:W-:Y:S05]  /*10740*/  @!P3 BRA `(.L_x_798) ;  /* 0xfffffffc00ecb947 */ /* 0x008fea000383ffff */
[----:B------:R-:W-:Y:S05]  /*10750*/  BRA `(.L_x_797) ;  /* 0xffffff5000907947 */ /* 0x000fea000383ffff */
.L_x_829:
        /* <DEDUP_REMOVED lines=8> */
[----:B------:R-:W-:Y:S05]  /*107e0*/  WARPSYNC.COLLECTIVE R15, `(.L_x_897) ;  /* 0x000000000f087348 */ /* 0x000fea0003c00000 */
[----:B------:R0:W1:Y:S02]  /*107f0*/  SHFL.IDX P6, R14, R13, R12, R11 ;  /* 0x0000000c0d0e7389 */ /* 0x00006400000c000b */
[----:B01----:R-:W-:Y:S01]  /*10800*/  ENDCOLLECTIVE ;  /* 0x000000000000791b */ /* 0x003fe20003800000 */
.L_x_897:
[----:B------:R-:W-:Y:S05]  /*10810*/  BSYNC B0 ;  /* 0x0000000000007941 */ /* 0x000fea0003800000 */
.L_x_896:
[----:B------:R-:W-:Y:S05]  /*10820*/  BRA `(.L_x_898) ;  /* 0xffffffc000dc7947 */ /* 0x000fea000383ffff */
.L_x_830:
[----:B------:R-:W-:Y:S01]  /*10830*/  BSSY B0, `(.L_x_899) ;  /* 0x0000006000007945 */ /* 0x000fe20003800000 */
[----:B------:R-:W-:-:S07]  /*10840*/  IMAD.MOV.U32 R15, RZ, RZ, -0x1 ;  /* 0xffffffffff0f7424 */ /* 0x000fce00078e00ff */
[----:B------:R-:W-:Y:S05]  /*10850*/  WARPSYNC.COLLECTIVE R15, `(.L_x_900) ;  /* 0x000000000f0c7348 */ /* 0x000fea0003c00000 */
[----:B------:R-:W-:Y:S02]  /*10860*/  ELECT P6, UR62, PT ;  /* 0x00000000003e782f */ /* 0x000fe400038c0000 */
[----:B------:R-:W-:Y:S01]  /*10870*/  MOV R14, UR62 ;  /* 0x0000003e000e7c02 */ /* 0x000fe20008000f00 */
[----:B------:R-:W-:Y:S10]  /*10880*/  ENDCOLLECTIVE ;  /* 0x000000000000791b */ /* 0x000ff40003800000 */
.L_x_900:
[----:B------:R-:W-:Y:S05]  /*10890*/  BSYNC B0 ;  /* 0x0000000000007941 */ /* 0x000fea0003800000 */
.L_x_899:
[----:B------:R-:W-:Y:S05]  /*108a0*/  BRA `(.L_x_901) ;  /* 0xffffffc000d47947 */ /* 0x000fea000383ffff */
.L_x_833:
[----:B0-----:R0:W1:Y:S02]  /*108b0*/  SYNCS.PHASECHK.TRANS64.TRYWAIT P0, [R8+URZ+0x38840], R10 ;  /* 0x0388400a080075a7 */ /* 0x001064000800017f */
[----:B-1----:R-:W-:Y:S05]  /*108c0*/  @!P0 NANOSLEEP.SYNCS 0x989680 ;  /* 0x009896800000895d */ /* 0x002fea0003900000 */
[----:B------:R-:W1:Y:S02]  /*108d0*/  @!P0 SYNCS.PHASECHK.TRANS64 P0, [R8+URZ+0x38840], R10 ;  /* 0x0388400a080085a7 */ /* 0x000e64000800007f */
[----:B-1----:R-:W-:Y:S05]  /*108e0*/  @!P0 BRA `(.L_x_833) ;  /* 0xfffffffc00f08947 */ /* 0x002fea000383ffff */
[----:B------:R-:W-:Y:S05]  /*108f0*/  BRA `(.L_x_902) ;  /* 0xffffffc400487947 */ /* 0x000fea000383ffff */
.L_x_837:
        /* <DEDUP_REMOVED lines=8> */
.L_x_840:
[----:B0-----:R0:W1:Y:S02]  /*10980*/  SYNCS.PHASECHK.TRANS64.TRYWAIT P0, [R6+URZ+0x38860], R8 ;  /* 0x03886008060075a7 */ /* 0x001064000800017f */
[----:B-1----:R-:W-:Y:S05]  /*10990*/  @!P0 NANOSLEEP.SYNCS 0x989680 ;  /* 0x009896800000895d */ /* 0x002fea0003900000 */
[----:B------:R-:W1:Y:S02]  /*109a0*/  @!P0 SYNCS.PHASECHK.TRANS64 P0, [R6+URZ+0x38860], R8 ;  /* 0x03886008060085a7 */ /* 0x000e64000800007f */
[----:B-1----:R-:W-:Y:S05]  /*109b0*/  @!P0 BRA `(.L_x_840) ;  /* 0xfffffffc00f08947 */ /* 0x002fea000383ffff */
[----:B------:R-:W-:Y:S05]  /*109c0*/  BRA `(.L_x_904) ;  /* 0xffffffcc00487947 */ /* 0x000fea000383ffff */
.L_x_849:
[----:B-1----:R1:W2:Y:S02]  /*109d0*/  SYNCS.PHASECHK.TRANS64.TRYWAIT P0, [R2+URZ+0x38840], R3 ;  /* 0x03884003020075a7 */ /* 0x0022a4000800017f */
[----:B--2---:R-:W-:Y:S05]  /*109e0*/  @!P0 NANOSLEEP.SYNCS 0x989680 ;  /* 0x009896800000895d */ /* 0x004fea0003900000 */
[----:B------:R-:W2:Y:S02]  /*109f0*/  @!P0 SYNCS.PHASECHK.TRANS64 P0, [R2+URZ+0x38840], R3 ;  /* 0x03884003020085a7 */ /* 0x000ea4000800007f */
[----:B--2---:R-:W-:Y:S05]  /*10a00*/  @!P0 BRA `(.L_x_849) ;  /* 0xfffffffc00f08947 */ /* 0x004fea000383ffff */
[----:B------:R-:W-:Y:S05]  /*10a10*/  BRA `(.L_x_905) ;  /* 0xffffffd400247947 */ /* 0x000fea000383ffff */
.L_x_851:
[----:B--2---:R2:W3:Y:S02]  /*10a20*/  SYNCS.PHASECHK.TRANS64.TRYWAIT P0, [R2+URZ+0x38860], R3 ;  /* 0x03886003020075a7 */ /* 0x0044e4000800017f */
[----:B---3--:R-:W-:Y:S05]  /*10a30*/  @!P0 NANOSLEEP.SYNCS 0x989680 ;  /* 0x009896800000895d */ /* 0x008fea0003900000 */
[----:B------:R-:W3:Y:S02]  /*10a40*/  @!P0 SYNCS.PHASECHK.TRANS64 P0, [R2+URZ+0x38860], R3 ;  /* 0x03886003020085a7 */ /* 0x000ee4000800007f */
[----:B---3--:R-:W-:Y:S05]  /*10a50*/  @!P0 BRA `(.L_x_851) ;  /* 0xfffffffc00f08947 */ /* 0x008fea000383ffff */
[----:B------:R-:W-:Y:S05]  /*10a60*/  BRA `(.L_x_906) ;  /* 0xffffffd400947947 */ /* 0x000fea000383ffff */
.L_x_856:
[----:B--2---:R2:W3:Y:S02]  /*10a70*/  SYNCS.PHASECHK.TRANS64.TRYWAIT P0, [R2+URZ+0x38840], R3 ;  /* 0x03884003020075a7 */ /* 0x0044e4000800017f */
[----:B---3--:R-:W-:Y:S05]  /*10a80*/  @!P0 NANOSLEEP.SYNCS 0x989680 ;  /* 0x009896800000895d */ /* 0x008fea0003900000 */
[----:B------:R-:W3:Y:S02]  /*10a90*/  @!P0 SYNCS.PHASECHK.TRANS64 P0, [R2+URZ+0x38840], R3 ;  /* 0x03884003020085a7 */ /* 0x000ee4000800007f */
[----:B---3--:R-:W-:Y:S05]  /*10aa0*/  @!P0 BRA `(.L_x_856) ;  /* 0xfffffffc00f08947 */ /* 0x008fea000383ffff */
[----:B------:R-:W-:Y:S05]  /*10ab0*/  BRA `(.L_x_907) ;  /* 0xffffffdc00307947 */ /* 0x000fea000383ffff */
.L_x_858:
[----:B-1----:R1:W3:Y:S02]  /*10ac0*/  SYNCS.PHASECHK.TRANS64.TRYWAIT P1, [R2+URZ+0x38860], R3 ;  /* 0x03886003020075a7 */ /* 0x0022e4000802017f */
[----:B---3--:R-:W-:Y:S05]  /*10ad0*/  @!P1 NANOSLEEP.SYNCS 0x989680 ;  /* 0x009896800000995d */ /* 0x008fea0003900000 */
[----:B------:R-:W3:Y:S02]  /*10ae0*/  @!P1 SYNCS.PHASECHK.TRANS64 P1, [R2+URZ+0x38860], R3 ;  /* 0x03886003020095a7 */ /* 0x000ee4000802007f */
[----:B---3--:R-:W-:Y:S05]  /*10af0*/  @!P1 BRA `(.L_x_858) ;  /* 0xfffffffc00f09947 */ /* 0x008fea000383ffff */
[----:B------:R-:W-:Y:S05]  /*10b00*/  BRA `(.L_x_908) ;  /* 0xffffffdc009c7947 */ /* 0x000fea000383ffff */
.L_x_863:
[----:B---3--:R3:W4:Y:S02]  /*10b10*/  SYNCS.PHASECHK.TRANS64.TRYWAIT P0, [R2+URZ+0x38840], R3 ;  /* 0x03884003020075a7 */ /* 0x008724000800017f */
[----:B----4-:R-:W-:Y:S05]  /*10b20*/  @!P0 NANOSLEEP.SYNCS 0x989680 ;  /* 0x009896800000895d */ /* 0x010fea0003900000 */
[----:B------:R-:W4:Y:S02]  /*10b30*/  @!P0 SYNCS.PHASECHK.TRANS64 P0, [R2+URZ+0x38840], R3 ;  /* 0x03884003020085a7 */ /* 0x000f24000800007f */
[----:B----4-:R-:W-:Y:S05]  /*10b40*/  @!P0 BRA `(.L_x_863) ;  /* 0xfffffffc00f08947 */ /* 0x010fea000383ffff */
[----:B------:R-:W-:Y:S05]  /*10b50*/  BRA `(.L_x_909) ;  /* 0xffffffe400147947 */ /* 0x000fea000383ffff */
.L_x_865:
[----:B-1----:R1:W2:Y:S02]  /*10b60*/  SYNCS.PHASECHK.TRANS64.TRYWAIT P1, [R2+URZ+0x38860], R3 ;  /* 0x03886003020075a7 */ /* 0x0022a4000802017f */
[----:B--2---:R-:W-:Y:S05]  /*10b70*/  @!P1 NANOSLEEP.SYNCS 0x989680 ;  /* 0x009896800000995d */ /* 0x004fea0003900000 */
[----:B------:R-:W2:Y:S02]  /*10b80*/  @!P1 SYNCS.PHASECHK.TRANS64 P1, [R2+URZ+0x38860], R3 ;  /* 0x03886003020095a7 */ /* 0x000ea4000802007f */
[----:B--2---:R-:W-:Y:S05]  /*10b90*/  @!P1 BRA `(.L_x_865) ;  /* 0xfffffffc00f09947 */ /* 0x004fea000383ffff */
[----:B------:R-:W-:Y:S05]  /*10ba0*/  BRA `(.L_x_910) ;  /* 0xffffffe400847947 */ /* 0x000fea000383ffff */
.L_x_870:
[----:B------:R-:W-:Y:S01]  /*10bb0*/  BSSY B0, `(.L_x_911) ;  /* 0x0000008000007945 */ /* 0x000fe20003800000 */
[----:B------:R-:W-:Y:S01]  /*10bc0*/  IMAD.MOV.U32 R13, RZ, RZ, R16 ;  /* 0x000000ffff0d7224 */ /* 0x000fe200078e0010 */
[----:B-1----:R-:W-:Y:S01]  /*10bd0*/  MOV R11, 0x1f ;  /* 0x0000001f000b7802 */ /* 0x002fe20000000f00 */
[----:B------:R-:W-:Y:S02]  /*10be0*/  IMAD.MOV.U32 R12, RZ, RZ, RZ ;  /* 0x000000ffff0c7224 */ /* 0x000fe400078e00ff */
[----:B0-----:R-:W-:-:S07]  /*10bf0*/  IMAD.MOV.U32 R15, RZ, RZ, -0x1 ;  /* 0xffffffffff0f7424 */ /* 0x001fce00078e00ff */
[----:B--2---:R-:W-:Y:S05]  /*10c00*/  WARPSYNC.COLLECTIVE R15, `(.L_x_912) ;  /* 0x000000000f087348 */ /* 0x004fea0003c00000 */
[----:B------:R0:W1:Y:S02]  /*10c10*/  SHFL.IDX P6, R14, R13, R12, R11 ;  /* 0x0000000c0d0e7389 */ /* 0x00006400000c000b */
[----:B012---:R-:W-:Y:S01]  /*10c20*/  ENDCOLLECTIVE ;  /* 0x000000000000791b */ /* 0x007fe20003800000 */
.L_x_912:
[----:B------:R-:W-:Y:S05]  /*10c30*/  BSYNC B0 ;  /* 0x0000000000007941 */ /* 0x000fea0003800000 */
.L_x_911:
        /* <DEDUP_REMOVED lines=8> */
.L_x_913:
[----:B------:R-:W-:Y:S01]  /*10cc0*/  IMAD.MOV.U32 R5, RZ, RZ, R14 ;  /* 0x000000ffff057224 */ /* 0x000fe200078e000e */
[----:B------:R-:W-:Y:S06]  /*10cd0*/  BRA `(.L_x_914) ;  /* 0xffffffe800d47947 */ /* 0x000fec000383ffff */
.L_x_873:
[----:B------:R-:W-:Y:S01]  /*10ce0*/  BSSY B0, `(.L_x_915) ;  /* 0x0000008000007945 */ /* 0x000fe20003800000 */
[----:B-----5:R-:W-:Y:S02]  /*10cf0*/  IMAD.MOV.U32 R13, RZ, RZ, R17 ;  /* 0x000000ffff0d7224 */ /* 0x020fe400078e0011 */
[----:B-1----:R-:W-:Y:S02]  /*10d00*/  IMAD.MOV.U32 R12, RZ, RZ, 0x1 ;  /* 0x00000001ff0c7424 */ /* 0x002fe400078e00ff */
[----:B------:R-:W-:Y:S02]  /*10d10*/  IMAD.MOV.U32 R11, RZ, RZ, RZ ;  /* 0x000000ffff0b7224 */ /* 0x000fe400078e00ff */
[----:B------:R-:W-:-:S07]  /*10d20*/  IMAD.MOV.U32 R15, RZ, RZ, -0x1 ;  /* 0xffffffffff0f7424 */ /* 0x000fce00078e00ff */
[----:B0-234-:R-:W-:Y:S05]  /*10d30*/  WARPSYNC.COLLECTIVE R15, `(.L_x_916) ;  /* 0x000000000f087348 */ /* 0x01dfea0003c00000 */
[----:B------:R1:W0:Y:S02]  /*10d40*/  SHFL.UP P6, R14, R13, R12, R11 ;  /* 0x0400000c0d0e7389 */ /* 0x00022400000c000b */
[----:B01234-:R-:W-:Y:S01]  /*10d50*/  ENDCOLLECTIVE ;  /* 0x000000000000791b */ /* 0x01ffe20003800000 */
.L_x_916:
[----:B------:R-:W-:Y:S05]  /*10d60*/  BSYNC B0 ;  /* 0x0000000000007941 */ /* 0x000fea0003800000 */
.L_x_915:
        /* <DEDUP_REMOVED lines=10> */
.L_x_917:
        /* <DEDUP_REMOVED lines=8> */
.L_x_918:
        /* <DEDUP_REMOVED lines=8> */
.L_x_919:
        /* <DEDUP_REMOVED lines=8> */
.L_x_920:
        /* <DEDUP_REMOVED lines=8> */
.L_x_921:
[----:B------:R-:W-:Y:S05]  /*11010*/  BRA `(.L_x_922) ;  /* 0xffffffe8009c7947 */ /* 0x000fea000383ffff */
.L_x_878:
[----:B------:R-:W-:Y:S01]  /*11020*/  BSSY B0, `(.L_x_923) ;  /* 0x0000008000007945 */ /* 0x000fe20003800000 */
[----:B-----5:R-:W-:Y:S01]  /*11030*/  IMAD.MOV.U32 R13, RZ, RZ, R17 ;  /* 0x000000ffff0d7224 */ /* 0x020fe200078e0011 */
[----:B-1----:R-:W-:Y:S01]  /*11040*/  MOV R12, 0x1 ;  /* 0x00000001000c7802 */ /* 0x002fe20000000f00 */
[----:B------:R-:W-:Y:S02]  /*11050*/  IMAD.MOV.U32 R11, RZ, RZ, RZ ;  /* 0x000000ffff0b7224 */ /* 0x000fe400078e00ff */
[----:B------:R-:W-:-:S07]  /*11060*/  IMAD.MOV.U32 R15, RZ, RZ, -0x1 ;  /* 0xffffffffff0f7424 */ /* 0x000fce00078e00ff */
[----:B0-2---:R-:W-:Y:S05]  /*11070*/  WARPSYNC.COLLECTIVE R15, `(.L_x_924) ;  /* 0x000000000f087348 */ /* 0x005fea0003c00000 */
[----:B------:R1:W3:Y:S02]  /*11080*/  SHFL.UP P6, R14, R13, R12, R11 ;  /* 0x0400000c0d0e7389 */ /* 0x0002e400000c000b */
[----:B0123--:R-:W-:Y:S01]  /*11090*/  ENDCOLLECTIVE ;  /* 0x000000000000791b */ /* 0x00ffe20003800000 */
.L_x_924:
[----:B------:R-:W-:Y:S05]  /*110a0*/  BSYNC B0 ;  /* 0x0000000000007941 */ /* 0x000fea0003800000 */
.L_x_923:
        /* <DEDUP_REMOVED lines=10> */
.L_x_925:
        /* <DEDUP_REMOVED lines=8> */
.L_x_926:
        /* <DEDUP_REMOVED lines=8> */
.L_x_927:
        /* <DEDUP_REMOVED lines=8> */
.L_x_928:
        /* <DEDUP_REMOVED lines=8> */
.L_x_929:
[----:B------:R-:W-:Y:S05]  /*11350*/  BRA `(.L_x_930) ;  /* 0xffffffe800847947 */ /* 0x000fea000383ffff */
.L_x_880:
[----:B------:R-:W-:Y:S01]  /*11360*/  BSSY B0, `(.L_x_931) ;  /* 0x0000006000007945 */ /* 0x000fe20003800000 */
[----:B------:R-:W-:Y:S01]  /*11370*/  PLOP3.LUT P6, PT, P6, PT, PT, 0x8, 0x0 ;  /* 0x000000000000781c */ /* 0x000fe200037ce170 */
[----:B------:R-:W-:-:S12]  /*11380*/  IMAD.MOV.U32 R15, RZ, RZ, -0x1 ;  /* 0xffffffffff0f7424 */ /* 0x000fd800078e00ff */
[----:B01----:R-:W-:Y:S05]  /*11390*/  WARPSYNC.COLLECTIVE R15, `(.L_x_932) ;  /* 0x000000000f087348 */ /* 0x003fea0003c00000 */
[----:B------:R-:W-:Y:S01]  /*113a0*/  VOTE.ANY R14, PT, P6 ;  /* 0x00000000000e7806 */ /* 0x000fe200030e0100 */
[----:B01----:R-:W-:Y:S06]  /*113b0*/  ENDCOLLECTIVE ;  /* 0x000000000000791b */ /* 0x003fec0003800000 */
.L_x_932:
[----:B------:R-:W-:Y:S05]  /*113c0*/  BSYNC B0 ;  /* 0x0000000000007941 */ /* 0x000fea0003800000 */
.L_x_931:
[----:B------:R-:W-:Y:S01]  /*113d0*/  IMAD.MOV.U32 R6, RZ, RZ, R14 ;  /* 0x000000ffff067224 */ /* 0x000fe200078e000e */
[----:B------:R-:W-:Y:S01]  /*113e0*/  MOV R11, 0x1f ;  /* 0x0000001f000b7802 */ /* 0x000fe20000000f00 */
[----:B------:R-:W-:Y:S02]  /*113f0*/  IMAD.MOV.U32 R13, RZ, RZ, R17 ;  /* 0x000000ffff0d7224 */ /* 0x000fe400078e0011 */
[----:B------:R-:W0:Y:S01]  /*11400*/  POPC R5, R6 ;  /* 0x0000000600057309 */ /* 0x000e220000000000 */
[----:B------:R-:W-:Y:S02]  /*11410*/  IMAD.MOV.U32 R15, RZ, RZ, -0x1 ;  /* 0xffffffffff0f7424 */ /* 0x000fe400078e00ff */
[----:B0-----:R-:W-:-:S07]  /*11420*/  IMAD.MOV.U32 R12, RZ, RZ, R5 ;  /* 0x000000ffff0c7224 */ /* 0x001fce00078e0005 */
[----:B------:R-:W-:Y:S05]  /*11430*/  WARPSYNC.COLLECTIVE R15, `(.L_x_933) ;  /* 0x000000000f087348 */ /* 0x000fea0003c00000 */
[----:B------:R0:W1:Y:S02]  /*11440*/  SHFL.IDX P6, R14, R13, R12, R11 ;  /* 0x0000000c0d0e7389 */ /* 0x00006400000c000b */
[----:B01----:R-:W-:Y:S01]  /*11450*/  ENDCOLLECTIVE ;  /* 0x000000000000791b */ /* 0x003fe20003800000 */
.L_x_933:
[----:B------:R-:W-:Y:S01]  /*11460*/  IMAD.MOV.U32 R17, RZ, RZ, R14 ;  /* 0x000000ffff117224 */ /* 0x000fe200078e000e */
[----:B------:R-:W-:Y:S06]  /*11470*/  BRA `(.L_x_934) ;  /* 0xffffffe800747947 */ /* 0x000fec000383ffff */
.L_x_882:
[----:B------:R-:W-:Y:S01]  /*11480*/  BSSY B0, `(.L_x_935) ;  /* 0x0000007000007945 */ /* 0x000fe20003800000 */
[----:B------:R-:W-:Y:S02]  /*11490*/  IMAD.MOV.U32 R13, RZ, RZ, R3 ;  /* 0x000000ffff0d7224 */ /* 0x000fe400078e0003 */
[----:B------:R-:W-:Y:S02]  /*114a0*/  IMAD.MOV.U32 R11, RZ, RZ, 0x1f ;  /* 0x0000001fff0b7424 */ /* 0x000fe400078e00ff */
[----:B------:R-:W-:-:S07]  /*114b0*/  IMAD.MOV.U32 R15, RZ, RZ, -0x1 ;  /* 0xffffffffff0f7424 */ /* 0x000fce00078e00ff */
[----:B0-23--:R-:W-:Y:S05]  /*114c0*/  WARPSYNC.COLLECTIVE R15, `(.L_x_936) ;  /* 0x000000000f087348 */ /* 0x00dfea0003c00000 */
[----:B------:R1:W4:Y:S02]  /*114d0*/  SHFL.IDX P6, R14, R13, R12, R11 ;  /* 0x0000000c0d0e7389 */ /* 0x00032400000c000b */
[----:B01234-:R-:W-:Y:S01]  /*114e0*/  ENDCOLLECTIVE ;  /* 0x000000000000791b */ /* 0x01ffe20003800000 */
.L_x_936:
[----:B------:R-:W-:Y:S05]  /*114f0*/  BSYNC B0 ;  /* 0x0000000000007941 */ /* 0x000fea0003800000 */
.L_x_935:
[----:B------:R-:W-:Y:S05]  /*11500*/  BRA `(.L_x_881) ;  /* 0xffffffe8006c7947 */ /* 0x000fea000383ffff */
.L_x_885:
[----:B0-----:R0:W4:Y:S02]  /*11510*/  SYNCS.PHASECHK.TRANS64.TRYWAIT P0, [R0+URZ+0x38820], R3 ;  /* 0x03882003000075a7 */ /* 0x001124000800017f */
[----:B----4-:R-:W-:Y:S05]  /*11520*/  @!P0 NANOSLEEP.SYNCS 0x989680 ;  /* 0x009896800000895d */ /* 0x010fea0003900000 */
[----:B------:R-:W4:Y:S02]  /*11530*/  @!P0 SYNCS.PHASECHK.TRANS64 P0, [R0+URZ+0x38820], R3 ;  /* 0x03882003000085a7 */ /* 0x000f24000800007f */
[----:B----4-:R-:W-:Y:S05]  /*11540*/  @!P0 BRA `(.L_x_885) ;  /* 0xfffffffc00f08947 */ /* 0x010fea000383ffff */
[----:B------:R-:W-:Y:S05]  /*11550*/  BRA `(.L_x_937) ;  /* 0xffffffec00547947 */ /* 0x000fea000383ffff */
.L_x_886:
[----:B---3--:R-:W3:Y:S01]  /*11560*/  S2R R2, SR_TID.X ;  /* 0x0000000000027919 */ /* 0x008ee20000002100 */
[----:B------:R-:W-:Y:S01]  /*11570*/  BSSY B0, `(.L_x_938) ;  /* 0x000000a000007945 */ /* 0x000fe20003800000 */
[----:B-1----:R-:W-:Y:S02]  /*11580*/  IMAD.MOV.U32 R12, RZ, RZ, RZ ;  /* 0x000000ffff0c7224 */ /* 0x002fe400078e00ff */
[----:B------:R-:W-:Y:S02]  /*11590*/  IMAD.MOV.U32 R11, RZ, RZ, 0x1f ;  /* 0x0000001fff0b7424 */ /* 0x000fe400078e00ff */
[----:B------:R-:W-:Y:S01]  /*115a0*/  IMAD.MOV.U32 R15, RZ, RZ, -0x1 ;  /* 0xffffffffff0f7424 */ /* 0x000fe200078e00ff */
[----:B---3--:R-:W-:-:S04]  /*115b0*/  SHF.R.U32.HI R2, RZ, 0x5, R2 ;  /* 0x00000005ff027819 */ /* 0x008fc80000011602 */
[----:B------:R-:W-:-:S04]  /*115c0*/  LOP3.LUT R2, R2, 0x3, RZ, 0xc0, !PT ;  /* 0x0000000302027812 */ /* 0x000fc800078ec0ff */
[----:B------:R-:W-:-:S07]  /*115d0*/  MOV R13, R2 ;  /* 0x00000002000d7202 */ /* 0x000fce0000000f00 */
[----:B0-2---:R-:W-:Y:S05]  /*115e0*/  WARPSYNC.COLLECTIVE R15, `(.L_x_939) ;  /* 0x000000000f087348 */ /* 0x005fea0003c00000 */
[----:B------:R1:W3:Y:S02]  /*115f0*/  SHFL.IDX P6, R14, R13, R12, R11 ;  /* 0x0000000c0d0e7389 */ /* 0x0002e400000c000b */
[----:B0123--:R-:W-:Y:S01]  /*11600*/  ENDCOLLECTIVE ;  /* 0x000000000000791b */ /* 0x00ffe20003800000 */
.L_x_939:
[----:B------:R-:W-:Y:S05]  /*11610*/  BSYNC B0 ;  /* 0x0000000000007941 */ /* 0x000fea0003800000 */
.L_x_938:
[----:B------:R-:W-:Y:S05]  /*11620*/  BRA `(.L_x_940) ;  /* 0xffffffec00387947 */ /* 0x000fea000383ffff */
.L_x_889:
[----:B------:R-:W-:Y:S01]  /*11630*/  BSSY B1, `(.L_x_941) ;  /* 0x0000006000017945 */ /* 0x000fe20003800000 */
[----:B------:R-:W-:-:S07]  /*11640*/  IMAD.MOV.U32 R15, RZ, RZ, -0x1 ;  /* 0xffffffffff0f7424 */ /* 0x000fce00078e00ff */
[----:B0123--:R-:W-:Y:S05]  /*11650*/  WARPSYNC.COLLECTIVE R15, `(.L_x_942) ;  /* 0x000000000f0c7348 */ /* 0x00ffea0003c00000 */
[----:B------:R-:W-:Y:S02]  /*11660*/  ELECT P6, UR62, PT ;  /* 0x00000000003e782f */ /* 0x000fe400038c0000 */
[----:B------:R-:W-:Y:S01]  /*11670*/  MOV R14, UR62 ;  /* 0x0000003e000e7c02 */ /* 0x000fe20008000f00 */
[----:B0123--:R-:W-:Y:S10]  /*11680*/  ENDCOLLECTIVE ;  /* 0x000000000000791b */ /* 0x00fff40003800000 */
.L_x_942:
[----:B------:R-:W-:Y:S05]  /*11690*/  BSYNC B1 ;  /* 0x0000000000017941 */ /* 0x000fea0003800000 */
.L_x_941:
[----:B------:R-:W-:Y:S05]  /*116a0*/  BRA `(.L_x_943) ;  /* 0xffffffec00307947 */ /* 0x000fea000383ffff */
.L_x_890:
[----:B0-----:R0:W2:Y:S02]  /*116b0*/  SYNCS.PHASECHK.TRANS64.TRYWAIT P0, [R6+URZ], R5 ;  /* 0x00000005060075a7 */ /* 0x0010a4000800017f */
[----:B--2---:R-:W-:Y:S05]  /*116c0*/  @!P0 NANOSLEEP.SYNCS 0x989680 ;  /* 0x009896800000895d */ /* 0x004fea0003900000 */
[----:B------:R-:W2:Y:S02]  /*116d0*/  @!P0 SYNCS.PHASECHK.TRANS64 P0, [R6+URZ], R5 ;  /* 0x00000005060085a7 */ /* 0x000ea4000800007f */
[----:B--2---:R-:W-:Y:S05]  /*116e0*/  @!P0 BRA `(.L_x_890) ;  /* 0xfffffffc00f08947 */ /* 0x004fea000383ffff */
[----:B------:R-:W-:Y:S05]  /*116f0*/  BRA `(.L_x_944) ;  /* 0xffffffec00587947 */ /* 0x000fea000383ffff */
.L_x_891:
[----:B--2---:R2:W3:Y:S02]  /*11700*/  SYNCS.PHASECHK.TRANS64.TRYWAIT P0, [R7+URZ], R2 ;  /* 0x00000002070075a7 */ /* 0x0044e4000800017f */
[----:B---3--:R-:W-:Y:S05]  /*11710*/  @!P0 NANOSLEEP.SYNCS 0x989680 ;  /* 0x009896800000895d */ /* 0x008fea0003900000 */
[----:B------:R-:W3:Y:S02]  /*11720*/  @!P0 SYNCS.PHASECHK.TRANS64 P0, [R7+URZ], R2 ;  /* 0x00000002070085a7 */ /* 0x000ee4000800007f */
[----:B---3--:R-:W-:Y:S05]  /*11730*/  @!P0 BRA `(.L_x_891) ;  /* 0xfffffffc00f08947 */ /* 0x008fea000383ffff */
[----:B------:R-:W-:Y:S05]  /*11740*/  BRA `(.L_x_945) ;  /* 0xffffffec00587947 */ /* 0x000fea000383ffff */
.L_x_892:
[----:B---3--:R3:W4:Y:S02]  /*11750*/  SYNCS.PHASECHK.TRANS64.TRYWAIT P0, [R4+URZ], R5 ;  /* 0x00000005040075a7 */ /* 0x008724000800017f */
[----:B----4-:R-:W-:Y:S05]  /*11760*/  @!P0 NANOSLEEP.SYNCS 0x989680 ;  /* 0x009896800000895d */ /* 0x010fea0003900000 */
[----:B------:R-:W4:Y:S02]  /*11770*/  @!P0 SYNCS.PHASECHK.TRANS64 P0, [R4+URZ], R5 ;  /* 0x00000005040085a7 */ /* 0x000f24000800007f */
[----:B----4-:R-:W-:Y:S05]  /*11780*/  @!P0 BRA `(.L_x_892) ;  /* 0xfffffffc00f08947 */ /* 0x010fea000383ffff */
[----:B------:R-:W-:Y:S05]  /*11790*/  BRA `(.L_x_946) ;  /* 0xffffffec004c7947 */ /* 0x000fea000383ffff */
.L_x_947:
        /* <DEDUP_REMOVED lines=14> */
.L_x_4553:


//--------------------- .text._ZN7cutlass13device_kernelIN5flash11enable_sm90INS1_16FlashAttnFwdSm90INS1_25CollectiveMainloopFwdSm90ILi2EN4cute5tupleIJNS5_1CILi1EEES8_S8_EEENS6_IJNS7_ILi64EEESA_SA_EEELi512ENS_10bfloat16_tEfNS_4arch4Sm90ELb0ELb0ELb0ELb1ELb0ELb1ELb1ELb0ELb0ELb0ELb0ELb0EEENS1_21CollectiveEpilogueFwdINS6_IJSA_NS7_ILi512EEESA_EEES9_SC_SE_Li256ELb1ELb0ELb0ELb0EEENS1_36VarlenDynamicPersistentTileSchedulerILi64ELi64ELi256ELi32ELb0ELb0ELb1ELb0ELb1ELb1EEEEEEEEEvNT_6ParamsE --------------------------
	.section	.text._ZN7cutlass13device_kernelIN5flash11enable_sm90INS1_16FlashAttnFwdSm90INS1_25CollectiveMainloopFwdSm90ILi2EN4cute5tupleIJNS5_1CILi1EEES8_S8_EEENS6_IJNS7_ILi64EEESA_SA_EEELi512ENS_10bfloat16_tEfNS_4arch4Sm90ELb0ELb0ELb0ELb1ELb0ELb1ELb1ELb0ELb0ELb0ELb0ELb0EEENS1_21CollectiveEpilogueFwdINS6_IJSA_NS7_ILi512EEESA_EEES9_SC_SE_Li256ELb1ELb0ELb0ELb0EEENS1_36VarlenDynamicPersistentTileSchedulerILi64ELi64ELi256ELi32ELb0ELb0ELb1ELb0ELb1ELb1EEEEEEEEEvNT_6ParamsE,"ax",@progbits
	.align	128
.text._ZN7cutlass13device_kernelIN5flash11enable_sm90INS1_16FlashAttnFwdSm90INS1_25CollectiveMainloopFwdSm90ILi2EN4cute5tupleIJNS5_1CILi1EEES8_S8_EEENS6_IJNS7_ILi64EEESA_SA_EEELi512ENS_10bfloat16_tEfNS_4arch4Sm90ELb0ELb0ELb0ELb1ELb0ELb1ELb1ELb0ELb0ELb0ELb0ELb0EEENS1_21CollectiveEpilogueFwdINS6_IJSA_NS7_ILi512EEESA_EEES9_SC_SE_Li256ELb1ELb0ELb0ELb0EEENS1_36VarlenDynamicPersistentTileSchedulerILi64ELi64ELi256ELi32ELb0ELb0ELb1ELb0ELb1ELb1EEEEEEEEEvNT_6ParamsE:
        .type           _ZN7cutlass13device_kernelIN5flash11enable_sm90INS1_16FlashAttnFwdSm90INS1_25CollectiveMainloopFwdSm90ILi2EN4cute5tupleIJNS5_1CILi1EEES8_S8_EEENS6_IJNS7_ILi64EEESA_SA_EEELi512ENS_10bfloat16_tEfNS_4arch4Sm90ELb0ELb0ELb0ELb1ELb0ELb1ELb1ELb0ELb0ELb0ELb0ELb0EEENS1_21CollectiveEpilogueFwdINS6_IJSA_NS7_ILi512EEESA_EEES9_SC_SE_Li256ELb1ELb0ELb0ELb0EEENS1_36VarlenDynamicPersistentTileSchedulerILi64ELi64ELi256ELi32ELb0ELb0ELb1ELb0ELb1ELb1EEEEEEEEEvNT_6ParamsE,@function
        .size           _ZN7cutlass13device_kernelIN5flash11enable_sm90INS1_16FlashAttnFwdSm90INS1_25CollectiveMainloopFwdSm90ILi2EN4cute5tupleIJNS5_1CILi1EEES8_S8_EEENS6_IJNS7_ILi64EEESA_SA_EEELi512ENS_10bfloat16_tEfNS_4arch4Sm90ELb0ELb0ELb0ELb1ELb0ELb1ELb1ELb0ELb0ELb0ELb0ELb0EEENS1_21CollectiveEpilogueFwdINS6_IJSA_NS7_ILi512EEESA_EEES9_SC_SE_Li256ELb1ELb0ELb0ELb0EEENS1_36VarlenDynamicPersistentTileSchedulerILi64ELi64ELi256ELi32ELb0ELb0ELb1ELb0ELb1ELb1EEEEEEEEEvNT_6ParamsE,(.L_x_4554 - _ZN7cutlass13device_kernelIN5flash11enable_sm90INS1_16FlashAttnFwdSm90INS1_25CollectiveMainloopFwdSm90ILi2EN4cute5tupleIJNS5_1CILi1EEES8_S8_EEENS6_IJNS7_ILi64EEESA_SA_EEELi512ENS_10bfloat16_tEfNS_4arch4Sm90ELb0ELb0ELb0ELb1ELb0ELb1ELb1ELb0ELb0ELb0ELb0ELb0EEENS1_21CollectiveEpilogueFwdINS6_IJSA_NS7_ILi512EEESA_EEES9_SC_SE_Li256ELb1ELb0ELb0ELb0EEENS1_36VarlenDynamicPersistentTileSchedulerILi64ELi64ELi256ELi32ELb0ELb0ELb1ELb0ELb1ELb1EEEEEEEEEvNT_6ParamsE)
        .other          _ZN7cutlass13device_kernelIN5flash11enable_sm90INS1_16FlashAttnFwdSm90INS1_25CollectiveMainloopFwdSm90ILi2EN4cute5tupleIJNS5_1CILi1EEES8_S8_EEENS6_IJNS7_ILi64EEESA_SA_EEELi512ENS_10bfloat16_tEfNS_4arch4Sm90ELb0ELb0ELb0ELb1ELb0ELb1ELb1ELb0ELb0ELb0ELb0ELb0EEENS1_21CollectiveEpilogueFwdINS6_IJSA_NS7_ILi512EEESA_EEES9_SC_SE_Li256ELb1ELb0ELb0ELb0EEENS1_36VarlenDynamicPersistentTileSchedulerILi64ELi64ELi256ELi32ELb0ELb0ELb1ELb0ELb1ELb1EEEEEEEEEvNT_6ParamsE,@"STO_CUDA_ENTRY STV_DEFAULT"
_ZN7cutlass13device_kernelIN5flash11enable_sm90INS1_16FlashAttnFwdSm90INS1_25CollectiveMainloopFwdSm90ILi2EN4cute5tupleIJNS5_1CILi1EEES8_S8_EEENS6_IJNS7_ILi64EEESA_SA_EEELi512ENS_10bfloat16_tEfNS_4arch4Sm90ELb0ELb0ELb0ELb1ELb0ELb1ELb1ELb0ELb0ELb0ELb0ELb0EEENS1_21CollectiveEpilogueFwdINS6_IJSA_NS7_ILi512EEESA_EEES9_SC_SE_Li256ELb1ELb0ELb0ELb0EEENS1_36VarlenDynamicPersistentTileSchedulerILi64ELi64ELi256ELi32ELb0ELb0ELb1ELb0ELb1ELb1EEEEEEEEEvNT_6ParamsE:
        /* <DEDUP_REMOVED lines=16> */
[----:B------:R-:W-:Y:S02]  /*0100*/  UIADD3 UR4, UP5, UR4, 0x670, URZ ;  /* 0x0000067004047890 */ /* 0x000fe4000ffbe03f */
[----:B------:R-:W-:Y:S02]  /*0110*/  UIADD3.X UR9, URZ, UR5, URZ, UP1, !UPT ;  /* 0x000000053f097290 */ /* 0x000fe40008ffe43f */
[----:B------:R-:W-:Y:S02]  /*0120*/  UIADD3.X UR11, URZ, UR5, URZ, UP2, !UPT ;  /* 0x000000053f0b7290 */ /* 0x000fe400097fe43f */
[----:B------:R-:W-:Y:S01]  /*0130*/  UIADD3.X UR13, URZ, UR5, URZ, UP3, !UPT ;  /* 0x000000053f0d7290 */ /* 0x000fe20009ffe43f */
[----:B------:R0:W-:Y:S01]  /*0140*/  UTMACCTL.PF [UR6] ;  /* 0x00000000060079b9 */ /* 0x0001e20008040000 */
[----:B------:R-:W-:-:S03]  /*0150*/  UIADD3.X UR15, URZ, UR5, URZ, UP4, !UPT ;  /* 0x000000053f0f7290 */ /* 0x000fc6000a7fe43f */
[----:B------:R0:W-:Y:S01]  /*0160*/  UTMACCTL.PF [UR8] ;  /* 0x00000000080079b9 */ /* 0x0001e20008040000 */
[----:B------:R-:W-:Y:S01]  /*0170*/  UIADD3.X UR5, URZ, UR5, URZ, UP5, !UPT ;  /* 0x000000053f057290 */ /* 0x000fe2000affe43f */
[----:B------:R0:W-:Y:S02]  /*0180*/  UTMACCTL.PF [UR10] ;  /* 0x000000000a0079b9 */ /* 0x0001e40008040000 */
[----:B------:R0:W-:Y:S02]  /*0190*/  UTMACCTL.PF [UR12] ;  /* 0x000000000c0079b9 */ /* 0x0001e40008040000 */
[----:B------:R0:W-:Y:S04]  /*01a0*/  UTMACCTL.PF [UR14] ;  /* 0x000000000e0079b9 */ /* 0x0001e80008040000 */
[----:B------:R0:W-:Y:S02]  /*01b0*/  UTMACCTL.PF [UR4] ;  /* 0x00000000040079b9 */ /* 0x0001e40008040000 */
[----:B0-----:R-:W-:Y:S01]  /*01c0*/  NOP ;  /* 0x0000000000007918 */ /* 0x001fe20000000000 */
.L_x_949:
[----:B------:R-:W-:Y:S05]  /*01d0*/  BSYNC B0 ;  /* 0x0000000000007941 */ /* 0x000fea0003800000 */
.L_x_948:
        /* <DEDUP_REMOVED lines=14> */
[----:B-1----:R0:W-:Y:S01]  /*02c0*/  STL [R1+0x4], R3 ;  /* 0x0000040301007387 */ /* 0x0021e20000100800 */
        /* <DEDUP_REMOVED lines=24> */
.L_x_950:
        /* <DEDUP_REMOVED lines=22> */
.L_x_951:
        /* <DEDUP_REMOVED lines=18> */
.L_x_952:
        /* <DEDUP_REMOVED lines=22> */
.L_x_953:
        /* <DEDUP_REMOVED lines=22> */
.L_x_954:
        /* <DEDUP_REMOVED lines=9> */
.L_x_957:
        /* <DEDUP_REMOVED lines=41> */
[----:B------:R-:W-:-:S04]  /*0cb0*/  SHF.R.S32.HI R8, RZ, 0x1f, R5 ;  /* 0x0000001fff087819 */ /* 0x000fc80000011405 */
[----:B------:R-:W-:Y:S02]  /*0cc0*/  LEA.HI R8, R8, R7, RZ, 0x3 ;  /* 0x0000000708087211 */ /* 0x000fe400078f18ff */
[----:B------:R-:W-:Y:S02]  /*0cd0*/  LEA.HI R3, R3, R6, RZ, 0x5 ;  /* 0x0000000603037211 */ /* 0x000fe400078f28ff */
[----:B------:R-:W-:Y:S02]  /*0ce0*/  LOP3.LUT R8, R8, 0xfffffff8, RZ, 0xc0, !PT ;  /* 0xfffffff808087812 */ /* 0x000fe400078ec0ff */
[----:B------:R-:W-:Y:S02]  /*0cf0*/  LEA.HI R14, R14, R189, RZ, 0x2 ;  /* 0x000000bd0e0e7211 */ /* 0x000fe400078f10ff */
[----:B------:R-:W-:Y:S01]  /*0d00*/  LOP3.LUT R11, R9, 0xfffffff8, RZ, 0xc0, !PT ;  /* 0xfffffff8090b7812 */ /* 0x000fe200078ec0ff */
[----:B------:R-:W-:Y:S01]  /*0d10*/  IMAD.IADD R8, R7, 0x1, -R8 ;  /* 0x0000000107087824 */ /* 0x000fe200078e0a08 */
[----:B------:R-:W-:-:S02]  /*0d20*/  LOP3.LUT R5, R5, 0x7ffffffc, RZ, 0xc0, !PT ;  /* 0x7ffffffc05057812 */ /* 0x000fc400078ec0ff */
[----:B------:R-:W-:Y:S02]  /*0d30*/  SHF.R.S32.HI R3, RZ, 0x5, R3 ;  /* 0x00000005ff037819 */ /* 0x000fe40000011403 */
[----:B------:R-:W-:Y:S02]  /*0d40*/  SHF.R.S32.HI R217, RZ, 0x7, R4 ;  /* 0x00000007ffd97819 */ /* 0x000fe40000011404 */
[----:B------:R-:W-:Y:S01]  /*0d50*/  LOP3.LUT R14, R14, 0x3ffffc, RZ, 0xc0, !PT ;  /* 0x003ffffc0e0e7812 */ /* 0x000fe200078ec0ff */
[----:B------:R-:W-:Y:S02]  /*0d60*/  IMAD.IADD R11, R10, 0x1, -R11 ;  /* 0x000000010a0b7824 */ /* 0x000fe400078e0a0b */
[----:B------:R-:W-:Y:S01]  /*0d70*/  IMAD.IADD R5, R6, 0x1, -R5 ;  /* 0x0000000106057824 */ /* 0x000fe200078e0a05 */
[CC--:B------:R-:W-:Y:S01]  /*0d80*/  LEA.HI R6, R0.reuse, R229.reuse, RZ, 0x2 ;  /* 0x000000e500067211 */ /* 0x0c0fe200078f10ff */
[----:B------:R-:W-:Y:S01]  /*0d90*/  IMAD R188, R3, 0x10, R8 ;  /* 0x0000001003bc7824 */ /* 0x000fe200078e0208 */
[----:B------:R-:W-:Y:S01]  /*0da0*/  LEA.HI R3, R0, R229, RZ, 0x3 ;  /* 0x000000e500037211 */ /* 0x000fe200078f18ff */
[----:B------:R-:W-:-:S02]  /*0db0*/  IMAD R15, R217, 0x100, R10 ;  /* 0x00000100d90f7824 */ /* 0x000fc400078e020a */
[----:B------:R-:W-:Y:S02]  /*0dc0*/  IMAD.IADD R14, R189, 0x1, -R14 ;  /* 0x00000001bd0e7824 */ /* 0x000fe400078e0a0e */
[----:B------:R-:W-:Y:S02]  /*0dd0*/  IMAD.IADD R13, R12, 0x1, -R13 ;  /* 0x000000010c0d7824 */ /* 0x000fe400078e0a0d */
[----:B------:R-:W-:Y:S01]  /*0de0*/  IMAD.SHL.U32 R10, R11, 0x40, RZ ;  /* 0x000000400b0a7824 */ /* 0x000fe200078e00ff */
[----:B------:R-:W-:Y:S01]  /*0df0*/  LOP3.LUT R0, R3, 0x1ffffff8, RZ, 0xc0, !PT ;  /* 0x1ffffff803007812 */ /* 0x000fe200078ec0ff */
[----:B------:R-:W-:Y:S01]  /*0e00*/  IMAD R14, R14, 0x10, R15 ;  /* 0x000000100e0e7824 */ /* 0x000fe200078e020f */
[----:B------:R-:W-:Y:S01]  /*0e10*/  SHF.R.S32.HI R19, RZ, 0x2, R6 ;  /* 0x00000002ff137819 */ /* 0x000fe20000011406 */
[----:B------:R-:W-:Y:S01]  /*0e20*/  IMAD.SHL.U32 R13, R13, 0x8, RZ ;  /* 0x000000080d0d7824 */ /* 0x000fe200078e00ff */
[----:B------:R-:W-:Y:S01]  /*0e30*/  LOP3.LUT R10, R10, 0x1c0, RZ, 0xc0, !PT ;  /* 0x000001c00a0a7812 */ /* 0x000fe200078ec0ff */
[----:B------:R-:W-:-:S02]  /*0e40*/  IMAD.SHL.U32 R9, R9, 0x40, RZ ;  /* 0x0000004009097824 */ /* 0x000fc400078e00ff */
[----:B------:R-:W-:Y:S01]  /*0e50*/  IMAD.IADD R0, R229, 0x1, -R0 ;  /* 0x00000001e5007824 */ /* 0x000fe200078e0a00 */
[----:B------:R-:W-:Y:S01]  /*0e60*/  LEA R228, R14, R13, 0x6 ;  /* 0x0000000d0ee47211 */ /* 0x000fe200078e30ff */
[----:B------:R-:W-:Y:S01]  /*0e70*/  VIADD R231, R19, 0x20 ;  /* 0x0000002013e77836 */ /* 0x000fe20000000000 */
[----:B------:R-:W-:Y:S02]  /*0e80*/  LOP3.LUT R13, R10, 0x8, R13, 0xf8, !PT ;  /* 0x000000080a0d7812 */ /* 0x000fe400078ef80d */
[----:B------:R-:W-:Y:S01]  /*0e90*/  SHF.R.U32.HI R12, RZ, 0x3, R10 ;  /* 0x00000003ff0c7819 */ /* 0x000fe2000001160a */
[----:B------:R-:W-:Y:S01]  /*0ea0*/  IMAD.SHL.U32 R187, R0, 0x8, RZ ;  /* 0x0000000800bb7824 */ /* 0x000fe200078e00ff */
[----:B------:R-:W-:Y:S02]  /*0eb0*/  LOP3.LUT R10, R9, 0x7ffffe00, RZ, 0xc0, !PT ;  /* 0x7ffffe00090a7812 */ /* 0x000fe400078ec0ff */
[----:B------:R-:W-:Y:S02]  /*0ec0*/  LOP3.LUT R8, R6, 0xfffffffc, RZ, 0xc0, !PT ;  /* 0xfffffffc06087812 */ /* 0x000fe400078ec0ff */
[----:B------:R-:W-:Y:S01]  /*0ed0*/  SHF.R.S32.HI R0, RZ, 0x1f, R231 ;  /* 0x0000001fff007819 */ /* 0x000fe200000114e7 */
[----:B------:R-:W-:Y:S01]  /*0ee0*/  IMAD R10, R189, 0x400, R10 ;  /* 0x00000400bd0a7824 */ /* 0x000fe200078e020a */
[----:B------:R-:W-:Y:S01]  /*0ef0*/  LOP3.LUT R13, R13, R12, RZ, 0x3c, !PT ;  /* 0x0000000c0d0d7212 */ /* 0x000fe200078e3cff */
[----:B------:R-:W-:Y:S01]  /*0f00*/  IMAD.IADD R215, R229, 0x1, -R8 ;  /* 0x00000001e5d77824 */ /* 0x000fe200078e0a08 */
[----:B------:R-:W-:Y:S01]  /*0f10*/  LEA.HI R0, R0, R231, RZ, 0x3 ;  /* 0x000000e700007211 */ /* 0x000fe200078f18ff */
[----:B------:R-:W-:Y:S01]  /*0f20*/  IMAD.SHL.U32 R219, R231, 0x40, RZ ;  /* 0x00000040e7db7824 */ /* 0x000fe200078e00ff */
[----:B------:R-:W-:Y:S01]  /*0f30*/  R2P PR, R11, 0x6 ;  /* 0x000000060b007804 */ /* 0x000fe20000000000 */
[----:B------:R-:W-:Y:S01]  /*0f40*/  IMAD.IADD R13, R10, 0x1, R13 ;  /* 0x000000010a0d7824 */ /* 0x000fe200078e020d */
[----:B------:R-:W-:Y:S01]  /*0f50*/  LEA.HI R4, R4, R217, RZ, 0x1 ;  /* 0x000000d904047211 */ /* 0x000fe200078f08ff */
[----:B------:R-:W-:Y:S01]  /*0f60*/  IMAD.SHL.U32 R0, R0, 0x40, RZ ;  /* 0x0000004000007824 */ /* 0x000fe200078e00ff */
[----:B------:R-:W-:Y:S01]  /*0f70*/  LOP3.LUT R219, R219, 0x1c0, RZ, 0xc0, !PT ;  /* 0x000001c0dbdb7812 */ /* 0x000fe200078ec0ff */
[----:B------:R-:W-:Y:S01]  /*0f80*/  IMAD R194, R13, 0x2, R2 ;  /* 0x000000020dc27824 */ /* 0x000fe200078e0202 */
[----:B------:R-:W-:Y:S01]  /*0f90*/  SHF.R.S32.HI R6, RZ, 0x1f, R6 ;  /* 0x0000001fff067819 */ /* 0x000fe20000011406 */
[----:B------:R-:W-:Y:S01]  /*0fa0*/  IMAD.MOV.U32 R196, RZ, RZ, 0x40 ;  /* 0x00000040ffc47424 */ /* 0x000fe200078e00ff */
[----:B------:R-:W-:Y:S01]  /*0fb0*/  SHF.R.S32.HI R192, RZ, 0x3, R3 ;  /* 0x00000003ffc07819 */ /* 0x000fe20000011403 */
[----:B------:R-:W-:Y:S01]  /*0fc0*/  VIADD R208, R194, 0x36400 ;  /* 0x00036400c2d07836 */ /* 0x000fe20000000000 */
[----:B------:R-:W-:-:S02]  /*0fd0*/  LOP3.LUT R4, R4, 0xfffffe, RZ, 0xc0, !PT ;  /* 0x00fffffe04047812 */ /* 0x000fc400078ec0ff */
[----:B------:R-:W-:Y:S02]  /*0fe0*/  SHF.R.U32.HI R230, RZ, 0x3, R219 ;  /* 0x00000003ffe67819 */ /* 0x000fe400000116db */
[----:B------:R-:W-:Y:S02]  /*0ff0*/  LOP3.LUT R220, R0, 0xfffffe00, RZ, 0xc0, !PT ;  /* 0xfffffe0000dc7812 */ /* 0x000fe400078ec0ff */
[----:B------:R-:W-:Y:S01]  /*1000*/  LEA.HI R6, R6, R19, RZ, 0x3 ;  /* 0x0000001306067211 */ /* 0x000fe200078f18ff */
[----:B------:R-:W-:Y:S01]  /*1010*/  VIADD R195, R194, 0x36420 ;  /* 0x00036420c2c37836 */ /* 0x000fe20000000000 */
[----:B------:R-:W-:Y:S01]  /*1020*/  SEL R196, R196, 0xffffffc0, !P2 ;  /* 0xffffffc0c4c47807 */ /* 0x000fe20005000000 */
[----:B------:R-:W-:Y:S01]  /*1030*/  IMAD.IADD R4, R217, 0x1, -R4 ;  /* 0x00000001d9047824 */ /* 0x000fe200078e0a04 */
[----:B------:R-:W-:Y:S01]  /*1040*/  LOP3.LUT R6, R6, 0xfffffff8, RZ, 0xc0, !PT ;  /* 0xfffffff806067812 */ /* 0x000fe200078ec0ff */
[C---:B------:R-:W-:Y:S01]  /*1050*/  @P1 VIADD R195, R208.reuse, 0xffffffe0 ;  /* 0xffffffe0d0c31836 */ /* 0x040fe20000000000 */
[----:B------:R-:W-:Y:S01]  /*1060*/  CS2R R22, SRZ ;  /* 0x0000000000167805 */ /* 0x000fe2000001ff00 */
[----:B------:R-:W-:Y:S01]  /*1070*/  IMAD.IADD R208, R208, 0x1, R196 ;  /* 0x00000001d0d07824 */ /* 0x000fe200078e02c4 */
[----:B------:R-:W-:Y:S01]  /*1080*/  IADD3 R186, R19, -R6, RZ ;  /* 0x8000000613ba7210 */ /* 0x000fe20007ffe0ff */
[----:B------:R-:W-:-:S02]  /*1090*/  IMAD.MOV.U32 R184, RZ, RZ, RZ ;  /* 0x000000ffffb87224 */ /* 0x000fc400078e00ff */
[----:B------:R-:W-:Y:S02]  /*10a0*/  IMAD.MOV.U32 R18, RZ, RZ, RZ ;  /* 0x000000ffff127224 */ /* 0x000fe400078e00ff */
[----:B------:R-:W-:Y:S02]  /*10b0*/  IMAD.MOV.U32 R213, RZ, RZ, RZ ;  /* 0x000000ffffd57224 */ /* 0x000fe400078e00ff */
[----:B------:R-:W-:Y:S02]  /*10c0*/  IMAD.SHL.U32 R191, R4, 0x100, RZ ;  /* 0x0000010004bf7824 */ /* 0x000fe400078e00ff */
[----:B------:R-:W-:Y:S02]  /*10d0*/  IMAD.SHL.U32 R190, R5, 0x2, RZ ;  /* 0x0000000205be7824 */ /* 0x000fe400078e00ff */
[----:B------:R-:W-:Y:S01]  /*10e0*/  IMAD.IADD R196, R196, 0x1, R195 ;  /* 0x00000001c4c47824 */ /* 0x000fe200078e02c3 */
[----:B--2---:R-:W-:Y:S01]  /*10f0*/  LOP3.LUT R185, R16, 0x1, RZ, 0xfc, !PT ;  /* 0x0000000110b97812 */ /* 0x004fe200078efcff */
[----:B------:R-:W-:-:S05]  /*1100*/  IMAD.SHL.U32 R16, R215, 0x8, RZ ;  /* 0x00000008d7107824 */ /* 0x000fca00078e00ff */
[----:B------:R-:W-:-:S04]  /*1110*/  LOP3.LUT R3, R219, 0x38, R16, 0xf8, !PT ;  /* 0x00000038db037812 */ /* 0x000fc800078ef810 */
[----:B------:R-:W-:-:S05]  /*1120*/  LOP3.LUT R3, R220, R3, R230, 0xf6, !PT ;  /* 0x00000003dc037212 */ /* 0x000fca00078ef6e6 */
[----:B------:R-:W-:-:S07]  /*1130*/  IMAD R218, R3, 0x2, R2 ;  /* 0x0000000203da7824 */ /* 0x000fce00078e0202 */
.L_x_1075:
        /* <DEDUP_REMOVED lines=39> */
[----:B------:R-:W-:Y:S01]  /*13b0*/  IMAD.MOV.U32 R214, RZ, RZ, R25 ;  /* 0x000000ffffd67224 */ /* 0x000fe200078e0019 */
[----:B------:R-:W-:Y:S01]  /*13c0*/  MOV R209, R26 ;  /* 0x0000001a00d17202 */ /* 0x000fe20000000f00 */
        /* <DEDUP_REMOVED lines=10> */
[----:B--2---:R-:W-:-:S07]  /*1470*/  IMAD.IADD R30, R7, 0x1, -R30 ;  /* 0x00000001071e7824 */ /* 0x004fce00078e0a1e */
.L_x_959:
[----:B------:R-:W-:Y:S02]  /*1480*/  IMAD.U32 R24, RZ, RZ, UR5 ;  /* 0x00000005ff187e24 */ /* 0x000fe4000f8e00ff */
[----:B------:R-:W-:Y:S01]  /*1490*/  IMAD.U32 R28, RZ, RZ, UR4 ;  /* 0x00000004ff1c7e24 */ /* 0x000fe2000f8e00ff */
[----:B------:R-:W-:Y:S06]  /*14a0*/  @!P2 BRA `(.L_x_960) ;  /* 0x000000000010a947 */ /* 0x000fec0003800000 */
[----:B------:R-:W-:-:S04]  /*14b0*/  IADD3 R4, P0, R210, UR8, RZ ;  /* 0x00000008d2047c10 */ /* 0x000fc8000ff1e0ff */
[----:B------:R-:W-:-:S05]  /*14c0*/  IADD3.X R5, R211, UR9, RZ, P0, !PT ;  /* 0x00000009d3057c10 */ /* 0x000fca00087fe4ff */
[----:B------:R0:W5:Y:S01]  /*14d0*/  LDG.E R28, desc[UR54][R4.64] ;  /* 0x00000036041c7981 */ /* 0x000162000c1e1900 */
[----:B------:R-:W-:Y:S05]  /*14e0*/  BRA `(.L_x_961) ;  /* 0x0000000000107947 */ /* 0x000fea0003800000 */
.L_x_960:
[----:B------:R-:W-:Y:S05]  /*14f0*/  @!P0 BRA `(.L_x_961) ;  /* 0x00000000000c8947 */ /* 0x000fea0003800000 */
[----:B------:R-:W2:Y:S04]  /*1500*/  LDG.E R5, desc[UR54][R8.64] ;  /* 0x0000003608057981 */ /* 0x000ea8000c1e1900 */
[----:B------:R-:W2:Y:S02]  /*1510*/  LDG.E R28, desc[UR54][R8.64+0x4] ;  /* 0x00000436081c7981 */ /* 0x000ea4000c1e1900 */
[----:B--2---:R-:W-:-:S07]  /*1520*/  IMAD.IADD R28, R28, 0x1, -R5 ;  /* 0x000000011c1c7824 */ /* 0x004fce00078e0a05 */
.L_x_961:
        /* <DEDUP_REMOVED lines=29> */
[----:B------:R-:W-:-:S05]  /*1700*/  @P0 VIADD R0, R0, 0x3f ;  /* 0x0000003f00000836 */ /* 0x000fca0000000000 */
        /* <DEDUP_REMOVED lines=14> */
[----:B------:R-:W-:Y:S01]  /*17f0*/  MOV R5, UR5 ;  /* 0x0000000500057c02 */ /* 0x000fe20008000f00 */
[----:B------:R-:W-:Y:S01]  /*1800*/  ULDC.64 UR4, c[0x4][0x90] ;  /* 0x0100240000047ab9 */ /* 0x000fe20000000a00 */
        /* <DEDUP_REMOVED lines=8> */
[----:B-1---5:R-:W-:Y:S05]  /*1890*/  CALL.ABS.NOINC R14 ;  /* 0x000000000e007343 */ /* 0x022fea0003c00000 */
.L_x_964:
[----:B------:R-:W-:Y:S05]  /*18a0*/  BSYNC B6 ;  /* 0x0000000000067941 */ /* 0x000fea0003800000 */
.L_x_963:
        /* <DEDUP_REMOVED lines=20> */
.L_x_966:
[----:B------:R-:W-:Y:S05]  /*19f0*/  BSYNC B6 ;  /* 0x0000000000067941 */ /* 0x000fea0003800000 */
.L_x_965:
        /* <DEDUP_REMOVED lines=32> */
[----:B------:R-:W-:Y:S02]  /*1c00*/  P2R R76, PR, RZ, 0x4 ;  /* 0x00000004ff4c7803 */ /* 0x000fe40000000000 */
[----:B0-----:R-:W-:-:S05]  /*1c10*/  SHF.L.U32 R60, R32, 0x6, RZ ;  /* 0x00000006203c7819 */ /* 0x001fca00000006ff */
        /* <DEDUP_REMOVED lines=46> */
[----:B------:R-:W-:-:S04]  /*1f00*/  IMAD.WIDE.U32 R8, R19, R56, R16 ;  /* 0x0000003813087225 */ /* 0x000fc800078e0010 */
[----:B------:R-:W-:Y:S02]  /*1f10*/  IMAD.IADD R5, R5, 0x1, R15 ;  /* 0x0000000105057824 */ /* 0x000fe400078e020f */
[----:B------:R-:W-:Y:S02]  /*1f20*/  IMAD.IADD R13, R16, 0x1, R13 ;  /* 0x00000001100d7824 */ /* 0x000fe400078e020d */
[----:B------:R-:W-:Y:S01]  /*1f30*/  IMAD.IADD R9, R15, 0x1, R9 ;  /* 0x000000010f097824 */ /* 0x000fe200078e0209 */
[----:B-----5:R-:W-:Y:S01]  /*1f40*/  SHF.R.S32.HI R15, RZ, 0x1f, R27 ;  /* 0x0000001fff0f7819 */ /* 0x020fe2000001141b */
[----:B------:R-:W-:Y:S01]  /*1f50*/  IMAD.WIDE.U32 R36, R27, R56, R4 ;  /* 0x000000381b247225 */ /* 0x000fe200078e0004 */
[--C-:B------:R-:W-:Y:S02]  /*1f60*/  LOP3.LUT R4, R61, 0x18, R16.reuse, 0xf8, !PT ;  /* 0x000000183d047812 */ /* 0x100fe400078ef810 */
[----:B------:R-:W-:Y:S01]  /*1f70*/  SHF.R.S32.HI R52, RZ, 0x1f, R13 ;  /* 0x0000001fff347819 */ /* 0x000fe2000001140d */
[----:B------:R-:W-:Y:S01]  /*1f80*/  IMAD R6, R3, R32, RZ ;  /* 0x0000002003067224 */ /* 0x000fe200078e02ff */
[----:B------:R-:W-:Y:S01]  /*1f90*/  LOP3.LUT R4, R4, R65, RZ, 0x3c, !PT ;  /* 0x0000004104047212 */ /* 0x000fe200078e3cff */
[----:B------:R-:W-:Y:S01]  /*1fa0*/  IMAD R14, R15, R56, RZ ;  /* 0x000000380f0e7224 */ /* 0x000fe200078e02ff */
[----:B------:R-:W-:Y:S01]  /*1fb0*/  LEA.HI R52, R52, R13, RZ, 0x3 ;  /* 0x0000000d34347211 */ /* 0x000fe200078f18ff */
[----:B------:R-:W-:-:S03]  /*1fc0*/  IMAD.WIDE.U32 R10, R19, R32, R16 ;  /* 0x00000020130a7225 */ /* 0x000fc600078e0010 */
[----:B------:R-:W-:Y:S01]  /*1fd0*/  LOP3.LUT R73, R52, 0xfffffff8, RZ, 0xc0, !PT ;  /* 0xfffffff834497812 */ /* 0x000fe200078ec0ff */
[C---:B------:R-:W-:Y:S02]  /*1fe0*/  IMAD R21, R19.reuse, R33, R6 ;  /* 0x0000002113157224 */ /* 0x040fe400078e0206 */
[----:B------:R-:W-:Y:S01]  /*1ff0*/  IMAD.WIDE.U32 R6, R19, R32, R42 ;  /* 0x0000002013067225 */ /* 0x000fe200078e002a */
[----:B------:R-:W-:-:S03]  /*2000*/  SHF.R.S32.HI R77, RZ, 0x1f, R73 ;  /* 0x0000001fff4d7819 */ /* 0x000fc60000011449 */
[----:B------:R-:W-:Y:S01]  /*2010*/  IMAD R13, R27, R57, R14 ;  /* 0x000000391b0d7224 */ /* 0x000fe200078e020e */
[----:B------:R-:W-:Y:S01]  /*2020*/  SHF.L.U64.HI R57, R32, 0x6, R33 ;  /* 0x0000000620397819 */ /* 0x000fe20000010221 */
[----:B------:R-:W-:Y:S01]  /*2030*/  IMAD R69, R189, 0x200, R4 ;  /* 0x00000200bd457824 */ /* 0x000fe200078e0204 */
[----:B------:R-:W-:Y:S01]  /*2040*/  LOP3.LUT R4, R61, 0x38, R52, 0xf8, !PT ;  /* 0x000000383d047812 */ /* 0x000fe200078ef834 */
[----:B------:R-:W-:Y:S02]  /*2050*/  IMAD.IADD R11, R21, 0x1, R11 ;  /* 0x00000001150b7824 */ /* 0x000fe400078e020b */
[----:B------:R-:W-:Y:S01]  /*2060*/  IMAD R14, R15, R32, RZ ;  /* 0x000000200f0e7224 */ /* 0x000fe200078e02ff */
[----:B------:R-:W-:Y:S01]  /*2070*/  LOP3.LUT R4, R4, R65, RZ, 0x3c, !PT ;  /* 0x0000004104047212 */ /* 0x000fe200078e3cff */
[----:B------:R-:W-:Y:S02]  /*2080*/  IMAD.IADD R7, R7, 0x1, R21 ;  /* 0x0000000107077824 */ /* 0x000fe400078e0215 */
[----:B------:R-:W-:-:S02]  /*2090*/  IMAD R75, R27, R33, R14 ;  /* 0x000000211b4b7224 */ /* 0x000fc400078e020e */
[----:B------:R-:W-:-:S04]  /*20a0*/  IMAD.WIDE.U32 R28, R27, R32, R10 ;  /* 0x000000201b1c7225 */ /* 0x000fc800078e000a */
[----:B------:R-:W-:-:S04]  /*20b0*/  IMAD.WIDE.U32 R38, R27, R56, R8 ;  /* 0x000000381b267225 */ /* 0x000fc800078e0008 */
[----:B------:R-:W-:-:S04]  /*20c0*/  IMAD.WIDE.U32 R20, R27, R32, R6 ;  /* 0x000000201b147225 */ /* 0x000fc800078e0006 */
[----:B------:R-:W-:Y:S02]  /*20d0*/  IMAD.IADD R71, R75, 0x1, R29 ;  /* 0x000000014b477824 */ /* 0x000fe400078e021d */
[----:B------:R-:W-:Y:S02]  /*20e0*/  IMAD.SHL.U32 R54, R54, 0x40, RZ ;  /* 0x0000004036367824 */ /* 0x000fe400078e00ff */
[----:B------:R-:W-:Y:S02]  /*20f0*/  IMAD.SHL.U32 R56, R56, 0x40, RZ ;  /* 0x0000004038387824 */ /* 0x000fe400078e00ff */
[----:B------:R-:W-:Y:S02]  /*2100*/  IMAD.SHL.U32 R67, R67, 0x2, RZ ;  /* 0x0000000243437824 */ /* 0x000fe400078e00ff */
[----:B------:R-:W-:Y:S02]  /*2110*/  IMAD.X R49, R12, 0x1, R3, P2 ;  /* 0x000000010c317824 */ /* 0x000fe400010e0603 */
[----:B------:R-:W-:-:S02]  /*2120*/  IMAD.IADD R66, R13, 0x1, R39 ;  /* 0x000000010d427824 */ /* 0x000fc400078e0227 */
[----:B------:R-:W-:Y:S02]  /*2130*/  IMAD.IADD R68, R37, 0x1, R13 ;  /* 0x0000000125447824 */ /* 0x000fe400078e020d */
[----:B------:R-:W-:Y:S02]  /*2140*/  IMAD.IADD R75, R21, 0x1, R75 ;  /* 0x00000001154b7824 */ /* 0x000fe400078e024b */
[----:B------:R-:W-:Y:S02]  /*2150*/  IMAD R70, R189, 0x200, R4 ;  /* 0x00000200bd467824 */ /* 0x000fe400078e0204 */
[----:B-1-34-:R-:W-:-:S07]  /*2160*/  IMAD.IADD R79, R41, 0x1, R79 ;  /* 0x00000001294f7824 */ /* 0x01afce00078e024f */
.L_x_996:
[----:B------:R-:W-:Y:S01]  /*2170*/  VIADD R51, R51, 0xffffffff ;  /* 0xffffffff33337836 */ /* 0x000fe20000000000 */
[----:B------:R-:W-:Y:S01]  /*2180*/  ISETP.GE.AND P3, PT, R63, 0x1, PT ;  /* 0x000000013f00780c */ /* 0x000fe20003f66270 */
[----:B--2---:R-:W-:Y:S01]  /*2190*/  IMAD.SHL.U32 R32, R22, 0x1000, RZ ;  /* 0x0000100016207824 */ /* 0x004fe200078e00ff */
[----:B------:R-:W-:Y:S05]  /*21a0*/  YIELD ;  /* 0x0000000000007946 */ /* 0x000fea0003800000 */
[----:B------:R-:W-:Y:S01]  /*21b0*/  SHF.R.S32.HI R59, RZ, 0x1f, R51 ;  /* 0x0000001fff3b7819 */ /* 0x000fe20000011433 */
[-C--:B------:R-:W-:Y:S01]  /*21c0*/  IMAD R5, R53, R51.reuse, RZ ;  /* 0x0000003335057224 */ /* 0x080fe200078e02ff */
[----:B------:R-:W-:Y:S01]  /*21d0*/  BSSY B0, `(.L_x_967) ;  /* 0x000018c000007945 */ /* 0x000fe20003800000 */
[----:B---3--:R-:W-:-:S04]  /*21e0*/  IMAD.WIDE.U32 R14, R54, R51, RZ ;  /* 0x00000033360e7225 */ /* 0x008fc800078e00ff */
[----:B------:R-:W-:Y:S01]  /*21f0*/  IMAD R5, R59, R54, R5 ;  /* 0x000000363b057224 */ /* 0x000fe200078e0205 */
[----:B-1----:R-:W-:-:S03]  /*2200*/  IADD3 R4, P2, R26, R14, RZ ;  /* 0x0000000e1a047210 */ /* 0x002fc60007f5e0ff */
[----:B------:R-:W-:Y:S01]  /*2210*/  IMAD.IADD R81, R15, 0x1, R5 ;  /* 0x000000010f517824 */ /* 0x000fe200078e0205 */
[----:B------:R-:W-:Y:S02]  /*2220*/  IADD3 R5, R69, R32, RZ ;  /* 0x0000002045057210 */ /* 0x000fe40007ffe0ff */
[----:B------:R-:W-:Y:S01]  /*2230*/  LEA R12, P4, R4, R46, 0x1 ;  /* 0x0000002e040c7211 */ /* 0x000fe200078808ff */
        /* <DEDUP_REMOVED lines=43> */
.L_x_971:
[----:B------:R-:W-:Y:S05]  /*24f0*/  BSYNC B1 ;  /* 0x0000000000017941 */ /* 0x000fea0003800000 */
.L_x_970:
[----:B------:R-:W-:Y:S01]  /*2500*/  ISETP.NE.AND P3, PT, R185, 0x3, PT ;  /* 0x00000003b900780c */ /* 0x000fe20003f65270 */
[----:B-----5:R-:W-:Y:S02]  /*2510*/  IMAD.MOV.U32 R4, RZ, RZ, R8 ;  /* 0x000000ffff047224 */ /* 0x020fe400078e0008 */
[----:B------:R-:W-:Y:S02]  /*2520*/  IMAD.MOV.U32 R5, RZ, RZ, R9 ;  /* 0x000000ffff057224 */ /* 0x000fe400078e0009 */
[----:B0-----:R-:W-:Y:S01]  /*2530*/  IMAD.MOV.U32 R6, RZ, RZ, R34 ;  /* 0x000000ffff067224 */ /* 0x001fe200078e0022 */
        /* <DEDUP_REMOVED lines=12> */
[----:B------:R-:W-:Y:S01]  /*2600*/  PRMT R82, R7, 0x7610, R82 ;  /* 0x0000761007527816 */ /* 0x000fe20000000052 */
[----:B------:R-:W-:Y:S06]  /*2610*/  @!P3 BRA `(.L_x_972) ;  /* 0x000000000004b947 */ /* 0x000fec0003800000 */
[----:B------:R-:W-:Y:S01]  /*2620*/  BPT.TRAP 0x1 ;  /* 0x000000040000795c */ /* 0x000fe20000300000 */
.L_x_972:
[----:B------:R-:W-:Y:S01]  /*2630*/  IMAD R72, R22, 0x8, R2 ;  /* 0x0000000816487824 */ /* 0x000fe200078e0202 */
[----:B------:R-:W-:Y:S01]  /*2640*/  SHF.L.U32 R59, R184, 0x1f, RZ ;  /* 0x0000001fb83b7819 */ /* 0x000fe200000006ff */
[----:B------:R-:W-:Y:S03]  /*2650*/  BSSY B1, `(.L_x_973) ;  /* 0x0000003000017945 */ /* 0x000fe60003800000 */
[----:B------:R-:W0:Y:S02]  /*2660*/  SYNCS.PHASECHK.TRANS64.TRYWAIT P5, [R72+URZ+0x38890], R59 ;  /* 0x0388903b480075a7 */ /* 0x000e2400080a017f */
[----:B0-----:R-:W-:Y:S05]  /*2670*/  @!P5 BRA `(.L_x_974) ;  /* 0x000001540014d947 */ /* 0x001fea0003800000 */
.L_x_1175:
[----:B------:R-:W-:Y:S05]  /*2680*/  BSYNC B1 ;  /* 0x0000000000017941 */ /* 0x000fea0003800000 */
.L_x_973:
        /* <DEDUP_REMOVED lines=9> */
[----:B------:R-:W-:Y:S02]  /*2720*/  SHF.R.U64 R74, R34, 0x10, R35 ;  /* 0x00000010224a7819 */ /* 0x000fe40000001223 */
        /* <DEDUP_REMOVED lines=13> */
[C---:B------:R-:W-:Y:S01]  /*2800*/  LOP3.LUT R15, R6.reuse, 0xffff0000, RZ, 0xc0, !PT ;  /* 0xffff0000060f7812 */ /* 0x040fe200078ec0ff */
[----:B------:R-:W-:Y:S01]  /*2810*/  FMUL.FTZ R87, R7, R82 ;  /* 0x0000005207577220 */ /* 0x000fe20000410000 */
[----:B------:R-:W-:Y:S01]  /*2820*/  SHF.L.U32 R14, R6, 0x10, RZ ;  /* 0x00000010060e7819 */ /* 0x000fe200000006ff */
[----:B------:R-:W-:-:S02]  /*2830*/  IMAD.U32 R6, R5, 0x10000, RZ ;  /* 0x0001000005067824 */ /* 0x000fc400078e00ff */
[----:B------:R-:W-:Y:S01]  /*2840*/  FMUL.FTZ R7, R7, R74 ;  /* 0x0000004a07077220 */ /* 0x000fe20000410000 */
[C---:B------:R-:W-:Y:S01]  /*2850*/  IMAD.U32 R5, R4.reuse, 0x10000, RZ ;  /* 0x0001000004057824 */ /* 0x040fe200078e00ff */
        /* <DEDUP_REMOVED lines=24> */
.L_x_979:
[----:B------:R-:W-:Y:S05]  /*29e0*/  BSYNC B2 ;  /* 0x0000000000027941 */ /* 0x000fea0003800000 */
.L_x_978:
[----:B--2---:R1:W-:Y:S02]  /*29f0*/  STG.E.128 desc[UR54][R12.64], R4 ;  /* 0x000000040c007986 */ /* 0x0043e4000c101d36 */
.L_x_977:
[----:B------:R-:W-:Y:S05]  /*2a00*/  BSYNC B1 ;  /* 0x0000000000017941 */ /* 0x000fea0003800000 */
.L_x_976:
[----:B------:R-:W-:Y:S05]  /*2a10*/  @P1 BRA `(.L_x_975) ;  /* 0x00000010001c1947 */ /* 0x000fea0003800000 */
[----:B-1----:R-:W-:Y:S01]  /*2a20*/  IMAD.MOV.U32 R5, RZ, RZ, 0x20 ;  /* 0x00000020ff057424 */ /* 0x002fe200078e00ff */
[----:B------:R-:W-:Y:S01]  /*2a30*/  LOP3.LUT P4, RZ, R186, 0x4, RZ, 0xc0, !PT ;  /* 0x00000004baff7812 */ /* 0x000fe2000788c0ff */
[----:B------:R-:W-:Y:S01]  /*2a40*/  VIADD R14, R42, 0x10 ;  /* 0x000000102a0e7836 */ /* 0x000fe20000000000 */
[----:B------:R-:W-:Y:S02]  /*2a50*/  BSSY B1, `(.L_x_980) ;  /* 0x0000035000017945 */ /* 0x000fe40003800000 */
        /* <DEDUP_REMOVED lines=29> */
[CC--:B------:R-:W-:Y:S01]  /*2c30*/  FMUL.FTZ R7, R9.reuse, R78.reuse ;  /* 0x0000004e09077220 */ /* 0x0c0fe20000410000 */
[-C--:B------:R-:W-:Y:S01]  /*2c40*/  FMUL.FTZ R9, R9, R33.reuse ;  /* 0x0000002109097220 */ /* 0x080fe20000410000 */
[----:B------:R-:W-:Y:S01]  /*2c50*/  IMAD.U32 R6, R5, 0x10000, RZ ;  /* 0x0001000005067824 */ /* 0x000fe200078e00ff */
[----:B------:R-:W-:Y:S01]  /*2c60*/  SHF.L.U32 R5, R4, 0x10, RZ ;  /* 0x0000001004057819 */ /* 0x000fe200000006ff */
[C---:B------:R-:W-:Y:S01]  /*2c70*/  FFMA.FTZ R33, R8.reuse, R33, -R7 ;  /* 0x0000002108217223 */ /* 0x040fe20000010807 */
[----:B------:R-:W-:Y:S01]  /*2c80*/  FFMA.FTZ R8, R8, R78, R9 ;  /* 0x0000004e08087223 */ /* 0x000fe20000010009 */
[----:B------:R-:W-:Y:S01]  /*2c90*/  LOP3.LUT R4, R4, 0xffff0000, RZ, 0xc0, !PT ;  /* 0xffff000004047812 */ /* 0x000fe200078ec0ff */
[C---:B------:R-:W-:Y:S01]  /*2ca0*/  FMUL.FTZ R9, R11.reuse, R74 ;  /* 0x0000004a0b097220 */ /* 0x040fe20000410000 */
[-C--:B------:R-:W-:Y:S01]  /*2cb0*/  FMUL.FTZ R11, R11, R32.reuse ;  /* 0x000000200b0b7220 */ /* 0x080fe20000410000 */
[C---:B------:R-:W-:Y:S01]  /*2cc0*/  FFMA.FTZ R81, R6.reuse, R15, -R81 ;  /* 0x0000000f06517223 */ /* 0x040fe20000010851 */
[----:B------:R-:W-:Y:S01]  /*2cd0*/  FFMA.FTZ R80, R6, R35, R80 ;  /* 0x0000002306507223 */ /* 0x000fe20000010050 */
[----:B------:R-:W-:Y:S01]  /*2ce0*/  FFMA.FTZ R9, R10, R32, -R9 ;  /* 0x000000200a097223 */ /* 0x000fe20000010809 */
[C---:B------:R-:W-:Y:S01]  /*2cf0*/  FMUL.FTZ R6, R4.reuse, R34 ;  /* 0x0000002204067220 */ /* 0x040fe20000410000 */
[----:B------:R-:W-:Y:S01]  /*2d00*/  FMUL.FTZ R7, R4, R14 ;  /* 0x0000000e04077220 */ /* 0x000fe20000410000 */
[----:B------:R-:W-:Y:S01]  /*2d10*/  FFMA.FTZ R10, R10, R74, R11 ;  /* 0x0000004a0a0a7223 */ /* 0x000fe2000001000b */
[----:B------:R-:W-:Y:S01]  /*2d20*/  F2FP.BF16.F32.PACK_AB R8, R8, R33 ;  /* 0x000000210808723e */ /* 0x000fe200000010ff */
[C---:B------:R-:W-:Y:S01]  /*2d30*/  FFMA.FTZ R6, R5.reuse, R14, -R6 ;  /* 0x0000000e05067223 */ /* 0x040fe20000010806 */
[----:B------:R-:W-:Y:S01]  /*2d40*/  FFMA.FTZ R7, R5, R34, R7 ;  /* 0x0000002205077223 */ /* 0x000fe20000010007 */
[----:B------:R-:W-:-:S02]  /*2d50*/  F2FP.BF16.F32.PACK_AB R5, R80, R81 ;  /* 0x000000515005723e */ /* 0x000fc400000010ff */
[----:B------:R-:W-:Y:S02]  /*2d60*/  F2FP.BF16.F32.PACK_AB R9, R10, R9 ;  /* 0x000000090a09723e */ /* 0x000fe400000010ff */
[----:B------:R-:W-:Y:S01]  /*2d70*/  F2FP.BF16.F32.PACK_AB R4, R7, R6 ;  /* 0x000000060704723e */ /* 0x000fe200000010ff */
[----:B------:R-:W-:Y:S02]  /*2d80*/  IMAD.MOV.U32 R6, RZ, RZ, R8 ;  /* 0x000000ffff067224 */ /* 0x000fe400078e0008 */
[----:B------:R-:W-:-:S07]  /*2d90*/  IMAD.MOV.U32 R7, RZ, RZ, R9 ;  /* 0x000000ffff077224 */ /* 0x000fce00078e0009 */
.L_x_981:
[----:B------:R-:W-:Y:S05]  /*2da0*/  BSYNC B1 ;  /* 0x0000000000017941 */ /* 0x000fea0003800000 */
.L_x_980:
[----:B-1----:R1:W-:Y:S01]  /*2db0*/  STG.E.128 desc[UR54][R12.64+0x40], R4 ;  /* 0x000040040c007986 */ /* 0x0023e2000c101d36 */
[----:B------:R-:W-:Y:S05]  /*2dc0*/  BRA `(.L_x_975) ;  /* 0x0000000c00307947 */ /* 0x000fea0003800000 */
.L_x_969:
        /* <DEDUP_REMOVED lines=41> */
.L_x_982:
[----:B------:R-:W-:Y:S01]  /*3060*/  IMAD R72, R22, 0x8, R2 ;  /* 0x0000000816487824 */ /* 0x000fe200078e0202 */
[----:B------:R-:W-:Y:S01]  /*3070*/  SHF.L.U32 R59, R184, 0x1f, RZ ;  /* 0x0000001fb83b7819 */ /* 0x000fe200000006ff */
[----:B------:R-:W-:Y:S03]  /*3080*/  BSSY B1, `(.L_x_983) ;  /* 0x0000003000017945 */ /* 0x000fe60003800000 */
[----:B------:R-:W0:Y:S02]  /*3090*/  SYNCS.PHASECHK.TRANS64.TRYWAIT P5, [R72+URZ+0x38890], R59 ;  /* 0x0388903b480075a7 */ /* 0x000e2400080a017f */
[----:B0-----:R-:W-:Y:S05]  /*30a0*/  @!P5 BRA `(.L_x_984) ;  /* 0x00000148009cd947 */ /* 0x001fea0003800000 */
.L_x_1176:
[----:B------:R-:W-:Y:S05]  /*30b0*/  BSYNC B1 ;  /* 0x0000000000017941 */ /* 0x000fea0003800000 */
.L_x_983:
        /* <DEDUP_REMOVED lines=25> */
[----:B------:R-:W-:-:S04]  /*3250*/  IMAD R15, R189, 0x200, R12 ;  /* 0x00000200bd0f7824 */ /* 0x000fc800078e020c */
[----:B------:R-:W-:-:S04]  /*3260*/  IMAD.IADD R15, R32, 0x1, R15 ;  /* 0x00000001200f7824 */ /* 0x000fc800078e020f */
        /* <DEDUP_REMOVED lines=19> */
[C---:B------:R-:W-:Y:S02]  /*33a0*/  PRMT R74, R92.reuse, 0x5432, R74 ;  /* 0x000054325c4a7816 */ /* 0x040fe4000000004a */
        /* <DEDUP_REMOVED lines=24> */
[----:B------:R-:W-:Y:S01]  /*3530*/  SHF.L.U32 R10, R32, 0x10, RZ ;  /* 0x00000010200a7819 */ /* 0x000fe200000006ff */
[-C--:B------:R-:W-:Y:S01]  /*3540*/  FMUL.FTZ R86, R33, R5.reuse ;  /* 0x0000000521567220 */ /* 0x080fe20000410000 */
[----:B------:R-:W-:Y:S01]  /*3550*/  LOP3.LUT R35, R35, 0xffff0000, RZ, 0xc0, !PT ;  /* 0xffff000023237812 */ /* 0x000fe200078ec0ff */
        /* <DEDUP_REMOVED lines=11> */
[----:B------:R-:W-:Y:S01]  /*3610*/  FMUL.FTZ R10, R10, R5 ;  /* 0x000000050a0a7220 */ /* 0x000fe20000410000 */
[----:B------:R-:W-:Y:S01]  /*3620*/  LOP3.LUT R11, R74, 0xffff0000, RZ, 0xc0, !PT ;  /* 0xffff00004a0b7812 */ /* 0x000fe200078ec0ff */
[----:B------:R-:W-:Y:S01]  /*3630*/  FFMA.FTZ R88, R9, R88, -R6 ;  /* 0x0000005809587223 */ /* 0x000fe20000010806 */
[----:B------:R-:W-:Y:S01]  /*3640*/  LOP3.LUT R12, R12, 0xffff0000, RZ, 0xc0, !PT ;  /* 0xffff00000c0c7812 */ /* 0x000fe200078ec0ff */
[----:B------:R-:W-:-:S02]  /*3650*/  IMAD.U32 R15, R34, 0x10000, RZ ;  /* 0x00010000220f7824 */ /* 0x000fc400078e00ff */
[----:B------:R-:W-:Y:S01]  /*3660*/  FFMA.FTZ R35, R9, R78, R8 ;  /* 0x0000004e09237223 */ /* 0x000fe20000010008 */
        /* <DEDUP_REMOVED lines=27> */
[----:B------:R-:W-:Y:S01]  /*3820*/  F2FP.BF16.F32.PACK_AB R13, R95, R94 ;  /* 0x0000005e5f0d723e */ /* 0x000fe200000010ff */
[----:B------:R-:W-:Y:S01]  /*3830*/  IMAD.MOV.U32 R15, RZ, RZ, R88 ;  /* 0x000000ffff0f7224 */ /* 0x000fe200078e0058 */
[----:B------:R-:W-:-:S02]  /*3840*/  F2FP.BF16.F32.PACK_AB R35, R35, R86 ;  /* 0x000000562323723e */ /* 0x000fc400000010ff */
[----:B------:R-:W-:-:S07]  /*3850*/  F2FP.BF16.F32.PACK_AB R32, R5, R10 ;  /* 0x0000000a0520723e */ /* 0x000fce00000010ff */
.L_x_986:
[----:B------:R-:W-:Y:S05]  /*3860*/  BSYNC B1 ;  /* 0x0000000000017941 */ /* 0x000fea0003800000 */
.L_x_985:
        /* <DEDUP_REMOVED lines=10> */
.L_x_968:
[----:B------:R-:W-:-:S13]  /*3910*/  ISETP.NE.AND P3, PT, R185, 0x3, PT ;  /* 0x00000003b900780c */ /* 0x000fda0003f65270 */
[----:B------:R-:W-:Y:S05]  /*3920*/  @!P3 BRA `(.L_x_987) ;  /* 0x000000000004b947 */ /* 0x000fea0003800000 */
[----:B------:R-:W-:Y:S01]  /*3930*/  BPT.TRAP 0x1 ;  /* 0x000000040000795c */ /* 0x000fe20000300000 */
.L_x_987:
[----:B------:R-:W-:Y:S01]  /*3940*/  LEA R72, R22, R2, 0x3 ;  /* 0x0000000216487211 */ /* 0x000fe200078e18ff */
[----:B------:R-:W-:Y:S01]  /*3950*/  IMAD R58, R51, -0x40, R24 ;  /* 0xffffffc0333a7824 */ /* 0x000fe200078e0218 */
[----:B------:R-:W-:Y:S01]  /*3960*/  SHF.L.U32 R59, R184, 0x1f, RZ ;  /* 0x0000001fb83b7819 */ /* 0x000fe200000006ff */
[----:B------:R-:W-:Y:S03]  /*3970*/  BSSY B1, `(.L_x_988) ;  /* 0x0000005000017945 */ /* 0x000fe60003800000 */
[----:B------:R-:W0:Y:S01]  /*3980*/  SYNCS.PHASECHK.TRANS64.TRYWAIT P5, [R72+URZ+0x38890], R59 ;  /* 0x0388903b480075a7 */ /* 0x000e2200080a017f */
[----:B------:R-:W-:-:S04]  /*3990*/  VIMNMX R58, R58, 0x40, PT ;  /* 0x000000403a3a7848 */ /* 0x000fc80003fe0100 */
[----:B------:R-:W-:Y:S01]  /*39a0*/  ISETP.GE.AND P4, PT, R19, R58, PT ;  /* 0x0000003a1300720c */ /* 0x000fe20003f86270 */
[----:B0-----:R-:W-:-:S12]  /*39b0*/  @!P5 BRA `(.L_x_989) ;  /* 0x00000140006cd947 */ /* 0x001fd80003800000 */
.L_x_1177:
[----:B------:R-:W-:Y:S05]  /*39c0*/  BSYNC B1 ;  /* 0x0000000000017941 */ /* 0x000fea0003800000 */
.L_x_988:
        /* <DEDUP_REMOVED lines=12> */
.L_x_975:
[----:B------:R-:W-:Y:S05]  /*3a90*/  BSYNC B0 ;  /* 0x0000000000007941 */ /* 0x000fea0003800000 */
.L_x_967:
        /* <DEDUP_REMOVED lines=17> */
.L_x_991:
[----:B------:R-:W-:Y:S05]  /*3bb0*/  BSYNC B0 ;  /* 0x0000000000007941 */ /* 0x000fea0003800000 */
.L_x_990:
[----:B------:R-:W4:Y:S01]  /*3bc0*/  SYNCS.PHASECHK.TRANS64.TRYWAIT P5, [R72+URZ+0x388b0], R59 ;  /* 0x0388b03b480075a7 */ /* 0x000f2200080a017f */
[----:B------:R-:W-:Y:S01]  /*3bd0*/  BSSY B0, `(.L_x_992) ;  /* 0x0000003000007945 */ /* 0x000fe20003800000 */
[----:B------:R-:W-:-:S03]  /*3be0*/  ISETP.GE.AND P3, PT, R19, R58, PT ;  /* 0x0000003a1300720c */ /* 0x000fc60003f66270 */
[----:B----4-:R-:W-:Y:S10]  /*3bf0*/  @!P5 BRA `(.L_x_993) ;  /* 0x0000013c00f0d947 */ /* 0x010ff40003800000 */
.L_x_1178:
[----:B------:R-:W-:Y:S05]  /*3c00*/  BSYNC B0 ;  /* 0x0000000000007941 */ /* 0x000fea0003800000 */
.L_x_992:
        /* <DEDUP_REMOVED lines=9> */
[----:B------:R-:W-:Y:S01]  /*3ca0*/  ULDC.64 UR4, c[0x0][0x308] ;  /* 0x0000c20000047ab9 */ /* 0x000fe20000000a00 */
[----:B------:R-:W-:-:S02]  /*3cb0*/  IADD3 R78, R16, 0x140, RZ ;  /* 0x00000140104e7810 */ /* 0x000fc40007ffe0ff */
[----:B------:R-:W-:Y:S01]  /*3cc0*/  IMAD R9, R22, 0x8000, R69 ;  /* 0x0000800016097824 */ /* 0x000fe200078e0245 */
[----:B------:R-:W-:Y:S01]  /*3cd0*/  LEA R58, P5, R6, UR4, 0x1 ;  /* 0x00000004063a7c11 */ /* 0x000fe2000f8a08ff */
[----:B------:R-:W-:Y:S01]  /*3ce0*/  IMAD.IADD R5, R7, 0x1, R5 ;  /* 0x0000000107057824 */ /* 0x000fe200078e0205 */
[----:B------:R-:W-:Y:S01]  /*3cf0*/  ULDC UR4, c[0x0][0x310] ;  /* 0x0000c40000047ab9 */ /* 0x000fe20000000800 */
[----:B------:R-:W-:Y:S02]  /*3d00*/  VIADD R4, R16, 0x40 ;  /* 0x0000004010047836 */ /* 0x000fe40000000000 */
[C---:B------:R-:W-:Y:S01]  /*3d10*/  VIADD R81, R9.reuse, 0x20 ;  /* 0x0000002009517836 */ /* 0x040fe20000000000 */
[----:B0---4-:R-:W-:Y:S01]  /*3d20*/  LEA.HI.X R59, R6, UR5, R5, 0x1, P5 ;  /* 0x00000005063b7c11 */ /* 0x011fe2000a8f0c05 */
[C---:B------:R-:W-:Y:S01]  /*3d30*/  @P3 VIADD R81, R9.reuse, 0xffffffe0 ;  /* 0xffffffe009513836 */ /* 0x040fe20000000000 */
[----:B------:R-:W-:Y:S01]  /*3d40*/  ISETP.GE.AND P5, PT, R16, UR4, PT ;  /* 0x0000000410007c0c */ /* 0x000fe2000bfa6270 */
[----:B------:R-:W-:Y:S01]  /*3d50*/  IMAD R80, R9, 0x2, R2 ;  /* 0x0000000209507824 */ /* 0x000fe200078e0202 */
[----:B------:R-:W-:Y:S01]  /*3d60*/  ISETP.GE.AND P3, PT, R4, UR4, PT ;  /* 0x0000000404007c0c */ /* 0x000fe2000bf66270 */
[----:B---3--:R-:W-:-:S02]  /*3d70*/  VIADD R12, R16, 0x80 ;  /* 0x00000080100c7836 */ /* 0x008fc40000000000 */
[C---:B------:R-:W-:Y:S02]  /*3d80*/  VIADD R13, R16.reuse, 0xc0 ;  /* 0x000000c0100d7836 */ /* 0x040fe40000000000 */
[----:B------:R-:W-:Y:S02]  /*3d90*/  VIADD R74, R16, 0x100 ;  /* 0x00000100104a7836 */ /* 0x000fe40000000000 */
[----:B------:R-:W-:-:S04]  /*3da0*/  IMAD R81, R81, 0x2, R2 ;  /* 0x0000000251517824 */ /* 0x000fc800078e0202 */
        /* <DEDUP_REMOVED lines=55> */
.L_x_995:
[----:B------:R-:W-:Y:S05]  /*4120*/  BSYNC B0 ;  /* 0x0000000000007941 */ /* 0x000fea0003800000 */
.L_x_994:
[----:B------:R-:W-:Y:S01]  /*4130*/  @!PT LDS RZ, [RZ] ;  /* 0x00000000fffff984 */ /* 0x000fe20000000800 */
[----:B------:R-:W-:Y:S01]  /*4140*/  @!PT LDS RZ, [RZ] ;  /* 0x00000000fffff984 */ /* 0x000fe20000000800 */
[----:B------:R-:W-:Y:S01]  /*4150*/  @!PT LDS RZ, [RZ] ;  /* 0x00000000fffff984 */ /* 0x000fe20000000800 */
[----:B------:R-:W-:Y:S01]  /*4160*/  @!PT LDS RZ, [RZ] ;  /* 0x00000000fffff984 */ /* 0x000fe20000000800 */
[----:B------:R5:W-:Y:S06]  /*4170*/  MEMBAR.ALL.CTA ;  /* 0x0000000000007992 */ /* 0x000bec0000008000 */
[----:B-----5:R-:W5:Y:S01]  /*4180*/  FENCE.VIEW.ASYNC.S ;  /* 0x00000000000073c6 */ /* 0x020f620000000000 */
[----:B0---4-:R-:W-:Y:S01]  /*4190*/  @!P4 VIADD R72, R72, 0x388c0 ;  /* 0x000388c04848c836 */ /* 0x011fe20000000000 */
[----:B-----5:R0:W-:Y:S04]  /*41a0*/  BAR.SYNC.DEFER_BLOCKING R62, 0x80 ;  /* 0x0002003e0000751d */ /* 0x0201e80000010000 */
[----:B------:R-:W-:Y:S01]  /*41b0*/  @!P4 PRMT R72, RZ, 0x654, R72 ;  /* 0x00000654ff48c816 */ /* 0x000fe20000000048 */
[----:B------:R-:W-:Y:S01]  /*41c0*/  VIADD R22, R22, 0x1 ;  /* 0x0000000116167836 */ /* 0x000fe20000000000 */
[----:B------:R-:W-:-:S02]  /*41d0*/  PLOP3.LUT P3, PT, PT, PT, PT, 0x8, 0x0 ;  /* 0x000000000000781c */ /* 0x000fc40003f6e170 */
[----:B------:R0:W-:Y:S02]  /*41e0*/  @!P4 SYNCS.ARRIVE.TRANS64.RED.A1T0 RZ, [R72+URZ], RZ ;  /* 0x000000ff48ffc9a7 */ /* 0x0001e4000810043f */
[----:B------:R-:W-:-:S04]  /*41f0*/  ISETP.NE.AND P4, PT, R22, 0x2, PT ;  /* 0x000000021600780c */ /* 0x000fc80003f85270 */
[----:B------:R-:W-:Y:S02]  /*4200*/  SEL R5, RZ, 0x1, P4 ;  /* 0x00000001ff057807 */ /* 0x000fe40002000000 */
[----:B------:R-:W-:Y:S02]  /*4210*/  SEL R22, R22, RZ, P4 ;  /* 0x000000ff16167207 */ /* 0x000fe40002000000 */
[----:B------:R-:W-:Y:S01]  /*4220*/  LOP3.LUT R184, R184, R5, RZ, 0x3c, !PT ;  /* 0x00000005b8b87212 */ /* 0x000fe200078e3cff */
[----:B0-----:R-:W-:Y:S06]  /*4230*/  @P2 BRA `(.L_x_996) ;  /* 0xffffffdc00cc2947 */ /* 0x001fec000383ffff */
.L_x_962:
[----:B-1----:R-:W4:Y:S01]  /*4240*/  LDL R4, [R1+0x4] ;  /* 0x0000040001047983 */ /* 0x002f220000100800 */
        /* <DEDUP_REMOVED lines=32> */
[----:B------:R-:W-:Y:S01]  /*4450*/  CS2R R42, SRZ ;  /* 0x00000000002a7805 */ /* 0x000fe2000001ff00 */
        /* <DEDUP_REMOVED lines=23> */
[----:B------:R-:W-:Y:S01]  /*45d0*/  CS2R R46, SRZ ;  /* 0x00000000002e7805 */ /* 0x000fe2000001ff00 */
[----:B------:R-:W-:Y:S01]  /*45e0*/  IMAD.MOV.U32 R169, RZ, RZ, RZ ;  /* 0x000000ffffa97224 */ /* 0x000fe200078e00ff */
[----:B--2---:R-:W-:Y:S02]  /*45f0*/  CS2R R32, SRZ ;  /* 0x0000000000207805 */ /* 0x004fe4000001ff00 */
[----:B------:R-:W-:Y:S02]  /*4600*/  CS2R R174, SRZ ;  /* 0x0000000000ae7805 */ /* 0x000fe4000001ff00 */
[----:B------:R-:W-:Y:S02]  /*4610*/  CS2R R38, SRZ ;  /* 0x0000000000267805 */ /* 0x000fe4000001ff00 */
[----:B------:R-:W-:Y:S02]  /*4620*/  CS2R R176, SRZ ;  /* 0x0000000000b07805 */ /* 0x000fe4000001ff00 */
[----:B------:R-:W-:-:S02]  /*4630*/  MOV R35, RZ ;  /* 0x000000ff00237202 */ /* 0x000fc40000000f00 */
[----:B------:R-:W-:Y:S01]  /*4640*/  CS2R R28, SRZ ;  /* 0x00000000001c7805 */ /* 0x000fe2000001ff00 */
[----:B------:R-:W-:Y:S02]  /*4650*/  IMAD.MOV.U32 R178, RZ, RZ, RZ ;  /* 0x000000ffffb27224 */ /* 0x000fe400078e00ff */
        /* <DEDUP_REMOVED lines=9> */
.L_x_998:
[----:B------:R-:W-:Y:S05]  /*46f0*/  BSYNC B0 ;  /* 0x0000000000007941 */ /* 0x000fea0003800000 */
.L_x_997:
[----:B------:R-:W-:Y:S01]  /*4700*/  BSSY B7, `(.L_x_999) ;  /* 0x0000aa6000077945 */ /* 0x000fe20003800000 */
[----:B------:R-:W-:Y:S02]  /*4710*/  IMAD.MOV.U32 R179, RZ, RZ, RZ ;  /* 0x000000ffffb37224 */ /* 0x000fe400078e00ff */
[----:B------:R-:W-:Y:S01]  /*4720*/  IMAD.MOV.U32 R181, RZ, RZ, RZ ;  /* 0x000000ffffb57224 */ /* 0x000fe200078e00ff */
[----:B------:R-:W-:Y:S06]  /*4730*/  @!P0 BRA `(.L_x_1000) ;  /* 0x0000001800448947 */ /* 0x000fec0003800000 */
[----:B------:R-:W-:Y:S02]  /*4740*/  ISETP.GE.AND P1, PT, R168, 0x1, PT ;  /* 0x00000001a800780c */ /* 0x000fe40003f26270 */
[----:B------:R-:W-:-:S11]  /*4750*/  PLOP3.LUT P0, PT, PT, PT, PT, 0x80, 0x0 ;  /* 0x000000000000781c */ /* 0x000fd60003f0f070 */
[----:B------:R-:W-:Y:S05]  /*4760*/  @!P1 BRA `(.L_x_1001) ;  /* 0x000000a8007c9947 */ /* 0x000fea0003800000 */
[----:B------:R-:W0:Y:S01]  /*4770*/  SHFL.IDX PT, R0, R217, RZ, 0x1f ;  /* 0x00001fffd9007589 */ /* 0x000e2200000e0000 */
[----:B------:R-:W-:Y:S01]  /*4780*/  IMAD.MOV.U32 R5, RZ, RZ, 0x40000040 ;  /* 0x40000040ff057424 */ /* 0x000fe200078e00ff */
[----:B------:R-:W-:Y:S01]  /*4790*/  ISETP.GE.AND P0, PT, R168, 0x41, PT ;  /* 0x00000041a800780c */ /* 0x000fe20003f06270 */
[----:B------:R-:W-:Y:S01]  /*47a0*/  IMAD.MOV.U32 R7, RZ, RZ, 0x40000040 ;  /* 0x40000040ff077424 */ /* 0x000fe200078e00ff */
[----:B------:R-:W-:Y:S01]  /*47b0*/  BAR.SYNC.DEFER_BLOCKING 0xe, 0x100 ;  /* 0x0384000000007b1d */ /* 0x000fe20000010000 */
[----:B------:R-:W-:Y:S01]  /*47c0*/  IMAD.MOV.U32 R11, RZ, RZ, 0x40000040 ;  /* 0x40000040ff0b7424 */ /* 0x000fe200078e00ff */
[----:B------:R-:W-:Y:S01]  /*47d0*/  R2UR UR5, R5 ;  /* 0x00000000050572ca */ /* 0x000fe200000e0000 */
[----:B------:R-:W-:Y:S01]  /*47e0*/  IMAD.MOV.U32 R9, RZ, RZ, 0x40000040 ;  /* 0x40000040ff097424 */ /* 0x000fe200078e00ff */
[----:B------:R-:W-:Y:S01]  /*47f0*/  R2UR UR7, R7 ;  /* 0x00000000070772ca */ /* 0x000fe200000e0000 */
[----:B------:R-:W-:Y:S01]  /*4800*/  IMAD.MOV.U32 R13, RZ, RZ, 0x40000040 ;  /* 0x40000040ff0d7424 */ /* 0x000fe200078e00ff */
[----:B------:R-:W-:Y:S01]  /*4810*/  BSSY B0, `(.L_x_1002) ;  /* 0x00000f6000007945 */ /* 0x000fe20003800000 */
[----:B------:R-:W-:Y:S01]  /*4820*/  IMAD.MOV.U32 R7, RZ, RZ, 0x40000040 ;  /* 0x40000040ff077424 */ /* 0x000fe200078e00ff */
[----:B------:R-:W1:Y:S01]  /*4830*/  S2R R20, SR_TID.X ;  /* 0x0000000000147919 */ /* 0x000e620000002100 */
[----:B0-----:R-:W-:-:S04]  /*4840*/  LEA.HI R3, R0, R0, RZ, 0x1 ;  /* 0x0000000000037211 */ /* 0x001fc800078f08ff */
[----:B------:R-:W-:Y:S01]  /*4850*/  LOP3.LUT R3, R3, 0x1fffe, RZ, 0xc0, !PT ;  /* 0x0001fffe03037812 */ /* 0x000fe200078ec0ff */
[----:B-----5:R-:W-:-:S04]  /*4860*/  WARPGROUP.ARRIVE ;  /* 0x00000000000079c5 */ /* 0x020fc80000000000 */
[----:B------:R-:W-:Y:S02]  /*4870*/  IMAD.IADD R3, R0, 0x1, -R3 ;  /* 0x0000000100037824 */ /* 0x000fe400078e0a03 */
[----:B------:R-:W-:Y:S02]  /*4880*/  VIADD R0, R2, 0x36400 ;  /* 0x0003640002007836 */ /* 0x000fe40000000000 */
[----:B------:R-:W-:-:S03]  /*4890*/  IMAD R3, R3, 0x8000, R2 ;  /* 0x0000800003037824 */ /* 0x000fc600078e0202 */
[----:B------:R-:W-:Y:S01]  /*48a0*/  SHF.R.U32.HI R0, RZ, 0x4, R0 ;  /* 0x00000004ff007819 */ /* 0x000fe20000011600 */
[----:B------:R-:W-:-:S03]  /*48b0*/  VIADD R3, R3, 0x400 ;  /* 0x0000040003037836 */ /* 0x000fc60000000000 */
[----:B------:R-:W-:Y:S02]  /*48c0*/  LOP3.LUT R0, R0, 0x3fff, RZ, 0xc0, !PT ;  /* 0x00003fff00007812 */ /* 0x000fe400078ec0ff */
[----:B------:R-:W-:Y:S02]  /*48d0*/  SHF.R.U32.HI R3, RZ, 0x4, R3 ;  /* 0x00000004ff037819 */ /* 0x000fe40000011603 */
[----:B------:R-:W-:Y:S02]  /*48e0*/  LOP3.LUT R4, R0, 0x10000, RZ, 0xfc, !PT ;  /* 0x0001000000047812 */ /* 0x000fe400078efcff */
[----:B------:R-:W-:Y:S02]  /*48f0*/  LOP3.LUT R3, R3, 0x3fff, RZ, 0xc0, !PT ;  /* 0x00003fff03037812 */ /* 0x000fe400078ec0ff */
[----:B------:R-:W-:Y:S02]  /*4900*/  R2UR UR4, R4 ;  /* 0x00000000040472ca */ /* 0x000fe400000e0000 */
[----:B------:R-:W-:-:S02]  /*4910*/  LOP3.LUT R15, R3, 0x2000000, RZ, 0xfc, !PT ;  /* 0x02000000030f7812 */ /* 0x000fc400078efcff */
[----:B------:R-:W-:Y:S02]  /*4920*/  IADD3 R10, R4, 0x2, RZ ;  /* 0x00000002040a7810 */ /* 0x000fe40007ffe0ff */
[----:B-1----:R-:W-:Y:S01]  /*4930*/  LOP3.LUT R20, R20, 0x7f, RZ, 0xc0, !PT ;  /* 0x0000007f14147812 */ /* 0x002fe200078ec0ff */
[----:B------:R-:W-:-:S03]  /*4940*/  IMAD R6, R18, 0x1000, R15 ;  /* 0x0000100012067824 */ /* 0x000fc600078e020f */
[----:B------:R-:W-:Y:S01]  /*4950*/  ISETP.NE.AND P2, PT, R20, RZ, PT ;  /* 0x000000ff1400720c */ /* 0x000fe20003f45270 */
[C---:B------:R-:W-:Y:S01]  /*4960*/  VIADD R8, R6.reuse, 0x80 ;  /* 0x0000008006087836 */ /* 0x040fe20000000000 */
[C---:B------:R-:W-:Y:S01]  /*4970*/  R2UR UR6, R6.reuse ;  /* 0x00000000060672ca */ /* 0x040fe200000e0000 */
[C---:B------:R-:W-:Y:S02]  /*4980*/  VIADD R12, R6.reuse, 0x100 ;  /* 0x00000100060c7836 */ /* 0x040fe40000000000 */
[----:B------:R-:W-:-:S08]  /*4990*/  VIADD R6, R6, 0x180 ;  /* 0x0000018006067836 */ /* 0x000fd00000000000 */
[----:B------:R-:W-:Y:S02]  /*49a0*/  @!P2 IMAD R0, R18, 0x8, R2 ;  /* 0x000000081200a824 */ /* 0x000fe400078e0202 */
[----:B------:R-:W-:Y:S01]  /*49b0*/  HGMMA.64x256x16.F32.BF16 R24, gdesc[UR4].tnspB, RZ, !UPT, gsb0 ;  /* 0x43e00000041879f0 */ /* 0x000fe2000c0018ff */
[----:B------:R-:W-:Y:S01]  /*49c0*/  R2UR UR4, R10 ;  /* 0x000000000a0472ca */ /* 0x000fe200000e0000 */
[----:B------:R-:W-:Y:S01]  /*49d0*/  @!P2 VIADD R0, R0, 0x38860 ;  /* 0x000388600000a836 */ /* 0x000fe20000000000 */
[----:B------:R-:W-:Y:S02]  /*49e0*/  R2UR UR5, R11 ;  /* 0x000000000b0572ca */ /* 0x000fe400000e0000 */
[----:B------:R-:W-:Y:S01]  /*49f0*/  R2UR UR6, R8 ;  /* 0x00000000080672ca */ /* 0x000fe200000e0000 */
[----:B------:R-:W-:Y:S01]  /*4a00*/  VIADD R8, R4, 0x4 ;  /* 0x0000000404087836 */ /* 0x000fe20000000000 */
[----:B------:R-:W-:Y:S01]  /*4a10*/  R2UR UR7, R9 ;  /* 0x00000000090772ca */ /* 0x000fe200000e0000 */
[----:B------:R-:W-:Y:S01]  /*4a20*/  IMAD.MOV.U32 R9, RZ, RZ, 0x40000040 ;  /* 0x40000040ff097424 */ /* 0x000fe200078e00ff */
[----:B------:R-:W-:Y:S01]  /*4a30*/  @!P2 PRMT R0, RZ, 0x654, R0 ;  /* 0x00000654ff00a816 */ /* 0x000fe20000000000 */
[----:B------:R-:W-:-:S02]  /*4a40*/  WARPGROUP.DEPBAR.LE gsb0, 0x0 ;  /* 0x00008000000079c5 */ /* 0x000fc40000010000 */
[----:B------:R-:W-:-:S15]  /*4a50*/  WARPGROUP.ARRIVE ;  /* 0x00000000000079c5 */ /* 0x000fde0000000000 */
[----:B------:R-:W-:-:S01]  /*4a60*/  NOP ;  /* 0x0000000000007918 */ /* 0x000fc20000000000 */
[----:B------:R-:W-:Y:S01]  /*4a70*/  HGMMA.64x256x16.F32.BF16 R24, gdesc[UR4].tnspB, R24, gsb0 ;  /* 0x43e00000041879f0 */ /* 0x000fe20008001818 */
[----:B------:R-:W-:Y:S02]  /*4a80*/  R2UR UR4, R8 ;  /* 0x00000000080472ca */ /* 0x000fe400000e0000 */
[----:B------:R-:W-:Y:S02]  /*4a90*/  R2UR UR5, R9 ;  /* 0x00000000090572ca */ /* 0x000fe400000e0000 */
[----:B------:R-:W-:Y:S01]  /*4aa0*/  R2UR UR6, R12 ;  /* 0x000000000c0672ca */ /* 0x000fe200000e0000 */
[----:B------:R-:W-:Y:S01]  /*4ab0*/  VIADD R12, R4, 0x6 ;  /* 0x00000006040c7836 */ /* 0x000fe20000000000 */
[----:B------:R-:W-:Y:S01]  /*4ac0*/  R2UR UR7, R13 ;  /* 0x000000000d0772ca */ /* 0x000fe200000e0000 */
[----:B------:R-:W-:Y:S01]  /*4ad0*/  IMAD.MOV.U32 R13, RZ, RZ, 0x40000040 ;  /* 0x40000040ff0d7424 */ /* 0x000fe200078e00ff */
[----:B------:R-:W-:Y:S02]  /*4ae0*/  WARPGROUP.DEPBAR.LE gsb0, 0x0 ;  /* 0x00008000000079c5 */ /* 0x000fe40000010000 */
[----:B------:R-:W-:-:S15]  /*4af0*/  WARPGROUP.ARRIVE ;  /* 0x00000000000079c5 */ /* 0x000fde0000000000 */
[----:B------:R-:W-:-:S02]  /*4b00*/  NOP ;  /* 0x0000000000007918 */ /* 0x000fc40000000000 */
        /* <DEDUP_REMOVED lines=12> */
[----:B------:R-:W-:Y:S05]  /*4bd0*/  @!P0 BRA `(.L_x_1003) ;  /* 0x0000000800e48947 */ /* 0x000fea0003800000 */
[----:B------:R-:W-:-:S07]  /*4be0*/  VIADD R182, R182, 0xfffffffe ;  /* 0xfffffffeb6b67836 */ /* 0x000fce0000000000 */
.L_x_1004:
[----:B------:R-:W-:Y:S01]  /*4bf0*/  BAR.SYNC.DEFER_BLOCKING 0xe, 0x100 ;  /* 0x0384000000007b1d */ /* 0x000fe20000010000 */
[----:B------:R-:W-:Y:S01]  /*4c00*/  IMAD R3, R18, 0x40, R188 ;  /* 0x0000004012037824 */ /* 0x000fe200078e02bc */
[----:B------:R-:W-:Y:S01]  /*4c10*/  R2UR UR4, R4 ;  /* 0x00000000040472ca */ /* 0x000fe200000e0000 */
[----:B------:R-:W-:Y:S01]  /*4c20*/  VIADD R18, R18, 0x1 ;  /* 0x0000000112127836 */ /* 0x000fe20000000000 */
[----:B------:R-:W-:Y:S01]  /*4c30*/  R2UR UR5, R5 ;  /* 0x00000000050572ca */ /* 0x000fe200000e0000 */
[----:B------:R-:W-:Y:S01]  /*4c40*/  IMAD.MOV.U32 R7, RZ, RZ, 0x40000040 ;  /* 0x40000040ff077424 */ /* 0x000fe200078e00ff */
[----:B------:R-:W-:Y:S01]  /*4c50*/  LEA R3, R3, R2, 0x2 ;  /* 0x0000000203037211 */ /* 0x000fe200078e10ff */
[----:B------:R-:W-:Y:S01]  /*4c60*/  IMAD.MOV.U32 R21, RZ, RZ, 0x40000040 ;  /* 0x40000040ff157424 */ /* 0x000fe200078e00ff */
[C---:B------:R-:W-:Y:S02]  /*4c70*/  ISETP.NE.AND P0, PT, R18.reuse, 0x2, PT ;  /* 0x000000021200780c */ /* 0x040fe40003f05270 */
[----:B------:R-:W-:Y:S01]  /*4c80*/  R2UR UR7, R7 ;  /* 0x00000000070772ca */ /* 0x000fe200000e0000 */
[----:B------:R-:W-:Y:S01]  /*4c90*/  IMAD.MOV.U32 R7, RZ, RZ, 0x40000040 ;  /* 0x40000040ff077424 */ /* 0x000fe200078e00ff */
[----:B------:R-:W-:-:S02]  /*4ca0*/  SEL R18, R18, RZ, P0 ;  /* 0x000000ff12127207 */ /* 0x000fc40000000000 */
[C---:B------:R-:W-:Y:S01]  /*4cb0*/  ISETP.GT.AND P1, PT, R182.reuse, RZ, PT ;  /* 0x000000ffb600720c */ /* 0x040fe20003f24270 */
[----:B------:R-:W-:Y:S02]  /*4cc0*/  VIADD R182, R182, 0xffffffff ;  /* 0xffffffffb6b67836 */ /* 0x000fe40000000000 */
[----:B------:R-:W-:-:S04]  /*4cd0*/  IMAD R6, R18, 0x1000, R15 ;  /* 0x0000100012067824 */ /* 0x000fc800078e020f */
[C---:B------:R-:W-:Y:S01]  /*4ce0*/  VIADD R20, R6.reuse, 0x80 ;  /* 0x0000008006147836 */ /* 0x040fe20000000000 */
[----:B------:R-:W-:Y:S01]  /*4cf0*/  R2UR UR6, R6 ;  /* 0x00000000060672ca */ /* 0x000fe200000e0000 */
[----:B0-----:R-:W0:Y:S04]  /*4d00*/  LDS R0, [R3+0x38400] ;  /* 0x0384000003007984 */ /* 0x001e280000000800 */
        /* <DEDUP_REMOVED lines=129> */
[----:B------:R-:W-:-:S04]  /*5520*/  @!P2 IMAD R0, R18, 0x8, R2 ;  /* 0x000000081200a824 */ /* 0x000fc800078e0202 */
[----:B------:R-:W-:Y:S01]  /*5530*/  @!P2 VIADD R0, R0, 0x38860 ;  /* 0x000388600000a836 */ /* 0x000fe20000000000 */
[----:B------:R-:W-:-:S04]  /*5540*/  WARPGROUP.ARRIVE ;  /* 0x00000000000079c5 */ /* 0x000fc80000000000 */
[----:B------:R-:W-:Y:S02]  /*5550*/  @!P2 PRMT R0, RZ, 0x654, R0 ;  /* 0x00000654ff00a816 */ /* 0x000fe40000000000 */
[----:B------:R-:W-:Y:S01]  /*5560*/  HGMMA.64x256x16.F32.BF16 R24, gdesc[UR4].tnspB, R24, gsb0 ;  /* 0x43e00000041879f0 */ /* 0x000fe20008001818 */
[----:B------:R-:W-:Y:S02]  /*5570*/  R2UR UR4, R10 ;  /* 0x000000000a0472ca */ /* 0x000fe400000e0000 */
[----:B------:R-:W-:Y:S02]  /*5580*/  R2UR UR5, R11 ;  /* 0x000000000b0572ca */ /* 0x000fe400000e0000 */
[----:B------:R-:W-:Y:S01]  /*5590*/  R2UR UR6, R20 ;  /* 0x00000000140672ca */ /* 0x000fe200000e0000 */
[----:B------:R-:W-:Y:S01]  /*55a0*/  VIADD R20, R6, 0x100 ;  /* 0x0000010006147836 */ /* 0x000fe20000000000 */
[----:B------:R-:W-:Y:S01]  /*55b0*/  R2UR UR7, R21 ;  /* 0x00000000150772ca */ /* 0x000fe200000e0000 */
[----:B------:R-:W-:-:S02]  /*55c0*/  IMAD.MOV.U32 R21, RZ, RZ, 0x40000040 ;  /* 0x40000040ff157424 */ /* 0x000fc400078e00ff */
[----:B------:R-:W-:Y:S01]  /*55d0*/  VIADD R6, R6, 0x180 ;  /* 0x0000018006067836 */ /* 0x000fe20000000000 */
[----:B------:R-:W-:Y:S02]  /*55e0*/  WARPGROUP.DEPBAR.LE gsb0, 0x0 ;  /* 0x00008000000079c5 */ /* 0x000fe40000010000 */
[----:B------:R-:W-:-:S15]  /*55f0*/  WARPGROUP.ARRIVE ;  /* 0x00000000000079c5 */ /* 0x000fde0000000000 */
        /* <DEDUP_REMOVED lines=19> */
[----:B------:R0:W-:Y:S02]  /*5730*/  @!P2 SYNCS.ARRIVE.TRANS64.RED.A1T0 RZ, [R0+URZ], RZ ;  /* 0x000000ff00ffa9a7 */ /* 0x0001e4000810043f */
[----:B0-----:R-:W-:-:S04]  /*5740*/  SEL R0, RZ, 0x1, P0 ;  /* 0x00000001ff007807 */ /* 0x001fc80000000000 */
[----:B------:R-:W-:Y:S01]  /*5750*/  LOP3.LUT R23, R23, R0, RZ, 0x3c, !PT ;  /* 0x0000000017177212 */ /* 0x000fe200078e3cff */
[----:B------:R-:W-:Y:S06]  /*5760*/  @P1 BRA `(.L_x_1004) ;  /* 0xfffffff400201947 */ /* 0x000fec000383ffff */
.L_x_1003:
[----:B------:R-:W-:Y:S05]  /*5770*/  BSYNC B0 ;  /* 0x0000000000007941 */ /* 0x000fea0003800000 */
.L_x_1002:
[----:B------:R-:W-:Y:S01]  /*5780*/  BAR.SYNC.DEFER_BLOCKING 0xe, 0x100 ;  /* 0x0384000000007b1d */ /* 0x000fe20000010000 */
[C---:B------:R-:W-:Y:S01]  /*5790*/  IMAD R3, R18.reuse, 0x40, R188 ;  /* 0x0000004012037824 */ /* 0x040fe200078e02bc */
[----:B------:R-:W-:Y:S01]  /*57a0*/  PLOP3.LUT P0, PT, PT, PT, PT, 0x8, 0x0 ;  /* 0x000000000000781c */ /* 0x000fe20003f0e170 */
[----:B------:R-:W-:Y:S02]  /*57b0*/  VIADD R18, R18, 0x1 ;  /* 0x0000000112127836 */ /* 0x000fe40000000000 */
[----:B------:R-:W-:-:S03]  /*57c0*/  IMAD R3, R3, 0x4, R2 ;  /* 0x0000000403037824 */ /* 0x000fc600078e0202 */
[----:B------:R-:W-:-:S04]  /*57d0*/  ISETP.NE.AND P1, PT, R18, 0x2, PT ;  /* 0x000000021200780c */ /* 0x000fc80003f25270 */
[----:B------:R-:W-:Y:S02]  /*57e0*/  SEL R4, RZ, 0x1, P1 ;  /* 0x00000001ff047807 */ /* 0x000fe40000800000 */
[----:B------:R-:W-:Y:S02]  /*57f0*/  SEL R18, R18, RZ, P1 ;  /* 0x000000ff12127207 */ /* 0x000fe40000800000 */
[----:B------:R-:W-:Y:S01]  /*5800*/  LOP3.LUT R23, R23, R4, RZ, 0x3c, !PT ;  /* 0x0000000417177212 */ /* 0x000fe200078e3cff */
        /* <DEDUP_REMOVED lines=132> */
.L_x_1000:
        /* <DEDUP_REMOVED lines=31> */
.L_x_1006:
[----:B------:R-:W-:Y:S05]  /*6240*/  BSYNC B6 ;  /* 0x0000000000067941 */ /* 0x000fea0003800000 */
.L_x_1005:
        /* <DEDUP_REMOVED lines=12> */
.L_x_1010:
[----:B-1----:R1:W2:Y:S02]  /*6310*/  SYNCS.PHASECHK.TRANS64.TRYWAIT P0, [R2+URZ+0x38800], R5 ;  /* 0x03880005020075a7 */ /* 0x0022a4000800017f */
[----:B--2---:R-:W-:Y:S05]  /*6320*/  @!P0 NANOSLEEP.SYNCS 0x989680 ;  /* 0x009896800000895d */ /* 0x004fea0003900000 */
[----:B------:R-:W2:Y:S02]  /*6330*/  @!P0 SYNCS.PHASECHK.TRANS64 P0, [R2+URZ+0x38800], R5 ;  /* 0x03880005020085a7 */ /* 0x000ea4000800007f */
[----:B--2---:R-:W-:Y:S05]  /*6340*/  @!P0 BRA `(.L_x_1010) ;  /* 0xfffffffc00f08947 */ /* 0x004fea000383ffff */
.L_x_1009:
[----:B------:R-:W-:Y:S05]  /*6350*/  BSYNC B0 ;  /* 0x0000000000007941 */ /* 0x000fea0003800000 */
.L_x_1008:
[----:B------:R-:W-:Y:S05]  /*6360*/  BRA `(.L_x_1011) ;  /* 0x00000020007c7947 */ /* 0x000fea0003800000 */
.L_x_1007:
        /* <DEDUP_REMOVED lines=13> */
[-C--:B------:R-:W-:Y:S01]  /*6440*/  IADD3 R3, P6, R29, R4.reuse, RZ ;  /* 0x000000041d037210 */ /* 0x080fe20007fde0ff */
[----:B------:R-:W-:Y:S01]  /*6450*/  IMAD.WIDE.U32 R6, R27, UR6, RZ ;  /* 0x000000061b067c25 */ /* 0x000fe2000f8e00ff */
[----:B------:R-:W-:Y:S02]  /*6460*/  IADD3 R11, R11, R5, RZ ;  /* 0x000000050b0b7210 */ /* 0x000fe40007ffe0ff */
[----:B------:R-:W-:Y:S01]  /*6470*/  SHF.R.S32.HI R12, RZ, 0x1f, R29 ;  /* 0x0000001fff0c7819 */ /* 0x000fe2000001141d */
[----:B------:R-:W-:Y:S01]  /*6480*/  IMAD R9, R27, UR7, R0 ;  /* 0x000000071b097c24 */ /* 0x000fe2000f8e0200 */
[----:B------:R-:W-:Y:S01]  /*6490*/  LEA R24, P2, R4, UR4, 0x1 ;  /* 0x0000000404187c11 */ /* 0x000fe2000f8408ff */
[----:B------:R-:W-:Y:S01]  /*64a0*/  ULDC.64 UR6, c[0x0][0x3e0] ;  /* 0x0000f80000067ab9 */ /* 0x000fe20000000a00 */
[----:B------:R-:W-:Y:S01]  /*64b0*/  IADD3 R5, P1, R16, R4, RZ ;  /* 0x0000000410057210 */ /* 0x000fe20007f3e0ff */
[--C-:B------:R-:W-:Y:S01]  /*64c0*/  IMAD.X R10, R12, 0x1, R11.reuse, P6 ;  /* 0x000000010c0a7824 */ /* 0x100fe200030e060b */
[----:B------:R-:W-:Y:S01]  /*64d0*/  LEA.HI.X R26, R4, UR5, R11, 0x1, P2 ;  /* 0x00000005041a7c11 */ /* 0x000fe200090f0c0b */
[----:B------:R-:W-:Y:S01]  /*64e0*/  IMAD.IADD R9, R9, 0x1, R7 ;  /* 0x0000000109097824 */ /* 0x000fe200078e0207 */
[-C--:B------:R-:W-:Y:S01]  /*64f0*/  IADD3 R8, P2, R29, R6.reuse, RZ ;  /* 0x000000061d087210 */ /* 0x080fe20007f5e0ff */
[----:B------:R-:W-:Y:S01]  /*6500*/  IMAD.X R4, R14, 0x1, R11, P1 ;  /* 0x000000010e047824 */ /* 0x000fe200008e060b */
[----:B------:R-:W-:-:S02]  /*6510*/  IADD3 R0, P4, R16, R6, RZ ;  /* 0x0000000610007210 */ /* 0x000fc40007f9e0ff */
[C---:B------:R-:W-:Y:S01]  /*6520*/  LEA R32, P5, R3.reuse, UR4, 0x1 ;  /* 0x0000000403207c11 */ /* 0x040fe2000f8a08ff */
[--C-:B------:R-:W-:Y:S01]  /*6530*/  IMAD.X R7, R12, 0x1, R9.reuse, P2 ;  /* 0x000000010c077824 */ /* 0x100fe200010e0609 */
[----:B------:R-:W-:Y:S02]  /*6540*/  LEA R27, P3, R6, UR6, 0x1 ;  /* 0x00000006061b7c11 */ /* 0x000fe4000f8608ff */
[----:B------:R-:W-:Y:S01]  /*6550*/  LEA.HI.X R33, R3, UR5, R10, 0x1, P5 ;  /* 0x0000000503217c11 */ /* 0x000fe2000a8f0c0a */
[----:B------:R-:W-:Y:S01]  /*6560*/  IMAD.X R3, R14, 0x1, R9, P4 ;  /* 0x000000010e037824 */ /* 0x000fe200020e0609 */
[----:B------:R-:W-:Y:S02]  /*6570*/  LEA R34, P6, R8, UR6, 0x1 ;  /* 0x0000000608227c11 */ /* 0x000fe4000f8c08ff */
[----:B------:R-:W-:Y:S02]  /*6580*/  LEA R36, P1, R5, UR4, 0x1 ;  /* 0x0000000405247c11 */ /* 0x000fe4000f8208ff */
[----:B------:R-:W-:-:S02]  /*6590*/  LEA R38, P2, R0, UR6, 0x1 ;  /* 0x0000000600267c11 */ /* 0x000fc4000f8408ff */
[----:B------:R-:W-:Y:S02]  /*65a0*/  LEA.HI.X R35, R8, UR7, R7, 0x1, P6 ;  /* 0x0000000708237c11 */ /* 0x000fe4000b0f0c07 */
        /* <DEDUP_REMOVED lines=20> */
.L_x_1013:
[----:B------:R-:W-:Y:S05]  /*66f0*/  BSYNC B6 ;  /* 0x0000000000067941 */ /* 0x000fea0003800000 */
.L_x_1012:
        /* <DEDUP_REMOVED lines=18> */
[C---:B------:R-:W-:Y:S01]  /*6820*/  IADD3 R0, R29.reuse, 0x10, RZ ;  /* 0x000000101d007810 */ /* 0x040fe20007ffe0ff */
        /* <DEDUP_REMOVED lines=11> */
.L_x_1017:
[----:B------:R-:W-:Y:S05]  /*68e0*/  BSYNC B1 ;  /* 0x0000000000017941 */ /* 0x000fea0003800000 */
.L_x_1016:
[----:B------:R-:W-:Y:S01]  /*68f0*/  UMOV UR4, 0xffffffff ;  /* 0xffffffff00047882 */ /* 0x000fe20000000000 */
[----:B-----5:R-:W-:Y:S01]  /*6900*/  IMAD.MOV.U32 R25, RZ, RZ, R8 ;  /* 0x000000ffff197224 */ /* 0x020fe200078e0008 */
[--C-:B------:R-:W-:Y:S01]  /*6910*/  SHF.R.U64 R37, R8, 0x10, R9.reuse ;  /* 0x0000001008257819 */ /* 0x100fe20000001209 */
[--C-:B------:R-:W-:Y:S01]  /*6920*/  IMAD.MOV.U32 R31, RZ, RZ, R9.reuse ;  /* 0x000000ffff1f7224 */ /* 0x100fe200078e0009 */
[----:B------:R-:W-:Y:S02]  /*6930*/  SHF.R.U32.HI R38, RZ, 0x10, R9 ;  /* 0x00000010ff267819 */ /* 0x000fe40000011609 */
[----:B------:R-:W-:Y:S01]  /*6940*/  LEA.HI R0, R213, R213, RZ, 0x1 ;  /* 0x000000d5d5007211 */ /* 0x000fe200078f08ff */
[----:B------:R-:W-:Y:S06]  /*6950*/  BRA.DIV UR4, `(.L_x_1018) ;  /* 0x0000011204ac7947 */ /* 0x000fec000b800000 */
.L_x_1181:
[----:B------:R-:W-:Y:S01]  /*6960*/  UMOV UR4, 0xffffffff ;  /* 0xffffffff00047882 */ /* 0x000fe20000000000 */
[----:B------:R-:W-:Y:S02]  /*6970*/  LOP3.LUT R0, R0, 0xfffffffe, RZ, 0xc0, !PT ;  /* 0xfffffffe00007812 */ /* 0x000fe400078ec0ff */
[----:B------:R-:W-:Y:S05]  /*6980*/  BRA.DIV UR4, `(.L_x_1019) ;  /* 0x0000011204c87947 */ /* 0x000fea000b800000 */
.L_x_1184:
[----:B------:R-:W-:Y:S01]  /*6990*/  UMOV UR4, 0xffffffff ;  /* 0xffffffff00047882 */ /* 0x000fe20000000000 */
[----:B------:R-:W-:Y:S02]  /*69a0*/  IMAD.IADD R3, R213, 0x1, -R0 ;  /* 0x00000001d5037824 */ /* 0x000fe400078e0a00 */
[----:B------:R-:W-:Y:S05]  /*69b0*/  BRA.DIV UR4, `(.L_x_1020) ;  /* 0x0000011204e47947 */ /* 0x000fea000b800000 */
.L_x_1187:
[----:B------:R-:W-:Y:S01]  /*69c0*/  UMOV UR4, 0xffffffff ;  /* 0xffffffff00047882 */ /* 0x000fe20000000000 */
[----:B------:R-:W-:Y:S02]  /*69d0*/  SHF.L.U32 R9, R3, 0x1f, RZ ;  /* 0x0000001f03097819 */ /* 0x000fe400000006ff */
[----:B------:R-:W-:Y:S05]  /*69e0*/  BRA.DIV UR4, `(.L_x_1021) ;  /* 0x0000011604007947 */ /* 0x000fea000b800000 */
.L_x_1190:
[----:B------:R-:W1:Y:S01]  /*69f0*/  SYNCS.PHASECHK.TRANS64.TRYWAIT P0, [R2+URZ+0x38800], R9 ;  /* 0x03880009020075a7 */ /* 0x000e62000800017f */
[----:B------:R-:W-:Y:S01]  /*6a00*/  LOP3.LUT P2, RZ, R186, 0x4, RZ, 0xc0, !PT ;  /* 0x00000004baff7812 */ /* 0x000fe2000784c0ff */
[----:B------:R-:W-:Y:S01]  /*6a10*/  IMAD R11, R189, 0x200, R10 ;  /* 0x00000200bd0b7824 */ /* 0x000fe200078e020a */
[----:B------:R-:W-:Y:S01]  /*6a20*/  SHF.R.U64 R12, R20, 0x10, R21 ;  /* 0x00000010140c7819 */ /* 0x000fe20000001215 */
[----:B0-----:R-:W-:Y:S01]  /*6a30*/  IMAD.MOV.U32 R35, RZ, RZ, R6 ;  /* 0x000000ffff237224 */ /* 0x001fe200078e0006 */
[----:B------:R-:W-:Y:S01]  /*6a40*/  SHF.R.U64 R6, R6, 0x10, R7 ;  /* 0x0000001006067819 */ /* 0x000fe20000001207 */
[----:B------:R-:W-:Y:S01]  /*6a50*/  IMAD R8, R11, 0x2, R2 ;  /* 0x000000020b087824 */ /* 0x000fe200078e0202 */
[----:B------:R-:W-:Y:S01]  /*6a60*/  SHF.R.U64 R11, R4, 0x10, R5 ;  /* 0x00000010040b7819 */ /* 0x000fe20000001205 */
[----:B------:R-:W-:Y:S01]  /*6a70*/  IMAD.MOV.U32 R10, RZ, RZ, R20 ;  /* 0x000000ffff0a7224 */ /* 0x000fe200078e0014 */
[--C-:B------:R-:W-:Y:S01]  /*6a80*/  SHF.R.U32.HI R13, RZ, 0x10, R21.reuse ;  /* 0x00000010ff0d7819 */ /* 0x100fe20000011615 */
[----:B------:R-:W-:Y:S01]  /*6a90*/  IMAD.MOV.U32 R32, RZ, RZ, R21 ;  /* 0x000000ffff207224 */ /* 0x000fe200078e0015 */
[----:B------:R-:W-:Y:S01]  /*6aa0*/  BSSY B1, `(.L_x_1022) ;  /* 0x0000012000017945 */ /* 0x000fe20003800000 */
[----:B------:R-:W-:Y:S01]  /*6ab0*/  IMAD.MOV.U32 R33, RZ, RZ, R4 ;  /* 0x000000ffff217224 */ /* 0x000fe200078e0004 */
[----:B------:R-:W-:Y:S01]  /*6ac0*/  PRMT R28, R31, 0x5410, R38 ;  /* 0x000054101f1c7816 */ /* 0x000fe20000000026 */
[--C-:B------:R-:W-:Y:S01]  /*6ad0*/  IMAD.MOV.U32 R34, RZ, RZ, R5.reuse ;  /* 0x000000ffff227224 */ /* 0x100fe200078e0005 */
[----:B------:R-:W-:Y:S01]  /*6ae0*/  SHF.R.U32.HI R5, RZ, 0x10, R5 ;  /* 0x00000010ff057819 */ /* 0x000fe20000011605 */
[--C-:B------:R-:W-:Y:S01]  /*6af0*/  IMAD.MOV.U32 R36, RZ, RZ, R7.reuse ;  /* 0x000000ffff247224 */ /* 0x100fe200078e0007 */
[----:B------:R-:W-:Y:S01]  /*6b00*/  SHF.R.U32.HI R7, RZ, 0x10, R7 ;  /* 0x00000010ff077819 */ /* 0x000fe20000011607 */
[C---:B------:R-:W-:Y:S01]  /*6b10*/  VIADD R4, R8.reuse, 0x20400 ;  /* 0x0002040008047836 */ /* 0x040fe20000000000 */
[----:B------:R-:W-:Y:S01]  /*6b20*/  PRMT R27, R25, 0x5410, R37 ;  /* 0x00005410191b7816 */ /* 0x000fe20000000025 */
[----:B------:R-:W-:Y:S01]  /*6b30*/  VIADD R0, R8, 0x20440 ;  /* 0x0002044008007836 */ /* 0x000fe20000000000 */
[----:B------:R-:W-:Y:S01]  /*6b40*/  PRMT R31, R10, 0x5410, R12 ;  /* 0x000054100a1f7816 */ /* 0x000fe2000000000c */
[----:B------:R-:W-:Y:S01]  /*6b50*/  @P2 VIADD R0, R4, 0xffffffc0 ;  /* 0xffffffc004002836 */ /* 0x000fe20000000000 */
[----:B------:R-:W-:-:S02]  /*6b60*/  PRMT R32, R32, 0x5410, R13 ;  /* 0x0000541020207816 */ /* 0x000fc4000000000d */
[----:B------:R-:W-:Y:S02]  /*6b70*/  PRMT R33, R33, 0x5410, R11 ;  /* 0x0000541021217816 */ /* 0x000fe4000000000b */
[----:B------:R-:W-:Y:S02]  /*6b80*/  PRMT R34, R34, 0x5410, R5 ;  /* 0x0000541022227816 */ /* 0x000fe40000000005 */
[----:B------:R-:W-:Y:S02]  /*6b90*/  PRMT R35, R35, 0x5410, R6 ;  /* 0x0000541023237816 */ /* 0x000fe40000000006 */
[----:B------:R-:W-:Y:S01]  /*6ba0*/  PRMT R36, R36, 0x5410, R7 ;  /* 0x0000541024247816 */ /* 0x000fe20000000007 */
[----:B-1----:R-:W-:Y:S06]  /*6bb0*/  @!P0 BRA `(.L_x_1023) ;  /* 0x0000011000b48947 */ /* 0x002fec0003800000 */
.L_x_1191:
[----:B------:R-:W-:Y:S05]  /*6bc0*/  BSYNC B1 ;  /* 0x0000000000017941 */ /* 0x000fea0003800000 */
.L_x_1022:
        /* <DEDUP_REMOVED lines=8> */
[----:B------:R-:W0:Y:S01]  /*6c50*/  LDS.128 R4, [R8+0x20400] ;  /* 0x0204000008047984 */ /* 0x000e220000000c00 */
[----:B------:R-:W-:Y:S01]  /*6c60*/  IMAD.U32 R15, R33, 0x10000, RZ ;  /* 0x00010000210f7824 */ /* 0x000fe200078e00ff */
[C---:B------:R-:W-:Y:S01]  /*6c70*/  LOP3.LUT R14, R27.reuse, 0xffff0000, RZ, 0xc0, !PT ;  /* 0xffff00001b0e7812 */ /* 0x040fe200078ec0ff */
[----:B------:R-:W-:Y:S01]  /*6c80*/  IMAD.U32 R13, R27, 0x10000, RZ ;  /* 0x000100001b0d7824 */ /* 0x000fe200078e00ff */
[----:B------:R-:W-:Y:S02]  /*6c90*/  LOP3.LUT R20, R33, 0xffff0000, RZ, 0xc0, !PT ;  /* 0xffff000021147812 */ /* 0x000fe400078ec0ff */
[C---:B0-----:R-:W-:Y:S01]  /*6ca0*/  SHF.L.U32 R9, R4.reuse, 0x10, RZ ;  /* 0x0000001004097819 */ /* 0x041fe200000006ff */
[C---:B------:R-:W-:Y:S01]  /*6cb0*/  IMAD.U32 R10, R5.reuse, 0x10000, RZ ;  /* 0x00010000050a7824 */ /* 0x040fe200078e00ff */
[----:B------:R-:W-:Y:S01]  /*6cc0*/  LOP3.LUT R4, R4, 0xffff0000, RZ, 0xc0, !PT ;  /* 0xffff000004047812 */ /* 0x000fe200078ec0ff */
[C---:B------:R-:W-:Y:S01]  /*6cd0*/  IMAD.U32 R11, R6.reuse, 0x10000, RZ ;  /* 0x00010000060b7824 */ /* 0x040fe200078e00ff */
[----:B------:R-:W-:Y:S01]  /*6ce0*/  LOP3.LUT R5, R5, 0xffff0000, RZ, 0xc0, !PT ;  /* 0xffff000005057812 */ /* 0x000fe200078ec0ff */
[----:B------:R-:W-:Y:S01]  /*6cf0*/  IMAD.U32 R12, R7, 0x10000, RZ ;  /* 0x00010000070c7824 */ /* 0x000fe200078e00ff */
[----:B------:R-:W-:Y:S01]  /*6d00*/  LOP3.LUT R6, R6, 0xffff0000, RZ, 0xc0, !PT ;  /* 0xffff000006067812 */ /* 0x000fe200078ec0ff */
[C---:B------:R-:W-:Y:S01]  /*6d10*/  FMUL.FTZ R24, R4.reuse, R15 ;  /* 0x0000000f04187220 */ /* 0x040fe20000410000 */
[-C--:B------:R-:W-:Y:S01]  /*6d20*/  FMUL.FTZ R4, R4, R13.reuse ;  /* 0x0000000d04047220 */ /* 0x080fe20000410000 */
[C---:B------:R-:W-:Y:S01]  /*6d30*/  FMUL.FTZ R21, R5.reuse, R20 ;  /* 0x0000001405157220 */ /* 0x040fe20000410000 */
[----:B------:R-:W-:Y:S01]  /*6d40*/  FMUL.FTZ R25, R5, R14 ;  /* 0x0000000e05197220 */ /* 0x000fe20000410000 */
[----:B------:R-:W-:Y:S01]  /*6d50*/  FFMA.FTZ R24, R9, R13, -R24 ;  /* 0x0000000d09187223 */ /* 0x000fe20000010818 */
[----:B------:R-:W-:Y:S01]  /*6d60*/  LOP3.LUT R7, R7, 0xffff0000, RZ, 0xc0, !PT ;  /* 0xffff000007077812 */ /* 0x000fe200078ec0ff */
[----:B------:R-:W-:Y:S01]  /*6d70*/  FFMA.FTZ R15, R9, R15, R4 ;  /* 0x0000000f090f7223 */ /* 0x000fe20000010004 */
[C---:B------:R-:W-:Y:S01]  /*6d80*/  LOP3.LUT R13, R34.reuse, 0xffff0000, RZ, 0xc0, !PT ;  /* 0xffff0000220d7812 */ /* 0x040fe200078ec0ff */
[----:B------:R-:W-:Y:S01]  /*6d90*/  IMAD.U32 R9, R34, 0x10000, RZ ;  /* 0x0001000022097824 */ /* 0x000fe200078e00ff */
[C---:B------:R-:W-:Y:S01]  /*6da0*/  LOP3.LUT R5, R28.reuse, 0xffff0000, RZ, 0xc0, !PT ;  /* 0xffff00001c057812 */ /* 0x040fe200078ec0ff */
[----:B------:R-:W-:-:S02]  /*6db0*/  IMAD.U32 R4, R28, 0x10000, RZ ;  /* 0x000100001c047824 */ /* 0x000fc400078e00ff */
[C---:B------:R-:W-:Y:S01]  /*6dc0*/  FFMA.FTZ R21, R10.reuse, R14, -R21 ;  /* 0x0000000e0a157223 */ /* 0x040fe20000010815 */
[----:B------:R-:W-:Y:S01]  /*6dd0*/  FFMA.FTZ R10, R10, R20, R25 ;  /* 0x000000140a0a7223 */ /* 0x000fe20000010019 */
[C---:B------:R-:W-:Y:S01]  /*6de0*/  FMUL.FTZ R14, R6.reuse, R9 ;  /* 0x00000009060e7220 */ /* 0x040fe20000410000 */
[-C--:B------:R-:W-:Y:S01]  /*6df0*/  FMUL.FTZ R20, R6, R4.reuse ;  /* 0x0000000406147220 */ /* 0x080fe20000410000 */
        /* <DEDUP_REMOVED lines=11> */
.L_x_1027:
[----:B------:R-:W-:Y:S05]  /*6eb0*/  BSYNC B2 ;  /* 0x0000000000027941 */ /* 0x000fea0003800000 */
.L_x_1026:
[----:B------:R-:W-:Y:S05]  /*6ec0*/  @P1 BRA `(.L_x_1025) ;  /* 0x0000000000981947 */ /* 0x000fea0003800000 */
[----:B-1----:R-:W0:Y:S01]  /*6ed0*/  LDS.128 R4, [R0] ;  /* 0x0000000000047984 */ /* 0x002e220000000c00 */
[----:B------:R-:W-:Y:S01]  /*6ee0*/  IMAD.U32 R15, R35, 0x10000, RZ ;  /* 0x00010000230f7824 */ /* 0x000fe200078e00ff */
[C---:B------:R-:W-:Y:S01]  /*6ef0*/  LOP3.LUT R14, R31.reuse, 0xffff0000, RZ, 0xc0, !PT ;  /* 0xffff00001f0e7812 */ /* 0x040fe200078ec0ff */
[----:B------:R-:W-:Y:S01]  /*6f00*/  IMAD.U32 R13, R31, 0x10000, RZ ;  /* 0x000100001f0d7824 */ /* 0x000fe200078e00ff */
[----:B------:R-:W-:Y:S01]  /*6f10*/  LOP3.LUT R20, R35, 0xffff0000, RZ, 0xc0, !PT ;  /* 0xffff000023147812 */ /* 0x000fe200078ec0ff */
[C---:B0-----:R-:W-:Y:S01]  /*6f20*/  IMAD.U32 R9, R4.reuse, 0x10000, RZ ;  /* 0x0001000004097824 */ /* 0x041fe200078e00ff */
[----:B------:R-:W-:Y:S01]  /*6f30*/  LOP3.LUT R4, R4, 0xffff0000, RZ, 0xc0, !PT ;  /* 0xffff000004047812 */ /* 0x000fe200078ec0ff */
[C---:B------:R-:W-:Y:S01]  /*6f40*/  IMAD.U32 R10, R5.reuse, 0x10000, RZ ;  /* 0x00010000050a7824 */ /* 0x040fe200078e00ff */
[----:B------:R-:W-:Y:S01]  /*6f50*/  LOP3.LUT R5, R5, 0xffff0000, RZ, 0xc0, !PT ;  /* 0xffff000005057812 */ /* 0x000fe200078ec0ff */
[C---:B------:R-:W-:Y:S01]  /*6f60*/  IMAD.U32 R11, R6.reuse, 0x10000, RZ ;  /* 0x00010000060b7824 */ /* 0x040fe200078e00ff */
[----:B------:R-:W-:Y:S01]  /*6f70*/  LOP3.LUT R6, R6, 0xffff0000, RZ, 0xc0, !PT ;  /* 0xffff000006067812 */ /* 0x000fe200078ec0ff */
[C---:B------:R-:W-:Y:S01]  /*6f80*/  FMUL.FTZ R24, R4.reuse, R15 ;  /* 0x0000000f04187220 */ /* 0x040fe20000410000 */
[----:B------:R-:W-:Y:S01]  /*6f90*/  FMUL.FTZ R4, R4, R13 ;  /* 0x0000000d04047220 */ /* 0x000fe20000410000 */
[----:B------:R-:W-:-:S02]  /*6fa0*/  IMAD.U32 R12, R7, 0x10000, RZ ;  /* 0x00010000070c7824 */ /* 0x000fc400078e00ff */
[----:B------:R-:W-:Y:S01]  /*6fb0*/  FMUL.FTZ R21, R5, R20 ;  /* 0x0000001405157220 */ /* 0x000fe20000410000 */
[----:B------:R-:W-:Y:S01]  /*6fc0*/  FFMA.FTZ R24, R9, R13, -R24 ;  /* 0x0000000d09187223 */ /* 0x000fe20000010818 */
[-C--:B------:R-:W-:Y:S01]  /*6fd0*/  FMUL.FTZ R25, R5, R14.reuse ;  /* 0x0000000e05197220 */ /* 0x080fe20000410000 */
[----:B------:R-:W-:Y:S01]  /*6fe0*/  LOP3.LUT R7, R7, 0xffff0000, RZ, 0xc0, !PT ;  /* 0xffff000007077812 */ /* 0x000fe200078ec0ff */
[----:B------:R-:W-:Y:S01]  /*6ff0*/  FFMA.FTZ R15, R9, R15, R4 ;  /* 0x0000000f090f7223 */ /* 0x000fe20000010004 */
[C---:B------:R-:W-:Y:S01]  /*7000*/  LOP3.LUT R13, R36.reuse, 0xffff0000, RZ, 0xc0, !PT ;  /* 0xffff0000240d7812 */ /* 0x040fe200078ec0ff */
[----:B------:R-:W-:Y:S01]  /*7010*/  IMAD.U32 R9, R36, 0x10000, RZ ;  /* 0x0001000024097824 */ /* 0x000fe200078e00ff */
[C---:B------:R-:W-:Y:S01]  /*7020*/  LOP3.LUT R5, R32.reuse, 0xffff0000, RZ, 0xc0, !PT ;  /* 0xffff000020057812 */ /* 0x040fe200078ec0ff */
[----:B------:R-:W-:Y:S02]  /*7030*/  IMAD.U32 R4, R32, 0x10000, RZ ;  /* 0x0001000020047824 */ /* 0x000fe400078e00ff */
        /* <DEDUP_REMOVED lines=14> */
[----:B------:R2:W-:Y:S02]  /*7120*/  STS.128 [R0], R4 ;  /* 0x0000000400007388 */ /* 0x0005e40000000c00 */
.L_x_1025:
[----:B------:R-:W-:Y:S05]  /*7130*/  BSYNC B1 ;  /* 0x0000000000017941 */ /* 0x000fea0003800000 */
.L_x_1024:
[----:B------:R-:W-:-:S13]  /*7140*/  ISETP.GE.AND P0, PT, R231, R30, PT ;  /* 0x0000001ee700720c */ /* 0x000fda0003f06270 */
[----:B------:R-:W-:Y:S05]  /*7150*/  @P0 BRA `(.L_x_1028) ;  /* 0x0000001000dc0947 */ /* 0x000fea0003800000 */
[----:B-12---:R-:W1:Y:S01]  /*7160*/  LDC R4, c[0x0][0x3d4] ;  /* 0x0000f500ff047b82 */ /* 0x006e620000000800 */
[C---:B------:R-:W-:Y:S01]  /*7170*/  IADD3 R5, R29.reuse, 0x10, RZ ;  /* 0x000000101d057810 */ /* 0x040fe20007ffe0ff */
[----:B------:R-:W-:Y:S01]  /*7180*/  BSSY B1, `(.L_x_1029) ;  /* 0x000002a000017945 */ /* 0x000fe20003800000 */
[-C--:B-1----:R-:W-:Y:S02]  /*7190*/  ISETP.GE.AND P0, PT, R29, R4.reuse, PT ;  /* 0x000000041d00720c */ /* 0x082fe40003f06270 */
[----:B------:R-:W-:-:S11]  /*71a0*/  ISETP.GE.AND P1, PT, R5, R4, PT ;  /* 0x000000040500720c */ /* 0x000fd60003f26270 */
[----:B------:R-:W-:Y:S05]  /*71b0*/  @P0 BRA `(.L_x_1030) ;  /* 0x0000000000980947 */ /* 0x000fea0003800000 */
[----:B------:R-:W0:Y:S01]  /*71c0*/  LDS.128 R4, [R8+0x21400] ;  /* 0x0214000008047984 */ /* 0x000e220000000c00 */
[C---:B------:R-:W-:Y:S01]  /*71d0*/  IMAD.U32 R21, R33.reuse, 0x10000, RZ ;  /* 0x0001000021157824 */ /* 0x040fe200078e00ff */
[----:B------:R-:W-:Y:S01]  /*71e0*/  LOP3.LUT R24, R33, 0xffff0000, RZ, 0xc0, !PT ;  /* 0xffff000021187812 */ /* 0x000fe200078ec0ff */
[C---:B------:R-:W-:Y:S01]  /*71f0*/  IMAD.U32 R15, R27.reuse, 0x10000, RZ ;  /* 0x000100001b0f7824 */ /* 0x040fe200078e00ff */
[----:B------:R-:W-:Y:S01]  /*7200*/  LOP3.LUT R20, R27, 0xffff0000, RZ, 0xc0, !PT ;  /* 0xffff00001b147812 */ /* 0x000fe200078ec0ff */
[C---:B0-----:R-:W-:Y:S01]  /*7210*/  IMAD.U32 R9, R4.reuse, 0x10000, RZ ;  /* 0x0001000004097824 */ /* 0x041fe200078e00ff */
[----:B------:R-:W-:Y:S01]  /*7220*/  LOP3.LUT R4, R4, 0xffff0000, RZ, 0xc0, !PT ;  /* 0xffff000004047812 */ /* 0x000fe200078ec0ff */
[C---:B------:R-:W-:Y:S01]  /*7230*/  IMAD.U32 R10, R5.reuse, 0x10000, RZ ;  /* 0x00010000050a7824 */ /* 0x040fe200078e00ff */
[----:B------:R-:W-:Y:S01]  /*7240*/  LOP3.LUT R5, R5, 0xffff0000, RZ, 0xc0, !PT ;  /* 0xffff000005057812 */ /* 0x000fe200078ec0ff */
[C---:B------:R-:W-:Y:S01]  /*7250*/  IMAD.U32 R11, R6.reuse, 0x10000, RZ ;  /* 0x00010000060b7824 */ /* 0x040fe200078e00ff */
        /* <DEDUP_REMOVED lines=27> */
[----:B------:R1:W-:Y:S02]  /*7410*/  STS.128 [R8+0x21400], R24 ;  /* 0x0214001808007388 */ /* 0x0003e40000000c00 */
.L_x_1030:
[----:B------:R-:W-:Y:S05]  /*7420*/  BSYNC B1 ;  /* 0x0000000000017941 */ /* 0x000fea0003800000 */
.L_x_1029:
[----:B------:R-:W-:Y:S05]  /*7430*/  @P1 BRA `(.L_x_1028) ;  /* 0x0000001000241947 */ /* 0x000fea0003800000 */
[----:B------:R-:W2:Y:S01]  /*7440*/  LDS.128 R4, [R0+0x1000] ;  /* 0x0010000000047984 */ /* 0x000ea20000000c00 */
[C---:B------:R-:W-:Y:S01]  /*7450*/  IMAD.U32 R14, R35.reuse, 0x10000, RZ ;  /* 0x00010000230e7824 */ /* 0x040fe200078e00ff */
[----:B------:R-:W-:Y:S01]  /*7460*/  LOP3.LUT R35, R35, 0xffff0000, RZ, 0xc0, !PT ;  /* 0xffff000023237812 */ /* 0x000fe200078ec0ff */
[C---:B------:R-:W-:Y:S01]  /*7470*/  IMAD.U32 R12, R31.reuse, 0x10000, RZ ;  /* 0x000100001f0c7824 */ /* 0x040fe200078e00ff */
[----:B------:R-:W-:Y:S01]  /*7480*/  LOP3.LUT R31, R31, 0xffff0000, RZ, 0xc0, !PT ;  /* 0xffff00001f1f7812 */ /* 0x000fe200078ec0ff */
[C---:B------:R-:W-:Y:S01]  /*7490*/  IMAD.U32 R20, R36.reuse, 0x10000, RZ ;  /* 0x0001000024147824 */ /* 0x040fe200078e00ff */
[----:B-1----:R-:W-:Y:S02]  /*74a0*/  LOP3.LUT R25, R36, 0xffff0000, RZ, 0xc0, !PT ;  /* 0xffff000024197812 */ /* 0x002fe400078ec0ff */
[----:B------:R-:W-:Y:S01]  /*74b0*/  LOP3.LUT R21, R32, 0xffff0000, RZ, 0xc0, !PT ;  /* 0xffff000020157812 */ /* 0x000fe200078ec0ff */
[C---:B--2---:R-:W-:Y:S01]  /*74c0*/  IMAD.U32 R8, R4.reuse, 0x10000, RZ ;  /* 0x0001000004087824 */ /* 0x044fe200078e00ff */
        /* <DEDUP_REMOVED lines=28> */
[----:B------:R3:W-:Y:S01]  /*7690*/  STS.128 [R0+0x1000], R8 ;  /* 0x0010000800007388 */ /* 0x0007e20000000c00 */
[----:B------:R-:W-:Y:S05]  /*76a0*/  BRA `(.L_x_1028) ;  /* 0x0000000c00887947 */ /* 0x000fea0003800000 */
.L_x_1015:
        /* <DEDUP_REMOVED lines=14> */
.L_x_1194:
[----:B------:R-:W-:Y:S01]  /*7790*/  UMOV UR4, 0xffffffff ;  /* 0xffffffff00047882 */ /* 0x000fe20000000000 */
[----:B------:R-:W-:Y:S02]  /*77a0*/  LOP3.LUT R0, R0, 0xfffffffe, RZ, 0xc0, !PT ;  /* 0xfffffffe00007812 */ /* 0x000fe400078ec0ff */
[----:B------:R-:W-:Y:S05]  /*77b0*/  BRA.DIV UR4, `(.L_x_1032) ;  /* 0x0000010604f07947 */ /* 0x000fea000b800000 */
.L_x_1197:
[----:B------:R-:W-:Y:S01]  /*77c0*/  UMOV UR4, 0xffffffff ;  /* 0xffffffff00047882 */ /* 0x000fe20000000000 */
[----:B------:R-:W-:Y:S02]  /*77d0*/  IMAD.IADD R3, R213, 0x1, -R0 ;  /* 0x00000001d5037824 */ /* 0x000fe400078e0a00 */
[----:B------:R-:W-:Y:S05]  /*77e0*/  BRA.DIV UR4, `(.L_x_1033) ;  /* 0x0000010a040c7947 */ /* 0x000fea000b800000 */
.L_x_1200:
[----:B------:R-:W-:Y:S01]  /*77f0*/  UMOV UR4, 0xffffffff ;  /* 0xffffffff00047882 */ /* 0x000fe20000000000 */
[----:B------:R-:W-:Y:S02]  /*7800*/  SHF.L.U32 R9, R3, 0x1f, RZ ;  /* 0x0000001f03097819 */ /* 0x000fe400000006ff */
[----:B------:R-:W-:Y:S05]  /*7810*/  BRA.DIV UR4, `(.L_x_1034) ;  /* 0x0000010a04287947 */ /* 0x000fea000b800000 */
.L_x_1203:
        /* <DEDUP_REMOVED lines=29> */
.L_x_1204:
[----:B------:R-:W-:Y:S05]  /*79f0*/  BSYNC B1 ;  /* 0x0000000000017941 */ /* 0x000fea0003800000 */
.L_x_1035:
[----:B------:R-:W-:Y:S04]  /*7a00*/  BSSY B1, `(.L_x_1037) ;  /* 0x000005a000017945 */ /* 0x000fe80003800000 */
[----:B------:R-:W-:Y:S05]  /*7a10*/  @P2 BRA `(.L_x_1038) ;  /* 0x0000000400602947 */ /* 0x000fea0003800000 */
[----:B------:R-:W-:Y:S01]  /*7a20*/  IMAD.SHL.U32 R0, R186, 0x40, RZ ;  /* 0x00000040ba007824 */ /* 0x000fe200078e00ff */
[----:B------:R-:W-:Y:S01]  /*7a30*/  LOP3.LUT R27, R42, 0xffff0000, RZ, 0xc0, !PT ;  /* 0xffff00002a1b7812 */ /* 0x000fe200078ec0ff */
[----:B------:R-:W-:Y:S02]  /*7a40*/  IMAD.IADD R4, R16, 0x1, R47 ;  /* 0x0000000110047824 */ /* 0x000fe400078e022f */
[----:B------:R-:W-:Y:S01]  /*7a50*/  IMAD.U32 R26, R42, 0x10000, RZ ;  /* 0x000100002a1a7824 */ /* 0x000fe200078e00ff */
[----:B------:R-:W-:Y:S01]  /*7a60*/  LOP3.LUT R5, R0, 0x1c0, RZ, 0xc0, !PT ;  /* 0x000001c000057812 */ /* 0x000fe200078ec0ff */
[----:B------:R-:W-:Y:S02]  /*7a70*/  IMAD.U32 R25, R38, 0x10000, RZ ;  /* 0x0001000026197824 */ /* 0x000fe400078e00ff */
[----:B------:R-:W-:Y:S01]  /*7a80*/  IMAD.U32 R28, R44, 0x10000, RZ ;  /* 0x000100002c1c7824 */ /* 0x000fe200078e00ff */
[----:B------:R-:W-:Y:S02]  /*7a90*/  LOP3.LUT R0, R5, 0x38, R16, 0xf8, !PT ;  /* 0x0000003805007812 */ /* 0x000fe400078ef810 */
[----:B------:R-:W-:-:S02]  /*7aa0*/  SHF.R.U32.HI R7, RZ, 0x3, R5 ;  /* 0x00000003ff077819 */ /* 0x000fc40000011605 */
[----:B------:R-:W-:Y:S02]  /*7ab0*/  LOP3.LUT R4, R5, 0x38, R4, 0xf8, !PT ;  /* 0x0000003805047812 */ /* 0x000fe400078ef804 */
[-C--:B------:R-:W-:Y:S02]  /*7ac0*/  LOP3.LUT R0, R0, R7.reuse, RZ, 0x3c, !PT ;  /* 0x0000000700007212 */ /* 0x080fe400078e3cff */
[----:B------:R-:W-:-:S03]  /*7ad0*/  LOP3.LUT R4, R4, R7, RZ, 0x3c, !PT ;  /* 0x0000000704047212 */ /* 0x000fc600078e3cff */
[----:B------:R-:W-:-:S04]  /*7ae0*/  IMAD R5, R189, 0x200, R0 ;  /* 0x00000200bd057824 */ /* 0x000fc800078e0200 */
[----:B------:R-:W-:Y:S02]  /*7af0*/  IMAD R34, R5, 0x2, R2 ;  /* 0x0000000205227824 */ /* 0x000fe400078e0202 */
[----:B------:R-:W-:-:S03]  /*7b00*/  IMAD R5, R189, 0x200, R4 ;  /* 0x00000200bd057824 */ /* 0x000fc600078e0204 */
[----:B0-----:R-:W0:Y:S01]  /*7b10*/  LDS.128 R8, [R34+0x20400] ;  /* 0x0204000022087984 */ /* 0x001e220000000c00 */
[----:B------:R-:W-:-:S05]  /*7b20*/  IMAD R36, R5, 0x2, R2 ;  /* 0x0000000205247824 */ /* 0x000fca00078e0202 */
[----:B------:R-:W1:Y:S01]  /*7b30*/  LDS.128 R4, [R36+0x20400] ;  /* 0x0204000024047984 */ /* 0x000e620000000c00 */
[----:B0-----:R-:W-:Y:S01]  /*7b40*/  SHF.L.U32 R0, R8, 0x10, RZ ;  /* 0x0000001008007819 */ /* 0x001fe200000006ff */
[----:B------:R-:W-:Y:S01]  /*7b50*/  IMAD.U32 R13, R10, 0x10000, RZ ;  /* 0x000100000a0d7824 */ /* 0x000fe200078e00ff */
[----:B------:R-:W-:Y:S01]  /*7b60*/  LOP3.LUT R8, R8, 0xffff0000, RZ, 0xc0, !PT ;  /* 0xffff000008087812 */ /* 0x000fe200078ec0ff */
[----:B------:R-:W-:Y:S01]  /*7b70*/  IMAD.U32 R12, R9, 0x10000, RZ ;  /* 0x00010000090c7824 */ /* 0x000fe200078e00ff */
[----:B------:R-:W-:Y:S01]  /*7b80*/  LOP3.LUT R10, R10, 0xffff0000, RZ, 0xc0, !PT ;  /* 0xffff00000a0a7812 */ /* 0x000fe200078ec0ff */
[----:B------:R-:W-:Y:S01]  /*7b90*/  IMAD.U32 R14, R11, 0x10000, RZ ;  /* 0x000100000b0e7824 */ /* 0x000fe200078e00ff */
[----:B------:R-:W-:Y:S01]  /*7ba0*/  LOP3.LUT R9, R9, 0xffff0000, RZ, 0xc0, !PT ;  /* 0xffff000009097812 */ /* 0x000fe200078ec0ff */
[C---:B-1----:R-:W-:Y:S01]  /*7bb0*/  IMAD.U32 R15, R4.reuse, 0x10000, RZ ;  /* 0x00010000040f7824 */ /* 0x042fe200078e00ff */
[----:B------:R-:W-:Y:S01]  /*7bc0*/  LOP3.LUT R4, R4, 0xffff0000, RZ, 0xc0, !PT ;  /* 0xffff000004047812 */ /* 0x000fe200078ec0ff */
[C---:B------:R-:W-:Y:S01]  /*7bd0*/  IMAD.U32 R21, R6.reuse, 0x10000, RZ ;  /* 0x0001000006157824 */ /* 0x040fe200078e00ff */
[----:B------:R-:W-:Y:S01]  /*7be0*/  LOP3.LUT R6, R6, 0xffff0000, RZ, 0xc0, !PT ;  /* 0xffff000006067812 */ /* 0x000fe200078ec0ff */
[C---:B------:R-:W-:Y:S01]  /*7bf0*/  FMUL.FTZ R29, R15.reuse, R26 ;  /* 0x0000001a0f1d7220 */ /* 0x040fe20000410000 */
[----:B------:R-:W-:Y:S01]  /*7c00*/  FMUL.FTZ R31, R15, R25 ;  /* 0x000000190f1f7220 */ /* 0x000fe20000410000 */
[----:B------:R-:W-:Y:S01]  /*7c10*/  LOP3.LUT R15, R38, 0xffff0000, RZ, 0xc0, !PT ;  /* 0xffff0000260f7812 */ /* 0x000fe200078ec0ff */
[----:B------:R-:W-:-:S02]  /*7c20*/  IMAD.U32 R20, R5, 0x10000, RZ ;  /* 0x0001000005147824 */ /* 0x000fc400078e00ff */
[C---:B------:R-:W-:Y:S01]  /*7c30*/  FFMA.FTZ R29, R0.reuse, R25, -R29 ;  /* 0x00000019001d7223 */ /* 0x040fe2000001081d */
[----:B------:R-:W-:Y:S01]  /*7c40*/  FFMA.FTZ R31, R0, R26, R31 ;  /* 0x0000001a001f7223 */ /* 0x000fe2000001001f */
[----:B------:R-:W-:Y:S01]  /*7c50*/  FMUL.FTZ R25, R4, R27 ;  /* 0x0000001b04197220 */ /* 0x000fe20000410000 */
[----:B------:R-:W-:Y:S02]  /*7c60*/  IMAD.U32 R0, R40, 0x10000, RZ ;  /* 0x0001000028007824 */ /* 0x000fe400078e00ff */
[-C--:B------:R-:W-:Y:S01]  /*7c70*/  FMUL.FTZ R33, R4, R15.reuse ;  /* 0x0000000f04217220 */ /* 0x080fe20000410000 */
[C---:B------:R-:W-:Y:S01]  /*7c80*/  FMUL.FTZ R4, R21.reuse, R28 ;  /* 0x0000001c15047220 */ /* 0x040fe20000410000 */
[----:B------:R-:W-:Y:S01]  /*7c90*/  FFMA.FTZ R26, R8, R15, -R25 ;  /* 0x0000000f081a7223 */ /* 0x000fe20000010819 */
[----:B------:R-:W-:Y:S01]  /*7ca0*/  FMUL.FTZ R21, R21, R0 ;  /* 0x0000000015157220 */ /* 0x000fe20000410000 */
[----:B------:R-:W-:Y:S01]  /*7cb0*/  LOP3.LUT R25, R44, 0xffff0000, RZ, 0xc0, !PT ;  /* 0xffff00002c197812 */ /* 0x000fe200078ec0ff */
[----:B------:R-:W-:Y:S01]  /*7cc0*/  FFMA.FTZ R30, R8, R27, R33 ;  /* 0x0000001b081e7223 */ /* 0x000fe20000010021 */
[----:B------:R-:W-:Y:S01]  /*7cd0*/  LOP3.LUT R15, R40, 0xffff0000, RZ, 0xc0, !PT ;  /* 0xffff0000280f7812 */ /* 0x000fe200078ec0ff */
[C---:B------:R-:W-:Y:S01]  /*7ce0*/  FFMA.FTZ R28, R13.reuse, R28, R21 ;  /* 0x0000001c0d1c7223 */ /* 0x040fe20000010015 */
[----:B------:R-:W-:Y:S01]  /*7cf0*/  FFMA.FTZ R32, R13, R0, -R4 ;  /* 0x000000000d207223 */ /* 0x000fe20000010804 */
[----:B------:R-:W-:-:S02]  /*7d00*/  IMAD.U32 R21, R43, 0x10000, RZ ;  /* 0x000100002b157824 */ /* 0x000fc400078e00ff */
[C---:B------:R-:W-:Y:S01]  /*7d10*/  FMUL.FTZ R27, R6.reuse, R25 ;  /* 0x00000019061b7220 */ /* 0x040fe20000410000 */
[----:B------:R-:W-:Y:S02]  /*7d20*/  IMAD.U32 R13, R39, 0x10000, RZ ;  /* 0x00010000270d7824 */ /* 0x000fe400078e00ff */
[----:B------:R-:W-:Y:S01]  /*7d30*/  FMUL.FTZ R37, R6, R15 ;  /* 0x0000000f06257220 */ /* 0x000fe20000410000 */
[----:B------:R-:W-:Y:S02]  /*7d40*/  IMAD.U32 R24, R7, 0x10000, RZ ;  /* 0x0001000007187824 */ /* 0x000fe400078e00ff */
[----:B------:R-:W-:Y:S01]  /*7d50*/  FMUL.FTZ R33, R20, R21 ;  /* 0x0000001514217220 */ /* 0x000fe20000410000 */
[----:B------:R-:W-:Y:S01]  /*7d60*/  LOP3.LUT R5, R5, 0xffff0000, RZ, 0xc0, !PT ;  /* 0xffff000005057812 */ /* 0x000fe200078ec0ff */
[----:B------:R-:W-:Y:S01]  /*7d70*/  FFMA.FTZ R35, R10, R15, -R27 ;  /* 0x0000000f0a237223 */ /* 0x000fe2000001081b */
[----:B------:R-:W-:Y:S01]  /*7d80*/  LOP3.LUT R7, R7, 0xffff0000, RZ, 0xc0, !PT ;  /* 0xffff000007077812 */ /* 0x000fe200078ec0ff */
[----:B------:R-:W-:Y:S01]  /*7d90*/  FMUL.FTZ R20, R20, R13 ;  /* 0x0000000d14147220 */ /* 0x000fe20000410000 */
[----:B------:R-:W-:Y:S01]  /*7da0*/  LOP3.LUT R6, R43, 0xffff0000, RZ, 0xc0, !PT ;  /* 0xffff00002b067812 */ /* 0x000fe200078ec0ff */
[C---:B------:R-:W-:Y:S01]  /*7db0*/  IMAD.U32 R27, R45.reuse, 0x10000, RZ ;  /* 0x000100002d1b7824 */ /* 0x040fe200078e00ff */
[----:B------:R-:W-:Y:S01]  /*7dc0*/  LOP3.LUT R8, R45, 0xffff0000, RZ, 0xc0, !PT ;  /* 0xffff00002d087812 */ /* 0x000fe200078ec0ff */
[----:B------:R-:W-:Y:S01]  /*7dd0*/  IMAD.U32 R15, R41, 0x10000, RZ ;  /* 0x00010000290f7824 */ /* 0x000fe200078e00ff */
[----:B------:R-:W-:Y:S01]  /*7de0*/  LOP3.LUT R0, R39, 0xffff0000, RZ, 0xc0, !PT ;  /* 0xffff000027007812 */ /* 0x000fe200078ec0ff */
[----:B------:R-:W-:Y:S01]  /*7df0*/  FFMA.FTZ R37, R10, R25, R37 ;  /* 0x000000190a257223 */ /* 0x000fe20000010025 */
[----:B------:R-:W-:Y:S01]  /*7e00*/  LOP3.LUT R4, R41, 0xffff0000, RZ, 0xc0, !PT ;  /* 0xffff000029047812 */ /* 0x000fe200078ec0ff */
[C---:B------:R-:W-:Y:S01]  /*7e10*/  FFMA.FTZ R33, R12.reuse, R13, -R33 ;  /* 0x0000000d0c217223 */ /* 0x040fe20000010821 */
[----:B------:R-:W-:Y:S01]  /*7e20*/  LOP3.LUT R11, R11, 0xffff0000, RZ, 0xc0, !PT ;  /* 0xffff00000b0b7812 */ /* 0x000fe200078ec0ff */
[----:B------:R-:W-:Y:S01]  /*7e30*/  FFMA.FTZ R20, R12, R21, R20 ;  /* 0x000000150c147223 */ /* 0x000fe20000010014 */
[C---:B------:R-:W-:Y:S01]  /*7e40*/  FMUL.FTZ R25, R24.reuse, R27 ;  /* 0x0000001b18197220 */ /* 0x040fe20000410000 */
[-C--:B------:R-:W-:Y:S01]  /*7e50*/  FMUL.FTZ R13, R24, R15.reuse ;  /* 0x0000000f180d7220 */ /* 0x080fe20000410000 */
[----:B------:R-:W-:Y:S01]  /*7e60*/  FMUL.FTZ R10, R5, R6 ;  /* 0x00000006050a7220 */ /* 0x000fe20000410000 */
[----:B------:R-:W-:Y:S01]  /*7e70*/  FMUL.FTZ R12, R7, R8 ;  /* 0x00000008070c7220 */ /* 0x000fe20000410000 */
[----:B------:R-:W-:Y:S01]  /*7e80*/  FMUL.FTZ R5, R5, R0 ;  /* 0x0000000005057220 */ /* 0x000fe20000410000 */
[----:B------:R-:W-:Y:S01]  /*7e90*/  FMUL.FTZ R7, R7, R4 ;  /* 0x0000000407077220 */ /* 0x000fe20000410000 */
[C---:B------:R-:W-:Y:S01]  /*7ea0*/  FFMA.FTZ R25, R14.reuse, R15, -R25 ;  /* 0x0000000f0e197223 */ /* 0x040fe20000010819 */
[----:B------:R-:W-:Y:S01]  /*7eb0*/  FFMA.FTZ R13, R14, R27, R13 ;  /* 0x0000001b0e0d7223 */ /* 0x000fe2000001000d */
[----:B------:R-:W-:Y:S01]  /*7ec0*/  FFMA.FTZ R0, R9, R0, -R10 ;  /* 0x0000000009007223 */ /* 0x000fe2000001080a */
[----:B------:R-:W-:Y:S01]  /*7ed0*/  FFMA.FTZ R12, R11, R4, -R12 ;  /* 0x000000040b0c7223 */ /* 0x000fe2000001080c */
[----:B------:R-:W-:Y:S01]  /*7ee0*/  FFMA.FTZ R9, R9, R6, R5 ;  /* 0x0000000609097223 */ /* 0x000fe20000010005 */
[----:B------:R-:W-:Y:S01]  /*7ef0*/  FFMA.FTZ R14, R11, R8, R7 ;  /* 0x000000080b0e7223 */ /* 0x000fe20000010007 */
[----:B------:R-:W-:-:S02]  /*7f00*/  F2FP.BF16.F32.PACK_AB R4, R26, R29 ;  /* 0x0000001d1a04723e */ /* 0x000fc400000010ff */
[----:B------:R-:W-:Y:S02]  /*7f10*/  F2FP.BF16.F32.PACK_AB R6, R35, R32 ;  /* 0x000000202306723e */ /* 0x000fe400000010ff */
[----:B------:R-:W-:Y:S02]  /*7f20*/  F2FP.BF16.F32.PACK_AB R5, R0, R33 ;  /* 0x000000210005723e */ /* 0x000fe400000010ff */
[----:B------:R-:W-:Y:S02]  /*7f30*/  F2FP.BF16.F32.PACK_AB R7, R12, R25 ;  /* 0x000000190c07723e */ /* 0x000fe400000010ff */
[----:B------:R-:W-:Y:S02]  /*7f40*/  F2FP.BF16.F32.PACK_AB R8, R30, R31 ;  /* 0x0000001f1e08723e */ /* 0x000fe400000010ff */
[----:B------:R-:W-:Y:S01]  /*7f50*/  F2FP.BF16.F32.PACK_AB R10, R37, R28 ;  /* 0x0000001c250a723e */ /* 0x000fe200000010ff */
[----:B------:R1:W-:Y:S01]  /*7f60*/  STS.128 [R34+0x20400], R4 ;  /* 0x0204000422007388 */ /* 0x0003e20000000c00 */
[----:B------:R-:W-:-:S02]  /*7f70*/  F2FP.BF16.F32.PACK_AB R9, R9, R20 ;  /* 0x000000140909723e */ /* 0x000fc400000010ff */
[----:B------:R-:W-:-:S05]  /*7f80*/  F2FP.BF16.F32.PACK_AB R11, R14, R13 ;  /* 0x0000000d0e0b723e */ /* 0x000fca00000010ff */
[----:B------:R1:W-:Y:S02]  /*7f90*/  STS.128 [R36+0x20400], R8 ;  /* 0x0204000824007388 */ /* 0x0003e40000000c00 */
.L_x_1038:
[----:B------:R-:W-:Y:S05]  /*7fa0*/  BSYNC B1 ;  /* 0x0000000000017941 */ /* 0x000fea0003800000 */
.L_x_1037:
[----:B------:R-:W-:Y:S05]  /*7fb0*/  @P0 BRA `(.L_x_1028) ;  /* 0x0000000400440947 */ /* 0x000fea0003800000 */
[----:B------:R-:W-:Y:S01]  /*7fc0*/  IADD3 R0, R16, R47, RZ ;  /* 0x0000002f10007210 */ /* 0x000fe20007ffe0ff */
[----:B01----:R-:W0:Y:S01]  /*7fd0*/  LDS.128 R8, [R218+0x20400] ;  /* 0x02040000da087984 */ /* 0x003e220000000c00 */
[C---:B------:R-:W-:Y:S01]  /*7fe0*/  IMAD.U32 R28, R42.reuse, 0x10000, RZ ;  /* 0x000100002a1c7824 */ /* 0x040fe200078e00ff */
[----:B------:R-:W-:Y:S01]  /*7ff0*/  LOP3.LUT R42, R42, 0xffff0000, RZ, 0xc0, !PT ;  /* 0xffff00002a2a7812 */ /* 0x000fe200078ec0ff */
[C---:B------:R-:W-:Y:S01]  /*8000*/  IMAD.U32 R26, R38.reuse, 0x10000, RZ ;  /* 0x00010000261a7824 */ /* 0x040fe200078e00ff */
[----:B------:R-:W-:Y:S01]  /*8010*/  LOP3.LUT R5, R219, 0x38, R0, 0xf8, !PT ;  /* 0x00000038db057812 */ /* 0x000fe200078ef800 */
[----:B------:R-:W-:Y:S01]  /*8020*/  IMAD.U32 R37, R43, 0x10000, RZ ;  /* 0x000100002b257824 */ /* 0x000fe200078e00ff */
[----:B------:R-:W-:Y:S01]  /*8030*/  LOP3.LUT R38, R38, 0xffff0000, RZ, 0xc0, !PT ;  /* 0xffff000026267812 */ /* 0x000fe200078ec0ff */
[----:B------:R-:W-:Y:S01]  /*8040*/  IMAD.U32 R35, R39, 0x10000, RZ ;  /* 0x0001000027237824 */ /* 0x000fe200078e00ff */
[----:B------:R-:W-:Y:S02]  /*8050*/  LOP3.LUT R5, R5, R230, RZ, 0x3c, !PT ;  /* 0x000000e605057212 */ /* 0x000fe400078e3cff */
[----:B------:R-:W-:-:S02]  /*8060*/  LOP3.LUT R43, R43, 0xffff0000, RZ, 0xc0, !PT ;  /* 0xffff00002b2b7812 */ /* 0x000fc400078ec0ff */
[----:B------:R-:W-:Y:S01]  /*8070*/  LOP3.LUT R39, R39, 0xffff0000, RZ, 0xc0, !PT ;  /* 0xffff000027277812 */ /* 0x000fe200078ec0ff */
[----:B------:R-:W-:-:S04]  /*8080*/  IMAD.IADD R5, R220, 0x1, R5 ;  /* 0x00000001dc057824 */ /* 0x000fc800078e0205 */
[----:B------:R-:W-:-:S05]  /*8090*/  IMAD R0, R5, 0x2, R2 ;  /* 0x0000000205007824 */ /* 0x000fca00078e0202 */
[----:B------:R-:W1:Y:S01]  /*80a0*/  LDS.128 R4, [R0+0x20400] ;  /* 0x0204000000047984 */ /* 0x000e620000000c00 */
[C---:B0-----:R-:W-:Y:S01]  /*80b0*/  IMAD.U32 R12, R8.reuse, 0x10000, RZ ;  /* 0x00010000080c7824 */ /* 0x041fe200078e00ff */
[----:B------:R-:W-:Y:S01]  /*80c0*/  LOP3.LUT R8, R8, 0xffff0000, RZ, 0xc0, !PT ;  /* 0xffff000008087812 */ /* 0x000fe200078ec0ff */
[C---:B------:R-:W-:Y:S01]  /*80d0*/  IMAD.U32 R13, R9.reuse, 0x10000, RZ ;  /* 0x00010000090d7824 */ /* 0x040fe200078e00ff */
[----:B------:R-:W-:Y:S01]  /*80e0*/  LOP3.LUT R9, R9, 0xffff0000, RZ, 0xc0, !PT ;  /* 0xffff000009097812 */ /* 0x000fe200078ec0ff */
        /* <DEDUP_REMOVED lines=14> */
[-C--:B------:R-:W-:Y:S01]  /*81d0*/  FMUL.FTZ R12, R37, R21.reuse ;  /* 0x00000015250c7220 */ /* 0x080fe20000410000 */
[----:B------:R-:W-:Y:S02]  /*81e0*/  IMAD.U32 R28, R44, 0x10000, RZ ;  /* 0x000100002c1c7824 */ /* 0x000fe400078e00ff */
[C---:B------:R-:W-:Y:S01]  /*81f0*/  FMUL.FTZ R20, R35.reuse, R21 ;  /* 0x0000001523147220 */ /* 0x040fe20000410000 */
[----:B------:R-:W-:Y:S01]  /*8200*/  SHF.L.U32 R26, R40, 0x10, RZ ;  /* 0x00000010281a7819 */ /* 0x000fe200000006ff */
[----:B------:R-:W-:Y:S01]  /*8210*/  FMUL.FTZ R33, R38, R4 ;  /* 0x0000000426217220 */ /* 0x000fe20000410000 */
[----:B------:R-:W-:Y:S01]  /*8220*/  LOP3.LUT R6, R6, 0xffff0000, RZ, 0xc0, !PT ;  /* 0xffff000006067812 */ /* 0x000fe200078ec0ff */
[-C--:B------:R-:W-:Y:S01]  /*8230*/  FFMA.FTZ R4, R38, R8.reuse, -R31 ;  /* 0x0000000826047223 */ /* 0x080fe2000001081f */
[----:B------:R-:W-:Y:S01]  /*8240*/  LOP3.LUT R40, R40, 0xffff0000, RZ, 0xc0, !PT ;  /* 0xffff000028287812 */ /* 0x000fe200078ec0ff */
[-C--:B------:R-:W-:Y:S01]  /*8250*/  FFMA.FTZ R12, R35, R13.reuse, -R12 ;  /* 0x0000000d230c7223 */ /* 0x080fe2000001080c */
[----:B------:R-:W-:Y:S01]  /*8260*/  LOP3.LUT R44, R44, 0xffff0000, RZ, 0xc0, !PT ;  /* 0xffff00002c2c7812 */ /* 0x000fe200078ec0ff */
[----:B------:R-:W-:Y:S01]  /*8270*/  FFMA.FTZ R20, R37, R13, R20 ;  /* 0x0000000d25147223 */ /* 0x000fe20000010014 */
[----:B------:R-:W-:Y:S01]  /*8280*/  FFMA.FTZ R8, R42, R8, R33 ;  /* 0x000000082a087223 */ /* 0x000fe20000010021 */
[-C--:B------:R-:W-:Y:S01]  /*8290*/  FMUL.FTZ R13, R28, R24.reuse ;  /* 0x000000181c0d7220 */ /* 0x080fe20000410000 */
[----:B------:R-:W-:Y:S01]  /*82a0*/  FMUL.FTZ R21, R26, R24 ;  /* 0x000000181a157220 */ /* 0x000fe20000410000 */
[----:B------:R-:W-:-:S02]  /*82b0*/  IMAD.U32 R25, R7, 0x10000, RZ ;  /* 0x0001000007197824 */ /* 0x000fc400078e00ff */
[-C--:B------:R-:W-:Y:S01]  /*82c0*/  FMUL.FTZ R31, R44, R6.reuse ;  /* 0x000000062c1f7220 */ /* 0x080fe20000410000 */
[----:B------:R-:W-:Y:S02]  /*82d0*/  IMAD.U32 R37, R45, 0x10000, RZ ;  /* 0x000100002d257824 */ /* 0x000fe400078e00ff */
[----:B------:R-:W-:Y:S01]  /*82e0*/  FMUL.FTZ R33, R40, R6 ;  /* 0x0000000628217220 */ /* 0x000fe20000410000 */
[----:B------:R-:W-:Y:S02]  /*82f0*/  IMAD.U32 R35, R41, 0x10000, RZ ;  /* 0x0001000029237824 */ /* 0x000fe400078e00ff */
[-C--:B------:R-:W-:Y:S01]  /*8300*/  FFMA.FTZ R13, R26, R14.reuse, -R13 ;  /* 0x0000000e1a0d7223 */ /* 0x080fe2000001080d */
[----:B------:R-:W-:Y:S01]  /*8310*/  FFMA.FTZ R21, R28, R14, R21 ;  /* 0x0000000e1c157223 */ /* 0x000fe20000010015 */
[----:B------:R-:W-:Y:S01]  /*8320*/  LOP3.LUT R7, R7, 0xffff0000, RZ, 0xc0, !PT ;  /* 0xffff000007077812 */ /* 0x000fe200078ec0ff */
[-C--:B------:R-:W-:Y:S01]  /*8330*/  FMUL.FTZ R6, R37, R25.reuse ;  /* 0x0000001925067220 */ /* 0x080fe20000410000 */
[-C--:B------:R-:W-:Y:S01]  /*8340*/  FFMA.FTZ R14, R40, R10.reuse, -R31 ;  /* 0x0000000a280e7223 */ /* 0x080fe2000001081f */
[----:B------:R-:W-:Y:S01]  /*8350*/  FFMA.FTZ R24, R44, R10, R33 ;  /* 0x0000000a2c187223 */ /* 0x000fe20000010021 */
[----:B------:R-:W-:Y:S01]  /*8360*/  LOP3.LUT R45, R45, 0xffff0000, RZ, 0xc0, !PT ;  /* 0xffff00002d2d7812 */ /* 0x000fe200078ec0ff */
[----:B------:R-:W-:Y:S01]  /*8370*/  FMUL.FTZ R10, R35, R25 ;  /* 0x00000019230a7220 */ /* 0x000fe20000410000 */
[----:B------:R-:W-:Y:S01]  /*8380*/  LOP3.LUT R41, R41, 0xffff0000, RZ, 0xc0, !PT ;  /* 0xffff000029297812 */ /* 0x000fe200078ec0ff */
[----:B------:R-:W-:Y:S01]  /*8390*/  FFMA.FTZ R25, R35, R15, -R6 ;  /* 0x0000000f23197223 */ /* 0x000fe20000010806 */
[----:B------:R-:W-:Y:S01]  /*83a0*/  FMUL.FTZ R6, R43, R5 ;  /* 0x000000052b067220 */ /* 0x000fe20000410000 */
[----:B------:R-:W-:Y:S01]  /*83b0*/  FFMA.FTZ R15, R37, R15, R10 ;  /* 0x0000000f250f7223 */ /* 0x000fe2000001000a */
[----:B------:R-:W-:Y:S01]  /*83c0*/  FMUL.FTZ R26, R45, R7 ;  /* 0x000000072d1a7220 */ /* 0x000fe20000410000 */
[----:B------:R-:W-:Y:S01]  /*83d0*/  FMUL.FTZ R10, R39, R5 ;  /* 0x00000005270a7220 */ /* 0x000fe20000410000 */
[----:B------:R-:W-:Y:S01]  /*83e0*/  FMUL.FTZ R28, R41, R7 ;  /* 0x00000007291c7220 */ /* 0x000fe20000410000 */
        /* <DEDUP_REMOVED lines=14> */
.L_x_1028:
[----:B------:R-:W-:Y:S05]  /*84d0*/  BSYNC B0 ;  /* 0x0000000000007941 */ /* 0x000fea0003800000 */
.L_x_1014:
        /* <DEDUP_REMOVED lines=8> */
.L_x_1011:
[----:B------:R-:W-:-:S13]  /*8560*/  ISETP.NE.AND P0, PT, R185, 0x3, PT ;  /* 0x00000003b900780c */ /* 0x000fda0003f05270 */
[----:B------:R-:W-:Y:S05]  /*8570*/  @!P0 BRA `(.L_x_1039) ;  /* 0x0000000000048947 */ /* 0x000fea0003800000 */
[----:B------:R-:W-:Y:S01]  /*8580*/  BPT.TRAP 0x1 ;  /* 0x000000040000795c */ /* 0x000fe20000300000 */
.L_x_1039:
[----:B------:R-:W-:Y:S01]  /*8590*/  IMAD R20, R18, 0x8, R2 ;  /* 0x0000000812147824 */ /* 0x000fe200078e0202 */
[----:B------:R-:W-:-:S04]  /*85a0*/  SHF.L.U32 R13, R23, 0x1f, RZ ;  /* 0x0000001f170d7819 */ /* 0x000fc800000006ff */
[----:B------:R0:W0:Y:S01]  /*85b0*/  SYNCS.PHASECHK.TRANS64.TRYWAIT P1, [R20+URZ+0x38830], R13 ;  /* 0x0388300d140075a7 */ /* 0x000022000802017f */
[----:B------:R-:W-:Y:S05]  /*85c0*/  @!P0 BRA `(.L_x_1040) ;  /* 0x0000000000048947 */ /* 0x000fea0003800000 */
[----:B------:R-:W-:Y:S01]  /*85d0*/  BPT.TRAP 0x1 ;  /* 0x000000040000795c */ /* 0x000fe20000300000 */
.L_x_1040:
[C---:B--234-:R-:W-:Y:S02]  /*85e0*/  VIADD R0, R2.reuse, 0x22400 ;  /* 0x0002240002007836 */ /* 0x05cfe40000000000 */
[----:B-1----:R-:W-:-:S03]  /*85f0*/  VIADD R4, R2, 0x20400 ;  /* 0x0002040002047836 */ /* 0x002fc60000000000 */
[----:B------:R-:W-:Y:S02]  /*8600*/  SHF.R.U32.HI R0, RZ, 0x4, R0 ;  /* 0x00000004ff007819 */ /* 0x000fe40000011600 */
[----:B------:R-:W-:Y:S02]  /*8610*/  SHF.R.U32.HI R4, RZ, 0x4, R4 ;  /* 0x00000004ff047819 */ /* 0x000fe40000011604 */
[----:B------:R-:W-:Y:S02]  /*8620*/  LOP3.LUT R0, R0, 0x3fff, RZ, 0xc0, !PT ;  /* 0x00003fff00007812 */ /* 0x000fe400078ec0ff */
[----:B------:R-:W-:Y:S02]  /*8630*/  LOP3.LUT R4, R4, 0x3fff, RZ, 0xc0, !PT ;  /* 0x00003fff04047812 */ /* 0x000fe400078ec0ff */
[----:B------:R-:W-:Y:S01]  /*8640*/  LOP3.LUT R0, R0, 0x10000, RZ, 0xfc, !PT ;  /* 0x0001000000007812 */ /* 0x000fe200078efcff */
[----:B0-----:R-:W-:Y:S06]  /*8650*/  @P1 BRA `(.L_x_1041) ;  /* 0x0000000000081947 */ /* 0x001fec0003800000 */
[----:B------:R-:W0:Y:S02]  /*8660*/  SYNCS.PHASECHK.TRANS64.TRYWAIT P1, [R20+URZ+0x38830], R13 ;  /* 0x0388300d140075a7 */ /* 0x000e24000802017f */
[----:B0-----:R-:W-:Y:S05]  /*8670*/  @!P1 BRA `(.L_x_1042) ;  /* 0x000000f800cc9947 */ /* 0x001fea0003800000 */
.L_x_1041:
[----:B------:R-:W-:Y:S01]  /*8680*/  IMAD R10, R18, 0x200, R0 ;  /* 0x00000200120a7824 */ /* 0x000fe200078e0200 */
[----:B------:R-:W-:Y:S01]  /*8690*/  LOP3.LUT R8, R4, 0x10000, RZ, 0xfc, !PT ;  /* 0x0001000004087812 */ /* 0x000fe200078efcff */
[----:B------:R-:W-:Y:S01]  /*86a0*/  IMAD.MOV.U32 R9, RZ, RZ, 0x40000040 ;  /* 0x40000040ff097424 */ /* 0x000fe200078e00ff */
[----:B------:R-:W-:Y:S05]  /*86b0*/  WARPSYNC.ALL ;  /* 0x0000000000007948 */ /* 0x000fea0003800000 */
[----:B------:R-:W-:Y:S01]  /*86c0*/  IMAD.MOV.U32 R11, RZ, RZ, 0x40000040 ;  /* 0x40000040ff0b7424 */ /* 0x000fe200078e00ff */
        /* <DEDUP_REMOVED lines=10> */
[----:B------:R-:W-:Y:S01]  /*8770*/  SHF.L.U32 R3, R3, 0x1f, RZ ;  /* 0x0000001f03037819 */ /* 0x000fe200000006ff */
[C---:B------:R-:W-:Y:S01]  /*8780*/  VIADD R14, R10.reuse, 0x4 ;  /* 0x000000040a0e7836 */ /* 0x040fe20000000000 */
[----:B------:R-:W-:Y:S01]  /*8790*/  BSSY B0, `(.L_x_1043) ;  /* 0x0000020000007945 */ /* 0x000fe20003800000 */
[----:B------:R-:W-:-:S02]  /*87a0*/  VIADD R10, R10, 0x6 ;  /* 0x000000060a0a7836 */ /* 0x000fc40000000000 */
[----:B------:R-:W-:Y:S02]  /*87b0*/  IMAD.MOV.U32 R9, RZ, RZ, 0x40000040 ;  /* 0x40000040ff097424 */ /* 0x000fe400078e00ff */
[----:B------:R-:W-:Y:S02]  /*87c0*/  IMAD.MOV.U32 R11, RZ, RZ, 0x40000040 ;  /* 0x40000040ff0b7424 */ /* 0x000fe400078e00ff */
[----:B------:R-:W-:Y:S01]  /*87d0*/  HGMMA.64x64x16.F32.BF16 R24, gdesc[UR4], RZ, !UPT, gsb0 ;  /* 0x00e00000041879f0 */ /* 0x000fe2000c0018ff */
        /* <DEDUP_REMOVED lines=8> */
[----:B------:R-:W-:-:S07]  /*8860*/  WARPGROUP.ARRIVE ;  /* 0x00000000000079c5 */ /* 0x000fce0000000000 */
        /* <DEDUP_REMOVED lines=16> */
[----:B------:R-:W1:Y:S02]  /*8970*/  SYNCS.PHASECHK.TRANS64.TRYWAIT P1, [R2+URZ+0x38810], R3 ;  /* 0x03881003020075a7 */ /* 0x000e64000802017f */
[----:B-1----:R-:W-:Y:S05]  /*8980*/  @!P1 BRA `(.L_x_1044) ;  /* 0x000000f8001c9947 */ /* 0x002fea0003800000 */
.L_x_1205:
[----:B------:R-:W-:Y:S05]  /*8990*/  BSYNC B0 ;  /* 0x0000000000007941 */ /* 0x000fea0003800000 */
.L_x_1043:
[----:B------:R-:W-:Y:S05]  /*89a0*/  @!P0 BRA `(.L_x_1045) ;  /* 0x0000000000048947 */ /* 0x000fea0003800000 */
[----:B------:R-:W-:Y:S01]  /*89b0*/  BPT.TRAP 0x1 ;  /* 0x000000040000795c */ /* 0x000fe20000300000 */
.L_x_1045:
[----:B------:R2:W3:Y:S01]  /*89c0*/  SYNCS.PHASECHK.TRANS64.TRYWAIT P1, [R20+URZ+0x38850], R13 ;  /* 0x0388500d140075a7 */ /* 0x0004e2000802017f */
[----:B------:R-:W-:Y:S05]  /*89d0*/  @!P0 BRA `(.L_x_1046) ;  /* 0x0000000000048947 */ /* 0x000fea0003800000 */
[----:B------:R-:W-:Y:S01]  /*89e0*/  BPT.TRAP 0x1 ;  /* 0x000000040000795c */ /* 0x000fe20000300000 */
.L_x_1046:
[C---:B-1----:R-:W-:Y:S01]  /*89f0*/  VIADD R3, R2.reuse, 0x400 ;  /* 0x0000040002037836 */ /* 0x042fe20000000000 */
[----:B------:R-:W-:Y:S01]  /*8a00*/  BSSY B0, `(.L_x_1047) ;  /* 0x000000a000007945 */ /* 0x000fe20003800000 */
[----:B------:R-:W-:-:S03]  /*8a10*/  VIADD R10, R2, 0x26400 ;  /* 0x00026400020a7836 */ /* 0x000fc60000000000 */
[----:B------:R-:W-:Y:S02]  /*8a20*/  SHF.R.U32.HI R3, RZ, 0x4, R3 ;  /* 0x00000004ff037819 */ /* 0x000fe40000011603 */
[----:B------:R-:W-:Y:S02]  /*8a30*/  SHF.R.U32.HI R10, RZ, 0x4, R10 ;  /* 0x00000004ff0a7819 */ /* 0x000fe4000001160a */
[----:B------:R-:W-:Y:S02]  /*8a40*/  LOP3.LUT R3, R3, 0x3fff, RZ, 0xc0, !PT ;  /* 0x00003fff03037812 */ /* 0x000fe400078ec0ff */
[----:B------:R-:W-:Y:S02]  /*8a50*/  LOP3.LUT R11, R10, 0x3fff, RZ, 0xc0, !PT ;  /* 0x00003fff0a0b7812 */ /* 0x000fe400078ec0ff */
[----:B------:R-:W-:Y:S01]  /*8a60*/  LOP3.LUT R10, R3, 0x10000, RZ, 0xfc, !PT ;  /* 0x00010000030a7812 */ /* 0x000fe200078efcff */
[----:B---3--:R-:W-:Y:S06]  /*8a70*/  @P1 BRA `(.L_x_1048) ;  /* 0x0000000000081947 */ /* 0x008fec0003800000 */
[----:B------:R-:W1:Y:S02]  /*8a80*/  SYNCS.PHASECHK.TRANS64.TRYWAIT P1, [R20+URZ+0x38850], R13 ;  /* 0x0388500d140075a7 */ /* 0x000e64000802017f */
[----:B-1----:R-:W-:Y:S05]  /*8a90*/  @!P1 BRA `(.L_x_1049) ;  /* 0x000000f400ec9947 */ /* 0x002fea0003800000 */
.L_x_1048:
[----:B------:R-:W-:Y:S05]  /*8aa0*/  BSYNC B0 ;  /* 0x0000000000007941 */ /* 0x000fea0003800000 */
.L_x_1047:
[----:B------:R-:W-:Y:S01]  /*8ab0*/  LOP3.LUT R3, R11, 0x10000, RZ, 0xfc, !PT ;  /* 0x000100000b037812 */ /* 0x000fe200078efcff */
[----:B------:R-:W-:Y:S01]  /*8ac0*/  IMAD R12, R18, 0x1000, R10 ;  /* 0x00001000120c7824 */ /* 0x000fe200078e020a */
[----:B------:R-:W-:Y:S05]  /*8ad0*/  WARPSYNC.ALL ;  /* 0x0000000000007948 */ /* 0x000fea0003800000 */
[----:B------:R-:W-:Y:S01]  /*8ae0*/  IMAD.MOV.U32 R14, RZ, RZ, R3 ;  /* 0x000000ffff0e7224 */ /* 0x000fe200078e0003 */
[----:B------:R-:W-:Y:S01]  /*8af0*/  R2UR UR6, R12 ;  /* 0x000000000c0672ca */ /* 0x000fe200000e0000 */
[----:B------:R-:W-:Y:S01]  /*8b00*/  IMAD.MOV.U32 R15, RZ, RZ, 0x40000040 ;  /* 0x40000040ff0f7424 */ /* 0x000fe200078e00ff */
[----:B------:R-:W-:Y:S01]  /*8b10*/  WARPGROUP.ARRIVE ;  /* 0x00000000000079c5 */ /* 0x000fe20000000000 */
[----:B012---:R-:W-:Y:S01]  /*8b20*/  IMAD.MOV.U32 R13, RZ, RZ, 0x40000040 ;  /* 0x40000040ff0d7424 */ /* 0x007fe200078e00ff */
[----:B------:R-:W-:Y:S01]  /*8b30*/  R2UR UR4, R14 ;  /* 0x000000000e0472ca */ /* 0x000fe200000e0000 */
[----:B------:R-:W-:Y:S01]  /*8b40*/  VIADD R58, R3, 0x2 ;  /* 0x00000002033a7836 */ /* 0x000fe20000000000 */
[----:B------:R-:W-:Y:S01]  /*8b50*/  R2UR UR5, R15 ;  /* 0x000000000f0572ca */ /* 0x000fe200000e0000 */
[C---:B------:R-:W-:Y:S01]  /*8b60*/  VIADD R14, R12.reuse, 0x2 ;  /* 0x000000020c0e7836 */ /* 0x040fe20000000000 */
[----:B------:R-:W-:Y:S01]  /*8b70*/  R2UR UR7, R13 ;  /* 0x000000000d0772ca */ /* 0x000fe200000e0000 */
[----:B------:R-:W-:Y:S01]  /*8b80*/  IMAD.MOV.U32 R59, RZ, RZ, 0x40000040 ;  /* 0x40000040ff3b7424 */ /* 0x000fe200078e00ff */
[----:B------:R-:W0:Y:S01]  /*8b90*/  S2R R21, SR_TID.X ;  /* 0x0000000000157919 */ /* 0x000e220000002100 */
[----:B------:R-:W-:Y:S01]  /*8ba0*/  IMAD.MOV.U32 R15, RZ, RZ, 0x40000040 ;  /* 0x40000040ff0f7424 */ /* 0x000fe200078e00ff */
[----:B------:R-:W-:Y:S01]  /*8bb0*/  BSSY B0, `(.L_x_1050) ;  /* 0x00005b2000007945 */ /* 0x000fe20003800000 */
[----:B------:R-:W-:Y:S01]  /*8bc0*/  VIADD R62, R12, 0x800 ;  /* 0x000008000c3e7836 */ /* 0x000fe20000000000 */
[----:B------:R-:W1:Y:S01]  /*8bd0*/  S2R R57, SR_TID.X ;  /* 0x0000000000397919 */ /* 0x000e620000002100 */
[----:B------:R-:W-:-:S02]  /*8be0*/  VIADD R60, R3, 0x800 ;  /* 0x00000800033c7836 */ /* 0x000fc40000000000 */
[----:B------:R-:W-:Y:S02]  /*8bf0*/  IMAD.MOV.U32 R61, RZ, RZ, 0x40000040 ;  /* 0x40000040ff3d7424 */ /* 0x000fe400078e00ff */
[----:B------:R-:W-:Y:S02]  /*8c00*/  IMAD.MOV.U32 R63, RZ, RZ, 0x40000040 ;  /* 0x40000040ff3f7424 */ /* 0x000fe400078e00ff */
[----:B------:R-:W-:Y:S01]  /*8c10*/  HGMMA.64x64x16.F32.BF16 R24, gdesc[UR4], R24, gsb0 ;  /* 0x00e00000041879f0 */ /* 0x000fe20008001818 */
[----:B------:R-:W-:Y:S01]  /*8c20*/  R2UR UR4, R58 ;  /* 0x000000003a0472ca */ /* 0x000fe200000e0000 */
[----:B------:R-:W-:Y:S01]  /*8c30*/  VIADD R58, R3, 0x4 ;  /* 0x00000004033a7836 */ /* 0x000fe20000000000 */
[----:B------:R-:W-:Y:S01]  /*8c40*/  R2UR UR5, R59 ;  /* 0x000000003b0572ca */ /* 0x000fe200000e0000 */
[----:B------:R-:W-:Y:S01]  /*8c50*/  IMAD.MOV.U32 R59, RZ, RZ, 0x40000040 ;  /* 0x40000040ff3b7424 */ /* 0x000fe200078e00ff */
[----:B------:R-:W-:Y:S02]  /*8c60*/  R2UR UR6, R14 ;  /* 0x000000000e0672ca */ /* 0x000fe400000e0000 */
[----:B------:R-:W-:Y:S01]  /*8c70*/  R2UR UR7, R15 ;  /* 0x000000000f0772ca */ /* 0x000fe200000e0000 */
[----:B------:R-:W-:Y:S01]  /*8c80*/  IMAD.MOV.U32 R15, RZ, RZ, 0x40000040 ;  /* 0x40000040ff0f7424 */ /* 0x000fe200078e00ff */
[----:B------:R-:W-:-:S02]  /*8c90*/  IADD3 R14, R12, 0x4, RZ ;  /* 0x000000040c0e7810 */ /* 0x000fc40007ffe0ff */
[----:B0-----:R-:W-:Y:S02]  /*8ca0*/  SHF.R.U32.HI R21, RZ, 0x7, R21 ;  /* 0x00000007ff157819 */ /* 0x001fe40000011615 */
[----:B-1----:R-:W-:-:S03]  /*8cb0*/  LOP3.LUT R57, R57, 0x7f, RZ, 0xc0, !PT ;  /* 0x0000007f39397812 */ /* 0x002fc600078ec0ff */
[----:B------:R0:W1:Y:S02]  /*8cc0*/  SHFL.IDX PT, R11, R21, RZ, 0x1f ;  /* 0x00001fff150b7589 */ /* 0x00006400000e0000 */
[----:B0-----:R-:W-:Y:S01]  /*8cd0*/  IMAD.MOV.U32 R21, RZ, RZ, 0x4 ;  /* 0x00000004ff157424 */ /* 0x001fe200078e00ff */
[----:B-1----:R-:W-:-:S04]  /*8ce0*/  ISETP.GT.AND P1, PT, R11, 0x7f, PT ;  /* 0x0000007f0b00780c */ /* 0x002fc80003f24270 */
[----:B------:R-:W-:Y:S02]  /*8cf0*/  SEL R11, RZ, 0x2, !P1 ;  /* 0x00000002ff0b7807 */ /* 0x000fe40004800000 */
[C---:B------:R-:W-:Y:S02]  /*8d00*/  SEL R13, R21.reuse, 0x2, P1 ;  /* 0x00000002150d7807 */ /* 0x040fe40000800000 */
[----:B------:R-:W-:Y:S01]  /*8d10*/  SEL R21, R21, 0x6, !P1 ;  /* 0x0000000615157807 */ /* 0x000fe20004800000 */
[----:B------:R-:W-:Y:S02]  /*8d20*/  WARPGROUP.DEPBAR.LE gsb0, 0x0 ;  /* 0x00008000000079c5 */ /* 0x000fe40000010000 */
[----:B------:R-:W-:-:S06]  /*8d30*/  WARPGROUP.ARRIVE ;  /* 0x00000000000079c5 */ /* 0x000fcc0000000000 */
[----:B------:R-:W-:Y:S01]  /*8d40*/  HGMMA.64x64x16.F32.BF16 R24, gdesc[UR4], R24, gsb0 ;  /* 0x00e00000041879f0 */ /* 0x000fe20008001818 */
[----:B------:R-:W-:Y:S01]  /*8d50*/  R2UR UR4, R58 ;  /* 0x000000003a0472ca */ /* 0x000fe200000e0000 */
[----:B------:R-:W-:Y:S01]  /*8d60*/  VIADD R58, R3, 0x6 ;  /* 0x00000006033a7836 */ /* 0x000fe20000000000 */
[----:B------:R-:W-:Y:S01]  /*8d70*/  R2UR UR5, R59 ;  /* 0x000000003b0572ca */ /* 0x000fe200000e0000 */
[----:B------:R-:W-:Y:S01]  /*8d80*/  IMAD.MOV.U32 R59, RZ, RZ, 0x40000040 ;  /* 0x40000040ff3b7424 */ /* 0x000fe200078e00ff */
[----:B------:R-:W-:Y:S01]  /*8d90*/  R2UR UR6, R14 ;  /* 0x000000000e0672ca */ /* 0x000fe200000e0000 */
[----:B------:R-:W-:Y:S01]  /*8da0*/  VIADD R14, R12, 0x6 ;  /* 0x000000060c0e7836 */ /* 0x000fe20000000000 */
[----:B------:R-:W-:Y:S01]  /*8db0*/  R2UR UR7, R15 ;  /* 0x000000000f0772ca */ /* 0x000fe200000e0000 */
[----:B------:R-:W-:Y:S01]  /*8dc0*/  IMAD.MOV.U32 R15, RZ, RZ, 0x40000040 ;  /* 0x40000040ff0f7424 */ /* 0x000fe200078e00ff */
[----:B------:R-:W-:Y:S02]  /*8dd0*/  WARPGROUP.DEPBAR.LE gsb0, 0x0 ;  /* 0x00008000000079c5 */ /* 0x000fe40000010000 */
[----:B------:R-:W-:-:S09]  /*8de0*/  WARPGROUP.ARRIVE ;  /* 0x00000000000079c5 */ /* 0x000fd20000000000 */
        /* <DEDUP_REMOVED lines=30> */
[----:B------:R-:W-:Y:S01]  /*8fd0*/  IADD3 R14, R12, 0x204, RZ ;  /* 0x000002040c0e7810 */ /* 0x000fe20007ffe0ff */
[----:B------:R-:W-:-:S02]  /*8fe0*/  WARPGROUP.DEPBAR.LE gsb0, 0x0 ;  /* 0x00008000000079c5 */ /* 0x000fc40000010000 */
[----:B------:R-:W-:-:S08]  /*8ff0*/  WARPGROUP.ARRIVE ;  /* 0x00000000000079c5 */ /* 0x000fd00000000000 */
        /* <DEDUP_REMOVED lines=101> */
[----:B------:R-:W-:Y:S01]  /*9650*/  IMAD.IADD R58, R11, 0x1, R62 ;  /* 0x000000010b3a7824 */ /* 0x000fe200078e023e */
[----:B------:R-:W-:Y:S01]  /*9660*/  R2UR UR5, R59 ;  /* 0x000000003b0572ca */ /* 0x000fe200000e0000 */
[----:B------:R-:W-:Y:S01]  /*9670*/  IMAD.MOV.U32 R59, RZ, RZ, 0x40000040 ;  /* 0x40000040ff3b7424 */ /* 0x000fe200078e00ff */
[----:B------:R-:W-:Y:S01]  /*9680*/  R2UR UR6, R14 ;  /* 0x000000000e0672ca */ /* 0x000fe200000e0000 */
[----:B------:R-:W-:Y:S01]  /*9690*/  IMAD.IADD R14, R11, 0x1, R60 ;  /* 0x000000010b0e7824 */ /* 0x000fe200078e023c */
[----:B------:R-:W-:Y:S01]  /*96a0*/  R2UR UR7, R15 ;  /* 0x000000000f0772ca */ /* 0x000fe200000e0000 */
[----:B------:R-:W-:Y:S01]  /*96b0*/  IMAD.MOV.U32 R15, RZ, RZ, 0x40000040 ;  /* 0x40000040ff0f7424 */ /* 0x000fe200078e00ff */
[----:B------:R-:W-:Y:S02]  /*96c0*/  WARPGROUP.DEPBAR.LE gsb0, 0x0 ;  /* 0x00008000000079c5 */ /* 0x000fe40000010000 */
[----:B------:R-:W-:-:S09]  /*96d0*/  WARPGROUP.ARRIVE ;  /* 0x00000000000079c5 */ /* 0x000fd20000000000 */
[----:B------:R-:W-:Y:S01]  /*96e0*/  HGMMA.64x64x16.F32.BF16 R24, gdesc[UR4], R24, gsb0 ;  /* 0x00e00000041879f0 */ /* 0x000fe20008001818 */
[----:B------:R-:W-:Y:S01]  /*96f0*/  R2UR UR6, R58 ;  /* 0x000000003a0672ca */ /* 0x000fe200000e0000 */
[--C-:B------:R-:W-:Y:S01]  /*9700*/  IMAD.IADD R58, R62, 0x1, R13.reuse ;  /* 0x000000013e3a7824 */ /* 0x100fe200078e020d */
[----:B------:R-:W-:Y:S02]  /*9710*/  R2UR UR7, R59 ;  /* 0x000000003b0772ca */ /* 0x000fe400000e0000 */
[----:B------:R-:W-:Y:S01]  /*9720*/  R2UR UR4, R14 ;  /* 0x000000000e0472ca */ /* 0x000fe200000e0000 */
[----:B------:R-:W-:Y:S01]  /*9730*/  IMAD.IADD R14, R60, 0x1, R13 ;  /* 0x000000013c0e7824 */ /* 0x000fe200078e020d */
[----:B------:R-:W-:Y:S01]  /*9740*/  R2UR UR5, R15 ;  /* 0x000000000f0572ca */ /* 0x000fe200000e0000 */
[----:B------:R-:W-:Y:S01]  /*9750*/  IMAD.MOV.U32 R15, RZ, RZ, 0x40000040 ;  /* 0x40000040ff0f7424 */ /* 0x000fe200078e00ff */
[----:B------:R-:W-:Y:S01]  /*9760*/  MOV R59, 0x40000040 ;  /* 0x40000040003b7802 */ /* 0x000fe20000000f00 */
[----:B------:R-:W-:-:S02]  /*9770*/  WARPGROUP.DEPBAR.LE gsb0, 0x0 ;  /* 0x00008000000079c5 */ /* 0x000fc40000010000 */
[----:B------:R-:W-:-:S08]  /*9780*/  WARPGROUP.ARRIVE ;  /* 0x00000000000079c5 */ /* 0x000fd00000000000 */
[----:B------:R-:W-:Y:S01]  /*9790*/  HGMMA.64x64x16.F32.BF16 R24, gdesc[UR4], R24, gsb0 ;  /* 0x00e00000041879f0 */ /* 0x000fe20008001818 */
[----:B------:R-:W-:Y:S01]  /*97a0*/  R2UR UR6, R58 ;  /* 0x000000003a0672ca */ /* 0x000fe200000e0000 */
[--C-:B------:R-:W-:Y:S01]  /*97b0*/  IMAD.IADD R58, R62, 0x1, R21.reuse ;  /* 0x000000013e3a7824 */ /* 0x100fe200078e0215 */
        /* <DEDUP_REMOVED lines=10> */
[----:B------:R-:W-:Y:S01]  /*9860*/  IMAD.MOV.U32 R14, RZ, RZ, 0x28 ;  /* 0x00000028ff0e7424 */ /* 0x000fe200078e00ff */
[----:B------:R-:W-:Y:S01]  /*9870*/  R2UR UR5, R15 ;  /* 0x000000000f0572ca */ /* 0x000fe200000e0000 */
[----:B------:R-:W-:Y:S01]  /*9880*/  IMAD.MOV.U32 R15, RZ, RZ, 0xa00 ;  /* 0x00000a00ff0f7424 */ /* 0x000fe200078e00ff */
[----:B------:R-:W-:Y:S02]  /*9890*/  R2UR UR6, R58 ;  /* 0x000000003a0672ca */ /* 0x000fe400000e0000 */
[----:B------:R-:W-:Y:S01]  /*98a0*/  R2UR UR7, R59 ;  /* 0x000000003b0772ca */ /* 0x000fe200000e0000 */
[----:B------:R-:W-:Y:S01]  /*98b0*/  IMAD.MOV.U32 R59, RZ, RZ, 0x40000040 ;  /* 0x40000040ff3b7424 */ /* 0x000fe200078e00ff */
[----:B------:R-:W-:Y:S02]  /*98c0*/  SEL R14, R14, 0x26, P1 ;  /* 0x000000260e0e7807 */ /* 0x000fe40000800000 */
[----:B------:R-:W-:-:S02]  /*98d0*/  SEL R15, R15, 0x980, P1 ;  /* 0x000009800f0f7807 */ /* 0x000fc40000800000 */
[----:B------:R-:W-:Y:S02]  /*98e0*/  LOP3.LUT R14, R14, 0x6, RZ, 0xc0, !PT ;  /* 0x000000060e0e7812 */ /* 0x000fe400078ec0ff */
[----:B------:R-:W-:-:S04]  /*98f0*/  LOP3.LUT R15, R15, 0xa00, RZ, 0xc0, !PT ;  /* 0x00000a000f0f7812 */ /* 0x000fc800078ec0ff */
[CC--:B------:R-:W-:Y:S02]  /*9900*/  IADD3 R58, R14.reuse, R15.reuse, R3 ;  /* 0x0000000f0e3a7210 */ /* 0x0c0fe40007ffe003 */
[----:B------:R-:W-:Y:S01]  /*9910*/  IADD3 R14, R14, R15, R12 ;  /* 0x0000000f0e0e7210 */ /* 0x000fe20007ffe00c */
[----:B------:R-:W-:Y:S01]  /*9920*/  IMAD.MOV.U32 R15, RZ, RZ, 0x40000040 ;  /* 0x40000040ff0f7424 */ /* 0x000fe200078e00ff */
        /* <DEDUP_REMOVED lines=10> */
[C---:B------:R-:W-:Y:S02]  /*99d0*/  IMAD.IADD R62, R11.reuse, 0x1, R58 ;  /* 0x000000010b3e7824 */ /* 0x040fe400078e023a */
[----:B------:R-:W-:-:S02]  /*99e0*/  IMAD.IADD R60, R11, 0x1, R14 ;  /* 0x000000010b3c7824 */ /* 0x000fc400078e020e */
[----:B------:R-:W-:Y:S01]  /*99f0*/  IMAD.MOV.U32 R15, RZ, RZ, 0x40000040 ;  /* 0x40000040ff0f7424 */ /* 0x000fe200078e00ff */
[----:B------:R-:W-:Y:S02]  /*9a00*/  WARPGROUP.DEPBAR.LE gsb0, 0x0 ;  /* 0x00008000000079c5 */ /* 0x000fe40000010000 */
[----:B------:R-:W-:-:S06]  /*9a10*/  WARPGROUP.ARRIVE ;  /* 0x00000000000079c5 */ /* 0x000fcc0000000000 */
[----:B------:R-:W-:Y:S01]  /*9a20*/  HGMMA.64x64x16.F32.BF16 R24, gdesc[UR4], R24, gsb0 ;  /* 0x00e00000041879f0 */ /* 0x000fe20008001818 */
[----:B------:R-:W-:Y:S02]  /*9a30*/  R2UR UR4, R60 ;  /* 0x000000003c0472ca */ /* 0x000fe400000e0000 */
[----:B------:R-:W-:Y:S01]  /*9a40*/  R2UR UR5, R61 ;  /* 0x000000003d0572ca */ /* 0x000fe200000e0000 */
[----:B------:R-:W-:Y:S01]  /*9a50*/  IMAD.MOV.U32 R61, RZ, RZ, 0x40000040 ;  /* 0x40000040ff3d7424 */ /* 0x000fe200078e00ff */
[----:B------:R-:W-:Y:S01]  /*9a60*/  R2UR UR6, R62 ;  /* 0x000000003e0672ca */ /* 0x000fe200000e0000 */
[----:B------:R-:W-:Y:S01]  /*9a70*/  IMAD.IADD R62, R13, 0x1, R58 ;  /* 0x000000010d3e7824 */ /* 0x000fe200078e023a */
[----:B------:R-:W-:Y:S01]  /*9a80*/  R2UR UR7, R63 ;  /* 0x000000003f0772ca */ /* 0x000fe200000e0000 */
[----:B------:R-:W-:Y:S01]  /*9a90*/  IMAD.MOV.U32 R63, RZ, RZ, 0x40000040 ;  /* 0x40000040ff3f7424 */ /* 0x000fe200078e00ff */
[----:B------:R-:W-:Y:S01]  /*9aa0*/  IADD3 R60, R13, R14, RZ ;  /* 0x0000000e0d3c7210 */ /* 0x000fe20007ffe0ff */
[----:B------:R-:W-:-:S02]  /*9ab0*/  IMAD.IADD R14, R21, 0x1, R14 ;  /* 0x00000001150e7824 */ /* 0x000fc400078e020e */
[----:B------:R-:W-:Y:S01]  /*9ac0*/  IMAD.IADD R58, R21, 0x1, R58 ;  /* 0x00000001153a7824 */ /* 0x000fe200078e023a */
[----:B------:R-:W-:Y:S02]  /*9ad0*/  WARPGROUP.DEPBAR.LE gsb0, 0x0 ;  /* 0x00008000000079c5 */ /* 0x000fe40000010000 */
[----:B------:R-:W-:-:S06]  /*9ae0*/  WARPGROUP.ARRIVE ;  /* 0x00000000000079c5 */ /* 0x000fcc0000000000 */
[----:B------:R-:W-:Y:S01]  /*9af0*/  HGMMA.64x64x16.F32.BF16 R24, gdesc[UR4], R24, gsb0 ;  /* 0x00e00000041879f0 */ /* 0x000fe20008001818 */
[----:B------:R-:W-:Y:S02]  /*9b00*/  R2UR UR4, R60 ;  /* 0x000000003c0472ca */ /* 0x000fe400000e0000 */
[----:B------:R-:W-:Y:S02]  /*9b10*/  R2UR UR5, R61 ;  /* 0x000000003d0572ca */ /* 0x000fe400000e0000 */
[----:B------:R-:W-:Y:S02]  /*9b20*/  R2UR UR6, R62 ;  /* 0x000000003e0672ca */ /* 0x000fe400000e0000 */
[----:B------:R-:W-:Y:S01]  /*9b30*/  R2UR UR7, R63 ;  /* 0x000000003f0772ca */ /* 0x000fe200000e0000 */
[----:B------:R-:W-:Y:S01]  /*9b40*/  IMAD.MOV.U32 R63, RZ, RZ, 0x40000040 ;  /* 0x40000040ff3f7424 */ /* 0x000fe200078e00ff */
[----:B------:R-:W-:Y:S01]  /*9b50*/  MOV R61, 0x40000040 ;  /* 0x40000040003d7802 */ /* 0x000fe20000000f00 */
[----:B------:R-:W-:-:S02]  /*9b60*/  WARPGROUP.DEPBAR.LE gsb0, 0x0 ;  /* 0x00008000000079c5 */ /* 0x000fc40000010000 */
[----:B------:R-:W-:-:S08]  /*9b70*/  WARPGROUP.ARRIVE ;  /* 0x00000000000079c5 */ /* 0x000fd00000000000 */
        /* <DEDUP_REMOVED lines=38> */
[----:B------:R-:W-:Y:S02]  /*9de0*/  IMAD.MOV.U32 R63, RZ, RZ, 0x40000040 ;  /* 0x40000040ff3f7424 */ /* 0x000fe400078e00ff */
[----:B------:R-:W-:-:S02]  /*9df0*/  IMAD.IADD R14, R21, 0x1, R14 ;  /* 0x00000001150e7824 */ /* 0x000fc400078e020e */
[----:B------:R-:W-:Y:S01]  /*9e00*/  IMAD.IADD R58, R21, 0x1, R58 ;  /* 0x00000001153a7824 */ /* 0x000fe200078e023a */
[----:B------:R-:W-:Y:S02]  /*9e10*/  WARPGROUP.DEPBAR.LE gsb0, 0x0 ;  /* 0x00008000000079c5 */ /* 0x000fe40000010000 */
[----:B------:R-:W-:-:S06]  /*9e20*/  WARPGROUP.ARRIVE ;  /* 0x00000000000079c5 */ /* 0x000fcc0000000000 */
[----:B------:R-:W-:Y:S01]  /*9e30*/  HGMMA.64x64x16.F32.BF16 R24, gdesc[UR4], R24, gsb0 ;  /* 0x00e00000041879f0 */ /* 0x000fe20008001818 */
[----:B------:R-:W-:Y:S01]  /*9e40*/  R2UR UR4, R60 ;  /* 0x000000003c0472ca */ /* 0x000fe200000e0000 */
[----:B------:R-:W-:Y:S01]  /*9e50*/  VIADD R60, R12, 0xe00 ;  /* 0x00000e000c3c7836 */ /* 0x000fe20000000000 */
[----:B------:R-:W-:Y:S02]  /*9e60*/  R2UR UR5, R61 ;  /* 0x000000003d0572ca */ /* 0x000fe400000e0000 */
        /* <DEDUP_REMOVED lines=24> */
[----:B------:R-:W-:Y:S02]  /*9ff0*/  R2UR UR4, R58 ;  /* 0x000000003a0472ca */ /* 0x000fe400000e0000 */
[----:B------:R-:W-:Y:S01]  /*a000*/  R2UR UR5, R59 ;  /* 0x000000003b0572ca */ /* 0x000fe200000e0000 */
[----:B------:R-:W-:Y:S01]  /*a010*/  IMAD.MOV.U32 R59, RZ, RZ, 0x40000040 ;  /* 0x40000040ff3b7424 */ /* 0x000fe200078e00ff */
[----:B------:R-:W-:Y:S02]  /*a020*/  R2UR UR6, R14 ;  /* 0x000000000e0672ca */ /* 0x000fe400000e0000 */
[----:B------:R-:W-:Y:S01]  /*a030*/  R2UR UR7, R15 ;  /* 0x000000000f0772ca */ /* 0x000fe200000e0000 */
[----:B------:R-:W-:Y:S01]  /*a040*/  IMAD.MOV.U32 R15, RZ, RZ, 0x40000040 ;  /* 0x40000040ff0f7424 */ /* 0x000fe200078e00ff */
[----:B------:R-:W-:-:S05]  /*a050*/  IADD3 R58, R3, 0xe00, RZ ;  /* 0x00000e00033a7810 */ /* 0x000fca0007ffe0ff */
[----:B------:R-:W-:Y:S02]  /*a060*/  IMAD.IADD R14, R11, 0x1, R58 ;  /* 0x000000010b0e7824 */ /* 0x000fe400078e023a */
[----:B------:R-:W-:-:S05]  /*a070*/  IMAD.MOV.U32 R11, RZ, RZ, 0x40 ;  /* 0x00000040ff0b7424 */ /* 0x000fca00078e00ff */
[----:B------:R-:W-:-:S04]  /*a080*/  SEL R11, R11, 0x3e, P1 ;  /* 0x0000003e0b0b7807 */ /* 0x000fc80000800000 */
[----:B------:R-:W-:Y:S01]  /*a090*/  LOP3.LUT R11, R11, 0x6, RZ, 0xc0, !PT ;  /* 0x000000060b0b7812 */ /* 0x000fe200078ec0ff */
        /* <DEDUP_REMOVED lines=11> */
[----:B------:R-:W-:-:S05]  /*a150*/  IMAD.MOV.U32 R13, RZ, RZ, 0x1000 ;  /* 0x00001000ff0d7424 */ /* 0x000fca00078e00ff */
[----:B------:R-:W-:Y:S01]  /*a160*/  SEL R13, R13, 0xf80, P1 ;  /* 0x00000f800d0d7807 */ /* 0x000fe20000800000 */
[----:B------:R-:W-:Y:S02]  /*a170*/  WARPGROUP.DEPBAR.LE gsb0, 0x0 ;  /* 0x00008000000079c5 */ /* 0x000fe40000010000 */
[----:B------:R-:W-:-:S06]  /*a180*/  WARPGROUP.ARRIVE ;  /* 0x00000000000079c5 */ /* 0x000fcc0000000000 */
[----:B------:R-:W-:Y:S01]  /*a190*/  HGMMA.64x64x16.F32.BF16 R24, gdesc[UR4], R24, gsb0 ;  /* 0x00e00000041879f0 */ /* 0x000fe20008001818 */
[----:B------:R-:W-:Y:S02]  /*a1a0*/  R2UR UR4, R62 ;  /* 0x000000003e0472ca */ /* 0x000fe400000e0000 */
[----:B------:R-:W-:Y:S02]  /*a1b0*/  R2UR UR5, R63 ;  /* 0x000000003f0572ca */ /* 0x000fe400000e0000 */
[----:B------:R-:W-:Y:S01]  /*a1c0*/  R2UR UR6, R14 ;  /* 0x000000000e0672ca */ /* 0x000fe200000e0000 */
[----:B------:R-:W-:Y:S01]  /*a1d0*/  IMAD.IADD R14, R21, 0x1, R58 ;  /* 0x00000001150e7824 */ /* 0x000fe200078e023a */
[----:B------:R-:W-:Y:S01]  /*a1e0*/  R2UR UR7, R15 ;  /* 0x000000000f0772ca */ /* 0x000fe200000e0000 */
[----:B------:R-:W-:Y:S02]  /*a1f0*/  IMAD.IADD R58, R21, 0x1, R60 ;  /* 0x00000001153a7824 */ /* 0x000fe400078e023c */
[----:B------:R-:W-:Y:S01]  /*a200*/  IMAD.MOV.U32 R15, RZ, RZ, 0x40000040 ;  /* 0x40000040ff0f7424 */ /* 0x000fe200078e00ff */
[----:B------:R-:W-:-:S02]  /*a210*/  WARPGROUP.DEPBAR.LE gsb0, 0x0 ;  /* 0x00008000000079c5 */ /* 0x000fc40000010000 */
[----:B------:R-:W-:-:S07]  /*a220*/  WARPGROUP.ARRIVE ;  /* 0x00000000000079c5 */ /* 0x000fce0000000000 */
[----:B------:R-:W-:Y:S01]  /*a230*/  HGMMA.64x64x16.F32.BF16 R24, gdesc[UR4], R24, gsb0 ;  /* 0x00e00000041879f0 */ /* 0x000fe20008001818 */
[----:B------:R-:W-:Y:S02]  /*a240*/  R2UR UR4, R14 ;  /* 0x000000000e0472ca */ /* 0x000fe400000e0000 */
[----:B------:R-:W-:Y:S02]  /*a250*/  R2UR UR5, R15 ;  /* 0x000000000f0572ca */ /* 0x000fe400000e0000 */
[----:B------:R-:W-:Y:S02]  /*a260*/  R2UR UR6, R58 ;  /* 0x000000003a0672ca */ /* 0x000fe400000e0000 */
[----:B------:R-:W-:Y:S02]  /*a270*/  R2UR UR7, R59 ;  /* 0x000000003b0772ca */ /* 0x000fe400000e0000 */
[----:B------:R-:W-:Y:S01]  /*a280*/  LOP3.LUT R14, R13, 0x1e00, RZ, 0xc0, !PT ;  /* 0x00001e000d0e7812 */ /* 0x000fe200078ec0ff */
[----:B------:R-:W-:Y:S01]  /*a290*/  IMAD.MOV.U32 R13, RZ, RZ, 0x40000040 ;  /* 0x40000040ff0d7424 */ /* 0x000fe200078e00ff */
[----:B------:R-:W-:-:S02]  /*a2a0*/  MOV R59, 0x40000040 ;  /* 0x40000040003b7802 */ /* 0x000fc40000000f00 */
[CC--:B------:R-:W-:Y:S02]  /*a2b0*/  IADD3 R58, R11.reuse, R14.reuse, R3 ;  /* 0x0000000e0b3a7210 */ /* 0x0c0fe40007ffe003 */
[----:B------:R-:W-:Y:S01]  /*a2c0*/  IADD3 R12, R11, R14, R12 ;  /* 0x0000000e0b0c7210 */ /* 0x000fe20007ffe00c */
[----:B------:R-:W-:-:S05]  /*a2d0*/  IMAD R11, R182, -0x40, R168 ;  /* 0xffffffc0b60b7824 */ /* 0x000fca00078e02a8 */
        /* <DEDUP_REMOVED lines=48> */
[C---:B------:R-:W-:Y:S02]  /*a5e0*/  ISETP.GT.AND P6, PT, R11.reuse, 0x29, PT ;  /* 0x000000290b00780c */ /* 0x040fe40003fc4270 */
        /* <DEDUP_REMOVED lines=22> */
[----:B------:R-:W-:Y:S02]  /*a750*/  FMNMX.FTZ R11, R30, R11, !PT ;  /* 0x0000000b1e0b7209 */ /* 0x000fe40007810000 */
[----:B------:R-:W-:Y:S01]  /*a760*/  FSEL R46, R46, -INF , P1 ;  /* 0xff8000002e2e7808 */ /* 0x000fe20000800000 */
[----:B------:R-:W0:Y:S01]  /*a770*/  SHFL.BFLY PT, R12, R15, 0x2, 0x1f ;  /* 0x0c401f000f0c7f89 */ /* 0x000e2200000e0000 */
[----:B------:R-:W-:Y:S02]  /*a780*/  FMNMX.FTZ R11, R14, R11, !PT ;  /* 0x0000000b0e0b7209 */ /* 0x000fe40007810000 */
[----:B------:R-:W-:Y:S02]  /*a790*/  FSEL R48, R47, -INF , P6 ;  /* 0xff8000002f307808 */ /* 0x000fe40003000000 */
[----:B------:R-:W-:Y:S02]  /*a7a0*/  FMNMX.FTZ R11, R34, R11, !PT ;  /* 0x0000000b220b7209 */ /* 0x000fe40007810000 */
[----:B------:R-:W-:-:S02]  /*a7b0*/  FSEL R50, R50, -INF , P5 ;  /* 0xff80000032327808 */ /* 0x000fc40002800000 */
[----:B------:R-:W-:Y:S02]  /*a7c0*/  FMNMX.FTZ R11, R36, R11, !PT ;  /* 0x0000000b240b7209 */ /* 0x000fe40007810000 */
[----:B------:R-:W-:Y:S02]  /*a7d0*/  FSEL R54, R54, -INF , P3 ;  /* 0xff80000036367808 */ /* 0x000fe40001800000 */
[----:B------:R-:W-:Y:S01]  /*a7e0*/  FMNMX.FTZ R13, R38, R11, !PT ;  /* 0x0000000b260d7209 */ /* 0x000fe20007810000 */
[----:B------:R-:W-:Y:S01]  /*a7f0*/  IMAD.U32 R11, RZ, RZ, UR4 ;  /* 0x00000004ff0b7e24 */ /* 0x000fe2000f8e00ff */
[----:B------:R-:W-:Y:S02]  /*a800*/  FSEL R78, R55, -INF , P2 ;  /* 0xff800000374e7808 */ /* 0x000fe40001000000 */
[----:B------:R-:W-:Y:S02]  /*a810*/  FMNMX.FTZ R13, R40, R13, !PT ;  /* 0x0000000d280d7209 */ /* 0x000fe40007810000 */
[----:B------:R-:W-:-:S02]  /*a820*/  ISETP.GE.AND P2, PT, R168, 0x41, PT ;  /* 0x00000041a800780c */ /* 0x000fc40003f46270 */
[----:B------:R-:W-:Y:S02]  /*a830*/  FMNMX.FTZ R13, R42, R13, !PT ;  /* 0x0000000d2a0d7209 */ /* 0x000fe40007810000 */
[----:B0-----:R-:W-:Y:S02]  /*a840*/  FMNMX.FTZ R21, R15, R12, !PT ;  /* 0x0000000c0f157209 */ /* 0x001fe40007810000 */
[----:B------:R-:W-:-:S03]  /*a850*/  FMNMX.FTZ R13, R44, R13, !PT ;  /* 0x0000000d2c0d7209 */ /* 0x000fc60007810000 */
[----:B------:R-:W0:Y:S01]  /*a860*/  SHFL.BFLY PT, R12, R21, 0x1, 0x1f ;  /* 0x0c201f00150c7f89 */ /* 0x000e2200000e0000 */
[----:B------:R-:W-:-:S04]  /*a870*/  FMNMX.FTZ R13, R46, R13, !PT ;  /* 0x0000000d2e0d7209 */ /* 0x000fc80007810000 */
[----:B------:R-:W-:-:S04]  /*a880*/  FMNMX.FTZ R13, R48, R13, !PT ;  /* 0x0000000d300d7209 */ /* 0x000fc80007810000 */
[----:B------:R-:W-:Y:S02]  /*a890*/  FMNMX.FTZ R13, R50, R13, !PT ;  /* 0x0000000d320d7209 */ /* 0x000fe40007810000 */
[----:B0-----:R-:W-:-:S04]  /*a8a0*/  FMNMX.FTZ R12, R21, R12, !PT ;  /* 0x0000000c150c7209 */ /* 0x001fc80007810000 */
[C---:B------:R-:W-:Y:S01]  /*a8b0*/  FSETP.NEU.FTZ.AND P1, PT, R12.reuse, -INF , PT ;  /* 0xff8000000c00780b */ /* 0x040fe20003f3d000 */
[----:B------:R-:W-:-:S05]  /*a8c0*/  FMUL.FTZ R15, R12, R11 ;  /* 0x0000000b0c0f7220 */ /* 0x000fca0000410000 */
[----:B------:R-:W-:-:S05]  /*a8d0*/  FSEL R15, R15, RZ, P1 ;  /* 0x000000ff0f0f7208 */ /* 0x000fca0000800000 */
[-CC-:B------:R-:W-:Y:S01]  /*a8e0*/  FFMA.FTZ R169, R24, R11.reuse, -R15.reuse ;  /* 0x0000000b18a97223 */ /* 0x180fe2000001080f */
[----:B------:R-:W-:Y:S01]  /*a8f0*/  FSEL R24, R51, -INF , P4 ;  /* 0xff80000033187808 */ /* 0x000fe20002000000 */
[-CC-:B------:R-:W-:Y:S01]  /*a900*/  FFMA.FTZ R171, R28, R11.reuse, -R15.reuse ;  /* 0x0000000b1cab7223 */ /* 0x180fe2000001080f */
[-CC-:B------:R-:W-:Y:S01]  /*a910*/  FFMA.FTZ R170, R25, R11.reuse, -R15.reuse ;  /* 0x0000000b19aa7223 */ /* 0x180fe2000001080f */
[--C-:B------:R-:W-:Y:S01]  /*a920*/  FFMA.FTZ R172, R58, R11, -R15.reuse ;  /* 0x0000000b3aac7223 */ /* 0x100fe2000001080f */
[----:B------:R-:W-:Y:S01]  /*a930*/  FMNMX.FTZ R13, R24, R13, !PT ;  /* 0x0000000d180d7209 */ /* 0x000fe20007810000 */
        /* <DEDUP_REMOVED lines=11> */
[-CC-:B------:R-:W-:Y:S01]  /*a9f0*/  FFMA.FTZ R183, R76, R11.reuse, -R15.reuse ;  /* 0x0000000b4cb77223 */ /* 0x180fe2000001080f */
[----:B------:R-:W0:Y:S01]  /*aa00*/  SHFL.BFLY PT, R28, R13, 0x2, 0x1f ;  /* 0x0c401f000d1c7f89 */ /* 0x000e2200000e0000 */
[-CC-:B------:R-:W-:Y:S01]  /*aa10*/  FFMA.FTZ R197, R52, R11.reuse, -R15.reuse ;  /* 0x0000000b34c57223 */ /* 0x180fe2000001080f */
[----:B------:R-:W-:Y:S01]  /*aa20*/  FFMA.FTZ R199, R80, R11, -R15 ;  /* 0x0000000b50c77223 */ /* 0x000fe2000001080f */
[----:B------:R-:W-:Y:S08]  /*aa30*/  MUFU.EX2 R169, R169 ;  /* 0x000000a900a97308 */ /* 0x000ff00000000800 */
[----:B------:R-:W1:Y:S08]  /*aa40*/  MUFU.EX2 R170, R170 ;  /* 0x000000aa00aa7308 */ /* 0x000e700000000800 */
[----:B------:R-:W-:Y:S01]  /*aa50*/  MUFU.EX2 R171, R171 ;  /* 0x000000ab00ab7308 */ /* 0x000fe20000000800 */
[----:B0-----:R-:W-:-:S07]  /*aa60*/  FMNMX.FTZ R28, R13, R28, !PT ;  /* 0x0000001c0d1c7209 */ /* 0x001fce0007810000 */
[----:B------:R-:W0:Y:S01]  /*aa70*/  MUFU.EX2 R172, R172 ;  /* 0x000000ac00ac7308 */ /* 0x000e220000000800 */
[----:B-1----:R-:W-:Y:S01]  /*aa80*/  F2FP.BF16.F32.PACK_AB R152, R170, R169 ;  /* 0x000000a9aa98723e */ /* 0x002fe200000010ff */
[----:B------:R-:W1:Y:S01]  /*aa90*/  SHFL.BFLY PT, R21, R28, 0x1, 0x1f ;  /* 0x0c201f001c157f89 */ /* 0x000e6200000e0000 */
[----:B------:R-:W-:-:S05]  /*aaa0*/  FADD.FTZ R170, R169, R170 ;  /* 0x000000aaa9aa7221 */ /* 0x000fca0000010000 */
[----:B------:R-:W-:Y:S08]  /*aab0*/  MUFU.EX2 R173, R173 ;  /* 0x000000ad00ad7308 */ /* 0x000ff00000000800 */
[----:B------:R-:W2:Y:S01]  /*aac0*/  MUFU.EX2 R174, R174 ;  /* 0x000000ae00ae7308 */ /* 0x000ea20000000800 */
[----:B0-----:R-:W-:Y:S01]  /*aad0*/  F2FP.BF16.F32.PACK_AB R154, R172, R171 ;  /* 0x000000abac9a723e */ /* 0x001fe200000010ff */
[----:B------:R-:W-:-:S04]  /*aae0*/  FADD.FTZ R171, R171, R170 ;  /* 0x000000aaabab7221 */ /* 0x000fc80000010000 */
[----:B------:R-:W-:Y:S02]  /*aaf0*/  FADD.FTZ R172, R172, R171 ;  /* 0x000000abacac7221 */ /* 0x000fe40000010000 */
[----:B------:R-:W-:Y:S01]  /*ab00*/  MUFU.EX2 R175, R175 ;  /* 0x000000af00af7308 */ /* 0x000fe20000000800 */
[----:B-1----:R-:W-:-:S04]  /*ab10*/  FMNMX.FTZ R21, R28, R21, !PT ;  /* 0x000000151c157209 */ /* 0x002fc80007810000 */
[C---:B------:R-:W-:Y:S01]  /*ab20*/  FSETP.NEU.FTZ.AND P1, PT, R21.reuse, -INF , PT ;  /* 0xff8000001500780b */ /* 0x040fe20003f3d000 */
[----:B------:R-:W-:Y:S02]  /*ab30*/  FMUL.FTZ R13, R21, R11 ;  /* 0x0000000b150d7220 */ /* 0x000fe40000410000 */
[----:B------:R-:W0:Y:S01]  /*ab40*/  MUFU.EX2 R176, R176 ;  /* 0x000000b000b07308 */ /* 0x000e220000000800 */
[C---:B--2---:R-:W-:Y:S01]  /*ab50*/  F2FP.BF16.F32.PACK_AB R156, R174.reuse, R173 ;  /* 0x000000adae9c723e */ /* 0x044fe200000010ff */
[----:B------:R-:W-:Y:S01]  /*ab60*/  FADD.FTZ R173, R173, R172 ;  /* 0x000000acadad7221 */ /* 0x000fe20000010000 */
[----:B------:R-:W-:Y:S02]  /*ab70*/  FSEL R25, R13, RZ, P1 ;  /* 0x000000ff0d197208 */ /* 0x000fe40000800000 */
[----:B------:R-:W-:Y:S01]  /*ab80*/  ISETP.NE.AND P1, PT, R57, RZ, PT ;  /* 0x000000ff3900720c */ /* 0x000fe20003f25270 */
[----:B------:R-:W-:Y:S02]  /*ab90*/  FADD.FTZ R174, R174, R173 ;  /* 0x000000adaeae7221 */ /* 0x000fe40000010000 */
        /* <DEDUP_REMOVED lines=10> */
[----:B------:R-:W-:Y:S01]  /*ac40*/  FFMA.FTZ R222, R44, R11, -R25 ;  /* 0x0000000b2cde7223 */ /* 0x000fe20000010819 */
[----:B------:R-:W-:-:S02]  /*ac50*/  @!P1 VIADD R15, R20, 0x38840 ;  /* 0x00038840140f9836 */ /* 0x000fc40000000000 */
[-CC-:B------:R-:W-:Y:S01]  /*ac60*/  FFMA.FTZ R223, R46, R11.reuse, -R25.reuse ;  /* 0x0000000b2edf7223 */ /* 0x180fe20000010819 */
[-CC-:B------:R-:W-:Y:S01]  /*ac70*/  FFMA.FTZ R224, R48, R11.reuse, -R25.reuse ;  /* 0x0000000b30e07223 */ /* 0x180fe20000010819 */
[-CC-:B------:R-:W-:Y:S01]  /*ac80*/  FFMA.FTZ R225, R50, R11.reuse, -R25.reuse ;  /* 0x0000000b32e17223 */ /* 0x180fe20000010819 */
[-C--:B------:R-:W-:Y:S01]  /*ac90*/  FFMA.FTZ R226, R24, R11.reuse, -R25 ;  /* 0x0000000b18e27223 */ /* 0x080fe20000010819 */
[----:B------:R-:W-:Y:S01]  /*aca0*/  @!P1 PRMT R15, RZ, 0x654, R15 ;  /* 0x00000654ff0f9816 */ /* 0x000fe2000000000f */
[-CC-:B------:R-:W-:Y:S01]  /*acb0*/  FFMA.FTZ R227, R54, R11.reuse, -R25.reuse ;  /* 0x0000000b36e37223 */ /* 0x180fe20000010819 */
[----:B------:R-:W-:Y:S01]  /*acc0*/  FFMA.FTZ R200, R78, R11, -R25 ;  /* 0x0000000b4ec87223 */ /* 0x000fe20000010819 */
[----:B------:R-:W-:Y:S01]  /*acd0*/  MUFU.EX2 R198, R198 ;  /* 0x000000c600c67308 */ /* 0x000fe20000000800 */
[----:B------:R1:W-:Y:S01]  /*ace0*/  @!P1 SYNCS.ARRIVE.TRANS64.RED.A1T0 RZ, [R15+URZ], RZ ;  /* 0x000000ff0fff99a7 */ /* 0x0003e2000810043f */
[----:B------:R-:W-:Y:S01]  /*acf0*/  LOP3.LUT R13, R56, 0x2000000, RZ, 0xfc, !PT ;  /* 0x02000000380d7812 */ /* 0x000fe200078efcff */
[----:B------:R-:W-:Y:S01]  /*ad00*/  @!P1 VIADD R20, R20, 0x38860 ;  /* 0x0003886014149836 */ /* 0x000fe20000000000 */
[----:B0-----:R-:W-:Y:S01]  /*ad10*/  F2FP.BF16.F32.PACK_AB R158, R176, R175 ;  /* 0x000000afb09e723e */ /* 0x001fe200000010ff */
[----:B------:R-:W-:-:S02]  /*ad20*/  FADD.FTZ R175, R175, R174 ;  /* 0x000000aeafaf7221 */ /* 0x000fc40000010000 */
[----:B------:R-:W-:Y:S01]  /*ad30*/  IMAD R14, R18, 0x1000, R13 ;  /* 0x00001000120e7824 */ /* 0x000fe200078e020d */
[----:B------:R-:W0:Y:S01]  /*ad40*/  MUFU.EX2 R201, R201 ;  /* 0x000000c900c97308 */ /* 0x000e220000000800 */
[----:B-1----:R-:W-:Y:S02]  /*ad50*/  IMAD.MOV.U32 R15, RZ, RZ, 0x40000040 ;  /* 0x40000040ff0f7424 */ /* 0x002fe400078e00ff */
[----:B------:R-:W-:Y:S01]  /*ad60*/  FADD.FTZ R176, R176, R175 ;  /* 0x000000afb0b07221 */ /* 0x000fe20000010000 */
[----:B------:R-:W-:Y:S02]  /*ad70*/  @!P1 PRMT R20, RZ, 0x654, R20 ;  /* 0x00000654ff149816 */ /* 0x000fe40000000014 */
[----:B------:R-:W-:Y:S02]  /*ad80*/  R2UR UR6, R14 ;  /* 0x000000000e0672ca */ /* 0x000fe400000e0000 */
[----:B------:R-:W-:Y:S01]  /*ad90*/  R2UR UR7, R15 ;  /* 0x000000000f0772ca */ /* 0x000fe200000e0000 */
[----:B------:R-:W-:Y:S01]  /*ada0*/  MUFU.EX2 R202, R202 ;  /* 0x000000ca00ca7308 */ /* 0x000fe20000000800 */
[----:B------:R-:W-:-:S07]  /*adb0*/  IMAD.MOV.U32 R15, RZ, RZ, 0x40000040 ;  /* 0x40000040ff0f7424 */ /* 0x000fce00078e00ff */
[----:B------:R-:W1:Y:S01]  /*adc0*/  MUFU.EX2 R203, R203 ;  /* 0x000000cb00cb7308 */ /* 0x000e620000000800 */
[----:B0-----:R-:W-:Y:S01]  /*add0*/  F2FP.BF16.F32.PACK_AB R153, R201, R198 ;  /* 0x000000c6c999723e */ /* 0x001fe200000010ff */
[----:B------:R-:W-:-:S06]  /*ade0*/  FADD.FTZ R201, R198, R201 ;  /* 0x000000c9c6c97221 */ /* 0x000fcc0000010000 */
[----:B------:R-:W-:Y:S08]  /*adf0*/  MUFU.EX2 R204, R204 ;  /* 0x000000cc00cc7308 */ /* 0x000ff00000000800 */
[----:B------:R-:W0:Y:S01]  /*ae00*/  MUFU.EX2 R205, R205 ;  /* 0x000000cd00cd7308 */ /* 0x000e220000000800 */
[----:B-1----:R-:W-:Y:S01]  /*ae10*/  F2FP.BF16.F32.PACK_AB R155, R203, R202 ;  /* 0x000000cacb9b723e */ /* 0x002fe200000010ff */
[----:B------:R-:W-:Y:S01]  /*ae20*/  BAR.SYNC.DEFER_BLOCKING 0xf, 0x100 ;  /* 0x03c4000000007b1d */ /* 0x000fe20000010000 */
[----:B------:R-:W-:-:S04]  /*ae30*/  FADD.FTZ R202, R202, R201 ;  /* 0x000000c9caca7221 */ /* 0x000fc80000010000 */
[----:B------:R-:W-:Y:S01]  /*ae40*/  FADD.FTZ R203, R203, R202 ;  /* 0x000000cacbcb7221 */ /* 0x000fe20000010000 */
[----:B------:R-:W-:Y:S08]  /*ae50*/  MUFU.EX2 R206, R206 ;  /* 0x000000ce00ce7308 */ /* 0x000ff00000000800 */
[----:B------:R-:W1:Y:S01]  /*ae60*/  MUFU.EX2 R207, R207 ;  /* 0x000000cf00cf7308 */ /* 0x000e620000000800 */
[----:B0-----:R-:W-:Y:S01]  /*ae70*/  F2FP.BF16.F32.PACK_AB R157, R205, R204 ;  /* 0x000000cccd9d723e */ /* 0x001fe200000010ff */
[----:B------:R-:W-:-:S04]  /*ae80*/  FADD.FTZ R204, R204, R203 ;  /* 0x000000cbcccc7221 */ /* 0x000fc80000010000 */
[----:B------:R-:W-:Y:S02]  /*ae90*/  FADD.FTZ R205, R205, R204 ;  /* 0x000000cccdcd7221 */ /* 0x000fe40000010000 */
[----:B------:R-:W0:Y:S01]  /*aea0*/  MUFU.EX2 R178, R178 ;  /* 0x000000b200b27308 */ /* 0x000e220000000800 */
[----:B------:R2:W-:Y:S07]  /*aeb0*/  STSM.16.M88.4 [R194+0x36400], R152 ;  /* 0x03640098c2007844 */ /* 0x0005ee0000000200 */
[----:B------:R-:W-:Y:S01]  /*aec0*/  MUFU.EX2 R179, R179 ;  /* 0x000000b300b37308 */ /* 0x000fe20000000800 */
[----:B-1----:R-:W-:Y:S01]  /*aed0*/  F2FP.BF16.F32.PACK_AB R159, R207, R206 ;  /* 0x000000cecf9f723e */ /* 0x002fe200000010ff */
[----:B------:R-:W-:-:S04]  /*aee0*/  FADD.FTZ R206, R206, R205 ;  /* 0x000000cdcece7221 */ /* 0x000fc80000010000 */
[----:B------:R1:W-:Y:S01]  /*aef0*/  STSM.16.M88.4 [R195], R156 ;  /* 0x0000009cc3007844 */ /* 0x0003e20000000200 */
[----:B------:R-:W-:Y:S01]  /*af00*/  FADD.FTZ R206, R207, R206 ;  /* 0x000000cecfce7221 */ /* 0x000fe20000010000 */
[----:B------:R-:W3:Y:S01]  /*af10*/  MUFU.EX2 R180, R180 ;  /* 0x000000b400b47308 */ /* 0x000ee20000000800 */
[----:B0-----:R-:W-:Y:S01]  /*af20*/  F2FP.BF16.F32.PACK_AB R160, R178, R177 ;  /* 0x000000b1b2a0723e */ /* 0x001fe200000010ff */
[----:B------:R-:W-:-:S04]  /*af30*/  FADD.FTZ R177, R177, R176 ;  /* 0x000000b0b1b17221 */ /* 0x000fc80000010000 */
[----:B------:R-:W-:Y:S02]  /*af40*/  FADD.FTZ R178, R178, R177 ;  /* 0x000000b1b2b27221 */ /* 0x000fe40000010000 */
[----:B------:R-:W-:Y:S08]  /*af50*/  MUFU.EX2 R221, R221 ;  /* 0x000000dd00dd7308 */ /* 0x000ff00000000800 */
[----:B------:R-:W0:Y:S01]  /*af60*/  MUFU.EX2 R222, R222 ;  /* 0x000000de00de7308 */ /* 0x000e220000000800 */
[----:B---3--:R-:W-:Y:S01]  /*af70*/  F2FP.BF16.F32.PACK_AB R162, R180, R179 ;  /* 0x000000b3b4a2723e */ /* 0x008fe200000010ff */
[----:B------:R-:W-:-:S04]  /*af80*/  FADD.FTZ R179, R179, R178 ;  /* 0x000000b2b3b37221 */ /* 0x000fc80000010000 */
[----:B------:R-:W-:Y:S02]  /*af90*/  FADD.FTZ R180, R180, R179 ;  /* 0x000000b3b4b47221 */ /* 0x000fe40000010000 */
[----:B------:R-:W-:Y:S08]  /*afa0*/  MUFU.EX2 R223, R223 ;  /* 0x000000df00df7308 */ /* 0x000ff00000000800 */
[----:B------:R-:W3:Y:S01]  /*afb0*/  MUFU.EX2 R224, R224 ;  /* 0x000000e000e07308 */ /* 0x000ee20000000800 */
[----:B0-----:R-:W-:Y:S01]  /*afc0*/  F2FP.BF16.F32.PACK_AB R161, R222, R221 ;  /* 0x000000dddea1723e */ /* 0x001fe200000010ff */
[----:B------:R-:W-:-:S04]  /*afd0*/  FADD.FTZ R221, R221, R206 ;  /* 0x000000cedddd7221 */ /* 0x000fc80000010000 */
[----:B------:R-:W-:Y:S02]  /*afe0*/  FADD.FTZ R222, R222, R221 ;  /* 0x000000dddede7221 */ /* 0x000fe40000010000 */
[----:B------:R-:W0:Y:S08]  /*aff0*/  MUFU.EX2 R181, R181 ;  /* 0x000000b500b57308 */ /* 0x000e300000000800 */
[----:B------:R-:W4:Y:S01]  /*b000*/  MUFU.EX2 R183, R183 ;  /* 0x000000b700b77308 */ /* 0x000f220000000800 */
[----:B---3--:R-:W-:Y:S01]  /*b010*/  F2FP.BF16.F32.PACK_AB R163, R224, R223 ;  /* 0x000000dfe0a3723e */ /* 0x008fe200000010ff */
[----:B------:R-:W-:-:S04]  /*b020*/  FADD.FTZ R223, R223, R222 ;  /* 0x000000dedfdf7221 */ /* 0x000fc80000010000 */
[----:B------:R1:W-:Y:S01]  /*b030*/  STSM.16.M88.4 [R208], R160 ;  /* 0x000000a0d0007844 */ /* 0x0003e20000000200 */
[----:B------:R-:W-:Y:S01]  /*b040*/  FADD.FTZ R224, R224, R223 ;  /* 0x000000dfe0e07221 */ /* 0x000fe20000010000 */
[----:B------:R-:W3:Y:S01]  /*b050*/  MUFU.EX2 R197, R197 ;  /* 0x000000c500c57308 */ /* 0x000ee20000000800 */
[----:B0-----:R-:W-:-:S07]  /*b060*/  FADD.FTZ R180, R181, R180 ;  /* 0x000000b4b5b47221 */ /* 0x001fce0000010000 */
[----:B------:R-:W0:Y:S01]  /*b070*/  MUFU.EX2 R199, R199 ;  /* 0x000000c700c77308 */ /* 0x000e220000000800 */
[C---:B----4-:R-:W-:Y:S01]  /*b080*/  F2FP.BF16.F32.PACK_AB R164, R183.reuse, R181 ;  /* 0x000000b5b7a4723e */ /* 0x050fe200000010ff */
[----:B------:R-:W-:-:S06]  /*b090*/  FADD.FTZ R180, R183, R180 ;  /* 0x000000b4b7b47221 */ /* 0x000fcc0000010000 */
[----:B------:R-:W-:Y:S01]  /*b0a0*/  MUFU.EX2 R225, R225 ;  /* 0x000000e100e17308 */ /* 0x000fe20000000800 */
[----:B---3--:R-:W-:-:S07]  /*b0b0*/  FADD.FTZ R180, R197, R180 ;  /* 0x000000b4c5b47221 */ /* 0x008fce0000010000 */
[----:B------:R-:W3:Y:S01]  /*b0c0*/  MUFU.EX2 R226, R226 ;  /* 0x000000e200e27308 */ /* 0x000ee20000000800 */
[C---:B0-----:R-:W-:Y:S01]  /*b0d0*/  F2FP.BF16.F32.PACK_AB R166, R199.reuse, R197 ;  /* 0x000000c5c7a6723e */ /* 0x041fe200000010ff */
[----:B------:R-:W-:-:S06]  /*b0e0*/  FADD.FTZ R199, R199, R180 ;  /* 0x000000b4c7c77221 */ /* 0x000fcc0000010000 */
[----:B------:R-:W-:Y:S08]  /*b0f0*/  MUFU.EX2 R227, R227 ;  /* 0x000000e300e37308 */ /* 0x000ff00000000800 */
[----:B------:R-:W0:Y:S01]  /*b100*/  MUFU.EX2 R200, R200 ;  /* 0x000000c800c87308 */ /* 0x000e220000000800 */
[----:B---3--:R-:W-:Y:S01]  /*b110*/  F2FP.BF16.F32.PACK_AB R165, R226, R225 ;  /* 0x000000e1e2a5723e */ /* 0x008fe200000010ff */
[----:B------:R-:W-:-:S04]  /*b120*/  FADD.FTZ R225, R225, R224 ;  /* 0x000000e0e1e17221 */ /* 0x000fc80000010000 */
[----:B------:R-:W-:Y:S01]  /*b130*/  FADD.FTZ R226, R226, R225 ;  /* 0x000000e1e2e27221 */ /* 0x000fe20000010000 */
[----:B0-----:R-:W-:-:S03]  /*b140*/  F2FP.BF16.F32.PACK_AB R167, R200, R227 ;  /* 0x000000e3c8a7723e */ /* 0x001fc600000010ff */
[----:B------:R-:W-:Y:S02]  /*b150*/  FADD.FTZ R227, R227, R226 ;  /* 0x000000e2e3e37221 */ /* 0x000fe40000010000 */
[----:B------:R1:W-:Y:S01]  /*b160*/  STSM.16.M88.4 [R196], R164 ;  /* 0x000000a4c4007844 */ /* 0x0003e20000000200 */
[----:B------:R-:W-:Y:S01]  /*b170*/  WARPGROUP.ARRIVE ;  /* 0x00000000000079c5 */ /* 0x000fe20000000000 */
[----:B------:R-:W-:-:S05]  /*b180*/  FADD.FTZ R200, R200, R227 ;  /* 0x000000e3c8c87221 */ /* 0x000fca0000010000 */
[----:B------:R-:W-:Y:S03]  /*b190*/  HGMMA.64x256x16.F32.BF16 R24, R152, gdesc[UR4].tnspB, RZ, !UPT, gsb0 ;  /* 0x43e0000498187df0 */ /* 0x000fe6000c0018ff */
[----:B------:R-:W-:Y:S02]  /*b1a0*/  WARPGROUP.DEPBAR.LE gsb0, 0x0 ;  /* 0x00008000000079c5 */ /* 0x000fe40000010000 */
[----:B--2---:R-:W-:Y:S01]  /*b1b0*/  VIADD R152, R14, 0x80 ;  /* 0x000000800e987836 */ /* 0x004fe20000000000 */
        /* <DEDUP_REMOVED lines=35> */
.L_x_1062:
[----:B------:R-:W-:Y:S01]  /*b3f0*/  VIADD R18, R198, 0x1 ;  /* 0x00000001c6127836 */ /* 0x000fe20000000000 */
[C---:B------:R-:W-:Y:S01]  /*b400*/  ISETP.GT.AND P2, PT, R15.reuse, RZ, PT ;  /* 0x000000ff0f00720c */ /* 0x040fe20003f44270 */
[----:B------:R-:W-:-:S03]  /*b410*/  VIADD R15, R15, 0xffffffff ;  /* 0xffffffff0f0f7836 */ /* 0x000fc60000000000 */
[----:B------:R-:W-:-:S04]  /*b420*/  ISETP.NE.AND P3, PT, R18, 0x2, PT ;  /* 0x000000021200780c */ /* 0x000fc80003f65270 */
[----:B------:R-:W-:Y:S02]  /*b430*/  SEL R12, RZ, 0x1, P3 ;  /* 0x00000001ff0c7807 */ /* 0x000fe40001800000 */
[----:B------:R-:W-:Y:S02]  /*b440*/  SEL R18, R18, RZ, P3 ;  /* 0x000000ff12127207 */ /* 0x000fe40001800000 */
[----:B------:R-:W-:Y:S01]  /*b450*/  LOP3.LUT R23, R23, R12, RZ, 0x3c, !PT ;  /* 0x0000000c17177212 */ /* 0x000fe200078e3cff */
[----:B--2---:R-:W-:Y:S06]  /*b460*/  @!P0 BRA `(.L_x_1052) ;  /* 0x0000000000048947 */ /* 0x004fec0003800000 */
[----:B------:R-:W-:Y:S01]  /*b470*/  BPT.TRAP 0x1 ;  /* 0x000000040000795c */ /* 0x000fe20000300000 */
.L_x_1052:
[----:B------:R-:W-:Y:S01]  /*b480*/  IMAD R14, R18, 0x8, R2 ;  /* 0x00000008120e7824 */ /* 0x000fe200078e0202 */
[----:B------:R-:W-:-:S04]  /*b490*/  SHF.L.U32 R11, R23, 0x1f, RZ ;  /* 0x0000001f170b7819 */ /* 0x000fc800000006ff */
[----:B------:R0:W2:Y:S01]  /*b4a0*/  SYNCS.PHASECHK.TRANS64.TRYWAIT P3, [R14+URZ+0x38830], R11 ;  /* 0x0388300b0e0075a7 */ /* 0x0000a2000806017f */
[----:B------:R-:W-:Y:S05]  /*b4b0*/  @!P0 BRA `(.L_x_1053) ;  /* 0x0000000000048947 */ /* 0x000fea0003800000 */
[----:B------:R-:W-:Y:S01]  /*b4c0*/  BPT.TRAP 0x1 ;  /* 0x000000040000795c */ /* 0x000fe20000300000 */
.L_x_1053:
[----:B------:R-:W-:Y:S01]  /*b4d0*/  VIADD R12, R2, 0x20400 ;  /* 0x00020400020c7836 */ /* 0x000fe20000000000 */
[----:B------:R-:W-:Y:S01]  /*b4e0*/  BSSY B1, `(.L_x_1054) ;  /* 0x0000009000017945 */ /* 0x000fe20003800000 */
[----:B-1----:R-:W-:Y:S02]  /*b4f0*/  IMAD R20, R18, 0x200, R0 ;  /* 0x0000020012147824 */ /* 0x002fe400078e0200 */
[----:B------:R-:W-:Y:S01]  /*b500*/  IMAD.MOV.U32 R21, RZ, RZ, 0x40000040 ;  /* 0x40000040ff157424 */ /* 0x000fe200078e00ff */
[----:B------:R-:W-:-:S04]  /*b510*/  SHF.R.U32.HI R12, RZ, 0x4, R12 ;  /* 0x00000004ff0c7819 */ /* 0x000fc8000001160c */
[----:B------:R-:W-:-:S04]  /*b520*/  LOP3.LUT R12, R12, 0x3fff, RZ, 0xc0, !PT ;  /* 0x00003fff0c0c7812 */ /* 0x000fc800078ec0ff */
[----:B------:R-:W-:Y:S01]  /*b530*/  LOP3.LUT R152, R12, 0x10000, RZ, 0xfc, !PT ;  /* 0x000100000c987812 */ /* 0x000fe200078efcff */
[----:B--2---:R-:W-:Y:S06]  /*b540*/  @P3 BRA `(.L_x_1055) ;  /* 0x0000000000083947 */ /* 0x004fec0003800000 */
[----:B------:R-:W1:Y:S02]  /*b550*/  SYNCS.PHASECHK.TRANS64.TRYWAIT P3, [R14+URZ+0x38830], R11 ;  /* 0x0388300b0e0075a7 */ /* 0x000e64000806017f */
[----:B-1----:R-:W-:Y:S05]  /*b560*/  @!P3 BRA `(.L_x_1056) ;  /* 0x000000cc004cb947 */ /* 0x002fea0003800000 */
.L_x_1055:
[----:B------:R-:W-:Y:S05]  /*b570*/  BSYNC B1 ;  /* 0x0000000000017941 */ /* 0x000fea0003800000 */
.L_x_1054:
[----:B------:R-:W-:Y:S01]  /*b580*/  IMAD.MOV.U32 R153, RZ, RZ, 0x40000040 ;  /* 0x40000040ff997424 */ /* 0x000fe200078e00ff */
[C---:B------:R-:W-:Y:S01]  /*b590*/  R2UR UR6, R20.reuse ;  /* 0x00000000140672ca */ /* 0x040fe200000e0000 */
[----:B------:R-:W-:Y:S01]  /*b5a0*/  VIADD R202, R20, 0x2 ;  /* 0x0000000214ca7836 */ /* 0x000fe20000000000 */
[----:B------:R-:W-:Y:S01]  /*b5b0*/  R2UR UR7, R21 ;  /* 0x00000000150772ca */ /* 0x000fe200000e0000 */
[----:B------:R-:W-:Y:S01]  /*b5c0*/  IMAD.MOV.U32 R203, RZ, RZ, 0x40000040 ;  /* 0x40000040ffcb7424 */ /* 0x000fe200078e00ff */
[----:B------:R-:W-:Y:S01]  /*b5d0*/  R2UR UR4, R152 ;  /* 0x00000000980472ca */ /* 0x000fe200000e0000 */
[----:B------:R-:W-:Y:S01]  /*b5e0*/  IMAD.MOV.U32 R21, RZ, RZ, 0x40000040 ;  /* 0x40000040ff157424 */ /* 0x000fe200078e00ff */
[----:B------:R-:W-:Y:S02]  /*b5f0*/  R2UR UR5, R153 ;  /* 0x00000000990572ca */ /* 0x000fe400000e0000 */
[----:B------:R-:W-:-:S11]  /*b600*/  WARPGROUP.ARRIVE ;  /* 0x00000000000079c5 */ /* 0x000fd60000000000 */
        /* <DEDUP_REMOVED lines=26> */
[----:B------:R-:W-:Y:S05]  /*b7b0*/  @!P0 BRA `(.L_x_1057) ;  /* 0x0000000000048947 */ /* 0x000fea0003800000 */
[----:B------:R-:W-:Y:S01]  /*b7c0*/  BPT.TRAP 0x1 ;  /* 0x000000040000795c */ /* 0x000fe20000300000 */
.L_x_1057:
[----:B------:R2:W3:Y:S01]  /*b7d0*/  SYNCS.PHASECHK.TRANS64.TRYWAIT P3, [R14+URZ+0x38850], R11 ;  /* 0x0388500b0e0075a7 */ /* 0x0004e2000806017f */
[----:B------:R-:W-:Y:S05]  /*b7e0*/  @!P0 BRA `(.L_x_1058) ;  /* 0x0000000000048947 */ /* 0x000fea0003800000 */
[----:B------:R-:W-:Y:S01]  /*b7f0*/  BPT.TRAP 0x1 ;  /* 0x000000040000795c */ /* 0x000fe20000300000 */
.L_x_1058:
[----:B------:R-:W-:Y:S04]  /*b800*/  BSSY B1, `(.L_x_1059) ;  /* 0x0000004000017945 */ /* 0x000fe80003800000 */
[----:B---3--:R-:W-:Y:S05]  /*b810*/  @P3 BRA `(.L_x_1060) ;  /* 0x0000000000083947 */ /* 0x008fea0003800000 */
[----:B------:R-:W3:Y:S02]  /*b820*/  SYNCS.PHASECHK.TRANS64.TRYWAIT P3, [R14+URZ+0x38850], R11 ;  /* 0x0388500b0e0075a7 */ /* 0x000ee4000806017f */
[----:B---3--:R-:W-:Y:S05]  /*b830*/  @!P3 BRA `(.L_x_1061) ;  /* 0x000000c800acb947 */ /* 0x008fea0003800000 */
.L_x_1060:
[----:B------:R-:W-:Y:S05]  /*b840*/  BSYNC B1 ;  /* 0x0000000000017941 */ /* 0x000fea0003800000 */
.L_x_1059:
[----:B0123--:R-:W-:Y:S01]  /*b850*/  IADD3 R11, R2, 0x26400, RZ ;  /* 0x00026400020b7810 */ /* 0x00ffe20007ffe0ff */
[C---:B------:R-:W-:Y:S01]  /*b860*/  VIADD R204, R3.reuse, 0x6 ;  /* 0x0000000603cc7836 */ /* 0x040fe20000000000 */
[----:B------:R-:W-:Y:S01]  /*b870*/  WARPGROUP.ARRIVE ;  /* 0x00000000000079c5 */ /* 0x000fe20000000000 */
[----:B------:R-:W-:Y:S01]  /*b880*/  VIADD R20, R3, 0x200 ;  /* 0x0000020003147836 */ /* 0x000fe20000000000 */
[----:B------:R-:W-:Y:S01]  /*b890*/  SHF.R.U32.HI R11, RZ, 0x4, R11 ;  /* 0x00000004ff0b7819 */ /* 0x000fe2000001160b */
[----:B------:R-:W-:Y:S01]  /*b8a0*/  IMAD R202, R18, 0x1000, R10 ;  /* 0x0000100012ca7824 */ /* 0x000fe200078e020a */
[----:B------:R-:W-:Y:S01]  /*b8b0*/  MOV R205, 0x40000040 ;  /* 0x4000004000cd7802 */ /* 0x000fe20000000f00 */
[----:B------:R-:W-:Y:S01]  /*b8c0*/  IMAD.MOV.U32 R203, RZ, RZ, 0x40000040 ;  /* 0x40000040ffcb7424 */ /* 0x000fe200078e00ff */
[----:B------:R-:W-:Y:S01]  /*b8d0*/  LOP3.LUT R11, R11, 0x3fff, RZ, 0xc0, !PT ;  /* 0x00003fff0b0b7812 */ /* 0x000fe200078ec0ff */
[----:B------:R-:W-:Y:S01]  /*b8e0*/  IMAD.MOV.U32 R207, RZ, RZ, 0x40000040 ;  /* 0x40000040ffcf7424 */ /* 0x000fe200078e00ff */
[----:B------:R-:W-:Y:S01]  /*b8f0*/  R2UR UR6, R202 ;  /* 0x00000000ca0672ca */ /* 0x000fe200000e0000 */
[----:B------:R-:W-:Y:S01]  /*b900*/  IMAD.MOV.U32 R21, RZ, RZ, 0x40000040 ;  /* 0x40000040ff157424 */ /* 0x000fe200078e00ff */
[----:B------:R-:W-:Y:S01]  /*b910*/  LOP3.LUT R3, R11, 0x10000, RZ, 0xfc, !PT ;  /* 0x000100000b037812 */ /* 0x000fe200078efcff */
[----:B------:R-:W0:Y:S01]  /*b920*/  S2R R12, SR_TID.X ;  /* 0x00000000000c7919 */ /* 0x000e220000002100 */
[----:B------:R-:W-:-:S02]  /*b930*/  R2UR UR7, R203 ;  /* 0x00000000cb0772ca */ /* 0x000fc400000e0000 */
[----:B------:R-:W-:Y:S01]  /*b940*/  R2UR UR5, R207 ;  /* 0x00000000cf0572ca */ /* 0x000fe200000e0000 */
[----:B------:R-:W-:Y:S02]  /*b950*/  IMAD.MOV.U32 R206, RZ, RZ, R3 ;  /* 0x000000ffffce7224 */ /* 0x000fe400078e0003 */
[----:B------:R-:W-:Y:S02]  /*b960*/  IMAD.MOV.U32 R207, RZ, RZ, 0x40000040 ;  /* 0x40000040ffcf7424 */ /* 0x000fe400078e00ff */
[----:B------:R-:W-:Y:S01]  /*b970*/  VIADD R203, R3, 0x800 ;  /* 0x0000080003cb7836 */ /* 0x000fe20000000000 */
[----:B------:R-:W-:Y:S01]  /*b980*/  R2UR UR4, R206 ;  /* 0x00000000ce0472ca */ /* 0x000fe200000e0000 */
[----:B------:R-:W-:-:S12]  /*b990*/  VIADD R206, R202, 0x2 ;  /* 0x00000002cace7836 */ /* 0x000fd80000000000 */
[----:B------:R-:W-:Y:S01]  /*b9a0*/  HGMMA.64x64x16.F32.BF16 R152, gdesc[UR4], R152, gsb0 ;  /* 0x00e00000049879f0 */ /* 0x000fe20008001898 */
[----:B------:R-:W-:Y:S01]  /*b9b0*/  R2UR UR6, R206 ;  /* 0x00000000ce0672ca */ /* 0x000fe200000e0000 */
[----:B------:R-:W-:Y:S01]  /*b9c0*/  VIADD R206, R3, 0x2 ;  /* 0x0000000203ce7836 */ /* 0x000fe20000000000 */
[----:B------:R-:W-:Y:S01]  /*b9d0*/  R2UR UR7, R207 ;  /* 0x00000000cf0772ca */ /* 0x000fe200000e0000 */
[----:B------:R-:W-:-:S03]  /*b9e0*/  IMAD.MOV.U32 R207, RZ, RZ, 0x40000040 ;  /* 0x40000040ffcf7424 */ /* 0x000fc600078e00ff */
[----:B------:R-:W-:Y:S01]  /*b9f0*/  R2UR UR4, R206 ;  /* 0x00000000ce0472ca */ /* 0x000fe200000e0000 */
[----:B------:R-:W-:Y:S01]  /*ba00*/  VIADD R206, R202, 0x4 ;  /* 0x00000004cace7836 */ /* 0x000fe20000000000 */
[----:B------:R-:W-:Y:S01]  /*ba10*/  R2UR UR5, R207 ;  /* 0x00000000cf0572ca */ /* 0x000fe200000e0000 */
[----:B------:R-:W-:Y:S01]  /*ba20*/  IMAD.MOV.U32 R207, RZ, RZ, 0x40000040 ;  /* 0x40000040ffcf7424 */ /* 0x000fe200078e00ff */
[----:B0-----:R-:W-:-:S05]  /*ba30*/  SHF.R.U32.HI R12, RZ, 0x7, R12 ;  /* 0x00000007ff0c7819 */ /* 0x001fca000001160c */
[----:B------:R-:W0:Y:S02]  /*ba40*/  SHFL.IDX PT, R11, R12, RZ, 0x1f ;  /* 0x00001fff0c0b7589 */ /* 0x000e2400000e0000 */
[----:B0-----:R-:W-:-:S04]  /*ba50*/  ISETP.GT.AND P3, PT, R11, 0x7f, PT ;  /* 0x0000007f0b00780c */ /* 0x001fc80003f64270 */
[----:B------:R-:W-:Y:S01]  /*ba60*/  SEL R12, RZ, 0x2, !P3 ;  /* 0x00000002ff0c7807 */ /* 0x000fe20005800000 */
[----:B------:R-:W-:Y:S02]  /*ba70*/  WARPGROUP.DEPBAR.LE gsb0, 0x0 ;  /* 0x00008000000079c5 */ /* 0x000fe40000010000 */
[----:B------:R-:W-:-:S06]  /*ba80*/  WARPGROUP.ARRIVE ;  /* 0x00000000000079c5 */ /* 0x000fcc0000000000 */
[----:B------:R-:W-:Y:S01]  /*ba90*/  HGMMA.64x64x16.F32.BF16 R152, gdesc[UR4], R152, gsb0 ;  /* 0x00e00000049879f0 */ /* 0x000fe20008001898 */
[----:B------:R-:W-:Y:S01]  /*baa0*/  R2UR UR6, R206 ;  /* 0x00000000ce0672ca */ /* 0x000fe200000e0000 */
[----:B------:R-:W-:Y:S01]  /*bab0*/  VIADD R206, R3, 0x4 ;  /* 0x0000000403ce7836 */ /* 0x000fe20000000000 */
[----:B------:R-:W-:Y:S01]  /*bac0*/  R2UR UR7, R207 ;  /* 0x00000000cf0772ca */ /* 0x000fe200000e0000 */
[----:B------:R-:W-:-:S03]  /*bad0*/  IMAD.MOV.U32 R207, RZ, RZ, 0x40000040 ;  /* 0x40000040ffcf7424 */ /* 0x000fc600078e00ff */
[----:B------:R-:W-:Y:S02]  /*bae0*/  R2UR UR4, R206 ;  /* 0x00000000ce0472ca */ /* 0x000fe400000e0000 */
        /* <DEDUP_REMOVED lines=82> */
[----:B------:R-:W-:Y:S02]  /*c010*/  R2UR UR6, R20 ;  /* 0x00000000140672ca */ /* 0x000fe400000e0000 */
[----:B------:R-:W-:Y:S01]  /*c020*/  R2UR UR7, R21 ;  /* 0x00000000150772ca */ /* 0x000fe200000e0000 */
[----:B------:R-:W-:Y:S01]  /*c030*/  IMAD.MOV.U32 R21, RZ, RZ, 0x40000040 ;  /* 0x40000040ff157424 */ /* 0x000fe200078e00ff */
[----:B------:R-:W-:Y:S01]  /*c040*/  R2UR UR4, R204 ;  /* 0x00000000cc0472ca */ /* 0x000fe200000e0000 */
[----:B------:R-:W-:Y:S01]  /*c050*/  VIADD R204, R3, 0x406 ;  /* 0x0000040603cc7836 */ /* 0x000fe20000000000 */
        /* <DEDUP_REMOVED lines=34> */
[----:B------:R-:W-:Y:S02]  /*c280*/  R2UR UR5, R205 ;  /* 0x00000000cd0572ca */ /* 0x000fe400000e0000 */
[----:B------:R-:W-:Y:S01]  /*c290*/  MOV R205, 0x40000040 ;  /* 0x4000004000cd7802 */ /* 0x000fe20000000f00 */
        /* <DEDUP_REMOVED lines=18> */
[----:B------:R-:W-:Y:S01]  /*c3c0*/  IMAD.MOV.U32 R204, RZ, RZ, 0x4 ;  /* 0x00000004ffcc7424 */ /* 0x000fe200078e00ff */
[----:B------:R-:W-:Y:S01]  /*c3d0*/  R2UR UR5, R205 ;  /* 0x00000000cd0572ca */ /* 0x000fe200000e0000 */
[----:B------:R-:W-:-:S03]  /*c3e0*/  VIADD R205, R202, 0x800 ;  /* 0x00000800cacd7836 */ /* 0x000fc60000000000 */
[----:B------:R-:W-:Y:S01]  /*c3f0*/  SEL R11, R204, 0x2, P3 ;  /* 0x00000002cc0b7807 */ /* 0x000fe20001800000 */
[----:B------:R-:W-:Y:S01]  /*c400*/  IMAD.IADD R20, R12, 0x1, R205 ;  /* 0x000000010c147824 */ /* 0x000fe200078e02cd */
[----:B------:R-:W-:Y:S02]  /*c410*/  WARPGROUP.DEPBAR.LE gsb0, 0x0 ;  /* 0x00008000000079c5 */ /* 0x000fe40000010000 */
[----:B------:R-:W-:-:S06]  /*c420*/  WARPGROUP.ARRIVE ;  /* 0x00000000000079c5 */ /* 0x000fcc0000000000 */
[----:B------:R-:W-:Y:S01]  /*c430*/  HGMMA.64x64x16.F32.BF16 R152, gdesc[UR4], R152, gsb0 ;  /* 0x00e00000049879f0 */ /* 0x000fe20008001898 */
[----:B------:R-:W-:Y:S01]  /*c440*/  R2UR UR6, R20 ;  /* 0x00000000140672ca */ /* 0x000fe200000e0000 */
[----:B------:R-:W-:Y:S01]  /*c450*/  IMAD.IADD R20, R203, 0x1, R12 ;  /* 0x00000001cb147824 */ /* 0x000fe200078e020c */
[----:B------:R-:W-:Y:S01]  /*c460*/  R2UR UR7, R21 ;  /* 0x00000000150772ca */ /* 0x000fe200000e0000 */
[----:B------:R-:W-:-:S03]  /*c470*/  IMAD.MOV.U32 R21, RZ, RZ, 0x40000040 ;  /* 0x40000040ff157424 */ /* 0x000fc600078e00ff */
        /* <DEDUP_REMOVED lines=8> */
[----:B------:R-:W-:Y:S01]  /*c500*/  IMAD.IADD R20, R203, 0x1, R11 ;  /* 0x00000001cb147824 */ /* 0x000fe200078e020b */
[----:B------:R-:W-:Y:S02]  /*c510*/  R2UR UR7, R21 ;  /* 0x00000000150772ca */ /* 0x000fe400000e0000 */
[----:B------:R-:W-:Y:S02]  /*c520*/  MOV R21, 0x40000040 ;  /* 0x4000004000157802 */ /* 0x000fe40000000f00 */
[----:B------:R-:W-:Y:S02]  /*c530*/  R2UR UR4, R20 ;  /* 0x00000000140472ca */ /* 0x000fe400000e0000 */
[----:B------:R-:W-:Y:S01]  /*c540*/  R2UR UR5, R21 ;  /* 0x00000000150572ca */ /* 0x000fe200000e0000 */
[----:B------:R-:W-:Y:S01]  /*c550*/  IMAD.MOV.U32 R21, RZ, RZ, 0x28 ;  /* 0x00000028ff157424 */ /* 0x000fe200078e00ff */
[----:B------:R-:W-:-:S04]  /*c560*/  SEL R20, R204, 0x6, !P3 ;  /* 0x00000006cc147807 */ /* 0x000fc80005800000 */
[----:B------:R-:W-:Y:S01]  /*c570*/  SEL R21, R21, 0x26, P3 ;  /* 0x0000002615157807 */ /* 0x000fe20001800000 */
[----:B------:R-:W-:Y:S02]  /*c580*/  IMAD.IADD R204, R205, 0x1, R20 ;  /* 0x00000001cdcc7824 */ /* 0x000fe400078e0214 */
[----:B------:R-:W-:Y:S01]  /*c590*/  IMAD.MOV.U32 R205, RZ, RZ, 0x40000040 ;  /* 0x40000040ffcd7424 */ /* 0x000fe200078e00ff */
[----:B------:R-:W-:Y:S01]  /*c5a0*/  LOP3.LUT R21, R21, 0x6, RZ, 0xc0, !PT ;  /* 0x0000000615157812 */ /* 0x000fe200078ec0ff */
[----:B------:R-:W-:Y:S02]  /*c5b0*/  WARPGROUP.DEPBAR.LE gsb0, 0x0 ;  /* 0x00008000000079c5 */ /* 0x000fe40000010000 */
[----:B------:R-:W-:-:S06]  /*c5c0*/  WARPGROUP.ARRIVE ;  /* 0x00000000000079c5 */ /* 0x000fcc0000000000 */
[----:B------:R-:W-:Y:S01]  /*c5d0*/  HGMMA.64x64x16.F32.BF16 R152, gdesc[UR4], R152, gsb0 ;  /* 0x00e00000049879f0 */ /* 0x000fe20008001898 */
[----:B------:R-:W-:Y:S01]  /*c5e0*/  R2UR UR6, R204 ;  /* 0x00000000cc0672ca */ /* 0x000fe200000e0000 */
[----:B------:R-:W-:Y:S01]  /*c5f0*/  IMAD.IADD R204, R203, 0x1, R20 ;  /* 0x00000001cbcc7824 */ /* 0x000fe200078e0214 */
[----:B------:R-:W-:Y:S01]  /*c600*/  R2UR UR7, R205 ;  /* 0x00000000cd0772ca */ /* 0x000fe200000e0000 */
[----:B------:R-:W-:Y:S02]  /*c610*/  IMAD.MOV.U32 R205, RZ, RZ, 0x40000040 ;  /* 0x40000040ffcd7424 */ /* 0x000fe400078e00ff */
[----:B------:R-:W-:Y:S01]  /*c620*/  IMAD.MOV.U32 R203, RZ, RZ, 0xa00 ;  /* 0x00000a00ffcb7424 */ /* 0x000fe200078e00ff */
[----:B------:R-:W-:Y:S02]  /*c630*/  R2UR UR4, R204 ;  /* 0x00000000cc0472ca */ /* 0x000fe400000e0000 */
[----:B------:R-:W-:Y:S01]  /*c640*/  R2UR UR5, R205 ;  /* 0x00000000cd0572ca */ /* 0x000fe200000e0000 */
[----:B------:R-:W-:Y:S01]  /*c650*/  IMAD.MOV.U32 R205, RZ, RZ, 0x40000040 ;  /* 0x40000040ffcd7424 */ /* 0x000fe200078e00ff */
[----:B------:R-:W-:-:S04]  /*c660*/  SEL R203, R203, 0x980, P3 ;  /* 0x00000980cbcb7807 */ /* 0x000fc80001800000 */
[----:B------:R-:W-:Y:S01]  /*c670*/  LOP3.LUT R206, R203, 0xa00, RZ, 0xc0, !PT ;  /* 0x00000a00cbce7812 */ /* 0x000fe200078ec0ff */
[----:B------:R-:W-:-:S03]  /*c680*/  VIADD R203, R3, 0xa00 ;  /* 0x00000a0003cb7836 */ /* 0x000fc60000000000 */
[CC--:B------:R-:W-:Y:S02]  /*c690*/  IADD3 R204, R21.reuse, R206.reuse, R3 ;  /* 0x000000ce15cc7210 */ /* 0x0c0fe40007ffe003 */
[----:B------:R-:W-:Y:S01]  /*c6a0*/  IADD3 R206, R21, R206, R202 ;  /* 0x000000ce15ce7210 */ /* 0x000fe20007ffe0ca */
[----:B------:R-:W-:Y:S01]  /*c6b0*/  VIADD R21, R202, 0xa00 ;  /* 0x00000a00ca157836 */ /* 0x000fe20000000000 */
[----:B------:R-:W-:Y:S02]  /*c6c0*/  WARPGROUP.DEPBAR.LE gsb0, 0x0 ;  /* 0x00008000000079c5 */ /* 0x000fe40000010000 */
[----:B------:R-:W-:-:S06]  /*c6d0*/  WARPGROUP.ARRIVE ;  /* 0x00000000000079c5 */ /* 0x000fcc0000000000 */
[----:B------:R-:W-:Y:S01]  /*c6e0*/  HGMMA.64x64x16.F32.BF16 R152, gdesc[UR4], R152, gsb0 ;  /* 0x00e00000049879f0 */ /* 0x000fe20008001898 */
[----:B------:R-:W-:Y:S01]  /*c6f0*/  R2UR UR4, R204 ;  /* 0x00000000cc0472ca */ /* 0x000fe200000e0000 */
[----:B------:R-:W-:Y:S01]  /*c700*/  IMAD.IADD R204, R12, 0x1, R21 ;  /* 0x000000010ccc7824 */ /* 0x000fe200078e0215 */
[----:B------:R-:W-:Y:S01]  /*c710*/  R2UR UR5, R205 ;  /* 0x00000000cd0572ca */ /* 0x000fe200000e0000 */
[----:B------:R-:W-:Y:S01]  /*c720*/  IMAD.MOV.U32 R205, RZ, RZ, 0x40000040 ;  /* 0x40000040ffcd7424 */ /* 0x000fe200078e00ff */
[----:B------:R-:W-:Y:S02]  /*c730*/  R2UR UR6, R206 ;  /* 0x00000000ce0672ca */ /* 0x000fe400000e0000 */
        /* <DEDUP_REMOVED lines=8> */
[----:B------:R-:W-:-:S03]  /*c7c0*/  IMAD.MOV.U32 R205, RZ, RZ, 0x40000040 ;  /* 0x40000040ffcd7424 */ /* 0x000fc600078e00ff */
[----:B------:R-:W-:Y:S02]  /*c7d0*/  R2UR UR4, R204 ;  /* 0x00000000cc0472ca */ /* 0x000fe400000e0000 */
[----:B------:R-:W-:Y:S01]  /*c7e0*/  R2UR UR5, R205 ;  /* 0x00000000cd0572ca */ /* 0x000fe200000e0000 */
[----:B------:R-:W-:Y:S01]  /*c7f0*/  IMAD.MOV.U32 R205, RZ, RZ, 0x40000040 ;  /* 0x40000040ffcd7424 */ /* 0x000fe200078e00ff */
[----:B------:R-:W-:Y:S01]  /*c800*/  IADD3 R204, R11, R21, RZ ;  /* 0x000000150bcc7210 */ /* 0x000fe20007ffe0ff */
[----:B------:R-:W-:Y:S02]  /*c810*/  WARPGROUP.DEPBAR.LE gsb0, 0x0 ;  /* 0x00008000000079c5 */ /* 0x000fe40000010000 */
[----:B------:R-:W-:-:S08]  /*c820*/  WARPGROUP.ARRIVE ;  /* 0x00000000000079c5 */ /* 0x000fd00000000000 */
        /* <DEDUP_REMOVED lines=8> */
[----:B------:R-:W-:Y:S02]  /*c8b0*/  IMAD.MOV.U32 R205, RZ, RZ, 0x40000040 ;  /* 0x40000040ffcd7424 */ /* 0x000fe400078e00ff */
        /* <DEDUP_REMOVED lines=15> */
[----:B------:R-:W-:Y:S02]  /*c9b0*/  LOP3.LUT R206, R203, 0xe00, RZ, 0xc0, !PT ;  /* 0x00000e00cbce7812 */ /* 0x000fe400078ec0ff */
[----:B------:R-:W-:Y:S02]  /*c9c0*/  IADD3 R203, R3, 0xc00, RZ ;  /* 0x00000c0003cb7810 */ /* 0x000fe40007ffe0ff */
        /* <DEDUP_REMOVED lines=53> */
[----:B------:R-:W-:Y:S02]  /*cd20*/  IADD3 R206, R21, R206, R202 ;  /* 0x000000ce15ce7210 */ /* 0x000fe40007ffe0ca */
[----:B------:R-:W-:Y:S01]  /*cd30*/  IADD3 R21, R202, 0xe00, RZ ;  /* 0x00000e00ca157810 */ /* 0x000fe20007ffe0ff */
        /* <DEDUP_REMOVED lines=9> */
[----:B------:R-:W-:Y:S02]  /*cdd0*/  WARPGROUP.DEPBAR.LE gsb0, 0x0 ;  /* 0x00008000000079c5 */ /* 0x000fe40000010000 */
[----:B------:R-:W-:-:S10]  /*cde0*/  WARPGROUP.ARRIVE ;  /* 0x00000000000079c5 */ /* 0x000fd40000000000 */
[----:B------:R-:W-:Y:S01]  /*cdf0*/  HGMMA.64x64x16.F32.BF16 R152, gdesc[UR4], R152, gsb0 ;  /* 0x00e00000049879f0 */ /* 0x000fe20008001898 */
[----:B------:R-:W-:Y:S01]  /*ce00*/  R2UR UR6, R204 ;  /* 0x00000000cc0672ca */ /* 0x000fe200000e0000 */
[----:B------:R-:W-:Y:S01]  /*ce10*/  IMAD.IADD R204, R203, 0x1, R12 ;  /* 0x00000001cbcc7824 */ /* 0x000fe200078e020c */
[----:B------:R-:W-:Y:S01]  /*ce20*/  R2UR UR7, R205 ;  /* 0x00000000cd0772ca */ /* 0x000fe200000e0000 */
[----:B------:R-:W-:Y:S01]  /*ce30*/  IMAD.MOV.U32 R205, RZ, RZ, 0x40000040 ;  /* 0x40000040ffcd7424 */ /* 0x000fe200078e00ff */
[----:B------:R-:W-:Y:S02]  /*ce40*/  MOV R12, 0x1000 ;  /* 0x00001000000c7802 */ /* 0x000fe40000000f00 */
[----:B------:R-:W-:Y:S01]  /*ce50*/  R2UR UR4, R204 ;  /* 0x00000000cc0472ca */ /* 0x000fe200000e0000 */
[----:B------:R-:W-:Y:S01]  /*ce60*/  IMAD.IADD R204, R11, 0x1, R21 ;  /* 0x000000010bcc7824 */ /* 0x000fe200078e0215 */
[----:B------:R-:W-:Y:S01]  /*ce70*/  R2UR UR5, R205 ;  /* 0x00000000cd0572ca */ /* 0x000fe200000e0000 */
[----:B------:R-:W-:Y:S01]  /*ce80*/  IMAD.MOV.U32 R205, RZ, RZ, 0x40000040 ;  /* 0x40000040ffcd7424 */ /* 0x000fe200078e00ff */
        /* <DEDUP_REMOVED lines=10> */
[----:B------:R-:W-:Y:S01]  /*cf30*/  R2UR UR4, R204 ;  /* 0x00000000cc0472ca */ /* 0x000fe200000e0000 */
[----:B------:R-:W-:Y:S01]  /*cf40*/  IMAD.IADD R204, R20, 0x1, R21 ;  /* 0x0000000114cc7824 */ /* 0x000fe200078e0215 */
[----:B------:R-:W-:Y:S01]  /*cf50*/  R2UR UR5, R205 ;  /* 0x00000000cd0572ca */ /* 0x000fe200000e0000 */
[----:B------:R-:W-:Y:S01]  /*cf60*/  IMAD.IADD R20, R203, 0x1, R20 ;  /* 0x00000001cb147824 */ /* 0x000fe200078e0214 */
[----:B------:R-:W-:Y:S01]  /*cf70*/  SEL R11, R11, 0x3e, P3 ;  /* 0x0000003e0b0b7807 */ /* 0x000fe20001800000 */
[----:B------:R-:W-:-:S02]  /*cf80*/  IMAD.MOV.U32 R205, RZ, RZ, 0x40000040 ;  /* 0x40000040ffcd7424 */ /* 0x000fc400078e00ff */
[----:B------:R-:W-:Y:S01]  /*cf90*/  IMAD.MOV.U32 R21, RZ, RZ, 0x40000040 ;  /* 0x40000040ff157424 */ /* 0x000fe200078e00ff */
[----:B------:R-:W-:Y:S01]  /*cfa0*/  LOP3.LUT R11, R11, 0x6, RZ, 0xc0, !PT ;  /* 0x000000060b0b7812 */ /* 0x000fe200078ec0ff */
[----:B------:R-:W-:-:S03]  /*cfb0*/  IMAD.MOV.U32 R203, RZ, RZ, 0x40000040 ;  /* 0x40000040ffcb7424 */ /* 0x000fc600078e00ff */
[----:B------:R-:W-:Y:S01]  /*cfc0*/  IADD3 R202, R11, R12, R202 ;  /* 0x0000000c0bca7210 */ /* 0x000fe20007ffe0ca */
        /* <DEDUP_REMOVED lines=8> */
[----:B------:R-:W-:Y:S01]  /*d050*/  IADD3 R20, R11, R12, R3 ;  /* 0x0000000c0b147210 */ /* 0x000fe20007ffe003 */
[----:B------:R-:W-:-:S02]  /*d060*/  WARPGROUP.DEPBAR.LE gsb0, 0x0 ;  /* 0x00008000000079c5 */ /* 0x000fc40000010000 */
[----:B------:R-:W-:-:S08]  /*d070*/  WARPGROUP.ARRIVE ;  /* 0x00000000000079c5 */ /* 0x000fd00000000000 */
[----:B------:R-:W-:Y:S01]  /*d080*/  HGMMA.64x64x16.F32.BF16 R152, gdesc[UR4], R152, gsb0 ;  /* 0x00e00000049879f0 */ /* 0x000fe20008001898 */
[----:B------:R-:W-:Y:S01]  /*d090*/  R2UR UR4, R20 ;  /* 0x00000000140472ca */ /* 0x000fe200000e0000 */
[----:B------:R-:W-:Y:S01]  /*d0a0*/  IMAD R20, R18, 0x1000, R13 ;  /* 0x0000100012147824 */ /* 0x000fe200078e020d */
        /* <DEDUP_REMOVED lines=8> */
[----:B------:R-:W-:Y:S01]  /*d130*/  ULDC UR4, c[0x0][0xa80] ;  /* 0x0002a00000047ab9 */ /* 0x000fe20000000800 */
[----:B------:R-:W-:Y:S01]  /*d140*/  R2UR UR6, R20 ;  /* 0x00000000140672ca */ /* 0x000fe200000e0000 */
        /* <DEDUP_REMOVED lines=17> */
[----:B------:R-:W0:Y:S02]  /*d260*/  SHFL.BFLY PT, R12, R203, 0x2, 0x1f ;  /* 0x0c401f00cb0c7f89 */ /* 0x000e2400000e0000 */
[----:B0-----:R-:W-:Y:S02]  /*d270*/  FMNMX.FTZ R204, R203, R12, !PT ;  /* 0x0000000ccbcc7209 */ /* 0x001fe40007810000 */
[----:B------:R-:W-:-:S03]  /*d280*/  FMNMX.FTZ R12, R154, R201, !PT ;  /* 0x000000c99a0c7209 */ /* 0x000fc60007810000 */
[----:B------:R-:W0:Y:S01]  /*d290*/  SHFL.BFLY PT, R205, R204, 0x1, 0x1f ;  /* 0x0c201f00cccd7f89 */ /* 0x000e2200000e0000 */
[----:B------:R-:W-:-:S04]  /*d2a0*/  FMNMX.FTZ R11, R155, R12, !PT ;  /* 0x0000000c9b0b7209 */ /* 0x000fc80007810000 */
[----:B------:R-:W-:-:S04]  /*d2b0*/  FMNMX.FTZ R12, R158, R11, !PT ;  /* 0x0000000b9e0c7209 */ /* 0x000fc80007810000 */
[----:B------:R-:W-:-:S04]  /*d2c0*/  FMNMX.FTZ R11, R159, R12, !PT ;  /* 0x0000000c9f0b7209 */ /* 0x000fc80007810000 */
[----:B------:R-:W-:Y:S01]  /*d2d0*/  FMNMX.FTZ R202, R162, R11, !PT ;  /* 0x0000000ba2ca7209 */ /* 0x000fe20007810000 */
[----:B------:R-:W-:-:S03]  /*d2e0*/  IMAD.U32 R11, RZ, RZ, UR4 ;  /* 0x00000004ff0b7e24 */ /* 0x000fc6000f8e00ff */
[----:B------:R-:W-:-:S04]  /*d2f0*/  FMNMX.FTZ R21, R163, R202, !PT ;  /* 0x000000caa3157209 */ /* 0x000fc80007810000 */
[----:B------:R-:W-:Y:S02]  /*d300*/  FMNMX.FTZ R202, R166, R21, !PT ;  /* 0x00000015a6ca7209 */ /* 0x000fe40007810000 */
[----:B0-----:R-:W-:Y:S02]  /*d310*/  FMNMX.FTZ R12, R204, R205, !PT ;  /* 0x000000cdcc0c7209 */ /* 0x001fe40007810000 */
[----:B------:R-:W-:-:S03]  /*d320*/  FMNMX.FTZ R21, R167, R202, !PT ;  /* 0x000000caa7157209 */ /* 0x000fc60007810000 */
[----:B------:R-:W-:Y:S01]  /*d330*/  FMUL.FTZ R221, R12, R11 ;  /* 0x0000000b0cdd7220 */ /* 0x000fe20000410000 */
[----:B------:R-:W-:Y:S01]  /*d340*/  FMNMX.FTZ R202, R170, R21, !PT ;  /* 0x00000015aaca7209 */ /* 0x000fe20007810000 */
[----:B------:R-:W-:Y:S02]  /*d350*/  FADD.FTZ R204, -R12, R197 ;  /* 0x000000c50ccc7221 */ /* 0x000fe40000010100 */
[-CC-:B------:R-:W-:Y:S01]  /*d360*/  FFMA.FTZ R197, R153, R11.reuse, -R221.reuse ;  /* 0x0000000b99c57223 */ /* 0x180fe200000108dd */
[----:B------:R-:W-:Y:S01]  /*d370*/  FMNMX.FTZ R21, R171, R202, !PT ;  /* 0x000000caab157209 */ /* 0x000fe20007810000 */
[-C--:B------:R-:W-:Y:S01]  /*d380*/  FMUL.FTZ R204, R204, R11.reuse ;  /* 0x0000000bcccc7220 */ /* 0x080fe20000410000 */
[-CC-:B------:R-:W-:Y:S01]  /*d390*/  FFMA.FTZ R152, R152, R11.reuse, -R221.reuse ;  /* 0x0000000b98987223 */ /* 0x180fe200000108dd */
[--C-:B------:R-:W-:Y:S01]  /*d3a0*/  FFMA.FTZ R203, R157, R11, -R221.reuse ;  /* 0x0000000b9dcb7223 */ /* 0x100fe200000108dd */
[----:B------:R-:W-:Y:S01]  /*d3b0*/  FMNMX.FTZ R202, R174, R21, !PT ;  /* 0x00000015aeca7209 */ /* 0x000fe20007810000 */
[----:B------:R0:W1:Y:S01]  /*d3c0*/  MUFU.EX2 R223, R204 ;  /* 0x000000cc00df7308 */ /* 0x0000620000000800 */
        /* <DEDUP_REMOVED lines=8> */
[-CC-:B0-----:R-:W-:Y:S01]  /*d450*/  FFMA.FTZ R204, R160, R11.reuse, -R221.reuse ;  /* 0x0000000ba0cc7223 */ /* 0x181fe200000108dd */
[-CC-:B------:R-:W-:Y:S01]  /*d460*/  FFMA.FTZ R172, R172, R11.reuse, -R221.reuse ;  /* 0x0000000bacac7223 */ /* 0x180fe200000108dd */
[----:B------:R-:W-:Y:S01]  /*d470*/  FMNMX.FTZ R21, R179, R156, !PT ;  /* 0x0000009cb3157209 */ /* 0x000fe20007810000 */
[-CC-:B------:R-:W-:Y:S01]  /*d480*/  FFMA.FTZ R173, R173, R11.reuse, -R221.reuse ;  /* 0x0000000badad7223 */ /* 0x180fe200000108dd */
[-CC-:B------:R-:W-:Y:S01]  /*d490*/  FFMA.FTZ R176, R176, R11.reuse, -R221.reuse ;  /* 0x0000000bb0b07223 */ /* 0x180fe200000108dd */
[--C-:B------:R-:W-:Y:S01]  /*d4a0*/  FFMA.FTZ R177, R177, R11, -R221.reuse ;  /* 0x0000000bb1b17223 */ /* 0x100fe200000108dd */
[----:B------:R-:W-:Y:S01]  /*d4b0*/  FMNMX.FTZ R156, R182, R21, !PT ;  /* 0x00000015b69c7209 */ /* 0x000fe20007810000 */
[-CC-:B------:R-:W-:Y:S01]  /*d4c0*/  FFMA.FTZ R180, R180, R11.reuse, -R221.reuse ;  /* 0x0000000bb4b47223 */ /* 0x180fe200000108dd */
[----:B------:R-:W-:Y:S01]  /*d4d0*/  FFMA.FTZ R181, R181, R11, -R221 ;  /* 0x0000000bb5b57223 */ /* 0x000fe200000108dd */
[----:B------:R-:W0:Y:S01]  /*d4e0*/  MUFU.EX2 R152, R152 ;  /* 0x0000009800987308 */ /* 0x000e220000000800 */
[----:B------:R-:W-:Y:S01]  /*d4f0*/  FMNMX.FTZ R156, R183, R156, !PT ;  /* 0x0000009cb79c7209 */ /* 0x000fe20007810000 */
[-C--:B-1----:R-:W-:Y:S01]  /*d500*/  FMUL.FTZ R24, R24, R223.reuse ;  /* 0x000000df18187220 */ /* 0x082fe20000410000 */
[-C--:B------:R-:W-:Y:S01]  /*d510*/  FMUL.FTZ R25, R25, R223.reuse ;  /* 0x000000df19197220 */ /* 0x080fe20000410000 */
[-C--:B------:R-:W-:Y:S01]  /*d520*/  FMUL.FTZ R28, R28, R223.reuse ;  /* 0x000000df1c1c7220 */ /* 0x080fe20000410000 */
[-C--:B------:R-:W-:Y:S01]  /*d530*/  FMUL.FTZ R29, R29, R223.reuse ;  /* 0x000000df1d1d7220 */ /* 0x080fe20000410000 */
[----:B------:R-:W1:Y:S01]  /*d540*/  SHFL.BFLY PT, R21, R156, 0x2, 0x1f ;  /* 0x0c401f009c157f89 */ /* 0x000e6200000e0000 */
        /* <DEDUP_REMOVED lines=10> */
[----:B0-----:R-:W-:Y:S01]  /*d5f0*/  FFMA.FTZ R199, R223, R199, R152 ;  /* 0x000000c7dfc77223 */ /* 0x001fe20000010098 */
[-C--:B------:R-:W-:Y:S01]  /*d600*/  FMUL.FTZ R48, R48, R223.reuse ;  /* 0x000000df30307220 */ /* 0x080fe20000410000 */
[-C--:B------:R-:W-:Y:S01]  /*d610*/  FMUL.FTZ R49, R49, R223.reuse ;  /* 0x000000df31317220 */ /* 0x080fe20000410000 */
[-C--:B------:R-:W-:Y:S01]  /*d620*/  FMUL.FTZ R52, R52, R223.reuse ;  /* 0x000000df34347220 */ /* 0x080fe20000410000 */
[-C--:B------:R-:W-:Y:S01]  /*d630*/  FMUL.FTZ R53, R53, R223.reuse ;  /* 0x000000df35357220 */ /* 0x080fe20000410000 */
[-C--:B------:R-:W-:Y:S01]  /*d640*/  FMUL.FTZ R56, R56, R223.reuse ;  /* 0x000000df38387220 */ /* 0x080fe20000410000 */
[-C--:B------:R-:W-:Y:S01]  /*d650*/  FMUL.FTZ R57, R57, R223.reuse ;  /* 0x000000df39397220 */ /* 0x080fe20000410000 */
[----:B------:R-:W-:Y:S01]  /*d660*/  MUFU.EX2 R203, R203 ;  /* 0x000000cb00cb7308 */ /* 0x000fe20000000800 */
[----:B--2---:R-:W-:Y:S01]  /*d670*/  F2FP.BF16.F32.PACK_AB R152, R197, R152 ;  /* 0x00000098c598723e */ /* 0x004fe200000010ff */
[-C--:B------:R-:W-:Y:S01]  /*d680*/  FMUL.FTZ R60, R60, R223.reuse ;  /* 0x000000df3c3c7220 */ /* 0x080fe20000410000 */
[-C--:B------:R-:W-:Y:S01]  /*d690*/  FMUL.FTZ R61, R61, R223.reuse ;  /* 0x000000df3d3d7220 */ /* 0x080fe20000410000 */
[-C--:B------:R-:W-:Y:S01]  /*d6a0*/  FMUL.FTZ R64, R64, R223.reuse ;  /* 0x000000df40407220 */ /* 0x080fe20000410000 */
[----:B------:R-:W-:Y:S01]  /*d6b0*/  FMUL.FTZ R65, R65, R223 ;  /* 0x000000df41417220 */ /* 0x000fe20000410000 */
[----:B-1----:R-:W-:Y:S01]  /*d6c0*/  FMNMX.FTZ R153, R156, R21, !PT ;  /* 0x000000159c997209 */ /* 0x002fe20007810000 */
[-C--:B------:R-:W-:Y:S01]  /*d6d0*/  FMUL.FTZ R68, R68, R223.reuse ;  /* 0x000000df44447220 */ /* 0x080fe20000410000 */
[----:B------:R-:W-:Y:S01]  /*d6e0*/  MUFU.EX2 R204, R204 ;  /* 0x000000cc00cc7308 */ /* 0x000fe20000000800 */
[-C--:B------:R-:W-:Y:S01]  /*d6f0*/  FMUL.FTZ R69, R69, R223.reuse ;  /* 0x000000df45457220 */ /* 0x080fe20000410000 */
[-C--:B------:R-:W-:Y:S01]  /*d700*/  FMUL.FTZ R72, R72, R223.reuse ;  /* 0x000000df48487220 */ /* 0x080fe20000410000 */
        /* <DEDUP_REMOVED lines=24> */
[----:B0-----:R-:W-:Y:S01]  /*d890*/  FMNMX.FTZ R21, R153, R156, !PT ;  /* 0x0000009c99157209 */ /* 0x001fe20007810000 */
[-C--:B------:R-:W-:Y:S01]  /*d8a0*/  FMUL.FTZ R113, R113, R223.reuse ;  /* 0x000000df71717220 */ /* 0x080fe20000410000 */
[-C--:B------:R-:W-:Y:S01]  /*d8b0*/  FMUL.FTZ R116, R116, R223.reuse ;  /* 0x000000df74747220 */ /* 0x080fe20000410000 */
[-C--:B------:R-:W-:Y:S01]  /*d8c0*/  FMUL.FTZ R117, R117, R223.reuse ;  /* 0x000000df75757220 */ /* 0x080fe20000410000 */
[----:B------:R-:W-:Y:S01]  /*d8d0*/  FMUL.FTZ R120, R120, R223 ;  /* 0x000000df78787220 */ /* 0x000fe20000410000 */
[C---:B------:R-:W-:Y:S01]  /*d8e0*/  FMUL.FTZ R160, R21.reuse, R11 ;  /* 0x0000000b15a07220 */ /* 0x040fe20000410000 */
[----:B------:R-:W-:Y:S01]  /*d8f0*/  FADD.FTZ R156, -R21, R201 ;  /* 0x000000c9159c7221 */ /* 0x000fe20000010100 */
[----:B------:R-:W-:Y:S01]  /*d900*/  MUFU.EX2 R168, R168 ;  /* 0x000000a800a87308 */ /* 0x000fe20000000800 */
[----:B------:R-:W-:Y:S01]  /*d910*/  FMUL.FTZ R121, R121, R223 ;  /* 0x000000df79797220 */ /* 0x000fe20000410000 */
[----:B------:R-:W-:Y:S01]  /*d920*/  FFMA.FTZ R201, R155, R11, -R160 ;  /* 0x0000000b9bc97223 */ /* 0x000fe200000108a0 */
[----:B------:R-:W-:-:S02]  /*d930*/  IMAD.MOV R155, RZ, RZ, -R191 ;  /* 0x000000ffff9b7224 */ /* 0x000fc400078e0abf */
[-C--:B------:R-:W-:Y:S01]  /*d940*/  FMUL.FTZ R156, R156, R11.reuse ;  /* 0x0000000b9c9c7220 */ /* 0x080fe20000410000 */
[-CC-:B------:R-:W-:Y:S01]  /*d950*/  FFMA.FTZ R153, R154, R11.reuse, -R160.reuse ;  /* 0x0000000b9a997223 */ /* 0x180fe200000108a0 */
[----:B------:R-:W-:Y:S02]  /*d960*/  @!P1 VIADD R154, R14, 0x38840 ;  /* 0x000388400e9a9836 */ /* 0x000fe40000000000 */
[--C-:B------:R-:W-:Y:S01]  /*d970*/  FFMA.FTZ R221, R158, R11, -R160.reuse ;  /* 0x0000000b9edd7223 */ /* 0x100fe200000108a0 */
[----:B------:R-:W-:Y:S01]  /*d980*/  ISETP.NE.AND P3, PT, R190, R155, PT ;  /* 0x0000009bbe00720c */ /* 0x000fe20003f65270 */
[-C--:B------:R-:W-:Y:S01]  /*d990*/  FFMA.FTZ R222, R159, R11.reuse, -R160 ;  /* 0x0000000b9fde7223 */ /* 0x080fe200000108a0 */
[----:B------:R-:W0:Y:S01]  /*d9a0*/  MUFU.EX2 R156, R156 ;  /* 0x0000009c009c7308 */ /* 0x000e220000000800 */
[----:B------:R-:W-:Y:S01]  /*d9b0*/  @!P1 PRMT R154, RZ, 0x654, R154 ;  /* 0x00000654ff9a9816 */ /* 0x000fe2000000009a */
[-CC-:B------:R-:W-:Y:S01]  /*d9c0*/  FFMA.FTZ R224, R162, R11.reuse, -R160.reuse ;  /* 0x0000000ba2e07223 */ /* 0x180fe200000108a0 */
[-CC-:B------:R-:W-:Y:S01]  /*d9d0*/  FFMA.FTZ R225, R163, R11.reuse, -R160.reuse ;  /* 0x0000000ba3e17223 */ /* 0x180fe200000108a0 */
[-CC-:B------:R-:W-:Y:S01]  /*d9e0*/  FFMA.FTZ R226, R166, R11.reuse, -R160.reuse ;  /* 0x0000000ba6e27223 */ /* 0x180fe200000108a0 */
[-CC-:B------:R-:W-:Y:S01]  /*d9f0*/  FFMA.FTZ R227, R167, R11.reuse, -R160.reuse ;  /* 0x0000000ba7e37223 */ /* 0x180fe200000108a0 */
[-CC-:B------:R-:W-:Y:S01]  /*da00*/  FFMA.FTZ R170, R170, R11.reuse, -R160.reuse ;  /* 0x0000000baaaa7223 */ /* 0x180fe200000108a0 */
[-CC-:B------:R-:W-:Y:S01]  /*da10*/  FFMA.FTZ R171, R171, R11.reuse, -R160.reuse ;  /* 0x0000000babab7223 */ /* 0x180fe200000108a0 */
[----:B------:R-:W1:Y:S01]  /*da20*/  MUFU.EX2 R153, R153 ;  /* 0x0000009900997308 */ /* 0x000e620000000800 */
[-CC-:B------:R-:W-:Y:S01]  /*da30*/  FFMA.FTZ R174, R174, R11.reuse, -R160.reuse ;  /* 0x0000000baeae7223 */ /* 0x180fe200000108a0 */
[-C--:B------:R-:W-:Y:S01]  /*da40*/  FFMA.FTZ R175, R175, R11.reuse, -R160 ;  /* 0x0000000bafaf7223 */ /* 0x080fe200000108a0 */
[----:B------:R-:W-:Y:S01]  /*da50*/  @!P3 IMAD R155, R198, 0x40, R188 ;  /* 0x00000040c69bb824 */ /* 0x000fe200078e02bc */
[----:B------:R2:W-:Y:S01]  /*da60*/  @!P1 SYNCS.ARRIVE.TRANS64.RED.A1T0 RZ, [R154+URZ], RZ ;  /* 0x000000ff9aff99a7 */ /* 0x0005e2000810043f */
[-CC-:B------:R-:W-:Y:S01]  /*da70*/  FFMA.FTZ R178, R178, R11.reuse, -R160.reuse ;  /* 0x0000000bb2b27223 */ /* 0x180fe200000108a0 */
[----:B------:R-:W-:Y:S01]  /*da80*/  FFMA.FTZ R179, R179, R11, -R160 ;  /* 0x0000000bb3b37223 */ /* 0x000fe200000108a0 */
[----:B------:R-:W-:-:S02]  /*da90*/  @!P3 IMAD R155, R155, 0x4, R2 ;  /* 0x000000049b9bb824 */ /* 0x000fc400078e0202 */
[-CC-:B------:R-:W-:Y:S01]  /*daa0*/  FFMA.FTZ R182, R182, R11.reuse, -R160.reuse ;  /* 0x0000000bb6b67223 */ /* 0x180fe200000108a0 */
[----:B------:R-:W-:Y:S01]  /*dab0*/  FFMA.FTZ R161, R183, R11, -R160 ;  /* 0x0000000bb7a17223 */ /* 0x000fe200000108a0 */
[----:B------:R-:W3:Y:S01]  /*dac0*/  MUFU.EX2 R201, R201 ;  /* 0x000000c900c97308 */ /* 0x000ee20000000800 */
[-C--:B0-----:R-:W-:Y:S01]  /*dad0*/  FMUL.FTZ R26, R26, R156.reuse ;  /* 0x0000009c1a1a7220 */ /* 0x081fe20000410000 */
[----:B------:R-:W-:Y:S01]  /*dae0*/  @!P3 STS [R155+0x38400], R223 ;  /* 0x038400df9b00b388 */ /* 0x000fe20000000800 */
[-C--:B------:R-:W-:Y:S01]  /*daf0*/  FMUL.FTZ R27, R27, R156.reuse ;  /* 0x0000009c1b1b7220 */ /* 0x080fe20000410000 */
[-C--:B------:R-:W-:Y:S01]  /*db00*/  FMUL.FTZ R30, R30, R156.reuse ;  /* 0x0000009c1e1e7220 */ /* 0x080fe20000410000 */
[----:B------:R-:W-:Y:S01]  /*db10*/  FMUL.FTZ R31, R31, R156 ;  /* 0x0000009c1f1f7220 */ /* 0x000fe20000410000 */
[----:B------:R0:W-:Y:S01]  /*db20*/  @!P3 STS [R155+0x38420], R156 ;  /* 0x0384209c9b00b388 */ /* 0x0001e20000000800 */
[----:B-1----:R-:W-:Y:S01]  /*db30*/  FFMA.FTZ R183, R156, R200, R153 ;  /* 0x000000c89cb77223 */ /* 0x002fe20000010099 */
        /* <DEDUP_REMOVED lines=44> */
[-C--:B------:R-:W-:Y:S01]  /*de00*/  FMUL.FTZ R110, R110, R156.reuse ;  /* 0x0000009c6e6e7220 */ /* 0x080fe20000410000 */
[-C--:B------:R-:W-:Y:S01]  /*de10*/  FMUL.FTZ R111, R111, R156.reuse ;  /* 0x0000009c6f6f7220 */ /* 0x080fe20000410000 */
[-C--:B------:R-:W-:Y:S01]  /*de20*/  FMUL.FTZ R114, R114, R156.reuse ;  /* 0x0000009c72727220 */ /* 0x080fe20000410000 */
[-C--:B------:R-:W-:Y:S01]  /*de30*/  FMUL.FTZ R115, R115, R156.reuse ;  /* 0x0000009c73737220 */ /* 0x080fe20000410000 */
[----:B------:R-:W5:Y:S01]  /*de40*/  MUFU.EX2 R169, R169 ;  /* 0x000000a900a97308 */ /* 0x000f620000000800 */
        /* <DEDUP_REMOVED lines=19> */
[----:B------:R-:W-:Y:S01]  /*df80*/  FMUL.FTZ R151, R151, R156 ;  /* 0x0000009c97977220 */ /* 0x000fe20000410000 */
[----:B---3--:R-:W-:Y:S01]  /*df90*/  F2FP.BF16.F32.PACK_AB R153, R201, R153 ;  /* 0x00000099c999723e */ /* 0x008fe200000010ff */
[----:B------:R-:W-:Y:S01]  /*dfa0*/  FMUL.FTZ R124, R124, R223 ;  /* 0x000000df7c7c7220 */ /* 0x000fe20000410000 */
[----:B--2---:R-:W-:Y:S01]  /*dfb0*/  F2FP.BF16.F32.PACK_AB R154, R203, R202 ;  /* 0x000000cacb9a723e */ /* 0x004fe200000010ff */
[----:B------:R-:W-:Y:S01]  /*dfc0*/  MUFU.EX2 R170, R170 ;  /* 0x000000aa00aa7308 */ /* 0x000fe20000000800 */
[----:B0-----:R-:W-:Y:S01]  /*dfd0*/  F2FP.BF16.F32.PACK_AB R155, R222, R221 ;  /* 0x000000ddde9b723e */ /* 0x001fe200000010ff */
[----:B------:R-:W-:Y:S01]  /*dfe0*/  BAR.SYNC.DEFER_BLOCKING 0xf, 0x100 ;  /* 0x03c4000000007b1d */ /* 0x000fe20000010000 */
[----:B------:R-:W-:Y:S01]  /*dff0*/  F2FP.BF16.F32.PACK_AB R156, R205, R204 ;  /* 0x000000cccd9c723e */ /* 0x000fe200000010ff */
[-C--:B------:R-:W-:Y:S01]  /*e000*/  FMUL.FTZ R125, R125, R223.reuse ;  /* 0x000000df7d7d7220 */ /* 0x080fe20000410000 */
[----:B-1----:R-:W-:Y:S01]  /*e010*/  F2FP.BF16.F32.PACK_AB R157, R225, R224 ;  /* 0x000000e0e19d723e */ /* 0x002fe200000010ff */
[-C--:B------:R-:W-:Y:S01]  /*e020*/  FMUL.FTZ R128, R128, R223.reuse ;  /* 0x000000df80807220 */ /* 0x080fe20000410000 */
[----:B------:R-:W-:Y:S01]  /*e030*/  F2FP.BF16.F32.PACK_AB R158, R207, R206 ;  /* 0x000000cecf9e723e */ /* 0x000fe200000010ff */
[----:B------:R-:W-:Y:S01]  /*e040*/  MUFU.EX2 R171, R171 ;  /* 0x000000ab00ab7308 */ /* 0x000fe20000000800 */
[----:B----4-:R-:W-:Y:S01]  /*e050*/  F2FP.BF16.F32.PACK_AB R159, R227, R226 ;  /* 0x000000e2e39f723e */ /* 0x010fe200000010ff */
[-C--:B------:R-:W-:Y:S01]  /*e060*/  FMUL.FTZ R129, R129, R223.reuse ;  /* 0x000000df81817220 */ /* 0x080fe20000410000 */
[----:B-----5:R-:W-:Y:S01]  /*e070*/  F2FP.BF16.F32.PACK_AB R160, R169, R168 ;  /* 0x000000a8a9a0723e */ /* 0x020fe200000010ff */
[-C--:B------:R-:W-:Y:S01]  /*e080*/  FMUL.FTZ R132, R132, R223.reuse ;  /* 0x000000df84847220 */ /* 0x080fe20000410000 */
[----:B------:R-:W-:Y:S01]  /*e090*/  F2FP.BF16.F32.PACK_AB R162, R173, R172 ;  /* 0x000000acada2723e */ /* 0x000fe200000010ff */
        /* <DEDUP_REMOVED lines=9> */
[----:B------:R-:W-:Y:S01]  /*e130*/  FMUL.FTZ R149, R149, R223 ;  /* 0x000000df95957220 */ /* 0x000fe20000410000 */
[----:B------:R-:W0:Y:S01]  /*e140*/  MUFU.EX2 R175, R175 ;  /* 0x000000af00af7308 */ /* 0x000e220000000800 */
[----:B------:R-:W-:Y:S01]  /*e150*/  FADD.FTZ R199, R197, R199 ;  /* 0x000000c7c5c77221 */ /* 0x000fe20000010000 */
[----:B------:R1:W-:Y:S01]  /*e160*/  STSM.16.M88.4 [R194+0x36400], R152 ;  /* 0x03640098c2007844 */ /* 0x0003e20000000200 */
[----:B------:R-:W-:-:S02]  /*e170*/  @!P1 VIADD R14, R14, 0x38860 ;  /* 0x000388600e0e9836 */ /* 0x000fc40000000000 */
[----:B------:R-:W-:Y:S01]  /*e180*/  FADD.FTZ R202, R202, R199 ;  /* 0x000000c7caca7221 */ /* 0x000fe20000010000 */
[----:B------:R2:W-:Y:S01]  /*e190*/  STSM.16.M88.4 [R195], R156 ;  /* 0x0000009cc3007844 */ /* 0x0005e20000000200 */
[----:B------:R-:W-:Y:S01]  /*e1a0*/  IMAD.MOV.U32 R198, RZ, RZ, R18 ;  /* 0x000000ffffc67224 */ /* 0x000fe200078e0012 */
[----:B------:R-:W-:Y:S01]  /*e1b0*/  MUFU.EX2 R176, R176 ;  /* 0x000000b000b07308 */ /* 0x000fe20000000800 */
[----:B------:R-:W-:Y:S01]  /*e1c0*/  FADD.FTZ R203, R203, R202 ;  /* 0x000000cacbcb7221 */ /* 0x000fe20000010000 */
[----:B------:R-:W-:Y:S01]  /*e1d0*/  @!P1 PRMT R14, RZ, 0x654, R14 ;  /* 0x00000654ff0e9816 */ /* 0x000fe2000000000e */
[----:B------:R-:W-:Y:S02]  /*e1e0*/  IMAD.MOV.U32 R197, RZ, RZ, R12 ;  /* 0x000000ffffc57224 */ /* 0x000fe400078e000c */
[----:B------:R-:W-:-:S03]  /*e1f0*/  FADD.FTZ R204, R204, R203 ;  /* 0x000000cbcccc7221 */ /* 0x000fc60000010000 */
[----:B------:R-:W3:Y:S01]  /*e200*/  MUFU.EX2 R177, R177 ;  /* 0x000000b100b17308 */ /* 0x000ee20000000800 */
[----:B0-----:R-:W-:Y:S01]  /*e210*/  F2FP.BF16.F32.PACK_AB R163, R175, R174 ;  /* 0x000000aeafa3723e */ /* 0x001fe200000010ff */
[----:B------:R-:W-:-:S04]  /*e220*/  FADD.FTZ R205, R205, R204 ;  /* 0x000000cccdcd7221 */ /* 0x000fc80000010000 */
[----:B------:R-:W-:Y:S02]  /*e230*/  FADD.FTZ R206, R206, R205 ;  /* 0x000000cdcece7221 */ /* 0x000fe40000010000 */
[----:B------:R-:W-:Y:S02]  /*e240*/  MUFU.EX2 R180, R180 ;  /* 0x000000b400b47308 */ /* 0x000fe40000000800 */
[----:B------:R-:W-:-:S04]  /*e250*/  FADD.FTZ R207, R207, R206 ;  /* 0x000000cecfcf7221 */ /* 0x000fc80000010000 */
[----:B------:R-:W-:Y:S02]  /*e260*/  FADD.FTZ R168, R168, R207 ;  /* 0x000000cfa8a87221 */ /* 0x000fe40000010000 */
[----:B------:R-:W0:Y:S01]  /*e270*/  MUFU.EX2 R181, R181 ;  /* 0x000000b500b57308 */ /* 0x000e220000000800 */
[----:B---3--:R-:W-:Y:S01]  /*e280*/  F2FP.BF16.F32.PACK_AB R164, R177, R176 ;  /* 0x000000b0b1a4723e */ /* 0x008fe200000010ff */
[----:B------:R-:W-:-:S04]  /*e290*/  FADD.FTZ R169, R169, R168 ;  /* 0x000000a8a9a97221 */ /* 0x000fc80000010000 */
[----:B------:R-:W-:Y:S02]  /*e2a0*/  FADD.FTZ R172, R172, R169 ;  /* 0x000000a9acac7221 */ /* 0x000fe40000010000 */
[----:B------:R-:W-:Y:S02]  /*e2b0*/  MUFU.EX2 R178, R178 ;  /* 0x000000b200b27308 */ /* 0x000fe40000000800 */
[----:B------:R-:W-:-:S04]  /*e2c0*/  FADD.FTZ R173, R173, R172 ;  /* 0x000000acadad7221 */ /* 0x000fc80000010000 */
[----:B------:R-:W-:Y:S02]  /*e2d0*/  FADD.FTZ R176, R176, R173 ;  /* 0x000000adb0b07221 */ /* 0x000fe40000010000 */
[----:B------:R-:W3:Y:S01]  /*e2e0*/  MUFU.EX2 R179, R179 ;  /* 0x000000b300b37308 */ /* 0x000ee20000000800 */
[----:B0-----:R-:W-:Y:S01]  /*e2f0*/  F2FP.BF16.F32.PACK_AB R166, R181, R180 ;  /* 0x000000b4b5a6723e */ /* 0x001fe200000010ff */
[----:B------:R-:W-:-:S04]  /*e300*/  FADD.FTZ R177, R177, R176 ;  /* 0x000000b0b1b17221 */ /* 0x000fc80000010000 */
[----:B------:R-:W-:Y:S02]  /*e310*/  FADD.FTZ R180, R180, R177 ;  /* 0x000000b1b4b47221 */ /* 0x000fe40000010000 */
[----:B------:R-:W-:Y:S02]  /*e320*/  MUFU.EX2 R182, R182 ;  /* 0x000000b600b67308 */ /* 0x000fe40000000800 */
[----:B------:R-:W-:-:S06]  /*e330*/  FADD.FTZ R199, R181, R180 ;  /* 0x000000b4b5c77221 */ /* 0x000fcc0000010000 */
[----:B------:R0:W4:Y:S01]  /*e340*/  MUFU.EX2 R200, R161 ;  /* 0x000000a100c87308 */ /* 0x0001220000000800 */
[----:B---3--:R-:W-:Y:S02]  /*e350*/  F2FP.BF16.F32.PACK_AB R165, R179, R178 ;  /* 0x000000b2b3a5723e */ /* 0x008fe400000010ff */
[----:B0-----:R-:W-:-:S05]  /*e360*/  F2FP.BF16.F32.PACK_AB R161, R171, R170 ;  /* 0x000000aaaba1723e */ /* 0x001fca00000010ff */
[----:B------:R2:W-:Y:S01]  /*e370*/  STSM.16.M88.4 [R208], R160 ;  /* 0x000000a0d0007844 */ /* 0x0005e20000000200 */
[----:B----4-:R-:W-:-:S05]  /*e380*/  F2FP.BF16.F32.PACK_AB R167, R200, R182 ;  /* 0x000000b6c8a7723e */ /* 0x010fca00000010ff */
[----:B------:R2:W-:Y:S01]  /*e390*/  STSM.16.M88.4 [R196], R164 ;  /* 0x000000a4c4007844 */ /* 0x0005e20000000200 */
[----:B------:R-:W-:-:S06]  /*e3a0*/  WARPGROUP.ARRIVE ;  /* 0x00000000000079c5 */ /* 0x000fcc0000000000 */
[----:B------:R-:W-:Y:S03]  /*e3b0*/  HGMMA.64x256x16.F32.BF16 R24, R152, gdesc[UR4].tnspB, R24, gsb0 ;  /* 0x43e0000498187df0 */ /* 0x000fe60008001818 */
[----:B------:R-:W-:Y:S02]  /*e3c0*/  WARPGROUP.DEPBAR.LE gsb0, 0x0 ;  /* 0x00008000000079c5 */ /* 0x000fe40000010000 */
[----:B-1----:R-:W-:Y:S01]  /*e3d0*/  VIADD R152, R20, 0x80 ;  /* 0x0000008014987836 */ /* 0x002fe20000000000 */
[----:B------:R-:W-:Y:S01]  /*e3e0*/  WARPGROUP.ARRIVE ;  /* 0x00000000000079c5 */ /* 0x000fe20000000000 */
[----:B------:R-:W-:-:S03]  /*e3f0*/  IMAD.MOV.U32 R153, RZ, RZ, 0x40000040 ;  /* 0x40000040ff997424 */ /* 0x000fc600078e00ff */
[----:B------:R-:W-:Y:S01]  /*e400*/  R2UR UR6, R152 ;  /* 0x00000000980672ca */ /* 0x000fe200000e0000 */
[----:B------:R-:W-:Y:S01]  /*e410*/  VIADD R152, R20, 0x100 ;  /* 0x0000010014987836 */ /* 0x000fe20000000000 */
[----:B------:R-:W-:Y:S01]  /*e420*/  R2UR UR7, R153 ;  /* 0x00000000990772ca */ /* 0x000fe200000e0000 */
[----:B------:R-:W-:-:S15]  /*e430*/  IMAD.MOV.U32 R153, RZ, RZ, 0x40000040 ;  /* 0x40000040ff997424 */ /* 0x000fde00078e00ff */
[----:B------:R-:W-:Y:S01]  /*e440*/  HGMMA.64x256x16.F32.BF16 R24, R156, gdesc[UR4].tnspB, R24, gsb0 ;  /* 0x43e000049c187df0 */ /* 0x000fe20008001818 */
[----:B------:R-:W-:Y:S01]  /*e450*/  R2UR UR6, R152 ;  /* 0x00000000980672ca */ /* 0x000fe200000e0000 */
[----:B------:R-:W-:Y:S01]  /*e460*/  VIADD R152, R20, 0x180 ;  /* 0x0000018014987836 */ /* 0x000fe20000000000 */
[----:B------:R-:W-:Y:S01]  /*e470*/  R2UR UR7, R153 ;  /* 0x00000000990772ca */ /* 0x000fe200000e0000 */
[----:B------:R-:W-:Y:S01]  /*e480*/  FADD.FTZ R20, R201, R183 ;  /* 0x000000b7c9147221 */ /* 0x000fe20000010000 */
[----:B------:R-:W-:Y:S01]  /*e490*/  MOV R153, 0x40000040 ;  /* 0x4000004000997802 */ /* 0x000fe20000000f00 */
[----:B------:R-:W-:Y:S02]  /*e4a0*/  IMAD.MOV.U32 R201, RZ, RZ, R21 ;  /* 0x000000ffffc97224 */ /* 0x000fe400078e0015 */
[----:B------:R-:W-:-:S04]  /*e4b0*/  FADD.FTZ R221, R221, R20 ;  /* 0x00000014dddd7221 */ /* 0x000fc80000010000 */
        /* <DEDUP_REMOVED lines=33> */
.L_x_1051:
[----:B------:R-:W-:Y:S05]  /*e6d0*/  BSYNC B0 ;  /* 0x0000000000007941 */ /* 0x000fea0003800000 */
.L_x_1050:
[----:B------:R-:W0:Y:S01]  /*e6e0*/  SHFL.BFLY PT, R0, R199, 0x2, 0x1f ;  /* 0x0c401f00c7007f89 */ /* 0x000e2200000e0000 */
[----:B------:R-:W-:Y:S02]  /*e6f0*/  IMAD.MOV.U32 R6, RZ, RZ, RZ ;  /* 0x000000ffff067224 */ /* 0x000fe400078e00ff */
[----:B------:R-:W-:Y:S01]  /*e700*/  IMAD.MOV.U32 R172, RZ, RZ, -0x800000 ;  /* 0xff800000ffac7424 */ /* 0x000fe200078e00ff */
[----:B------:R-:W3:Y:S01]  /*e710*/  SHFL.BFLY PT, R5, R200, 0x2, 0x1f ;  /* 0x0c401f00c8057f89 */ /* 0x000ee200000e0000 */
[----:B------:R-:W-:Y:S02]  /*e720*/  IMAD.MOV.U32 R173, RZ, RZ, -0x800000 ;  /* 0xff800000ffad7424 */ /* 0x000fe400078e00ff */
[----:B------:R-:W-:Y:S01]  /*e730*/  VIADD R213, R213, 0x1 ;  /* 0x00000001d5d57836 */ /* 0x000fe20000000000 */
[----:B------:R-:W-:Y:S08]  /*e740*/  BAR.ARV 0x8, 0xa0 ;  /* 0x0202800000007b1d */ /* 0x000ff00000002000 */
[----:B------:R-:W-:Y:S01]  /*e750*/  BAR.SYNC.DEFER_BLOCKING 0xf, 0x100 ;  /* 0x03c4000000007b1d */ /* 0x000fe20000010000 */
[----:B0-----:R-:W-:Y:S01]  /*e760*/  FADD.FTZ R4, R0, R199 ;  /* 0x000000c700047221 */ /* 0x001fe20000010000 */
[----:B---3--:R-:W-:-:S04]  /*e770*/  FADD.FTZ R5, R5, R200 ;  /* 0x000000c805057221 */ /* 0x008fc80000010000 */
[----:B------:R-:W0:Y:S04]  /*e780*/  SHFL.BFLY PT, R3, R4, 0x1, 0x1f ;  /* 0x0c201f0004037f89 */ /* 0x000e2800000e0000 */
[----:B------:R-:W3:Y:S01]  /*e790*/  SHFL.BFLY PT, R0, R5, 0x1, 0x1f ;  /* 0x0c201f0005007f89 */ /* 0x000ee200000e0000 */
[----:B0-----:R-:W-:Y:S01]  /*e7a0*/  FADD.FTZ R7, R4, R3 ;  /* 0x0000000304077221 */ /* 0x001fe20000010000 */
        /* <DEDUP_REMOVED lines=9> */
[----:B------:R-:W0:Y:S01]  /*e840*/  @P2 MUFU.RCP R3, R7 ;  /* 0x0000000700032308 */ /* 0x000e220000001000 */
[----:B------:R-:W-:Y:S01]  /*e850*/  LOP3.LUT R23, R23, R8, RZ, 0x3c, !PT ;  /* 0x0000000817177212 */ /* 0x000fe200078e3cff */
[----:B------:R-:W-:Y:S02]  /*e860*/  @!P0 IMAD R5, R18, 0x40, R188 ;  /* 0x0000004012058824 */ /* 0x000fe400078e02bc */
[C---:B------:R-:W-:Y:S01]  /*e870*/  @P2 FMUL.FTZ R18, R11.reuse, 0.69314718246459960938 ;  /* 0x3f3172180b122820 */ /* 0x040fe20000410000 */
[----:B-1----:R-:W-:Y:S01]  /*e880*/  @P3 FMUL.FTZ R20, R11, 0.69314718246459960938 ;  /* 0x3f3172180b143820 */ /* 0x002fe20000410000 */
[----:B------:R-:W-:Y:S02]  /*e890*/  @!P0 IMAD R5, R5, 0x4, R2 ;  /* 0x0000000405058824 */ /* 0x000fe400078e0202 */
[----:B------:R-:W1:Y:S08]  /*e8a0*/  @P3 MUFU.RCP R6, R0 ;  /* 0x0000000000063308 */ /* 0x000e700000001000 */
[----:B------:R-:W3:Y:S01]  /*e8b0*/  @P2 MUFU.LG2 R2, R7 ;  /* 0x0000000700022308 */ /* 0x000ee20000000c00 */
[-C--:B0-----:R-:W-:Y:S01]  /*e8c0*/  FMUL.FTZ R181, R24, R3.reuse ;  /* 0x0000000318b57220 */ /* 0x081fe20000410000 */
[----:B------:R-:W-:Y:S01]  /*e8d0*/  @!P0 STS [R5+0x38400], R3 ;  /* 0x0384000305008388 */ /* 0x000fe20000000800 */
[-C--:B------:R-:W-:Y:S01]  /*e8e0*/  FMUL.FTZ R179, R25, R3.reuse ;  /* 0x0000000319b37220 */ /* 0x080fe20000410000 */
[-C--:B------:R-:W-:Y:S01]  /*e8f0*/  FMUL.FTZ R180, R28, R3.reuse ;  /* 0x000000031cb47220 */ /* 0x080fe20000410000 */
[-C--:B------:R-:W-:Y:S01]  /*e900*/  FMUL.FTZ R178, R32, R3.reuse ;  /* 0x0000000320b27220 */ /* 0x080fe20000410000 */
[-C--:B------:R-:W-:Y:S01]  /*e910*/  FMUL.FTZ R28, R33, R3.reuse ;  /* 0x00000003211c7220 */ /* 0x080fe20000410000 */
[-C--:B------:R-:W-:Y:S01]  /*e920*/  FMUL.FTZ R177, R29, R3.reuse ;  /* 0x000000031db17220 */ /* 0x080fe20000410000 */
[----:B------:R0:W4:Y:S01]  /*e930*/  @P3 MUFU.LG2 R24, R0 ;  /* 0x0000000000183308 */ /* 0x0001220000000c00 */
        /* <DEDUP_REMOVED lines=8> */
[-C--:B0-----:R-:W-:Y:S01]  /*e9c0*/  FMUL.FTZ R0, R27, R6.reuse ;  /* 0x000000061b007220 */ /* 0x081fe20000410000 */
[----:B---3--:R-:W-:Y:S01]  /*e9d0*/  @P2 FMUL.FTZ R25, R2, 0.69314718246459960938 ;  /* 0x3f31721802192820 */ /* 0x008fe20000410000 */
[-C--:B--2---:R-:W-:Y:S01]  /*e9e0*/  FMUL.FTZ R166, R49, R3.reuse ;  /* 0x0000000331a67220 */ /* 0x084fe20000410000 */
[-C--:B------:R-:W-:Y:S01]  /*e9f0*/  FMUL.FTZ R167, R52, R3.reuse ;  /* 0x0000000334a77220 */ /* 0x080fe20000410000 */
[-C--:B------:R-:W-:Y:S01]  /*ea00*/  FMUL.FTZ R14, R53, R3.reuse ;  /* 0x00000003350e7220 */ /* 0x080fe20000410000 */
        /* <DEDUP_REMOVED lines=53> */
[----:B------:R-:W-:Y:S01]  /*ed60*/  FMUL.FTZ R11, R62, R6 ;  /* 0x000000063e0b7220 */ /* 0x000fe20000410000 */
[----:B------:R-:W-:Y:S01]  /*ed70*/  @P2 FFMA.FTZ R172, R18, R12, R25 ;  /* 0x0000000c12ac2223 */ /* 0x000fe20000010019 */
[----:B------:R-:W-:Y:S01]  /*ed80*/  PLOP3.LUT P0, PT, PT, PT, PT, 0x8, 0x0 ;  /* 0x000000000000781c */ /* 0x000fe20003f0e170 */
        /* <DEDUP_REMOVED lines=61> */
.L_x_1001:
[----:B------:R-:W-:Y:S05]  /*f160*/  BSYNC B7 ;  /* 0x0000000000077941 */ /* 0x000fea0003800000 */
.L_x_999:
        /* <DEDUP_REMOVED lines=36> */
[----:B------:R-:W-:Y:S01]  /*f3b0*/  LOP3.LUT R56, R201, 0x380, RZ, 0xc0, !PT ;  /* 0x00000380c9387812 */ /* 0x000fe200078ec0ff */
[--C-:B------:R-:W-:Y:S01]  /*f3c0*/  IMAD.X R57, RZ, RZ, R123.reuse, P3 ;  /* 0x000000ffff397224 */ /* 0x100fe200018e067b */
[C---:B------:R-:W-:Y:S02]  /*f3d0*/  IADD3 R199, P4, R122.reuse, 0x60, RZ ;  /* 0x000000607ac77810 */ /* 0x040fe40007f9e0ff */
[----:B------:R-:W-:Y:S02]  /*f3e0*/  IADD3 R197, P0, R122, 0x40, RZ ;  /* 0x000000407ac57810 */ /* 0x000fe40007f1e0ff */
[----:B------:R-:W-:Y:S01]  /*f3f0*/  IADD3.X R45, RZ, R123, RZ, P1, !PT ;  /* 0x0000007bff2d7210 */ /* 0x000fe20000ffe4ff */
[--C-:B------:R-:W-:Y:S01]  /*f400*/  IMAD.X R53, RZ, RZ, R123.reuse, P4 ;  /* 0x000000ffff357224 */ /* 0x100fe200020e067b */
[----:B------:R-:W-:Y:S01]  /*f410*/  SHF.R.U64 R56, R56, 0x3, RZ ;  /* 0x0000000338387819 */ /* 0x000fe200000012ff */
[----:B------:R-:W-:Y:S01]  /*f420*/  IMAD.X R49, RZ, RZ, R123, P0 ;  /* 0x000000ffff317224 */ /* 0x000fe200000e067b */
[----:B------:R-:W-:-:S02]  /*f430*/  IADD3 R98, P1, R122, 0x4000, RZ ;  /* 0x000040007a627810 */ /* 0x000fc40007f3e0ff */
[----:B------:R-:W-:Y:S02]  /*f440*/  LOP3.LUT R44, R183, 0x380, RZ, 0xc0, !PT ;  /* 0x00000380b72c7812 */ /* 0x000fe400078ec0ff */
[----:B------:R-:W-:Y:S01]  /*f450*/  LOP3.LUT R52, R199, 0x380, RZ, 0xc0, !PT ;  /* 0x00000380c7347812 */ /* 0x000fe200078ec0ff */
[--C-:B------:R-:W-:Y:S01]  /*f460*/  IMAD.X R99, RZ, RZ, R123.reuse, P1 ;  /* 0x000000ffff637224 */ /* 0x100fe200008e067b */
[----:B------:R-:W-:Y:S02]  /*f470*/  IADD3 R40, P6, R122, 0x2020, RZ ;  /* 0x000020207a287810 */ /* 0x000fe40007fde0ff */
[----:B------:R-:W-:Y:S02]  /*f480*/  LOP3.LUT R48, R197, 0x380, RZ, 0xc0, !PT ;  /* 0x00000380c5307812 */ /* 0x000fe400078ec0ff */
[----:B------:R-:W-:Y:S01]  /*f490*/  LOP3.LUT R56, R56, R201, RZ, 0x3c, !PT ;  /* 0x000000c938387212 */ /* 0x000fe200078e3cff */
[----:B------:R-:W-:Y:S01]  /*f4a0*/  IMAD.X R61, RZ, RZ, R123, P6 ;  /* 0x000000ffff3d7224 */ /* 0x000fe200030e067b */
[----:B------:R-:W-:-:S02]  /*f4b0*/  SHF.R.U64 R44, R44, 0x3, RZ ;  /* 0x000000032c2c7819 */ /* 0x000fc400000012ff */
[----:B------:R-:W-:Y:S02]  /*f4c0*/  SHF.R.U64 R52, R52, 0x3, RZ ;  /* 0x0000000334347819 */ /* 0x000fe400000012ff */
[----:B------:R-:W-:Y:S02]  /*f4d0*/  LOP3.LUT R201, R98, 0x380, RZ, 0xc0, !PT ;  /* 0x0000038062c97812 */ /* 0x000fe400078ec0ff */
[----:B------:R-:W-:Y:S02]  /*f4e0*/  IADD3 R68, P2, R122, 0x2060, RZ ;  /* 0x000020607a447810 */ /* 0x000fe40007f5e0ff */
[----:B------:R-:W-:Y:S02]  /*f4f0*/  SHF.R.U64 R48, R48, 0x3, RZ ;  /* 0x0000000330307819 */ /* 0x000fe400000012ff */
[----:B------:R-:W-:Y:S01]  /*f500*/  IADD3 R64, P5, R122, 0x2040, RZ ;  /* 0x000020407a407810 */ /* 0x000fe20007fbe0ff */
[----:B------:R-:W-:Y:S01]  /*f510*/  IMAD.X R69, RZ, RZ, R123, P2 ;  /* 0x000000ffff457224 */ /* 0x000fe200010e067b */
[----:B------:R-:W-:-:S02]  /*f520*/  LOP3.LUT R44, R44, R183, RZ, 0x3c, !PT ;  /* 0x000000b72c2c7212 */ /* 0x000fc400078e3cff */
[----:B------:R-:W-:Y:S01]  /*f530*/  LOP3.LUT R52, R52, R199, RZ, 0x3c, !PT ;  /* 0x000000c734347212 */ /* 0x000fe200078e3cff */
[--C-:B------:R-:W-:Y:S01]  /*f540*/  IMAD.X R65, RZ, RZ, R123.reuse, P5 ;  /* 0x000000ffff417224 */ /* 0x100fe200028e067b */
[----:B------:R-:W-:Y:S02]  /*f550*/  SHF.R.U64 R201, R201, 0x3, RZ ;  /* 0x00000003c9c97819 */ /* 0x000fe400000012ff */
[C---:B------:R-:W-:Y:S02]  /*f560*/  LOP3.LUT R37, R122.reuse, 0x380, RZ, 0xc0, !PT ;  /* 0x000003807a257812 */ /* 0x040fe400078ec0ff */
[----:B------:R-:W-:Y:S02]  /*f570*/  IADD3 R6, P6, R122, 0x6000, RZ ;  /* 0x000060007a067810 */ /* 0x000fe40007fde0ff */
[----:B------:R-:W-:Y:S02]  /*f580*/  LOP3.LUT R183, R40, 0x380, RZ, 0xc0, !PT ;  /* 0x0000038028b77812 */ /* 0x000fe400078ec0ff */
[----:B------:R-:W-:Y:S01]  /*f590*/  LOP3.LUT R199, R68, 0x380, RZ, 0xc0, !PT ;  /* 0x0000038044c77812 */ /* 0x000fe200078ec0ff */
[----:B------:R-:W-:Y:S01]  /*f5a0*/  IMAD.X R115, RZ, RZ, R123, P6 ;  /* 0x000000ffff737224 */ /* 0x000fe200030e067b */
[----:B------:R-:W-:-:S02]  /*f5b0*/  LOP3.LUT R48, R48, R197, RZ, 0x3c, !PT ;  /* 0x000000c530307212 */ /* 0x000fc400078e3cff */
[----:B------:R-:W-:Y:S02]  /*f5c0*/  LOP3.LUT R197, R64, 0x380, RZ, 0xc0, !PT ;  /* 0x0000038040c57812 */ /* 0x000fe400078ec0ff */
[----:B------:R-:W-:Y:S02]  /*f5d0*/  LOP3.LUT R98, R201, R98, RZ, 0x3c, !PT ;  /* 0x00000062c9627212 */ /* 0x000fe400078e3cff */
[----:B------:R-:W-:Y:S02]  /*f5e0*/  SHF.R.U64 R37, R37, 0x3, RZ ;  /* 0x0000000325257819 */ /* 0x000fe400000012ff */
[----:B------:R-:W-:Y:S02]  /*f5f0*/  SHF.R.U64 R183, R183, 0x3, RZ ;  /* 0x00000003b7b77819 */ /* 0x000fe400000012ff */
[----:B------:R-:W-:Y:S02]  /*f600*/  SHF.R.U64 R199, R199, 0x3, RZ ;  /* 0x00000003c7c77819 */ /* 0x000fe400000012ff */
[----:B------:R-:W-:-:S02]  /*f610*/  LOP3.LUT R201, R6, 0x380, RZ, 0xc0, !PT ;  /* 0x0000038006c97812 */ /* 0x000fc400078ec0ff */
[C---:B------:R-:W-:Y:S02]  /*f620*/  IADD3 R4, P0, R122.reuse, 0x4020, RZ ;  /* 0x000040207a047810 */ /* 0x040fe40007f1e0ff */
[C---:B------:R-:W-:Y:S02]  /*f630*/  IADD3 R36, P3, R122.reuse, 0x4060, RZ ;  /* 0x000040607a247810 */ /* 0x040fe40007f7e0ff */
[C---:B------:R-:W-:Y:S01]  /*f640*/  IADD3 R30, P2, R122.reuse, 0x6040, RZ ;  /* 0x000060407a1e7810 */ /* 0x040fe20007f5e0ff */
[--C-:B------:R-:W-:Y:S01]  /*f650*/  IMAD.X R103, RZ, RZ, R123.reuse, P0 ;  /* 0x000000ffff677224 */ /* 0x100fe200000e067b */
[C---:B------:R-:W-:Y:S01]  /*f660*/  IADD3 R34, P4, R122.reuse, 0x4040, RZ ;  /* 0x000040407a227810 */ /* 0x040fe20007f9e0ff */
[--C-:B------:R-:W-:Y:S01]  /*f670*/  IMAD.X R111, RZ, RZ, R123.reuse, P3 ;  /* 0x000000ffff6f7224 */ /* 0x100fe200018e067b */
[C---:B------:R-:W-:Y:S02]  /*f680*/  IADD3 R12, P5, R122.reuse, 0x6020, RZ ;  /* 0x000060207a0c7810 */ /* 0x040fe40007fbe0ff */
[----:B-1----:R-:W-:Y:S01]  /*f690*/  IADD3 R24, P1, R122, 0x6060, RZ ;  /* 0x000060607a187810 */ /* 0x002fe20007f3e0ff */
[--C-:B------:R-:W-:Y:S01]  /*f6a0*/  IMAD.X R107, RZ, RZ, R123.reuse, P4 ;  /* 0x000000ffff6b7224 */ /* 0x100fe200020e067b */
[----:B------:R-:W-:Y:S01]  /*f6b0*/  SHF.R.U64 R197, R197, 0x3, RZ ;  /* 0x00000003c5c57819 */ /* 0x000fe200000012ff */
[--C-:B------:R-:W-:Y:S01]  /*f6c0*/  IMAD.X R119, RZ, RZ, R123.reuse, P5 ;  /* 0x000000ffff777224 */ /* 0x100fe200028e067b */
[----:B------:R-:W-:Y:S01]  /*f6d0*/  LOP3.LUT R122, R37, R122, RZ, 0x3c, !PT ;  /* 0x0000007a257a7212 */ /* 0x000fe200078e3cff */
[--C-:B------:R-:W-:Y:S01]  /*f6e0*/  IMAD.X R37, RZ, RZ, R123.reuse, P2 ;  /* 0x000000ffff257224 */ /* 0x100fe200010e067b */
[----:B------:R-:W-:Y:S01]  /*f6f0*/  LOP3.LUT R60, R183, R40, RZ, 0x3c, !PT ;  /* 0x00000028b73c7212 */ /* 0x000fe200078e3cff */
[----:B------:R-:W-:Y:S01]  /*f700*/  IMAD.X R41, RZ, RZ, R123, P1 ;  /* 0x000000ffff297224 */ /* 0x000fe200008e067b */
[----:B------:R-:W-:-:S02]  /*f710*/  LOP3.LUT R68, R199, R68, RZ, 0x3c, !PT ;  /* 0x00000044c7447212 */ /* 0x000fc400078e3cff */
[----:B------:R-:W-:Y:S02]  /*f720*/  SHF.R.U64 R201, R201, 0x3, RZ ;  /* 0x00000003c9c97819 */ /* 0x000fe400000012ff */
[----:B------:R-:W-:Y:S02]  /*f730*/  LOP3.LUT R183, R4, 0x380, RZ, 0xc0, !PT ;  /* 0x0000038004b77812 */ /* 0x000fe400078ec0ff */
[----:B------:R-:W-:Y:S02]  /*f740*/  LOP3.LUT R199, R36, 0x380, RZ, 0xc0, !PT ;  /* 0x0000038024c77812 */ /* 0x000fe400078ec0ff */
[----:B------:R-:W-:Y:S02]  /*f750*/  LOP3.LUT R0, R30, 0x380, RZ, 0xc0, !PT ;  /* 0x000003801e007812 */ /* 0x000fe400078ec0ff */
[----:B------:R-:W-:Y:S02]  /*f760*/  LOP3.LUT R64, R197, R64, RZ, 0x3c, !PT ;  /* 0x00000040c5407212 */ /* 0x000fe400078e3cff */
[----:B------:R-:W-:-:S02]  /*f770*/  LOP3.LUT R197, R34, 0x380, RZ, 0xc0, !PT ;  /* 0x0000038022c57812 */ /* 0x000fc400078ec0ff */
[----:B------:R-:W-:Y:S02]  /*f780*/  LOP3.LUT R114, R201, R6, RZ, 0x3c, !PT ;  /* 0x00000006c9727212 */ /* 0x000fe400078e3cff */
[----:B------:R-:W-:Y:S02]  /*f790*/  MOV R122, R122 ;  /* 0x0000007a007a7202 */ /* 0x000fe40000000f00 */
[----:B------:R-:W-:Y:S02]  /*f7a0*/  SHF.R.U64 R183, R183, 0x3, RZ ;  /* 0x00000003b7b77819 */ /* 0x000fe400000012ff */
[----:B------:R-:W-:Y:S02]  /*f7b0*/  SHF.R.U64 R199, R199, 0x3, RZ ;  /* 0x00000003c7c77819 */ /* 0x000fe400000012ff */
[----:B------:R-:W-:Y:S02]  /*f7c0*/  LOP3.LUT R123, R12, 0x380, RZ, 0xc0, !PT ;  /* 0x000003800c7b7812 */ /* 0x000fe400078ec0ff */
[----:B------:R-:W-:-:S02]  /*f7d0*/  F2FP.BF16.F32.PACK_AB R6, R177, R180 ;  /* 0x000000b4b106723e */ /* 0x000fc400000010ff */
[----:B------:R-:W-:Y:S02]  /*f7e0*/  SHF.R.U64 R177, R0, 0x3, RZ ;  /* 0x0000000300b17819 */ /* 0x000fe400000012ff */
[----:B------:R-:W-:Y:S02]  /*f7f0*/  SHF.R.U64 R197, R197, 0x3, RZ ;  /* 0x00000003c5c57819 */ /* 0x000fe400000012ff */
[----:B------:R-:W-:Y:S02]  /*f800*/  LOP3.LUT R102, R183, R4, RZ, 0x3c, !PT ;  /* 0x00000004b7667212 */ /* 0x000fe400078e3cff */
[----:B------:R-:W-:Y:S02]  /*f810*/  LOP3.LUT R110, R199, R36, RZ, 0x3c, !PT ;  /* 0x00000024c76e7212 */ /* 0x000fe400078e3cff */
[----:B------:R-:W-:Y:S02]  /*f820*/  SHF.R.U64 R123, R123, 0x3, RZ ;  /* 0x000000037b7b7819 */ /* 0x000fe400000012ff */
[----:B------:R-:W-:Y:S01]  /*f830*/  F2FP.BF16.F32.PACK_AB R4, R179, R181 ;  /* 0x000000b5b304723e */ /* 0x000fe200000010ff */
[----:B------:R-:W-:Y:S01]  /*f840*/  BAR.SYNC.DEFER_BLOCKING 0x1, 0x100 ;  /* 0x0044000000007b1d */ /* 0x000fe20000010000 */
[----:B------:R-:W-:-:S02]  /*f850*/  LOP3.LUT R36, R177, R30, RZ, 0x3c, !PT ;  /* 0x0000001eb1247212 */ /* 0x000fc400078e3cff */
[----:B------:R-:W-:Y:S02]  /*f860*/  LOP3.LUT R179, R24, 0x380, RZ, 0xc0, !PT ;  /* 0x0000038018b37812 */ /* 0x000fe400078ec0ff */
[----:B------:R-:W-:Y:S02]  /*f870*/  MOV R45, R44 ;  /* 0x0000002c002d7202 */ /* 0x000fe40000000f00 */
[----:B------:R-:W-:Y:S02]  /*f880*/  F2FP.BF16.F32.PACK_AB R30, R174, R176 ;  /* 0x000000b0ae1e723e */ /* 0x000fe400000010ff */
[----:B------:R-:W-:Y:S02]  /*f890*/  LOP3.LUT R106, R197, R34, RZ, 0x3c, !PT ;  /* 0x00000022c56a7212 */ /* 0x000fe400078e3cff */
[----:B------:R-:W-:Y:S02]  /*f8a0*/  LOP3.LUT R118, R123, R12, RZ, 0x3c, !PT ;  /* 0x0000000c7b767212 */ /* 0x000fe400078e3cff */
[----:B------:R-:W-:-:S02]  /*f8b0*/  MOV R48, R48 ;  /* 0x0000003000307202 */ /* 0x000fc40000000f00 */
[----:B------:R-:W-:Y:S02]  /*f8c0*/  F2FP.BF16.F32.PACK_AB R34, R169, R171 ;  /* 0x000000aba922723e */ /* 0x000fe400000010ff */
[----:B------:R-:W-:Y:S02]  /*f8d0*/  MOV R52, R52 ;  /* 0x0000003400347202 */ /* 0x000fe40000000f00 */
[----:B------:R-:W-:Y:S02]  /*f8e0*/  F2FP.BF16.F32.PACK_AB R12, R166, R170 ;  /* 0x000000aaa60c723e */ /* 0x000fe400000010ff */
[----:B------:R-:W-:Y:S02]  /*f8f0*/  SHF.R.U64 R179, R179, 0x3, RZ ;  /* 0x00000003b3b37819 */ /* 0x000fe400000012ff */
[----:B------:R-:W-:Y:S01]  /*f900*/  MOV R56, R56 ;  /* 0x0000003800387202 */ /* 0x000fe20000000f00 */
[----:B------:R1:W-:Y:S01]  /*f910*/  STSM.16.M88.4 [R122], R4 ;  /* 0x000000047a007844 */ /* 0x0003e20000000200 */
[----:B------:R-:W-:-:S02]  /*f920*/  MOV R60, R60 ;  /* 0x0000003c003c7202 */ /* 0x000fc40000000f00 */
[----:B------:R-:W-:Y:S01]  /*f930*/  MOV R64, R64 ;  /* 0x0000004000407202 */ /* 0x000fe20000000f00 */
[----:B------:R2:W-:Y:S01]  /*f940*/  STSM.16.M88.4 [R45], R28 ;  /* 0x0000001c2d007844 */ /* 0x0005e20000000200 */
[----:B------:R-:W-:Y:S02]  /*f950*/  MOV R68, R68 ;  /* 0x0000004400447202 */ /* 0x000fe40000000f00 */
[----:B------:R-:W-:Y:S01]  /*f960*/  F2FP.BF16.F32.PACK_AB R89, R91, R90 ;  /* 0x0000005a5b59723e */ /* 0x000fe200000010ff */
[----:B------:R-:W-:Y:S01]  /*f970*/  STSM.16.M88.4 [R48], R32 ;  /* 0x0000002030007844 */ /* 0x000fe20000000200 */
[----:B------:R-:W-:Y:S02]  /*f980*/  LOP3.LUT R40, R179, R24, RZ, 0x3c, !PT ;  /* 0x00000018b3287212 */ /* 0x000fe400078e3cff */
[----:B------:R-:W-:Y:S01]  /*f990*/  MOV R0, R98 ;  /* 0x0000006200007202 */ /* 0x000fe20000000f00 */
[----:B------:R-:W-:Y:S01]  /*f9a0*/  STSM.16.M88.4 [R52], R12 ;  /* 0x0000000c34007844 */ /* 0x000fe20000000200 */
[----:B------:R-:W-:-:S02]  /*f9b0*/  F2FP.BF16.F32.PACK_AB R90, R93, R92 ;  /* 0x0000005c5d5a723e */ /* 0x000fc400000010ff */
[----:B------:R-:W-:Y:S01]  /*f9c0*/  F2FP.BF16.F32.PACK_AB R91, R95, R94 ;  /* 0x0000005e5f5b723e */ /* 0x000fe200000010ff */
[----:B------:R-:W-:Y:S01]  /*f9d0*/  STSM.16.M88.4 [R56], R8 ;  /* 0x0000000838007844 */ /* 0x000fe20000000200 */
[----:B-1----:R-:W-:Y:S02]  /*f9e0*/  F2FP.BF16.F32.PACK_AB R4, R160, R163 ;  /* 0x000000a3a004723e */ /* 0x002fe400000010ff */
[----:B------:R-:W-:Y:S02]  /*f9f0*/  F2FP.BF16.F32.PACK_AB R5, R67, R66 ;  /* 0x000000424305723e */ /* 0x000fe400000010ff */
[----:B------:R-:W-:Y:S02]  /*fa00*/  F2FP.BF16.F32.PACK_AB R6, R152, R162 ;  /* 0x000000a29806723e */ /* 0x000fe400000010ff */
[----:B------:R-:W-:Y:S02]  /*fa10*/  F2FP.BF16.F32.PACK_AB R7, R71, R70 ;  /* 0x000000464707723e */ /* 0x000fe400000010ff */
[----:B--2---:R-:W-:-:S02]  /*fa20*/  F2FP.BF16.F32.PACK_AB R28, R73, R158 ;  /* 0x0000009e491c723e */ /* 0x004fc400000010ff */
[----:B------:R-:W-:Y:S01]  /*fa30*/  F2FP.BF16.F32.PACK_AB R29, R75, R74 ;  /* 0x0000004a4b1d723e */ /* 0x000fe200000010ff */
[----:B------:R1:W-:Y:S01]  /*fa40*/  STSM.16.M88.4 [R60], R4 ;  /* 0x000000043c007844 */ /* 0x0003e20000000200 */
[----:B------:R-:W-:Y:S02]  /*fa50*/  F2FP.BF16.F32.PACK_AB R30, R77, R76 ;  /* 0x0000004c4d1e723e */ /* 0x000fe400000010ff */
[----:B------:R-:W-:Y:S02]  /*fa60*/  F2FP.BF16.F32.PACK_AB R31, R79, R78 ;  /* 0x0000004e4f1f723e */ /* 0x000fe400000010ff */
[----:B------:R-:W-:Y:S02]  /*fa70*/  F2FP.BF16.F32.PACK_AB R96, R97, R96 ;  /* 0x000000606160723e */ /* 0x000fe400000010ff */
[----:B------:R-:W-:Y:S01]  /*fa80*/  MOV R102, R102 ;  /* 0x0000006600667202 */ /* 0x000fe20000000f00 */
[----:B------:R-:W-:Y:S01]  /*fa90*/  STSM.16.M88.4 [R64], R28 ;  /* 0x0000001c40007844 */ /* 0x000fe20000000200 */
[----:B------:R-:W-:-:S02]  /*faa0*/  MOV R24, R106 ;  /* 0x0000006a00187202 */ /* 0x000fc40000000f00 */
[----:B------:R-:W-:Y:S01]  /*fab0*/  F2FP.BF16.F32.PACK_AB R97, R42, R3 ;  /* 0x000000032a61723e */ /* 0x000fe200000010ff */
[----:B------:R-:W-:Y:S01]  /*fac0*/  STSM.16.M88.4 [R68], R80 ;  /* 0x0000005044007844 */ /* 0x000fe20000000200 */
[----:B------:R-:W-:Y:S02]  /*fad0*/  F2FP.BF16.F32.PACK_AB R98, R101, R100 ;  /* 0x000000646562723e */ /* 0x000fe400000010ff */
[----:B------:R-:W-:Y:S01]  /*fae0*/  F2FP.BF16.F32.PACK_AB R99, R54, R50 ;  /* 0x000000323663723e */ /* 0x000fe200000010ff */
[----:B------:R2:W-:Y:S01]  /*faf0*/  STSM.16.M88.4 [R0], R88 ;  /* 0x0000005800007844 */ /* 0x0005e20000000200 */
        /* <DEDUP_REMOVED lines=9> */
[----:B------:R-:W-:Y:S02]  /*fb90*/  F2FP.BF16.F32.PACK_AB R113, R155, R154 ;  /* 0x0000009a9b71723e */ /* 0x000fe400000010ff */
[----:B------:R-:W-:-:S02]  /*fba0*/  F2FP.BF16.F32.PACK_AB R114, R117, R116 ;  /* 0x000000747572723e */ /* 0x000fc400000010ff */
[----:B------:R-:W-:Y:S02]  /*fbb0*/  F2FP.BF16.F32.PACK_AB R115, R157, R156 ;  /* 0x0000009c9d73723e */ /* 0x000fe400000010ff */
[----:B------:R-:W-:Y:S02]  /*fbc0*/  F2FP.BF16.F32.PACK_AB R120, R121, R120 ;  /* 0x000000787978723e */ /* 0x000fe400000010ff */
[----:B------:R-:W-:Y:S01]  /*fbd0*/  F2FP.BF16.F32.PACK_AB R128, R129, R128 ;  /* 0x000000808180723e */ /* 0x000fe200000010ff */
[----:B------:R-:W-:Y:S01]  /*fbe0*/  STSM.16.M88.4 [R110], R112 ;  /* 0x000000706e007844 */ /* 0x000fe20000000200 */
[----:B------:R-:W-:Y:S02]  /*fbf0*/  F2FP.BF16.F32.PACK_AB R121, R161, R159 ;  /* 0x0000009fa179723e */ /* 0x000fe400000010ff */
[----:B------:R-:W-:Y:S02]  /*fc00*/  F2FP.BF16.F32.PACK_AB R122, R125, R124 ;  /* 0x0000007c7d7a723e */ /* 0x000fe400000010ff */
[----:B------:R-:W-:-:S02]  /*fc10*/  F2FP.BF16.F32.PACK_AB R123, R127, R126 ;  /* 0x0000007e7f7b723e */ /* 0x000fc400000010ff */
[----:B------:R-:W-:Y:S02]  /*fc20*/  F2FP.BF16.F32.PACK_AB R129, R131, R130 ;  /* 0x000000828381723e */ /* 0x000fe400000010ff */
[----:B------:R-:W-:Y:S01]  /*fc30*/  F2FP.BF16.F32.PACK_AB R136, R137, R136 ;  /* 0x000000888988723e */ /* 0x000fe200000010ff */
[----:B------:R-:W-:Y:S01]  /*fc40*/  STSM.16.M88.4 [R44], R120 ;  /* 0x000000782c007844 */ /* 0x000fe20000000200 */
[----:B------:R-:W-:Y:S02]  /*fc50*/  ISETP.NE.U32.AND P0, PT, RZ, UR4, PT ;  /* 0x00000004ff007c0c */ /* 0x000fe4000bf05070 */
[----:B-1----:R-:W-:Y:S02]  /*fc60*/  IADD3 R4, P1, R210, UR4, RZ ;  /* 0x00000004d2047c10 */ /* 0x002fe4000ff3e0ff */
[----:B------:R-:W-:Y:S02]  /*fc70*/  MOV R118, R118 ;  /* 0x0000007600767202 */ /* 0x000fe40000000f00 */
        /* <DEDUP_REMOVED lines=9> */
[----:B------:R-:W-:Y:S01]  /*fd10*/  MOV R40, R40 ;  /* 0x0000002800287202 */ /* 0x000fe20000000f00 */
[----:B------:R1:W-:Y:S01]  /*fd20*/  STSM.16.M88.4 [R36], R136 ;  /* 0x0000008824007844 */ /* 0x0003e20000000200 */
[----:B------:R-:W-:Y:S02]  /*fd30*/  F2FP.BF16.F32.PACK_AB R146, R149, R148 ;  /* 0x000000949592723e */ /* 0x000fe400000010ff */
[----:B------:R-:W-:Y:S02]  /*fd40*/  F2FP.BF16.F32.PACK_AB R147, R151, R150 ;  /* 0x000000969793723e */ /* 0x000fe400000010ff */
[----:B------:R-:W-:Y:S02]  /*fd50*/  ISETP.NE.AND.EX P0, PT, RZ, UR5, PT, P0 ;  /* 0x00000005ff007c0c */ /* 0x000fe4000bf05300 */
[----:B------:R-:W-:Y:S01]  /*fd60*/  IADD3.X R5, R211, UR5, RZ, P1, !PT ;  /* 0x00000005d3057c10 */ /* 0x000fe20008ffe4ff */
[----:B------:R-:W-:Y:S01]  /*fd70*/  ULDC.64 UR4, c[0x0][0xce0] ;  /* 0x0003380000047ab9 */ /* 0x000fe20000000a00 */
[----:B------:R3:W-:Y:S01]  /*fd80*/  STSM.16.M88.4 [R40], R144 ;  /* 0x0000009028007844 */ /* 0x0007e20000000200 */
[----:B------:R-:W-:Y:S01]  /*fd90*/  BAR.SYNC.DEFER_BLOCKING 0x1, 0x100 ;  /* 0x0044000000007b1d */ /* 0x000fe20000010000 */
[----:B------:R-:W-:Y:S01]  /*fda0*/  ISETP.NE.U32.AND P6, PT, RZ, UR4, PT ;  /* 0x00000004ff007c0c */ /* 0x000fe2000bfc5070 */
[----:B------:R-:W-:Y:S01]  /*fdb0*/  IMAD R3, R192, 0x40, R187 ;  /* 0x00000040c0037824 */ /* 0x000fe200078e02bb */
[----:B--2---:R-:W-:-:S02]  /*fdc0*/  MOV R0, RZ ;  /* 0x000000ff00007202 */ /* 0x004fc40000000f00 */
[----:B------:R-:W-:Y:S01]  /*fdd0*/  ISETP.NE.AND.EX P6, PT, RZ, UR5, PT, P6 ;  /* 0x00000005ff007c0c */ /* 0x000fe2000bfc5360 */
[----:B------:R-:W-:-:S12]  /*fde0*/  IMAD.WIDE R20, R3, 0x2, R20 ;  /* 0x0000000203147825 */ /* 0x000fd800078e0214 */
[----:B------:R-:W-:Y:S01]  /*fdf0*/  @P6 IADD3 R210, P4, R210, UR4, RZ ;  /* 0x00000004d2d26c10 */ /* 0x000fe2000ff9e0ff */
[----:B------:R-:W-:Y:S02]  /*fe00*/  ULDC UR4, c[0x0][0xb88] ;  /* 0x0002e20000047ab9 */ /* 0x000fe40000000800 */
[----:B------:R-:W-:Y:S01]  /*fe10*/  IMAD.U32 R3, RZ, RZ, UR4 ;  /* 0x00000004ff037e24 */ /* 0x000fe2000f8e00ff */
[----:B------:R-:W-:Y:S01]  /*fe20*/  @P6 IADD3.X R211, R211, UR5, RZ, P4, !PT ;  /* 0x00000005d3d36c10 */ /* 0x000fe2000a7fe4ff */
[----:B------:R2:W5:Y:S01]  /*fe30*/  @P0 LDG.E R0, desc[UR54][R4.64] ;  /* 0x0000003604000981 */ /* 0x000562000c1e1900 */
[C---:B------:R-:W-:Y:S02]  /*fe40*/  IADD3 R9, P1, R20.reuse, 0x1000, RZ ;  /* 0x0000100014097810 */ /* 0x040fe40007f3e0ff */
[C---:B------:R-:W-:Y:S01]  /*fe50*/  IADD3 R13, P2, R20.reuse, 0x2000, RZ ;  /* 0x00002000140d7810 */ /* 0x040fe20007f5e0ff */
[----:B------:R2:W5:Y:S01]  /*fe60*/  @P6 LDG.E R3, desc[UR54][R210.64] ;  /* 0x00000036d2036981 */ /* 0x000562000c1e1900 */
[----:B------:R-:W-:-:S02]  /*fe70*/  IADD3 R29, P3, R20, 0x3000, RZ ;  /* 0x00003000141d7810 */ /* 0x000fc40007f7e0ff */
[----:B------:R-:W-:Y:S02]  /*fe80*/  IADD3 R33, P4, R20, 0x4000, RZ ;  /* 0x0000400014217810 */ /* 0x000fe40007f9e0ff */
[----:B------:R-:W-:Y:S02]  /*fe90*/  LOP3.LUT R8, R9, 0x380, RZ, 0xc0, !PT ;  /* 0x0000038009087812 */ /* 0x000fe400078ec0ff */
[----:B------:R-:W-:Y:S02]  /*fea0*/  LOP3.LUT R12, R13, 0x380, RZ, 0xc0, !PT ;  /* 0x000003800d0c7812 */ /* 0x000fe400078ec0ff */
[----:B------:R-:W-:Y:S02]  /*feb0*/  LOP3.LUT R28, R29, 0x380, RZ, 0xc0, !PT ;  /* 0x000003801d1c7812 */ /* 0x000fe400078ec0ff */
[----:B------:R-:W-:Y:S02]  /*fec0*/  LOP3.LUT R32, R33, 0x380, RZ, 0xc0, !PT ;  /* 0x0000038021207812 */ /* 0x000fe400078ec0ff */
[----:B------:R-:W-:-:S02]  /*fed0*/  SHF.R.U64 R8, R8, 0x3, RZ ;  /* 0x0000000308087819 */ /* 0x000fc400000012ff */
[----:B------:R-:W-:Y:S02]  /*fee0*/  SHF.R.U64 R12, R12, 0x3, RZ ;  /* 0x000000030c0c7819 */ /* 0x000fe400000012ff */
[----:B------:R-:W-:Y:S02]  /*fef0*/  SHF.R.U64 R28, R28, 0x3, RZ ;  /* 0x000000031c1c7819 */ /* 0x000fe400000012ff */
[----:B------:R-:W-:Y:S02]  /*ff00*/  SHF.R.U64 R32, R32, 0x3, RZ ;  /* 0x0000000320207819 */ /* 0x000fe400000012ff */
        /* <DEDUP_REMOVED lines=15> */
[----:B-1----:R-:W-:-:S02]  /*10000*/  LOP3.LUT R36, R37, 0x380, RZ, 0xc0, !PT ;  /* 0x0000038025247812 */ /* 0x002fc400078ec0ff */
[----:B---3--:R-:W-:Y:S02]  /*10010*/  LOP3.LUT R40, R41, 0x380, RZ, 0xc0, !PT ;  /* 0x0000038029287812 */ /* 0x008fe400078ec0ff */
        /* <DEDUP_REMOVED lines=16> */
[----:B--2---:R-:W-:Y:S06]  /*10120*/  @P6 BRA `(.L_x_1065) ;  /* 0x0000000000106947 */ /* 0x004fec0003800000 */
[----:B------:R-:W-:Y:S05]  /*10130*/  @!P0 BRA `(.L_x_1065) ;  /* 0x00000000000c8947 */ /* 0x000fea0003800000 */
[----:B------:R-:W2:Y:S04]  /*10140*/  LDG.E R6, desc[UR54][R4.64] ;  /* 0x0000003604067981 */ /* 0x000ea8000c1e1900 */
[----:B-----5:R-:W2:Y:S02]  /*10150*/  LDG.E R3, desc[UR54][R4.64+0x4] ;  /* 0x0000043604037981 */ /* 0x020ea4000c1e1900 */
[----:B--2---:R-:W-:-:S07]  /*10160*/  IMAD.IADD R3, R3, 0x1, -R6 ;  /* 0x0000000103037824 */ /* 0x004fce00078e0a06 */
.L_x_1065:
        /* <DEDUP_REMOVED lines=33> */
[----:B------:R-:W-:Y:S01]  /*10380*/  IMAD.X R73, RZ, RZ, R21, P3 ;  /* 0x000000ffff497224 */ /* 0x000fe200018e0615 */
[----:B------:R-:W-:Y:S02]  /*10390*/  IADD3.X R65, RZ, R21, RZ, P1, !PT ;  /* 0x00000015ff417210 */ /* 0x000fe40000ffe4ff */
[----:B------:R-:W-:-:S02]  /*103a0*/  LOP3.LUT R20, R7, R20, RZ, 0x3c, !PT ;  /* 0x0000001407147212 */ /* 0x000fc400078e3cff */
[----:B------:R-:W-:Y:S02]  /*103b0*/  LOP3.LUT R76, R4, R5, RZ, 0x3c, !PT ;  /* 0x00000005044c7212 */ /* 0x000fe400078e3cff */
[----:B------:R-:W-:Y:S02]  /*103c0*/  SHF.R.S32.HI R80, RZ, 0x1f, R209 ;  /* 0x0000001fff507819 */ /* 0x000fe400000114d1 */
[----:B------:R-:W-:Y:S02]  /*103d0*/  SEL R83, R212, RZ, !P0 ;  /* 0x000000ffd4537207 */ /* 0x000fe40004000000 */
[----:B------:R-:W-:Y:S02]  /*103e0*/  SEL R216, R216, RZ, !P0 ;  /* 0x000000ffd8d87207 */ /* 0x000fe40004000000 */
[----:B-----5:R-:W-:Y:S01]  /*103f0*/  SHF.R.S32.HI R81, RZ, 0x1f, R0 ;  /* 0x0000001fff517819 */ /* 0x020fe20000011400 */
[----:B------:R-:W-:Y:S06]  /*10400*/  @P5 BRA `(.L_x_1066) ;  /* 0x0000000000645947 */ /* 0x000fec0003800000 */
[----:B------:R-:W-:Y:S01]  /*10410*/  ULDC.64 UR4, c[0x0][0xc70] ;  /* 0x00031c0000047ab9 */ /* 0x000fe20000000a00 */
[----:B------:R-:W-:Y:S02]  /*10420*/  IMAD.MOV.U32 R4, RZ, RZ, R0 ;  /* 0x000000ffff047224 */ /* 0x000fe400078e0000 */
        /* <DEDUP_REMOVED lines=8> */
[----:B------:R-:W-:Y:S01]  /*104b0*/  IMAD R14, R214, 0x40, R188 ;  /* 0x00000040d60e7824 */ /* 0x000fe200078e02bc */
[----:B------:R-:W-:Y:S01]  /*104c0*/  ISETP.NE.AND P0, PT, R190, R7, PT ;  /* 0x00000007be00720c */ /* 0x000fe20003f05270 */
[----:B------:R-:W-:-:S03]  /*104d0*/  IMAD.WIDE.U32 R4, R83, UR4, R4 ;  /* 0x0000000453047c25 */ /* 0x000fc6000f8e0004 */
[----:B------:R-:W-:Y:S01]  /*104e0*/  SHF.R.S32.HI R7, RZ, 0x1f, R14 ;  /* 0x0000001fff077819 */ /* 0x000fe2000001140e */
[----:B------:R-:W-:Y:S01]  /*104f0*/  IMAD R11, R83, UR5, R6 ;  /* 0x00000005530b7c24 */ /* 0x000fe2000f8e0206 */
[C---:B------:R-:W-:Y:S01]  /*10500*/  IADD3 R10, P2, R14.reuse, R4, RZ ;  /* 0x000000040e0a7210 */ /* 0x040fe20007f5e0ff */
[C---:B------:R-:W-:Y:S01]  /*10510*/  VIADD R6, R14.reuse, 0x8 ;  /* 0x000000080e067836 */ /* 0x040fe20000000000 */
[----:B------:R-:W-:Y:S01]  /*10520*/  ISETP.GE.OR P1, PT, R14, R3, P0 ;  /* 0x000000030e00720c */ /* 0x000fe20000726670 */
[----:B------:R-:W-:Y:S01]  /*10530*/  ULDC.64 UR4, c[0x0][0xc40] ;  /* 0x0003100000047ab9 */ /* 0x000fe20000000a00 */
[----:B------:R-:W-:Y:S02]  /*10540*/  IADD3.X R7, R7, R5, R11, P2, !PT ;  /* 0x0000000507077210 */ /* 0x000fe400017fe40b */
[----:B------:R-:W-:Y:S02]  /*10550*/  ISETP.GE.OR P0, PT, R6, R3, P0 ;  /* 0x000000030600720c */ /* 0x000fe40000706670 */
[----:B------:R-:W-:-:S04]  /*10560*/  LEA R4, P2, R10, UR4, 0x2 ;  /* 0x000000040a047c11 */ /* 0x000fc8000f8410ff */
[----:B------:R-:W-:-:S05]  /*10570*/  LEA.HI.X R5, R10, UR5, R7, 0x2, P2 ;  /* 0x000000050a057c11 */ /* 0x000fca00090f1407 */
[----:B------:R1:W-:Y:S04]  /*10580*/  @!P1 STG.E desc[UR54][R4.64], R172 ;  /* 0x000000ac04009986 */ /* 0x0003e8000c101936 */
[----:B------:R1:W-:Y:S02]  /*10590*/  @!P0 STG.E desc[UR54][R4.64+0x20], R173 ;  /* 0x000020ad04008986 */ /* 0x0003e4000c101936 */
.L_x_1066:
[----:B------:R-:W2:Y:S01]  /*105a0*/  LDC R90, c[0x0][0xb8c] ;  /* 0x0002e300ff5a7b82 */ /* 0x000ea20000000800 */
[----:B-1----:R1:W5:Y:S01]  /*105b0*/  LD.E.128 R4, desc[UR54][R20.64] ;  /* 0x0000003614047980 */ /* 0x002362000c101d00 */
[----:B------:R-:W-:Y:S02]  /*105c0*/  ULDC.64 UR4, c[0x0][0xba0] ;  /* 0x0002e80000047ab9 */ /* 0x000fe40000000a00 */
[----:B------:R-:W-:Y:S01]  /*105d0*/  IMAD R81, R81, UR4, RZ ;  /* 0x0000000451517c24 */ /* 0x000fe2000f8e02ff */
[----:B------:R-:W5:Y:S01]  /*105e0*/  LD.E.128 R8, desc[UR54][R8.64] ;  /* 0x0000003608087980 */ /* 0x000f62000c101d00 */
[----:B------:R-:W-:-:S03]  /*105f0*/  VIADD R24, R187, 0x40 ;  /* 0x00000040bb187836 */ /* 0x000fc60000000000 */
[----:B------:R-:W5:Y:S01]  /*10600*/  LD.E.128 R12, desc[UR54][R12.64] ;  /* 0x000000360c0c7980 */ /* 0x000f62000c101d00 */
[--C-:B-1----:R-:W-:Y:S01]  /*10610*/  SHF.R.S32.HI R21, RZ, 0x1f, R187.reuse ;  /* 0x0000001fff157819 */ /* 0x102fe200000114bb */
[----:B------:R-:W-:Y:S02]  /*10620*/  IMAD.MOV.U32 R20, RZ, RZ, R187 ;  /* 0x000000ffff147224 */ /* 0x000fe400078e00bb */
[----:B------:R-:W5:Y:S01]  /*10630*/  LD.E.128 R28, desc[UR54][R28.64] ;  /* 0x000000361c1c7980 */ /* 0x000f62000c101d00 */
[C---:B------:R-:W-:Y:S02]  /*10640*/  IMAD R81, R0.reuse, UR5, R81 ;  /* 0x0000000500517c24 */ /* 0x040fe4000f8e0251 */
[----:B------:R-:W-:Y:S01]  /*10650*/  IMAD.WIDE.U32 R20, R0, UR4, R20 ;  /* 0x0000000400147c25 */ /* 0x000fe2000f8e0014 */
[----:B------:R-:W5:Y:S03]  /*10660*/  LD.E.128 R32, desc[UR54][R32.64] ;  /* 0x0000003620207980 */ /* 0x000f66000c101d00 */
[----:B------:R-:W-:Y:S01]  /*10670*/  IMAD R3, R214, -0x40, R3 ;  /* 0xffffffc0d6037824 */ /* 0x000fe200078e0203 */
[----:B------:R-:W5:Y:S01]  /*10680*/  LD.E.128 R36, desc[UR54][R36.64] ;  /* 0x0000003624247980 */ /* 0x000f62000c101d00 */
[----:B------:R-:W-:-:S03]  /*10690*/  VIADD R0, R192, 0x20 ;  /* 0x00000020c0007836 */ /* 0x000fc60000000000 */
[----:B------:R-:W5:Y:S01]  /*106a0*/  LD.E.128 R40, desc[UR54][R40.64] ;  /* 0x0000003628287980 */ /* 0x000f62000c101d00 */
[-C--:B--2---:R-:W-:Y:S01]  /*106b0*/  ISETP.GE.AND P3, PT, R24, R90.reuse, PT ;  /* 0x0000005a1800720c */ /* 0x084fe20003f66270 */
[C---:B------:R-:W-:Y:S01]  /*106c0*/  VIADD R87, R187.reuse, 0xc0 ;  /* 0x000000c0bb577836 */ /* 0x040fe20000000000 */
[-C--:B------:R-:W-:Y:S01]  /*106d0*/  ISETP.GE.AND P0, PT, R0, R3.reuse, PT ;  /* 0x000000030000720c */ /* 0x080fe20003f06270 */
[----:B------:R-:W5:Y:S01]  /*106e0*/  LD.E.128 R44, desc[UR54][R44.64] ;  /* 0x000000362c2c7980 */ /* 0x000f62000c101d00 */
[----:B------:R-:W-:Y:S01]  /*106f0*/  ISETP.GE.AND P1, PT, R192, R3, PT ;  /* 0x00000003c000720c */ /* 0x000fe20003f26270 */
[----:B------:R-:W-:Y:S01]  /*10700*/  ULDC.64 UR4, c[0x0][0xbe0] ;  /* 0x0002f80000047ab9 */ /* 0x000fe20000000a00 */
[----:B------:R-:W-:Y:S01]  /*10710*/  SEL R3, RZ, 0xffffffff, P3 ;  /* 0xffffffffff037807 */ /* 0x000fe20001800000 */
[----:B------:R-:W5:Y:S01]  /*10720*/  LD.E.128 R48, desc[UR54][R48.64] ;  /* 0x0000003630307980 */ /* 0x000f62000c101d00 */
[----:B------:R-:W-:-:S03]  /*10730*/  ISETP.GE.AND P2, PT, R187, R90, PT ;  /* 0x0000005abb00720c */ /* 0x000fc60003f46270 */
[----:B------:R-:W5:Y:S01]  /*10740*/  LD.E.128 R52, desc[UR54][R52.64] ;  /* 0x0000003634347980 */ /* 0x000f62000c101d00 */
[----:B------:R-:W-:-:S03]  /*10750*/  IADD3 R86, R187, 0x80, RZ ;  /* 0x00000080bb567810 */ /* 0x000fc60007ffe0ff */
[----:B------:R-:W5:Y:S04]  /*10760*/  LD.E.128 R56, desc[UR54][R56.64] ;  /* 0x0000003638387980 */ /* 0x000f68000c101d00 */
[----:B------:R-:W5:Y:S04]  /*10770*/  LD.E.128 R60, desc[UR54][R60.64] ;  /* 0x000000363c3c7980 */ /* 0x000f68000c101d00 */
[----:B------:R-:W5:Y:S04]  /*10780*/  LD.E.128 R64, desc[UR54][R64.64] ;  /* 0x0000003640407980 */ /* 0x000f68000c101d00 */
[----:B------:R-:W5:Y:S04]  /*10790*/  LD.E.128 R68, desc[UR54][R68.64] ;  /* 0x0000003644447980 */ /* 0x000f68000c101d00 */
[----:B------:R-:W5:Y:S04]  /*107a0*/  LD.E.128 R72, desc[UR54][R72.64] ;  /* 0x0000003648487980 */ /* 0x000f68000c101d00 */
[----:B------:R-:W5:Y:S01]  /*107b0*/  LD.E.128 R76, desc[UR54][R76.64] ;  /* 0x000000364c4c7980 */ /* 0x000f62000c101d00 */
[----:B------:R-:W-:Y:S01]  /*107c0*/  IMAD.SHL.U32 R3, R3, 0x2, RZ ;  /* 0x0000000203037824 */ /* 0x000fe200078e00ff */
[----:B------:R-:W-:Y:S01]  /*107d0*/  SEL R0, RZ, 0x1, P2 ;  /* 0x00000001ff007807 */ /* 0x000fe20001000000 */
[----:B------:R-:W-:Y:S01]  /*107e0*/  IMAD.IADD R21, R21, 0x1, R81 ;  /* 0x0000000115157824 */ /* 0x000fe200078e0251 */
[----:B------:R-:W-:Y:S01]  /*107f0*/  @!PT LDS RZ, [RZ] ;  /* 0x00000000fffff984 */ /* 0x000fe20000000800 */
[----:B------:R-:W-:Y:S01]  /*10800*/  @!PT LDS RZ, [RZ] ;  /* 0x00000000fffff984 */ /* 0x000fe20000000800 */
[----:B------:R-:W-:Y:S01]  /*10810*/  @!PT LDS RZ, [RZ] ;  /* 0x00000000fffff984 */ /* 0x000fe20000000800 */
[----:B------:R-:W-:Y:S01]  /*10820*/  @!PT LDS RZ, [RZ] ;  /* 0x00000000fffff984 */ /* 0x000fe20000000800 */
[----:B------:R1:W-:Y:S06]  /*10830*/  MEMBAR.ALL.CTA ;  /* 0x0000000000007992 */ /* 0x0003ec0000008000 */
[----:B-1----:R-:W1:Y:S01]  /*10840*/  FENCE.VIEW.ASYNC.S ;  /* 0x00000000000073c6 */ /* 0x002e620000000000 */
[----:B------:R-:W-:Y:S01]  /*10850*/  IMAD R80, R80, UR4, RZ ;  /* 0x0000000450507c24 */ /* 0x000fe2000f8e02ff */
[-C--:B------:R-:W-:Y:S01]  /*10860*/  ISETP.GE.AND P2, PT, R86, R90.reuse, PT ;  /* 0x0000005a5600720c */ /* 0x080fe20003f46270 */
[----:B------:R-:W-:Y:S01]  /*10870*/  IMAD.WIDE.U32 R20, R209, UR4, R20 ;  /* 0x00000004d1147c25 */ /* 0x000fe2000f8e0014 */
[----:B------:R-:W-:Y:S01]  /*10880*/  ISETP.GE.AND P3, PT, R87, R90, PT ;  /* 0x0000005a5700720c */ /* 0x000fe20003f66270 */
[----:B------:R-:W-:Y:S01]  /*10890*/  BSSY B1, `(.L_x_1067) ;  /* 0x000003b000017945 */ /* 0x000fe20003800000 */
[----:B------:R-:W-:Y:S01]  /*108a0*/  LOP3.LUT R0, R3, 0x2, R0, 0xe2, !PT ;  /* 0x0000000203007812 */ /* 0x000fe200078ee200 */
[----:B------:R-:W-:Y:S01]  /*108b0*/  IMAD R81, R209, UR5, R80 ;  /* 0x00000005d1517c24 */ /* 0x000fe2000f8e0250 */
[----:B------:R-:W-:Y:S01]  /*108c0*/  SEL R3, RZ, 0x4, P2 ;  /* 0x00000004ff037807 */ /* 0x000fe20001000000 */
[C---:B------:R-:W-:Y:S01]  /*108d0*/  VIADD R88, R187.reuse, 0x100 ;  /* 0x00000100bb587836 */ /* 0x040fe20000000000 */
[----:B------:R-:W-:Y:S01]  /*108e0*/  SEL R80, RZ, 0x8, P3 ;  /* 0x00000008ff507807 */ /* 0x000fe20001800000 */
[----:B------:R-:W-:Y:S01]  /*108f0*/  VIADD R89, R187, 0x140 ;  /* 0x00000140bb597836 */ /* 0x000fe20000000000 */
[----:B------:R-:W-:Y:S01]  /*10900*/  ULDC.64 UR4, c[0x0][0xbe8] ;  /* 0x0002fa0000047ab9 */ /* 0x000fe20000000a00 */
[----:B------:R-:W-:Y:S01]  /*10910*/  IMAD.IADD R21, R21, 0x1, R81 ;  /* 0x0000000115157824 */ /* 0x000fe200078e0251 */
[----:B------:R-:W-:Y:S01]  /*10920*/  LOP3.LUT R3, R80, R0, R3, 0xfe, !PT ;  /* 0x0000000050037212 */ /* 0x000fe200078efe03 */
[----:B------:R-:W-:Y:S01]  /*10930*/  VIADD R81, R187, 0x180 ;  /* 0x00000180bb517836 */ /* 0x000fe20000000000 */
[-C--:B------:R-:W-:Y:S01]  /*10940*/  ISETP.GE.AND P2, PT, R88, R90.reuse, PT ;  /* 0x0000005a5800720c */ /* 0x080fe20003f46270 */
[----:B------:R-:W-:Y:S01]  /*10950*/  VIADD R0, R2, 0x38820 ;  /* 0x0003882002007836 */ /* 0x000fe20000000000 */
[-C--:B------:R-:W-:Y:S01]  /*10960*/  ISETP.GE.AND P3, PT, R89, R90.reuse, PT ;  /* 0x0000005a5900720c */ /* 0x080fe20003f66270 */
[----:B------:R-:W-:Y:S01]  /*10970*/  VIADD R82, R187, 0x1c0 ;  /* 0x000001c0bb527836 */ /* 0x000fe20000000000 */
[----:B------:R-:W-:-:S02]  /*10980*/  ISETP.GE.AND P4, PT, R81, R90, PT ;  /* 0x0000005a5100720c */ /* 0x000fc40003f86270 */
[----:B------:R-:W-:Y:S02]  /*10990*/  SEL R80, RZ, 0x10, P2 ;  /* 0x00000010ff507807 */ /* 0x000fe40001000000 */
[----:B------:R-:W-:Y:S02]  /*109a0*/  SEL R81, RZ, 0x20, P3 ;  /* 0x00000020ff517807 */ /* 0x000fe40001800000 */
[----:B------:R-:W-:Y:S02]  /*109b0*/  PRMT R0, RZ, 0x654, R0 ;  /* 0x00000654ff007816 */ /* 0x000fe40000000000 */
[----:B------:R-:W-:Y:S01]  /*109c0*/  LOP3.LUT R3, R81, R3, R80, 0xfe, !PT ;  /* 0x0000000351037212 */ /* 0x000fe200078efe50 */
[----:B------:R-:W-:Y:S01]  /*109d0*/  IMAD R80, R216, UR4, RZ ;  /* 0x00000004d8507c24 */ /* 0x000fe2000f8e02ff */
[----:B-1----:R1:W-:Y:S01]  /*109e0*/  SYNCS.ARRIVE.TRANS64.RED.A1T0 RZ, [R0+URZ], RZ ;  /* 0x000000ff00ff79a7 */ /* 0x0023e2000810043f */
[----:B------:R-:W-:Y:S02]  /*109f0*/  ISETP.GE.AND P2, PT, R82, R90, PT ;  /* 0x0000005a5200720c */ /* 0x000fe40003f46270 */
[----:B------:R-:W-:Y:S01]  /*10a00*/  SHF.R.S32.HI R193, RZ, 0x1f, R192 ;  /* 0x0000001fffc17819 */ /* 0x000fe200000114c0 */
[----:B------:R-:W-:-:S02]  /*10a10*/  IMAD R85, R83, UR5, R80 ;  /* 0x0000000553557c24 */ /* 0x000fc4000f8e0250 */
[----:B------:R-:W-:Y:S01]  /*10a20*/  IMAD.WIDE.U32 R82, R83, UR4, R20 ;  /* 0x0000000453527c25 */ /* 0x000fe2000f8e0014 */
[----:B-1----:R-:W-:-:S03]  /*10a30*/  SEL R0, RZ, 0x40, P4 ;  /* 0x00000040ff007807 */ /* 0x002fc60002000000 */
[----:B------:R-:W-:Y:S01]  /*10a40*/  IMAD.WIDE R80, R214, 0x40, R192 ;  /* 0x00000040d6507825 */ /* 0x000fe200078e02c0 */
[----:B------:R-:W-:Y:S02]  /*10a50*/  LOP3.LUT R0, R3, R0, RZ, 0xfc, !PT ;  /* 0x0000000003007212 */ /* 0x000fe400078efcff */
[----:B------:R-:W-:Y:S01]  /*10a60*/  SEL R3, RZ, 0x80, P2 ;  /* 0x00000080ff037807 */ /* 0x000fe20001000000 */
[----:B------:R-:W-:-:S03]  /*10a70*/  IMAD.IADD R91, R83, 0x1, R85 ;  /* 0x00000001535b7824 */ /* 0x000fc600078e0255 */
        /* <DEDUP_REMOVED lines=14> */
[----:B------:R-:W-:Y:S01]  /*10b60*/  IMAD.IADD R21, R21, 0x1, R85 ;  /* 0x0000000115157824 */ /* 0x000fe200078e0255 */
[----:B------:R-:W-:-:S04]  /*10b70*/  LEA R84, P1, R20, UR4, 0x1 ;  /* 0x0000000414547c11 */ /* 0x000fc8000f8208ff */
        /* <DEDUP_REMOVED lines=12> */
.L_x_1068:
[----:B------:R-:W-:Y:S05]  /*10c40*/  BSYNC B1 ;  /* 0x0000000000017941 */ /* 0x000fea0003800000 */
.L_x_1067:
        /* <DEDUP_REMOVED lines=16> */
[----:B------:R-:W-:Y:S02]  /*10d50*/  LEA R6, P6, R4, UR4, 0x1 ;  /* 0x0000000404067c11 */ /* 0x000fe4000f8c08ff */
[----:B------:R-:W-:-:S04]  /*10d60*/  IADD3 R5, R5, R7, RZ ;  /* 0x0000000705057210 */ /* 0x000fc80007ffe0ff */
        /* <DEDUP_REMOVED lines=13> */
.L_x_1064:
        /* <DEDUP_REMOVED lines=19> */
[----:B------:R-:W4:Y:S04]  /*10f70*/  LDG.E R0, desc[UR54][R4.64] ;  /* 0x0000003604007981 */ /* 0x000f28000c1e1900 */
[----:B-----5:R-:W4:Y:S02]  /*10f80*/  LDG.E R3, desc[UR54][R4.64+0x4] ;  /* 0x0000043604037981 */ /* 0x020f24000c1e1900 */
[----:B----4-:R-:W-:-:S07]  /*10f90*/  IMAD.IADD R3, R3, 0x1, -R0 ;  /* 0x0000000103037824 */ /* 0x010fce00078e0a00 */
.L_x_1070:
[----:B------:R-:W-:Y:S01]  /*10fa0*/  BSSY B1, `(.L_x_1071) ;  /* 0x000001d000017945 */ /* 0x000fe20003800000 */
[----:B------:R-:W-:Y:S02]  /*10fb0*/  SHF.R.S32.HI R10, RZ, 0x1f, R209 ;  /* 0x0000001fff0a7819 */ /* 0x000fe400000114d1 */
[----:B------:R-:W-:Y:S02]  /*10fc0*/  SHF.R.S32.HI R12, RZ, 0x1f, R187 ;  /* 0x0000001fff0c7819 */ /* 0x000fe400000114bb */
[----:B------:R-:W-:Y:S02]  /*10fd0*/  SEL R11, R212, RZ, !P0 ;  /* 0x000000ffd40b7207 */ /* 0x000fe40004000000 */
[----:B------:R-:W-:Y:S02]  /*10fe0*/  SEL R216, R216, RZ, !P0 ;  /* 0x000000ffd8d87207 */ /* 0x000fe40004000000 */
[----:B-----5:R-:W-:Y:S01]  /*10ff0*/  SHF.R.S32.HI R8, RZ, 0x1f, R9 ;  /* 0x0000001fff087819 */ /* 0x020fe20000011409 */
[----:B------:R-:W-:Y:S06]  /*11000*/  @P2 BRA `(.L_x_1072) ;  /* 0x0000000000582947 */ /* 0x000fec0003800000 */
[----:B------:R-:W4:Y:S02]  /*11010*/  S2R R0, SR_TID.X ;  /* 0x0000000000007919 */ /* 0x000f240000002100 */
[----:B----4-:R-:W-:-:S04]  /*11020*/  IMAD R0, R214, 0x40, R0 ;  /* 0x00000040d6007824 */ /* 0x010fc800078e0200 */
[----:B------:R-:W-:-:S05]  /*11030*/  VIADD R0, R0, 0xffffff80 ;  /* 0xffffff8000007836 */ /* 0x000fca0000000000 */
[----:B------:R-:W-:-:S13]  /*11040*/  ISETP.GE.AND P0, PT, R0, R3, PT ;  /* 0x000000030000720c */ /* 0x000fda0003f06270 */
[----:B------:R-:W-:Y:S05]  /*11050*/  @P0 BRA `(.L_x_1072) ;  /* 0x0000000000440947 */ /* 0x000fea0003800000 */
[----:B---3--:R-:W-:Y:S01]  /*11060*/  IADD3 R4, P0, R0, R9, RZ ;  /* 0x0000000900047210 */ /* 0x008fe20007f1e0ff */
[----:B------:R-:W-:-:S03]  /*11070*/  ULDC.64 UR4, c[0x0][0xc70] ;  /* 0x00031c0000047ab9 */ /* 0x000fc60000000a00 */
[----:B------:R-:W-:Y:S01]  /*11080*/  LEA.HI.X.SX32 R5, R0, R8, 0x1, P0 ;  /* 0x0000000800057211 */ /* 0x000fe200000f0eff */
[----:B------:R-:W-:-:S04]  /*11090*/  IMAD R0, R10, UR4, RZ ;  /* 0x000000040a007c24 */ /* 0x000fc8000f8e02ff */
        /* <DEDUP_REMOVED lines=13> */
.L_x_1072:
[----:B------:R-:W-:Y:S05]  /*11170*/  BSYNC B1 ;  /* 0x0000000000017941 */ /* 0x000fea0003800000 */
.L_x_1071:
[----:B------:R-:W-:Y:S01]  /*11180*/  ULDC.64 UR4, c[0x0][0xba0] ;  /* 0x0002e80000047ab9 */ /* 0x000fe20000000a00 */
[----:B---3--:R-:W-:Y:S01]  /*11190*/  IMAD.MOV.U32 R4, RZ, RZ, R187 ;  /* 0x000000ffff047224 */ /* 0x008fe200078e00bb */
[----:B--2---:R-:W-:Y:S01]  /*111a0*/  ISETP.GE.AND P2, PT, R187, R14, PT ;  /* 0x0000000ebb00720c */ /* 0x004fe20003f46270 */
[----:B----4-:R-:W-:Y:S01]  /*111b0*/  IMAD.MOV.U32 R5, RZ, RZ, R12 ;  /* 0x000000ffff057224 */ /* 0x010fe200078e000c */
[----:B------:R-:W-:Y:S01]  /*111c0*/  BSSY B1, `(.L_x_1073) ;  /* 0x000004d000017945 */ /* 0x000fe20003800000 */
[----:B------:R-:W-:Y:S02]  /*111d0*/  IMAD R0, R8, UR4, RZ ;  /* 0x0000000408007c24 */ /* 0x000fe4000f8e02ff */
[----:B------:R-:W-:-:S04]  /*111e0*/  IMAD.WIDE.U32 R4, R9, UR4, R4 ;  /* 0x0000000409047c25 */ /* 0x000fc8000f8e0004 */
[----:B------:R-:W-:Y:S01]  /*111f0*/  IMAD R9, R9, UR5, R0 ;  /* 0x0000000509097c24 */ /* 0x000fe2000f8e0200 */
[----:B------:R-:W-:Y:S01]  /*11200*/  ULDC.64 UR4, c[0x0][0xbe0] ;  /* 0x0002f80000047ab9 */ /* 0x000fe20000000a00 */
[----:B------:R-:W-:Y:S02]  /*11210*/  VIADD R13, R187, 0x40 ;  /* 0x00000040bb0d7836 */ /* 0x000fe40000000000 */
[----:B------:R-:W-:Y:S02]  /*11220*/  IMAD R0, R10, UR4, RZ ;  /* 0x000000040a007c24 */ /* 0x000fe4000f8e02ff */
[----:B------:R-:W-:Y:S01]  /*11230*/  IMAD R3, R214, -0x40, R3 ;  /* 0xffffffc0d6037824 */ /* 0x000fe200078e0203 */
[-C--:B------:R-:W-:Y:S01]  /*11240*/  ISETP.GE.AND P0, PT, R13, R14.reuse, PT ;  /* 0x0000000e0d00720c */ /* 0x080fe20003f06270 */
[----:B------:R-:W-:Y:S02]  /*11250*/  IMAD R7, R209, UR5, R0 ;  /* 0x00000005d1077c24 */ /* 0x000fe4000f8e0200 */
[C---:B------:R-:W-:Y:S01]  /*11260*/  VIADD R0, R192.reuse, 0x20 ;  /* 0x00000020c0007836 */ /* 0x040fe20000000000 */
[----:B------:R-:W-:Y:S01]  /*11270*/  SEL R6, RZ, 0xffffffff, P0 ;  /* 0xffffffffff067807 */ /* 0x000fe20000000000 */
[----:B------:R-:W-:Y:S01]  /*11280*/  IMAD.IADD R5, R5, 0x1, R9 ;  /* 0x0000000105057824 */ /* 0x000fe200078e0209 */
[-C--:B------:R-:W-:Y:S01]  /*11290*/  ISETP.GE.AND P1, PT, R192, R3.reuse, PT ;  /* 0x00000003c000720c */ /* 0x080fe20003f26270 */
[C---:B------:R-:W-:Y:S01]  /*112a0*/  VIADD R15, R187.reuse, 0x80 ;  /* 0x00000080bb0f7836 */ /* 0x040fe20000000000 */
[----:B------:R-:W-:Y:S01]  /*112b0*/  ISETP.GE.AND P0, PT, R0, R3, PT ;  /* 0x000000030000720c */ /* 0x000fe20003f06270 */
[----:B------:R-:W-:Y:S01]  /*112c0*/  VIADD R21, R187, 0xc0 ;  /* 0x000000c0bb157836 */ /* 0x000fe20000000000 */
[----:B------:R-:W-:Y:S01]  /*112d0*/  SEL R0, RZ, 0x1, P2 ;  /* 0x00000001ff007807 */ /* 0x000fe20001000000 */
[----:B------:R-:W-:Y:S01]  /*112e0*/  IMAD.WIDE.U32 R4, R209, UR4, R4 ;  /* 0x00000004d1047c25 */ /* 0x000fe2000f8e0004 */
[----:B------:R-:W-:Y:S01]  /*112f0*/  SHF.L.U32 R3, R6, 0x1, RZ ;  /* 0x0000000106037819 */ /* 0x000fe200000006ff */
[----:B------:R-:W-:Y:S01]  /*11300*/  ULDC.64 UR4, c[0x0][0xbe8] ;  /* 0x0002fa0000047ab9 */ /* 0x000fe20000000a00 */
[-C--:B------:R-:W-:Y:S01]  /*11310*/  ISETP.GE.AND P2, PT, R15, R14.reuse, PT ;  /* 0x0000000e0f00720c */ /* 0x080fe20003f46270 */
[----:B------:R-:W-:Y:S01]  /*11320*/  VIADD R29, R187, 0x100 ;  /* 0x00000100bb1d7836 */ /* 0x000fe20000000000 */
[-C--:B------:R-:W-:Y:S01]  /*11330*/  ISETP.GE.AND P3, PT, R21, R14.reuse, PT ;  /* 0x0000000e1500720c */ /* 0x080fe20003f66270 */
[----:B------:R-:W-:Y:S01]  /*11340*/  VIADD R31, R187, 0x140 ;  /* 0x00000140bb1f7836 */ /* 0x000fe20000000000 */
[----:B------:R-:W-:Y:S01]  /*11350*/  LOP3.LUT R0, R3, 0x2, R0, 0xe2, !PT ;  /* 0x0000000203007812 */ /* 0x000fe200078ee200 */
[----:B------:R-:W-:Y:S01]  /*11360*/  IMAD.IADD R5, R5, 0x1, R7 ;  /* 0x0000000105057824 */ /* 0x000fe200078e0207 */
[----:B------:R-:W-:Y:S01]  /*11370*/  SEL R3, RZ, 0x4, P2 ;  /* 0x00000004ff037807 */ /* 0x000fe20001000000 */
        /* <DEDUP_REMOVED lines=18> */
[----:B------:R-:W-:Y:S01]  /*114a0*/  SEL R0, RZ, 0x80, P2 ;  /* 0x00000080ff007807 */ /* 0x000fe20001000000 */
[----:B------:R-:W-:Y:S02]  /*114b0*/  IMAD.IADD R11, R7, 0x1, R3 ;  /* 0x00000001070b7824 */ /* 0x000fe400078e0203 */
        /* <DEDUP_REMOVED lines=29> */
.L_x_1074:
[----:B------:R-:W-:Y:S05]  /*11690*/  BSYNC B1 ;  /* 0x0000000000017941 */ /* 0x000fea0003800000 */
.L_x_1073:
        /* <DEDUP_REMOVED lines=29> */
.L_x_1069:
[----:B------:R-:W-:Y:S05]  /*11870*/  BSYNC B0 ;  /* 0x0000000000007941 */ /* 0x000fea0003800000 */
.L_x_1063:
[----:B------:R-:W-:Y:S02]  /*11880*/  ULDC UR4, c[0x0][0xd14] ;  /* 0x0003450000047ab9 */ /* 0x000fe40000000800 */
[----:B-1----:R-:W-:-:S13]  /*11890*/  ISETP.GE.AND P0, PT, R27, UR4, PT ;  /* 0x000000041b007c0c */ /* 0x002fda000bf06270 */
[----:B------:R-:W-:Y:S05]  /*118a0*/  @!P0 BRA `(.L_x_1075) ;  /* 0xfffffef800248947 */ /* 0x000fea000383ffff */
[----:B------:R-:W-:Y:S05]  /*118b0*/  BRA `(.L_x_958) ;  /* 0x00000060007c7947 */ /* 0x000fea0003800000 */
.L_x_956:
        /* <DEDUP_REMOVED lines=57> */
[----:B------:R-:W-:Y:S01]  /*11c50*/  ULDC UR5, c[0x0][0xd14] ;  /* 0x0003450000057ab9 */ /* 0x000fe20000000800 */
[----:B------:R-:W-:Y:S01]  /*11c60*/  IMAD.MOV.U32 R19, RZ, RZ, RZ ;  /* 0x000000ffff137224 */ /* 0x000fe200078e00ff */
[----:B------:R-:W-:Y:S01]  /*11c70*/  ULDC UR7, c[0x0][0xd14] ;  /* 0x0003450000077ab9 */ /* 0x000fe20000000800 */
[----:B------:R-:W-:-:S05]  /*11c80*/  ULDC UR4, c[0x0][0xd10] ;  /* 0x0003440000047ab9 */ /* 0x000fca0000000800 */
.L_x_1080:
        /* <DEDUP_REMOVED lines=9> */
[C---:B------:R-:W-:Y:S02]  /*11d20*/  ISETP.NE.AND P1, PT, R8.reuse, 0x1f, PT ;  /* 0x0000001f0800780c */ /* 0x040fe40003f25270 */
[----:B------:R-:W-:-:S04]  /*11d30*/  IADD3 R7, R8, R19, RZ ;  /* 0x0000001308077210 */ /* 0x000fc80007ffe0ff */
[----:B------:R-:W-:-:S13]  /*11d40*/  ISETP.GE.OR P0, PT, R7, UR5, !P1 ;  /* 0x0000000507007c0c */ /* 0x000fda000cf06670 */
[----:B------:R-:W-:Y:S05]  /*11d50*/  @P0 BRA `(.L_x_1079) ;  /* 0x00000000000c0947 */ /* 0x000fea0003800000 */
[----:B------:R-:W0:Y:S02]  /*11d60*/  LDC.64 R2, c[0x0][0xd58] ;  /* 0x00035600ff027b82 */ /* 0x000e240000000a00 */
[----:B0-----:R-:W-:-:S05]  /*11d70*/  IMAD.WIDE R2, R7, 0x4, R2 ;  /* 0x0000000407027825 */ /* 0x001fca00078e0202 */
[----:B------:R0:W5:Y:S02]  /*11d80*/  LDG.E R0, desc[UR54][R2.64] ;  /* 0x0000003602007981 */ /* 0x000164000c1e1900 */
.L_x_1079:
[----:B------:R-:W-:Y:S05]  /*11d90*/  BSYNC B0 ;  /* 0x0000000000007941 */ /* 0x000fea0003800000 */
.L_x_1078:
        /* <DEDUP_REMOVED lines=26> */
.L_x_1076:
        /* <DEDUP_REMOVED lines=16> */
.L_x_1081:
[----:B-1----:R-:W-:Y:S02]  /*12040*/  IMAD R16, R16, UR4, R7 ;  /* 0x0000000410107c24 */ /* 0x002fe4000f8e0207 */
[----:B------:R-:W-:Y:S02]  /*12050*/  IMAD R7, R11, R6, RZ ;  /* 0x000000060b077224 */ /* 0x000fe400078e02ff */
[----:B0-----:R-:W-:Y:S01]  /*12060*/  IMAD.MOV.U32 R2, RZ, RZ, RZ ;  /* 0x000000ffff027224 */ /* 0x001fe200078e00ff */
[----:B------:R-:W-:Y:S01]  /*12070*/  IADD3 R17, -R16, UR6, RZ ;  /* 0x0000000610117c10 */ /* 0x000fe2000fffe1ff */
[----:B------:R-:W-:Y:S02]  /*12080*/  IMAD.IADD R19, R5, 0x1, R19 ;  /* 0x0000000105137824 */ /* 0x000fe400078e0213 */
[----:B------:R-:W-:Y:S01]  /*12090*/  IMAD.HI.U32 R2, R3, R7, R2 ;  /* 0x0000000703027227 */ /* 0x000fe200078e0002 */
[----:B------:R-:W-:Y:S02]  /*120a0*/  IABS R7, R0 ;  /* 0x0000000000077213 */ /* 0x000fe40000000000 */
[----:B------:R-:W-:-:S03]  /*120b0*/  IABS R3, R17 ;  /* 0x0000001100037213 */ /* 0x000fc60000000000 */
[----:B------:R-:W-:Y:S02]  /*120c0*/  IMAD.MOV R7, RZ, RZ, -R7 ;  /* 0x000000ffff077224 */ /* 0x000fe400078e0a07 */
[----:B------:R-:W-:-:S04]  /*120d0*/  IMAD.HI.U32 R2, R2, R3, RZ ;  /* 0x0000000302027227 */ /* 0x000fc800078e00ff */
[----:B------:R-:W-:-:S05]  /*120e0*/  IMAD R3, R2, R7, R3 ;  /* 0x0000000702037224 */ /* 0x000fca00078e0203 */
[----:B------:R-:W-:-:S13]  /*120f0*/  ISETP.GT.U32.AND P0, PT, R6, R3, PT ;  /* 0x000000030600720c */ /* 0x000fda0003f04070 */
[----:B------:R-:W-:Y:S01]  /*12100*/  @!P0 IMAD.IADD R3, R3, 0x1, -R6 ;  /* 0x0000000103038824 */ /* 0x000fe200078e0a06 */
[----:B------:R-:W-:-:S04]  /*12110*/  @!P0 IADD3 R2, R2, 0x1, RZ ;  /* 0x0000000102028810 */ /* 0x000fc80007ffe0ff */
        /* <DEDUP_REMOVED lines=11> */
.L_x_1077:
[----:B------:R-:W-:Y:S02]  /*121d0*/  IMAD.MOV.U32 R17, RZ, RZ, RZ ;  /* 0x000000ffff117224 */ /* 0x000fe400078e00ff */
[----:B------:R-:W-:Y:S02]  /*121e0*/  IMAD.U32 R16, RZ, RZ, UR6 ;  /* 0x00000006ff107e24 */ /* 0x000fe4000f8e00ff */
[----:B------:R-:W-:-:S07]  /*121f0*/  IMAD.MOV.U32 R18, RZ, RZ, RZ ;  /* 0x000000ffff127224 */ /* 0x000fce00078e00ff */
.L_x_1082:
[----:B------:R-:W0:Y:S01]  /*12200*/  S2R R0, SR_TID.X ;  /* 0x0000000000007919 */ /* 0x000e220000002100 */
        /* <DEDUP_REMOVED lines=11> */
[----:B------:R0:W-:Y:S03]  /*122c0*/  STL [R1+0x28], RZ ;  /* 0x000028ff01007387 */ /* 0x0001e60000100800 */
[----:B------:R-:W-:Y:S05]  /*122d0*/  @P0 BRA `(.L_x_1083) ;  /* 0x0000005400140947 */ /* 0x000fea0003800000 */
[----:B0-----:R-:W-:Y:S01]  /*122e0*/  IMAD.MOV.U32 R0, RZ, RZ, 0x1 ;  /* 0x00000001ff007424 */ /* 0x001fe200078e00ff */
[----:B------:R-:W-:Y:S01]  /*122f0*/  STL [R1+0x28], RZ ;  /* 0x000028ff01007387 */ /* 0x000fe20000100800 */
[----:B------:R-:W-:Y:S01]  /*12300*/  ULDC UR4, c[0x0][0xc] ;  /* 0x0000030000047ab9 */ /* 0x000fe20000000800 */
[----:B------:R-:W-:Y:S02]  /*12310*/  IMAD.MOV.U32 R2, RZ, RZ, 0x1 ;  /* 0x00000001ff027424 */ /* 0x000fe400078e00ff */
[----:B------:R0:W-:Y:S04]  /*12320*/  STL [R1+0xc], R0 ;  /* 0x00000c0001007387 */ /* 0x0001e80000100800 */
[----:B------:R1:W-:Y:S04]  /*12330*/  STL [R1+0x4], RZ ;  /* 0x000004ff01007387 */ /* 0x0003e80000100800 */
[----:B------:R1:W-:Y:S01]  /*12340*/  STL [R1], RZ ;  /* 0x000000ff01007387 */ /* 0x0003e20000100800 */
[----:B0-----:R-:W-:-:S03]  /*12350*/  IMAD.U32 R0, RZ, RZ, UR4 ;  /* 0x00000004ff007e24 */ /* 0x001fc6000f8e00ff */
[----:B------:R1:W-:Y:S04]  /*12360*/  STL [R1+0x8], R2 ;  /* 0x0000080201007387 */ /* 0x0003e80000100800 */
[----:B------:R1:W-:Y:S02]  /*12370*/  STL [R1+0x38], R0 ;  /* 0x0000380001007387 */ /* 0x0003e40000100800 */
.L_x_1165:
[----:B-1-3--:R-:W0:Y:S02]  /*12380*/  LDC.64 R2, c[0x0][0xd60] ;  /* 0x00035800ff027b82 */ /* 0x00ae240000000a00 */
[----:B0-----:R-:W-:-:S05]  /*12390*/  IMAD.WIDE R2, R19, 0x4, R2 ;  /* 0x0000000413027825 */ /* 0x001fca00078e0202 */
[----:B--2---:R-:W2:Y:S01]  /*123a0*/  LDG.E R11, desc[UR54][R2.64] ;  /* 0x00000036020b7981 */ /* 0x004ea2000c1e1900 */
[----:B------:R-:W-:Y:S05]  /*123b0*/  YIELD ;  /* 0x0000000000007946 */ /* 0x000fea0003800000 */
[----:B------:R-:W-:Y:S01]  /*123c0*/  ULDC.64 UR4, c[0x0][0xb20] ;  /* 0x0002c80000047ab9 */ /* 0x000fe20000000a00 */
[----:B------:R-:W-:Y:S01]  /*123d0*/  IMAD.MOV.U32 R6, RZ, RZ, RZ ;  /* 0x000000ffff067224 */ /* 0x000fe200078e00ff */
        /* <DEDUP_REMOVED lines=45> */
[----:B------:R-:W-:Y:S01]  /*126b0*/  IMAD.U32 R7, RZ, RZ, UR4 ;  /* 0x00000004ff077e24 */ /* 0x000fe2000f8e00ff */
[----:B------:R-:W-:Y:S01]  /*126c0*/  ISETP.NE.AND.EX P0, PT, RZ, UR7, PT, P0 ;  /* 0x00000007ff007c0c */ /* 0x000fe2000bf05300 */
[----:B------:R-:W-:-:S12]  /*126d0*/  @P1 BRA `(.L_x_1084) ;  /* 0x0000000000101947 */ /* 0x000fd80003800000 */
[----:B------:R-:W-:Y:S05]  /*126e0*/  @!P2 BRA `(.L_x_1084) ;  /* 0x00000000000ca947 */ /* 0x000fea0003800000 */
[----:B0-----:R-:W2:Y:S04]  /*126f0*/  LDG.E R8, desc[UR54][R4.64] ;  /* 0x0000003604087981 */ /* 0x001ea8000c1e1900 */
[----:B-----5:R-:W2:Y:S02]  /*12700*/  LDG.E R0, desc[UR54][R4.64+0x4] ;  /* 0x0000043604007981 */ /* 0x020ea4000c1e1900 */
[----:B--2---:R-:W-:-:S07]  /*12710*/  IMAD.IADD R0, R0, 0x1, -R8 ;  /* 0x0000000100007824 */ /* 0x004fce00078e0a08 */
.L_x_1084:
        /* <DEDUP_REMOVED lines=21> */
[----:B------:R-:W-:Y:S01]  /*12870*/  @P1 SHF.R.S32.HI R0, RZ, 0x6, R7 ;  /* 0x00000006ff001819 */ /* 0x000fe20000011407 */
[----:B------:R-:W-:-:S06]  /*12880*/  IMAD.MOV.U32 R7, RZ, RZ, RZ ;  /* 0x000000ffff077224 */ /* 0x000fcc00078e00ff */
        /* <DEDUP_REMOVED lines=9> */
[----:B------:R-:W-:Y:S02]  /*12920*/  MOV R3, R18 ;  /* 0x0000001200037202 */ /* 0x000fe40000000f00 */
[----:B0-----:R-:W-:-:S13]  /*12930*/  ISETP.NE.AND P1, PT, R2, 0x1, PT ;  /* 0x000000010200780c */ /* 0x001fda0003f25270 */
[----:B------:R-:W0:Y:S08]  /*12940*/  @P1 LDC R2, c[0x0][0x42c] ;  /* 0x00010b00ff021b82 */ /* 0x000e300000000800 */
[----:B------:R-:W1:Y:S01]  /*12950*/  @P1 LDC R5, c[0x0][0x430] ;  /* 0x00010c00ff051b82 */ /* 0x000e620000000800 */
[----:B0-----:R-:W-:-:S05]  /*12960*/  @P1 IMAD.HI.U32 R2, R18, R2, RZ ;  /* 0x0000000212021227 */ /* 0x001fca00078e00ff */
[----:B-1----:R-:W-:Y:S02]  /*12970*/  @P1 SHF.R.U32.HI R3, RZ, R5, R2 ;  /* 0x00000005ff031219 */ /* 0x002fe40000011602 */
[----:B------:R-:W-:Y:S01]  /*12980*/  SEL R2, R11, RZ, !P0 ;  /* 0x000000ff0b027207 */ /* 0x000fe20004000000 */
[----:B------:R-:W-:Y:S06]  /*12990*/  BRA.DIV UR4, `(.L_x_1087) ;  /* 0x0000005a04687947 */ /* 0x000fec000b800000 */
.L_x_1208:
[----:B------:R-:W-:-:S03]  /*129a0*/  UMOV UR4, 0xffffffff ;  /* 0xffffffff00047882 */ /* 0x000fc60000000000 */
[----:B------:R-:W-:Y:S05]  /*129b0*/  BRA.DIV UR4, `(.L_x_1088) ;  /* 0x0000005a04947947 */ /* 0x000fea000b800000 */
[----:B------:R-:W-:-:S13]  /*129c0*/  ELECT P6, URZ, PT ;  /* 0x00000000003f782f */ /* 0x000fda00038c0000 */
.L_x_1211:
[----:B------:R-:W2:Y:S01]  /*129d0*/  LDL R5, [R1+0x28] ;  /* 0x0000280001057983 */ /* 0x000ea20000100800 */
[----:B------:R-:W-:Y:S01]  /*129e0*/  MOV R8, 0x400 ;  /* 0x0000040000087802 */ /* 0x000fe20000000f00 */
        /* <DEDUP_REMOVED lines=9> */
.L_x_1212:
        /* <DEDUP_REMOVED lines=8> */
.L_x_1213:
        /* <DEDUP_REMOVED lines=11> */
.L_x_1093:
[----:B-1----:R-:W2:Y:S01]  /*12bb0*/  LDL R8, [R1+0x4] ;  /* 0x0000040001087983 */ /* 0x002ea20000100800 */
[----:B------:R-:W-:Y:S01]  /*12bc0*/  R2UR UR9, R6 ;  /* 0x00000000060972ca */ /* 0x000fe200000e0000 */
[----:B------:R-:W-:Y:S01]  /*12bd0*/  ULDC.64 UR6, c[0x0][0x198] ;  /* 0x0000660000067ab9 */ /* 0x000fe20000000a00 */
[----:B------:R-:W-:Y:S01]  /*12be0*/  R2UR UR12, R3 ;  /* 0x00000000030c72ca */ /* 0x000fe200000e0000 */
[----:B------:R-:W-:Y:S01]  /*12bf0*/  UIADD3 UR4, UP0, UR6, 0x570, URZ ;  /* 0x0000057006047890 */ /* 0x000fe2000ff1e03f */
[----:B------:R-:W-:Y:S01]  /*12c00*/  R2UR UR13, R2 ;  /* 0x00000000020d72ca */ /* 0x000fe200000e0000 */
[----:B------:R-:W-:Y:S01]  /*12c10*/  UMOV UR10, URZ ;  /* 0x0000003f000a7c82 */ /* 0x000fe20008000000 */
[----:B------:R-:W-:Y:S01]  /*12c20*/  UMOV UR6, 0x0 ;  /* 0x0000000000067882 */ /* 0x000fe20000000000 */
[----:B------:R-:W-:-:S03]  /*12c30*/  UIADD3.X UR5, URZ, UR7, URZ, UP0, !UPT ;  /* 0x000000073f057290 */ /* 0x000fc600087fe43f */
[----:B------:R-:W-:-:S03]  /*12c40*/  UMOV UR7, 0x12f00000 ;  /* 0x12f0000000077882 */ /* 0x000fc60000000000 */
[----:B------:R-:W-:Y:S01]  /*12c50*/  UIADD3 UR9, UR9, 0x38890, URZ ;  /* 0x0003889009097890 */ /* 0x000fe2000fffe03f */
[----:B--2---:R-:W-:-:S05]  /*12c60*/  IMAD R8, R8, 0x2000, R5 ;  /* 0x0000200008087824 */ /* 0x004fca00078e0205 */
[----:B------:R-:W-:Y:S01]  /*12c70*/  R2UR UR8, R8 ;  /* 0x00000000080872ca */ /* 0x000fe200000e0000 */
[----:B-----5:R-:W-:-:S04]  /*12c80*/  IMAD R8, R0, 0x40, R7 ;  /* 0x0000004000087824 */ /* 0x020fc800078e0207 */
[----:B------:R-:W-:-:S05]  /*12c90*/  VIADD R8, R8, 0xffffffc0 ;  /* 0xffffffc008087836 */ /* 0x000fca0000000000 */
[----:B------:R-:W-:-:S03]  /*12ca0*/  R2UR UR11, R8 ;  /* 0x00000000080b72ca */ /* 0x000fc600000e0000 */
[----:B------:R-:W-:-:S10]  /*12cb0*/  UIADD3 UR8, UR8, 0x22400, URZ ;  /* 0x0002240008087890 */ /* 0x000fd4000fffe03f */
[----:B------:R1:W-:Y:S01]  /*12cc0*/  UTMALDG.4D [UR8], [UR4], desc[UR6] ;  /* 0x00000608040075b4 */ /* 0x0003e20008019000 */
[----:B------:R-:W2:Y:S02]  /*12cd0*/  SYNCS.PHASECHK.TRANS64.TRYWAIT P0, [R6+URZ+0x388c0], R9 ;  /* 0x0388c009060075a7 */ /* 0x000ea4000800017f */
[----:B-12---:R-:W-:Y:S05]  /*12ce0*/  @!P0 BRA `(.L_x_1094) ;  /* 0x0000005800108947 */ /* 0x006fea0003800000 */
.L_x_1214:
        /* <DEDUP_REMOVED lines=8> */
.L_x_1095:
[----:B01----:R-:W2:Y:S01]  /*12d70*/  LDL R9, [R1+0x4] ;  /* 0x0000040001097983 */ /* 0x003ea20000100800 */
[----:B------:R-:W-:Y:S01]  /*12d80*/  R2UR UR9, R6 ;  /* 0x00000000060972ca */ /* 0x000fe200000e0000 */
[----:B------:R-:W-:Y:S01]  /*12d90*/  ULDC.64 UR24, c[0x0][0x198] ;  /* 0x0000660000187ab9 */ /* 0x000fe20000000a00 */
[----:B------:R-:W-:Y:S01]  /*12da0*/  R2UR UR11, R8 ;  /* 0x00000000080b72ca */ /* 0x000fe200000e0000 */
[----:B------:R-:W-:Y:S01]  /*12db0*/  UIADD3 UR4, UP0, UR24, 0x670, URZ ;  /* 0x0000067018047890 */ /* 0x000fe2000ff1e03f */
[----:B------:R-:W-:Y:S01]  /*12dc0*/  R2UR UR12, R3 ;  /* 0x00000000030c72ca */ /* 0x000fe200000e0000 */
[----:B------:R-:W-:Y:S01]  /*12dd0*/  UMOV UR10, URZ ;  /* 0x0000003f000a7c82 */ /* 0x000fe20008000000 */
[----:B------:R-:W-:Y:S01]  /*12de0*/  R2UR UR13, R2 ;  /* 0x00000000020d72ca */ /* 0x000fe200000e0000 */
[----:B------:R-:W-:Y:S01]  /*12df0*/  UIADD3.X UR5, URZ, UR25, URZ, UP0, !UPT ;  /* 0x000000193f057290 */ /* 0x000fe200087fe43f */
[----:B------:R-:W-:Y:S01]  /*12e00*/  UMOV UR6, 0x0 ;  /* 0x0000000000067882 */ /* 0x000fe20000000000 */
[----:B------:R-:W-:Y:S01]  /*12e10*/  UMOV UR7, 0x12f00000 ;  /* 0x12f0000000077882 */ /* 0x000fe20000000000 */
[----:B------:R-:W-:Y:S01]  /*12e20*/  UMOV UR16, 0x40 ;  /* 0x0000004000107882 */ /* 0x000fe20000000000 */
[----:B------:R-:W-:-:S02]  /*12e30*/  UMOV UR18, 0x80 ;  /* 0x0000008000127882 */ /* 0x000fc40000000000 */
[----:B------:R-:W-:Y:S01]  /*12e40*/  UIADD3 UR9, UR9, 0x388b0, URZ ;  /* 0x000388b009097890 */ /* 0x000fe2000fffe03f */
        /* <DEDUP_REMOVED lines=38> */
.L_x_1091:
[----:B------:R-:W-:Y:S05]  /*130b0*/  BSYNC B1 ;  /* 0x0000000000017941 */ /* 0x000fea0003800000 */
.L_x_1090:
[----:B0-----:R-:W2:Y:S04]  /*130c0*/  LDL.LU R6, [R1+0x4] ;  /* 0x0000040001067983 */ /* 0x001ea80000300800 */
[----:B------:R-:W3:Y:S01]  /*130d0*/  LDL.LU R9, [R1+0xc] ;  /* 0x00000c0001097983 */ /* 0x000ee20000300800 */
[----:B------:R-:W-:Y:S01]  /*130e0*/  PLOP3.LUT P2, PT, PT, PT, PT, 0x8, 0x0 ;  /* 0x000000000000781c */ /* 0x000fe20003f4e170 */
[----:B--2---:R-:W-:-:S05]  /*130f0*/  VIADD R6, R6, 0x1 ;  /* 0x0000000106067836 */ /* 0x004fca0000000000 */
[----:B------:R-:W-:-:S04]  /*13100*/  ISETP.NE.AND P0, PT, R6, 0x2, PT ;  /* 0x000000020600780c */ /* 0x000fc80003f05270 */
[----:B------:R-:W-:-:S04]  /*13110*/  SEL R8, RZ, 0x1, P0 ;  /* 0x00000001ff087807 */ /* 0x000fc80000000000 */
[----:B---3--:R-:W-:Y:S02]  /*13120*/  LOP3.LUT R9, R9, R8, RZ, 0x3c, !PT ;  /* 0x0000000809097212 */ /* 0x008fe400078e3cff */
[----:B------:R-:W-:Y:S01]  /*13130*/  SEL R8, R6, RZ, P0 ;  /* 0x000000ff06087207 */ /* 0x000fe20000000000 */
[----:B------:R-:W-:Y:S02]  /*13140*/  VIADD R6, R0, 0xfffffffe ;  /* 0xfffffffe00067836 */ /* 0x000fe40000000000 */
[----:B------:R1:W-:Y:S03]  /*13150*/  STL [R1+0xc], R9 ;  /* 0x00000c0901007387 */ /* 0x0003e60000100800 */
[----:B------:R-:W-:Y:S01]  /*13160*/  ISETP.GE.AND P0, PT, R6, R4, PT ;  /* 0x000000040600720c */ /* 0x000fe20003f06270 */
[----:B------:R1:W-:-:S12]  /*13170*/  STL [R1+0x4], R8 ;  /* 0x0000040801007387 */ /* 0x0003d80000100800 */
[----:B-1----:R-:W-:Y:S05]  /*13180*/  @!P0 BRA `(.L_x_1086) ;  /* 0x0000000400cc8947 */ /* 0x002fea0003800000 */
[C---:B-----5:R-:W-:Y:S02]  /*13190*/  IMAD R6, R0.reuse, 0x40, R7 ;  /* 0x0000004000067824 */ /* 0x060fe400078e0207 */
[----:B------:R-:W-:Y:S02]  /*131a0*/  VIADD R0, R0, 0xffffffff ;  /* 0xffffffff00007836 */ /* 0x000fe40000000000 */
[----:B------:R-:W-:-:S07]  /*131b0*/  VIADD R6, R6, 0xffffff80 ;  /* 0xffffff8006067836 */ /* 0x000fce0000000000 */
.L_x_1102:
[----:B------:R-:W-:Y:S05]  /*131c0*/  YIELD ;  /* 0x0000000000007946 */ /* 0x000fea0003800000 */
[----:B------:R-:W-:Y:S04]  /*131d0*/  BSSY B1, `(.L_x_1096) ;  /* 0x0000061000017945 */ /* 0x000fe80003800000 */
[----:B-1----:R-:W-:Y:S05]  /*131e0*/  @!P6 BRA `(.L_x_1097) ;  /* 0x00000004007ce947 */ /* 0x002fea0003800000 */
[----:B------:R-:W2:Y:S04]  /*131f0*/  LDL R7, [R1+0x4] ;  /* 0x0000040001077983 */ /* 0x000ea80000100800 */
[----:B------:R-:W3:Y:S01]  /*13200*/  LDL R8, [R1+0xc] ;  /* 0x00000c0001087983 */ /* 0x000ee20000100800 */
[----:B--2---:R-:W-:Y:S02]  /*13210*/  LEA R7, R7, R5, 0x3 ;  /* 0x0000000507077211 */ /* 0x004fe400078e18ff */
[----:B---3--:R-:W-:-:S04]  /*13220*/  SHF.L.U32 R8, R8, 0x1f, RZ ;  /* 0x0000001f08087819 */ /* 0x008fc800000006ff */
[----:B------:R-:W0:Y:S02]  /*13230*/  SYNCS.PHASECHK.TRANS64.TRYWAIT P0, [R7+URZ+0x388a0], R8 ;  /* 0x0388a008070075a7 */ /* 0x000e24000800017f */
[----:B0-----:R-:W-:Y:S05]  /*13240*/  @!P0 BRA `(.L_x_1098) ;  /* 0x0000005000cc8947 */ /* 0x001fea0003800000 */
.L_x_1215:
        /* <DEDUP_REMOVED lines=11> */
.L_x_1099:
[----:B-1----:R-:W2:Y:S01]  /*13300*/  LDL R9, [R1+0x4] ;  /* 0x0000040001097983 */ /* 0x002ea20000100800 */
        /* <DEDUP_REMOVED lines=8> */
[----:B------:R-:W-:Y:S02]  /*13390*/  UMOV UR6, 0x0 ;  /* 0x0000000000067882 */ /* 0x000fe40000000000 */
[----:B------:R-:W-:-:S03]  /*133a0*/  UMOV UR7, 0x12f00000 ;  /* 0x12f0000000077882 */ /* 0x000fc60000000000 */
[----:B------:R-:W-:Y:S01]  /*133b0*/  UIADD3 UR9, UR9, 0x38890, URZ ;  /* 0x0003889009097890 */ /* 0x000fe2000fffe03f */
[----:B--2---:R-:W-:-:S05]  /*133c0*/  IMAD R9, R9, 0x2000, R5 ;  /* 0x0000200009097824 */ /* 0x004fca00078e0205 */
[----:B------:R-:W-:-:S13]  /*133d0*/  R2UR UR8, R9 ;  /* 0x00000000090872ca */ /* 0x000fda00000e0000 */
[----:B------:R-:W-:-:S09]  /*133e0*/  UIADD3 UR8, UR8, 0x22400, URZ ;  /* 0x0002240008087890 */ /* 0x000fd2000fffe03f */
[----:B------:R1:W-:Y:S01]  /*133f0*/  UTMALDG.4D [UR8], [UR4], desc[UR6] ;  /* 0x00000608040075b4 */ /* 0x0003e20008019000 */
[----:B------:R-:W2:Y:S02]  /*13400*/  SYNCS.PHASECHK.TRANS64.TRYWAIT P1, [R7+URZ+0x388c0], R8 ;  /* 0x0388c008070075a7 */ /* 0x000ea4000802017f */
[----:B-12---:R-:W-:Y:S05]  /*13410*/  @!P1 BRA `(.L_x_1100) ;  /* 0x00000050006c9947 */ /* 0x006fea0003800000 */
.L_x_1216:
        /* <DEDUP_REMOVED lines=8> */
.L_x_1101:
        /* <DEDUP_REMOVED lines=52> */
.L_x_1097:
[----:B------:R-:W-:Y:S05]  /*137e0*/  BSYNC B1 ;  /* 0x0000000000017941 */ /* 0x000fea0003800000 */
.L_x_1096:
[----:B------:R-:W2:Y:S04]  /*137f0*/  LDL.LU R7, [R1+0x4] ;  /* 0x0000040001077983 */ /* 0x000ea80000300800 */
[----:B------:R-:W3:Y:S01]  /*13800*/  LDL.LU R9, [R1+0xc] ;  /* 0x00000c0001097983 */ /* 0x000ee20000300800 */
[----:B------:R-:W-:Y:S02]  /*13810*/  VIADD R0, R0, 0xffffffff ;  /* 0xffffffff00007836 */ /* 0x000fe40000000000 */
[----:B------:R-:W-:Y:S02]  /*13820*/  VIADD R6, R6, 0xffffffc0 ;  /* 0xffffffc006067836 */ /* 0x000fe40000000000 */
[----:B--2---:R-:W-:-:S05]  /*13830*/  VIADD R7, R7, 0x1 ;  /* 0x0000000107077836 */ /* 0x004fca0000000000 */
[----:B------:R-:W-:-:S04]  /*13840*/  ISETP.NE.AND P0, PT, R7, 0x2, PT ;  /* 0x000000020700780c */ /* 0x000fc80003f05270 */
[----:B------:R-:W-:Y:S02]  /*13850*/  SEL R8, RZ, 0x1, P0 ;  /* 0x00000001ff087807 */ /* 0x000fe40000000000 */
[----:B------:R-:W-:Y:S02]  /*13860*/  SEL R7, R7, RZ, P0 ;  /* 0x000000ff07077207 */ /* 0x000fe40000000000 */
[----:B---3--:R-:W-:Y:S02]  /*13870*/  LOP3.LUT R9, R9, R8, RZ, 0x3c, !PT ;  /* 0x0000000809097212 */ /* 0x008fe400078e3cff */
[----:B------:R-:W-:-:S03]  /*13880*/  ISETP.GT.AND P0, PT, R0, R4, PT ;  /* 0x000000040000720c */ /* 0x000fc60003f04270 */
[----:B------:R1:W-:Y:S04]  /*13890*/  STL [R1+0xc], R9 ;  /* 0x00000c0901007387 */ /* 0x0003e80000100800 */
[----:B------:R1:W-:Y:S06]  /*138a0*/  STL [R1+0x4], R7 ;  /* 0x0000040701007387 */ /* 0x0003ec0000100800 */
[----:B------:R-:W-:Y:S05]  /*138b0*/  @P0 BRA `(.L_x_1102) ;  /* 0xfffffff800400947 */ /* 0x000fea000383ffff */
.L_x_1086:
[----:B------:R-:W-:Y:S05]  /*138c0*/  BSYNC B0 ;  /* 0x0000000000007941 */ /* 0x000fea0003800000 */
.L_x_1085:
[----:B-1---5:R-:W2:Y:S01]  /*138d0*/  LDL R7, [R1+0x2c] ;  /* 0x00002c0001077983 */ /* 0x022ea20000100800 */
[----:B------:R-:W-:Y:S05]  /*138e0*/  @!P2 WARPSYNC.ALL ;  /* 0x000000000000a948 */ /* 0x000fea0003800000 */
[----:B------:R-:W-:Y:S01]  /*138f0*/  BSSY B6, `(.L_x_1103) ;  /* 0x0000346000067945 */ /* 0x000fe20003800000 */
[----:B------:R-:W-:Y:S01]  /*13900*/  @!P2 BAR.SYNC.DEFER_BLOCKING 0xc, 0x120 ;  /* 0x030480000000ab1d */ /* 0x000fe20000010000 */
[----:B--2---:R-:W-:-:S13]  /*13910*/  ISETP.GT.AND P0, PT, R7, RZ, PT ;  /* 0x000000ff0700720c */ /* 0x004fda0003f04270 */
[----:B------:R-:W-:Y:S05]  /*13920*/  @P0 BRA `(.L_x_1104) ;  /* 0x00000000004c0947 */ /* 0x000fea0003800000 */
[----:B------:R-:W1:Y:S02]  /*13930*/  S2R R7, SR_TID.X ;  /* 0x0000000000077919 */ /* 0x000e640000002100 */
[----:B-1----:R-:W-:-:S04]  /*13940*/  LOP3.LUT R7, R7, 0x1f, RZ, 0xc0, !PT ;  /* 0x0000001f07077812 */ /* 0x002fc800078ec0ff */
[----:B------:R-:W-:-:S13]  /*13950*/  ISETP.NE.AND P1, PT, R7, RZ, PT ;  /* 0x000000ff0700720c */ /* 0x000fda0003f25270 */
[----:B------:R-:W-:Y:S05]  /*13960*/  @P1 BRA `(.L_x_1105) ;  /* 0x0000003000f81947 */ /* 0x000fea0003800000 */
[----:B------:R-:W2:Y:S01]  /*13970*/  LDL R7, [R1+0x38] ;  /* 0x0000380001077983 */ /* 0x000ea20000100800 */
[----:B------:R-:W-:Y:S01]  /*13980*/  VOTEU.ANY UR4, UPT, PT ;  /* 0x0000000000047886 */ /* 0x000fe200038e0100 */
[----:B0-----:R-:W0:Y:S01]  /*13990*/  LDC.64 R2, c[0x0][0xd38] ;  /* 0x00034e00ff027b82 */ /* 0x001e220000000a00 */
[----:B------:R-:W1:Y:S08]  /*139a0*/  FLO.U32 R0, UR4 ;  /* 0x0000000400007d00 */ /* 0x000e7000080e0000 */
[----:B------:R-:W0:Y:S01]  /*139b0*/  POPC R5, UR4 ;  /* 0x0000000400057d09 */ /* 0x000e220008000000 */
[----:B--2---:R-:W-:-:S02]  /*139c0*/  R2UR UR5, R7 ;  /* 0x00000000070572ca */ /* 0x004fc400000e0000 */
[----:B------:R-:W1:Y:S02]  /*139d0*/  S2R R7, SR_LANEID ;  /* 0x0000000000077919 */ /* 0x000e640000000000 */
[----:B-1----:R-:W-:-:S13]  /*139e0*/  ISETP.EQ.U32.AND P0, PT, R0, R7, PT ;  /* 0x000000070000720c */ /* 0x002fda0003f02070 */
[----:B0-----:R-:W2:Y:S01]  /*139f0*/  @P0 ATOMG.E.ADD.STRONG.GPU PT, R3, desc[UR54][R2.64], R5 ;  /* 0x00000005020309a8 */ /* 0x001ea200081ee1f6 */
[----:B------:R-:W0:Y:S02]  /*13a00*/  S2R R4, SR_LTMASK ;  /* 0x0000000000047919 */ /* 0x000e240000003900 */
[----:B0-----:R-:W-:-:S04]  /*13a10*/  LOP3.LUT R4, R4, UR4, RZ, 0xc0, !PT ;  /* 0x0000000404047c12 */ /* 0x001fc8000f8ec0ff */
[----:B------:R-:W0:Y:S01]  /*13a20*/  POPC R7, R4 ;  /* 0x0000000400077309 */ /* 0x000e220000000000 */
[----:B--2---:R-:W0:Y:S02]  /*13a30*/  SHFL.IDX PT, R0, R3, R0, 0x1f ;  /* 0x00001f0003007589 */ /* 0x004e2400000e0000 */
[----:B0-----:R-:W-:Y:S01]  /*13a40*/  IADD3 R16, R0, UR5, R7 ;  /* 0x0000000500107c10 */ /* 0x001fe2000fffe007 */
[----:B------:R-:W-:Y:S06]  /*13a50*/  BRA `(.L_x_1105) ;  /* 0x0000003000bc7947 */ /* 0x000fec0003800000 */
.L_x_1104:
        /* <DEDUP_REMOVED lines=12> */
[----:B------:R-:W-:Y:S01]  /*13b20*/  MOV R8, 0x70 ;  /* 0x0000007000087802 */ /* 0x000fe20000000f00 */
[----:B------:R-:W0:Y:S01]  /*13b30*/  LDC.64 R2, c[0x4][R2] ;  /* 0x0100000002027b82 */ /* 0x000e220000000a00 */
[----:B------:R-:W-:Y:S02]  /*13b40*/  IMAD.U32 R5, RZ, RZ, UR7 ;  /* 0x00000007ff057e24 */ /* 0x000fe4000f8e00ff */
[----:B------:R-:W-:Y:S02]  /*13b50*/  IMAD.U32 R6, RZ, RZ, UR8 ;  /* 0x00000008ff067e24 */ /* 0x000fe4000f8e00ff */
[----:B------:R-:W-:-:S02]  /*13b60*/  IMAD.U32 R7, RZ, RZ, UR9 ;  /* 0x00000009ff077e24 */ /* 0x000fc4000f8e00ff */
[----:B------:R-:W-:Y:S02]  /*13b70*/  IMAD.U32 R10, RZ, RZ, UR4 ;  /* 0x00000004ff0a7e24 */ /* 0x000fe4000f8e00ff */
[----:B------:R-:W-:Y:S02]  /*13b80*/  IMAD.U32 R11, RZ, RZ, UR5 ;  /* 0x00000005ff0b7e24 */ /* 0x000fe4000f8e00ff */
[----:B------:R-:W-:Y:S02]  /*13b90*/  IMAD.MOV.U32 R12, RZ, RZ, 0x1 ;  /* 0x00000001ff0c7424 */ /* 0x000fe400078e00ff */
[----:B------:R-:W-:-:S07]  /*13ba0*/  IMAD.MOV.U32 R13, RZ, RZ, RZ ;  /* 0x000000ffff0d7224 */ /* 0x000fce00078e00ff */
[----:B------:R-:W-:-:S07]  /*13bb0*/  LEPC R20, `(.L_x_1106) ;  /* 0x000000001014794e */ /* 0x000fce0000000000 */
[----:B0-----:R-:W-:Y:S05]  /*13bc0*/  CALL.ABS.NOINC R2 ;  /* 0x0000000002007343 */ /* 0x001fea0003c00000 */
.L_x_1106:
        /* <DEDUP_REMOVED lines=9> */
[----:B------:R-:W-:Y:S02]  /*13c60*/  IMAD.U32 R4, RZ, RZ, UR6 ;  /* 0x00000006ff047e24 */ /* 0x000fe4000f8e00ff */
[----:B------:R-:W-:Y:S02]  /*13c70*/  IMAD.U32 R5, RZ, RZ, UR7 ;  /* 0x00000007ff057e24 */ /* 0x000fe4000f8e00ff */
[----:B------:R-:W-:Y:S02]  /*13c80*/  IMAD.U32 R6, RZ, RZ, UR8 ;  /* 0x00000008ff067e24 */ /* 0x000fe4000f8e00ff */
[----:B------:R-:W-:-:S02]  /*13c90*/  IMAD.U32 R7, RZ, RZ, UR9 ;  /* 0x00000009ff077e24 */ /* 0x000fc4000f8e00ff */
[----:B------:R-:W-:Y:S02]  /*13ca0*/  IMAD.U32 R10, RZ, RZ, UR4 ;  /* 0x00000004ff0a7e24 */ /* 0x000fe4000f8e00ff */
[----:B------:R-:W-:Y:S02]  /*13cb0*/  IMAD.U32 R11, RZ, RZ, UR5 ;  /* 0x00000005ff0b7e24 */ /* 0x000fe4000f8e00ff */
[----:B------:R-:W-:Y:S02]  /*13cc0*/  IMAD.MOV.U32 R8, RZ, RZ, 0x70 ;  /* 0x00000070ff087424 */ /* 0x000fe400078e00ff */
[----:B------:R-:W-:Y:S02]  /*13cd0*/  IMAD.MOV.U32 R12, RZ, RZ, 0x1 ;  /* 0x00000001ff0c7424 */ /* 0x000fe400078e00ff */
[----:B0-----:R-:W-:-:S07]  /*13ce0*/  IMAD.MOV.U32 R13, RZ, RZ, RZ ;  /* 0x000000ffff0d7224 */ /* 0x001fce00078e00ff */
[----:B------:R-:W-:-:S07]  /*13cf0*/  LEPC R20, `(.L_x_1108) ;  /* 0x000000001014794e */ /* 0x000fce0000000000 */
[----:B-1----:R-:W-:Y:S05]  /*13d00*/  CALL.ABS.NOINC R2 ;  /* 0x0000000002007343 */ /* 0x002fea0003c00000 */
.L_x_1108:
        /* <DEDUP_REMOVED lines=16> */
.L_x_1107:
[----:B------:R-:W2:Y:S01]  /*13e10*/  LDL.LU R2, [R1+0x20] ;  /* 0x0000200001027983 */ /* 0x000ea20000300800 */
[----:B------:R-:W-:-:S03]  /*13e20*/  ULDC.64 UR4, c[0x0][0xaf0] ;  /* 0x0002bc0000047ab9 */ /* 0x000fc60000000a00 */
[----:B------:R-:W3:Y:S04]  /*13e30*/  LDL.LU R0, [R1+0x24] ;  /* 0x0000240001007983 */ /* 0x000ee80000300800 */
[----:B------:R-:W4:Y:S04]  /*13e40*/  LDL.LU R4, [R1+0x34] ;  /* 0x0000340001047983 */ /* 0x000f280000300800 */
[----:B------:R-:W4:Y:S01]  /*13e50*/  LDL.LU R5, [R1+0x18] ;  /* 0x0000180001057983 */ /* 0x000f220000300800 */
[----:B------:R-:W-:-:S04]  /*13e60*/  ISETP.NE.U32.AND P0, PT, RZ, UR4, PT ;  /* 0x00000004ff007c0c */ /* 0x000fc8000bf05070 */
[----:B------:R-:W-:Y:S01]  /*13e70*/  ISETP.NE.AND.EX P0, PT, RZ, UR5, PT, P0 ;  /* 0x00000005ff007c0c */ /* 0x000fe2000bf05300 */
[----:B------:R-:W0:Y:S01]  /*13e80*/  S2R R6, SR_TID.X ;  /* 0x0000000000067919 */ /* 0x000e220000002100 */
[----:B------:R-:W-:Y:S01]  /*13e90*/  ULDC.64 UR6, c[0x0][0x198] ;  /* 0x0000660000067ab9 */ /* 0x000fe20000000a00 */
        /* <DEDUP_REMOVED lines=11> */
[----:B------:R-:W-:Y:S01]  /*13f50*/  IMAD R17, R17, 0x40, R4 ;  /* 0x0000004011117824 */ /* 0x000fe200078e0204 */
[----:B------:R-:W-:Y:S01]  /*13f60*/  PLOP3.LUT P1, PT, P6, PT, PT, 0x8, 0x0 ;  /* 0x000000000000781c */ /* 0x000fe2000372e170 */
[----:B------:R-:W-:Y:S01]  /*13f70*/  IMAD.MOV.U32 R4, RZ, RZ, R18 ;  /* 0x000000ffff047224 */ /* 0x000fe200078e0012 */
[----:B0-----:R-:W0:Y:S02]  /*13f80*/  LDC R2, c[0x0][0x428] ;  /* 0x00010a00ff027b82 */ /* 0x001e240000000800 */
[----:B0-----:R-:W-:-:S13]  /*13f90*/  ISETP.NE.AND P0, PT, R2, 0x1, PT ;  /* 0x000000010200780c */ /* 0x001fda0003f05270 */
[----:B------:R-:W0:Y:S08]  /*13fa0*/  @P0 LDC R3, c[0x0][0x42c] ;  /* 0x00010b00ff030b82 */ /* 0x000e300000000800 */
[----:B------:R-:W1:Y:S01]  /*13fb0*/  @P0 LDC R2, c[0x0][0x430] ;  /* 0x00010c00ff020b82 */ /* 0x000e620000000800 */
[----:B0-----:R-:W-:-:S05]  /*13fc0*/  @P0 IMAD.HI.U32 R3, R18, R3, RZ ;  /* 0x0000000312030227 */ /* 0x001fca00078e00ff */
[----:B-1----:R-:W-:Y:S02]  /*13fd0*/  @P0 SHF.R.U32.HI R4, RZ, R2, R3 ;  /* 0x00000002ff040219 */ /* 0x002fe40000011603 */
[----:B------:R-:W-:-:S04]  /*13fe0*/  ISETP.NE.U32.AND P0, PT, RZ, UR4, PT ;  /* 0x00000004ff007c0c */ /* 0x000fc8000bf05070 */
[----:B------:R-:W-:-:S04]  /*13ff0*/  ISETP.NE.AND.EX P0, PT, RZ, UR5, PT, P0 ;  /* 0x00000005ff007c0c */ /* 0x000fc8000bf05300 */
[----:B------:R-:W-:-:S09]  /*14000*/  SEL R5, R5, RZ, !P0 ;  /* 0x000000ff05057207 */ /* 0x000fd20004000000 */
.L_x_1109:
        /* <DEDUP_REMOVED lines=17> */
.L_x_1219:
[----:B------:R-:W2:Y:S01]  /*14120*/  LDL R7, [R1+0x1c] ;  /* 0x00001c0001077983 */ /* 0x000ea20000100800 */
[----:B------:R-:W-:Y:S01]  /*14130*/  UMOV UR4, 0xffffffff ;  /* 0xffffffff00047882 */ /* 0x000fe20000000000 */
[----:B------:R-:W-:Y:S01]  /*14140*/  SHF.R.S32.HI R8, RZ, 0x1f, R0 ;  /* 0x0000001fff087819 */ /* 0x000fe20000011400 */
[----:B--2---:R-:W-:Y:S01]  /*14150*/  VIADD R7, R7, 0xffffffff ;  /* 0xffffffff07077836 */ /* 0x004fe20000000000 */
[----:B------:R-:W-:Y:S06]  /*14160*/  BRA.DIV UR4, `(.L_x_1111) ;  /* 0x0000004604607947 */ /* 0x000fec000b800000 */
[----:B------:R-:W-:-:S13]  /*14170*/  ELECT P6, URZ, PT ;  /* 0x00000000003f782f */ /* 0x000fda00038c0000 */
.L_x_1222:
        /* <DEDUP_REMOVED lines=24> */
.L_x_1113:
[----:B------:R-:W2:Y:S01]  /*14300*/  LDL R9, [R1] ;  /* 0x0000000001097983 */ /* 0x000ea20000100800 */
[----:B------:R-:W-:-:S03]  /*14310*/  MOV R11, 0x400 ;  /* 0x00000400000b7802 */ /* 0x000fc60000000f00 */
[----:B------:R-:W3:Y:S01]  /*14320*/  LDL R10, [R1+0x8] ;  /* 0x00000800010a7983 */ /* 0x000ee20000100800 */
[----:B0-----:R-:W0:Y:S02]  /*14330*/  S2R R12, SR_CgaCtaId ;  /* 0x00000000000c7919 */ /* 0x001e240000008800 */
[----:B0-----:R-:W-:-:S04]  /*14340*/  LEA R11, R12, R11, 0x18 ;  /* 0x0000000b0c0b7211 */ /* 0x001fc800078ec0ff */
[----:B--2---:R-:W-:Y:S02]  /*14350*/  LEA R9, R9, R11, 0x3 ;  /* 0x0000000b09097211 */ /* 0x004fe400078e18ff */
[----:B---3--:R-:W-:-:S04]  /*14360*/  SHF.L.U32 R10, R10, 0x1f, RZ ;  /* 0x0000001f0a0a7819 */ /* 0x008fc800000006ff */
[----:B------:R-:W0:Y:S02]  /*14370*/  SYNCS.PHASECHK.TRANS64.TRYWAIT P0, [R9+URZ+0x38840], R10 ;  /* 0x0388400a090075a7 */ /* 0x000e24000800017f */
[----:B0-----:R-:W-:Y:S05]  /*14380*/  @!P0 BRA `(.L_x_1114) ;  /* 0x0000004000f88947 */ /* 0x001fea0003800000 */
.L_x_1223:
        /* <DEDUP_REMOVED lines=11> */
.L_x_1115:
[----:B------:R-:W2:Y:S04]  /*14440*/  LDL R11, [R1] ;  /* 0x00000000010b7983 */ /* 0x000ea80000100800 */
[----:B------:R-:W3:Y:S04]  /*14450*/  LDL R14, [R1+0x30] ;  /* 0x00003000010e7983 */ /* 0x000ee80000100800 */
[----:B0-----:R-:W4:Y:S01]  /*14460*/  LDL R10, [R1+0x10] ;  /* 0x00001000010a7983 */ /* 0x001f220000100800 */
[----:B------:R-:W0:Y:S01]  /*14470*/  S2R R13, SR_CgaCtaId ;  /* 0x00000000000d7919 */ /* 0x000e220000008800 */
[----:B------:R-:W-:-:S02]  /*14480*/  MOV R12, 0x400 ;  /* 0x00000400000c7802 */ /* 0x000fc40000000f00 */
[----:B------:R-:W-:Y:S01]  /*14490*/  R2UR UR9, R9 ;  /* 0x00000000090972ca */ /* 0x000fe200000e0000 */
[----:B------:R-:W-:Y:S01]  /*144a0*/  ULDC.64 UR14, c[0x0][0x198] ;  /* 0x00006600000e7ab9 */ /* 0x000fe20000000a00 */
[----:B------:R-:W-:Y:S01]  /*144b0*/  R2UR UR12, R4 ;  /* 0x00000000040c72ca */ /* 0x000fe200000e0000 */
[----:B------:R-:W-:Y:S01]  /*144c0*/  UIADD3 UR6, UP0, UR14, 0x370, URZ ;  /* 0x000003700e067890 */ /* 0x000fe2000ff1e03f */
[----:B-----5:R-:W-:Y:S02]  /*144d0*/  R2UR UR13, R6 ;  /* 0x00000000060d72ca */ /* 0x020fe400000e0000 */
[----:B0-----:R-:W-:-:S07]  /*144e0*/  LEA R12, R13, R12, 0x18 ;  /* 0x0000000c0d0c7211 */ /* 0x001fce00078ec0ff */
[----:B------:R-:W-:Y:S02]  /*144f0*/  UIADD3 UR9, UR9, 0x38830, URZ ;  /* 0x0003883009097890 */ /* 0x000fe4000fffe03f */
[----:B------:R-:W-:Y:S01]  /*14500*/  UIADD3.X UR7, URZ, UR15, URZ, UP0, !UPT ;  /* 0x0000000f3f077290 */ /* 0x000fe200087fe43f */
        /* <DEDUP_REMOVED lines=11> */
.L_x_1112:
        /* <DEDUP_REMOVED lines=9> */
[----:B------:R-:W-:Y:S01]  /*14650*/  ULDC.64 UR20, c[0x0][0x198] ;  /* 0x0000660000147ab9 */ /* 0x000fe20000000a00 */
[----:B------:R-:W-:Y:S01]  /*14660*/  R2UR UR11, R17 ;  /* 0x00000000110b72ca */ /* 0x000fe200000e0000 */
[----:B------:R-:W-:Y:S01]  /*14670*/  UIADD3 UR14, UP0, UR20, 0x270, URZ ;  /* 0x00000270140e7890 */ /* 0x000fe2000ff1e03f */
[----:B------:R-:W-:Y:S01]  /*14680*/  R2UR UR12, R18 ;  /* 0x00000000120c72ca */ /* 0x000fe200000e0000 */
[----:B------:R-:W-:Y:S01]  /*14690*/  UMOV UR6, 0x0 ;  /* 0x0000000000067882 */ /* 0x000fe20000000000 */
[----:B------:R-:W-:Y:S01]  /*146a0*/  R2UR UR13, R5 ;  /* 0x00000000050d72ca */ /* 0x000fe200000e0000 */
[----:B------:R-:W-:Y:S01]  /*146b0*/  UIADD3.X UR15, URZ, UR21, URZ, UP0, !UPT ;  /* 0x000000153f0f7290 */ /* 0x000fe200087fe43f */
[----:B------:R-:W-:Y:S01]  /*146c0*/  IMAD.MOV.U32 R5, RZ, RZ, 0x2000 ;  /* 0x00002000ff057424 */ /* 0x000fe200078e00ff */
[----:B------:R-:W-:Y:S01]  /*146d0*/  UIADD3 UR4, UP0, UR20, 0x770, URZ ;  /* 0x0000077014047890 */ /* 0x000fe2000ff1e03f */
[----:B------:R-:W-:Y:S01]  /*146e0*/  MOV R10, UR55 ;  /* 0x00000037000a7c02 */ /* 0x000fe20008000f00 */
[----:B------:R-:W-:Y:S01]  /*146f0*/  UMOV UR7, 0x12f00000 ;  /* 0x12f0000000077882 */ /* 0x000fe20000000000 */
[----:B------:R-:W-:Y:S01]  /*14700*/  UMOV UR10, URZ ;  /* 0x0000003f000a7c82 */ /* 0x000fe20008000000 */
[----:B------:R-:W-:Y:S01]  /*14710*/  UIADD3 UR8, UR16, 0x20400, URZ ;  /* 0x0002040010087890 */ /* 0x000fe2000fffe03f */
[----:B------:R0:W-:Y:S01]  /*14720*/  SYNCS.ARRIVE.TRANS64 RZ, [R11+URZ+0x38800], R5 ;  /* 0x038800050bff79a7 */ /* 0x0001e2000800003f */
[----:B------:R-:W-:Y:S01]  /*14730*/  UIADD3 UR9, UR16, 0x38800, URZ ;  /* 0x0003880010097890 */ /* 0x000fe2000fffe03f */
[----:B------:R-:W-:Y:S01]  /*14740*/  MOV R9, UR54 ;  /* 0x0000003600097c02 */ /* 0x000fe20008000f00 */
[----:B------:R-:W-:Y:S01]  /*14750*/  UIADD3.X UR5, URZ, UR21, URZ, UP0, !UPT ;  /* 0x000000153f057290 */ /* 0x000fe200087fe43f */
[----:B------:R-:W-:Y:S01]  /*14760*/  R2UR UR55, R10 ;  /* 0x000000000a3772ca */ /* 0x000fe200000e0000 */
[----:B------:R-:W-:Y:S01]  /*14770*/  UIADD3 UR48, UR16, 0x28400, URZ ;  /* 0x0002840010307890 */ /* 0x000fe2000fffe03f */
[----:B------:R-:W-:Y:S01]  /*14780*/  R2UR UR54, R9 ;  /* 0x00000000093672ca */ /* 0x000fe200000e0000 */
[----:B------:R-:W-:Y:S01]  /*14790*/  UMOV UR50, 0xc0 ;  /* 0x000000c000327882 */ /* 0x000fe20000000000 */
[----:B------:R-:W-:Y:S01]  /*147a0*/  UMOV UR51, UR11 ;  /* 0x0000000b00337c82 */ /* 0x000fe20008000000 */
[----:B------:R-:W-:Y:S01]  /*147b0*/  UMOV UR52, UR12 ;  /* 0x0000000c00347c82 */ /* 0x000fe20008000000 */
[----:B------:R1:W-:Y:S01]  /*147c0*/  UTMALDG.4D [UR8], [UR14], desc[UR6] ;  /* 0x000006080e0075b4 */ /* 0x0003e20008019000 */
[----:B0-----:R-:W-:Y:S01]  /*147d0*/  IMAD.MOV.U32 R5, RZ, RZ, 0x10000 ;  /* 0x00010000ff057424 */ /* 0x001fe200078e00ff */
[----:B------:R-:W-:Y:S01]  /*147e0*/  UMOV UR53, UR13 ;  /* 0x0000000d00357c82 */ /* 0x000fe20008000000 */
[----:B------:R-:W-:-:S02]  /*147f0*/  UIADD3 UR56, UR16, 0x2a400, URZ ;  /* 0x0002a40010387890 */ /* 0x000fc4000fffe03f */
[----:B------:R-:W-:Y:S01]  /*14800*/  UIADD3 UR40, UR16, 0x2e400, URZ ;  /* 0x0002e40010287890 */ /* 0x000fe2000fffe03f */
[----:B------:R0:W-:Y:S01]  /*14810*/  SYNCS.ARRIVE.TRANS64 RZ, [R11+URZ+0x38810], R5 ;  /* 0x038810050bff79a7 */ /* 0x0001e2000800003f */
[----:B------:R-:W-:Y:S02]  /*14820*/  UIADD3 UR32, UR16, 0x30400, URZ ;  /* 0x0003040010207890 */ /* 0x000fe4000fffe03f */
[----:B------:R-:W-:Y:S01]  /*14830*/  UIADD3 UR24, UR16, 0x32400, URZ ;  /* 0x0003240010187890 */ /* 0x000fe2000fffe03f */
[----:B------:R-:W-:Y:S01]  /*14840*/  UMOV UR58, 0x80 ;  /* 0x00000080003a7882 */ /* 0x000fe20000000000 */
[----:B------:R-:W-:Y:S01]  /*14850*/  UMOV UR59, UR11 ;  /* 0x0000000b003b7c82 */ /* 0x000fe20008000000 */
[----:B------:R-:W-:Y:S01]  /*14860*/  UMOV UR60, UR12 ;  /* 0x0000000c003c7c82 */ /* 0x000fe20008000000 */
[----:B------:R-:W-:Y:S01]  /*14870*/  UMOV UR61, UR13 ;  /* 0x0000000d003d7c82 */ /* 0x000fe20008000000 */
[----:B------:R-:W-:Y:S01]  /*14880*/  UMOV UR42, 0x100 ;  /* 0x00000100002a7882 */ /* 0x000fe20000000000 */
[----:B0-----:R-:W-:Y:S01]  /*14890*/  MOV R5, UR50 ;  /* 0x0000003200057c02 */ /* 0x001fe20008000f00 */
        /* <DEDUP_REMOVED lines=9> */
[----:B-1----:R-:W-:-:S02]  /*14930*/  UIADD3 UR8, UR16, 0x26400, URZ ;  /* 0x0002640010087890 */ /* 0x002fc4000fffe03f */
[----:B------:R-:W-:Y:S01]  /*14940*/  UIADD3 UR9, UR16, 0x38810, URZ ;  /* 0x0003881010097890 */ /* 0x000fe2000fffe03f */
[----:B------:R-:W-:Y:S01]  /*14950*/  UMOV UR27, UR11 ;  /* 0x0000000b001b7c82 */ /* 0x000fe20008000000 */
[----:B------:R-:W-:Y:S01]  /*14960*/  UMOV UR28, UR12 ;  /* 0x0000000c001c7c82 */ /* 0x000fe20008000000 */
[----:B------:R-:W-:Y:S01]  /*14970*/  UMOV UR29, UR13 ;  /* 0x0000000d001d7c82 */ /* 0x000fe20008000000 */
[----:B------:R-:W-:Y:S01]  /*14980*/  UMOV UR18, 0x1c0 ;  /* 0x000001c000127882 */ /* 0x000fe20000000000 */
[----:B------:R-:W-:Y:S02]  /*14990*/  UMOV UR19, UR11 ;  /* 0x0000000b00137c82 */ /* 0x000fe40008000000 */
[----:B------:R-:W-:Y:S01]  /*149a0*/  UMOV UR49, UR9 ;  /* 0x0000000900317c82 */ /* 0x000fe20008000000 */
[----:B------:R-:W-:Y:S01]  /*149b0*/  UMOV UR57, UR9 ;  /* 0x0000000900397c82 */ /* 0x000fe20008000000 */
[----:B------:R-:W-:Y:S01]  /*149c0*/  UTMALDG.4D [UR8], [UR4], desc[UR6] ;  /* 0x00000608040075b4 */ /* 0x000fe20008019000 */
[----:B------:R-:W-:Y:S01]  /*149d0*/  UMOV UR41, UR9 ;  /* 0x0000000900297c82 */ /* 0x000fe20008000000 */
[----:B------:R-:W-:Y:S01]  /*149e0*/  UMOV UR33, UR9 ;  /* 0x0000000900217c82 */ /* 0x000fe20008000000 */
[----:B------:R-:W-:Y:S01]  /*149f0*/  UMOV UR25, UR9 ;  /* 0x0000000900197c82 */ /* 0x000fe20008000000 */
[----:B------:R-:W-:Y:S01]  /*14a00*/  UMOV UR20, UR12 ;  /* 0x0000000c00147c82 */ /* 0x000fe20008000000 */
[----:B------:R-:W-:Y:S01]  /*14a10*/  UMOV UR21, UR13 ;  /* 0x0000000d00157c82 */ /* 0x000fe20008000000 */
[----:B------:R-:W-:Y:S01]  /*14a20*/  UMOV UR17, UR9 ;  /* 0x0000000900117c82 */ /* 0x000fe20008000000 */
        /* <DEDUP_REMOVED lines=8> */
[----:B------:R1:W-:Y:S01]  /*14ab0*/  UTMALDG.4D [UR24], [UR4], desc[UR6] ;  /* 0x00000618040075b4 */ /* 0x0003e20008019000 */
[----:B------:R1:W-:Y:S02]  /*14ac0*/  UTMALDG.4D [UR16], [UR4], desc[UR6] ;  /* 0x00000610040075b4 */ /* 0x0003e40008019000 */
[----:B-1----:R-:W-:Y:S01]  /*14ad0*/  NOP ;  /* 0x0000000000007918 */ /* 0x002fe20000000000 */
.L_x_1117:
[----:B------:R-:W-:Y:S05]  /*14ae0*/  BSYNC B0 ;  /* 0x0000000000007941 */ /* 0x000fea0003800000 */
.L_x_1116:
[----:B------:R-:W2:Y:S02]  /*14af0*/  LDL.LU R9, [R1+0x28] ;  /* 0x0000280001097983 */ /* 0x000ea40000300800 */
        /* <DEDUP_REMOVED lines=8> */
.L_x_1224:
        /* <DEDUP_REMOVED lines=13> */
.L_x_1225:
        /* <DEDUP_REMOVED lines=11> */
.L_x_1122:
        /* <DEDUP_REMOVED lines=59> */
.L_x_1120:
[----:B------:R-:W-:Y:S05]  /*150b0*/  BSYNC B0 ;  /* 0x0000000000007941 */ /* 0x000fea0003800000 */
.L_x_1119:
        /* <DEDUP_REMOVED lines=9> */
[----:B------:R-:W-:-:S05]  /*15150*/  IMAD.IADD R5, R10, 0x1, R9 ;  /* 0x000000010a057824 */ /* 0x000fca00078e0209 */
[----:B------:R-:W-:-:S04]  /*15160*/  LOP3.LUT R5, R5, 0x1, RZ, 0xc0, !PT ;  /* 0x0000000105057812 */ /* 0x000fc800078ec0ff */
[----:B------:R-:W-:Y:S01]  /*15170*/  ISETP.NE.U32.AND P0, PT, R5, 0x1, PT ;  /* 0x000000010500780c */ /* 0x000fe20003f05070 */
[----:B------:R-:W-:-:S12]  /*15180*/  VIADD R5, R10, 0xfffffffe ;  /* 0xfffffffe0a057836 */ /* 0x000fd80000000000 */
        /* <DEDUP_REMOVED lines=33> */
.L_x_1129:
[----:B-1----:R-:W1:Y:S01]  /*153a0*/  S2R R3, SR_CgaCtaId ;  /* 0x0000000000037919 */ /* 0x002e620000008800 */
[----:B------:R-:W-:-:S04]  /*153b0*/  MOV R2, 0x400 ;  /* 0x0000040000027802 */ /* 0x000fc80000000f00 */
[----:B-1----:R-:W-:Y:S02]  /*153c0*/  LEA R2, R3, R2, 0x18 ;  /* 0x0000000203027211 */ /* 0x002fe400078ec0ff */
[----:B------:R-:W-:-:S03]  /*153d0*/  SHF.L.U32 R3, R14, 0x1f, RZ ;  /* 0x0000001f0e037819 */ /* 0x000fc600000006ff */
[----:B------:R-:W-:-:S04]  /*153e0*/  IMAD R2, R15, 0x8, R2 ;  /* 0x000000080f027824 */ /* 0x000fc800078e0202 */
[----:B------:R-:W1:Y:S02]  /*153f0*/  SYNCS.PHASECHK.TRANS64.TRYWAIT P0, [R2+URZ+0x38840], R3 ;  /* 0x03884003020075a7 */ /* 0x000e64000800017f */
[----:B-1----:R-:W-:Y:S05]  /*15400*/  @!P0 BRA `(.L_x_1130) ;  /* 0x0000003400208947 */ /* 0x002fea0003800000 */
.L_x_1226:
        /* <DEDUP_REMOVED lines=11> */
.L_x_1131:
[----:B--2---:R-:W2:Y:S01]  /*154c0*/  LDL R10, [R1] ;  /* 0x00000000010a7983 */ /* 0x004ea20000100800 */
[----:B------:R-:W-:-:S03]  /*154d0*/  MOV R12, 0x400 ;  /* 0x00000400000c7802 */ /* 0x000fc60000000f00 */
[----:B------:R-:W3:Y:S01]  /*154e0*/  LDL R11, [R1+0x10] ;  /* 0x00001000010b7983 */ /* 0x000ee20000100800 */
[----:B------:R-:W4:Y:S01]  /*154f0*/  S2R R13, SR_CgaCtaId ;  /* 0x00000000000d7919 */ /* 0x000f220000008800 */
[----:B------:R-:W-:Y:S01]  /*15500*/  R2UR UR9, R2 ;  /* 0x00000000020972ca */ /* 0x000fe200000e0000 */
[----:B------:R-:W-:Y:S01]  /*15510*/  ULDC.64 UR6, c[0x0][0x198] ;  /* 0x0000660000067ab9 */ /* 0x000fe20000000a00 */
[----:B------:R-:W-:Y:S01]  /*15520*/  R2UR UR12, R4 ;  /* 0x00000000040c72ca */ /* 0x000fe200000e0000 */
[----:B------:R-:W-:Y:S01]  /*15530*/  UIADD3 UR4, UP0, UR6, 0x370, URZ ;  /* 0x0000037006047890 */ /* 0x000fe2000ff1e03f */
[----:B-----5:R-:W-:-:S03]  /*15540*/  R2UR UR13, R6 ;  /* 0x00000000060d72ca */ /* 0x020fc600000e0000 */
[----:B------:R-:W-:Y:S01]  /*15550*/  UIADD3.X UR5, URZ, UR7, URZ, UP0, !UPT ;  /* 0x000000073f057290 */ /* 0x000fe200087fe43f */
[----:B----4-:R-:W-:-:S05]  /*15560*/  LEA R12, R13, R12, 0x18 ;  /* 0x0000000c0d0c7211 */ /* 0x010fca00078ec0ff */
        /* <DEDUP_REMOVED lines=12> */
.L_x_1227:
        /* <DEDUP_REMOVED lines=8> */
.L_x_1133:
[----:B-12---:R-:W2:Y:S01]  /*156b0*/  LDL R3, [R1] ;  /* 0x0000000001037983 */ /* 0x006ea20000100800 */
[----:B------:R-:W-:Y:S01]  /*156c0*/  MOV R10, 0x400 ;  /* 0x00000400000a7802 */ /* 0x000fe20000000f00 */
[----:B------:R-:W-:Y:S01]  /*156d0*/  ULDC.64 UR24, c[0x0][0x198] ;  /* 0x0000660000187ab9 */ /* 0x000fe20000000a00 */
[----:B------:R-:W-:Y:S01]  /*156e0*/  R2UR UR9, R2 ;  /* 0x00000000020972ca */ /* 0x000fe200000e0000 */
[----:B------:R-:W1:Y:S01]  /*156f0*/  S2R R11, SR_CgaCtaId ;  /* 0x00000000000b7919 */ /* 0x000e620000008800 */
        /* <DEDUP_REMOVED lines=14> */
[----:B-1----:R-:W-:-:S05]  /*157e0*/  LEA R10, R11, R10, 0x18 ;  /* 0x0000000a0b0a7211 */ /* 0x002fca00078ec0ff */
        /* <DEDUP_REMOVED lines=14> */
[----:B------:R-:W-:Y:S01]  /*158d0*/  UIADD3 UR17, UR14, 0xc400, URZ ;  /* 0x0000c4000e117890 */ /* 0x000fe2000fffe03f */
[----:B------:R1:W-:Y:S02]  /*158e0*/  UTMALDG.4D [UR8], [UR4], desc[UR6] ;  /* 0x00000608040075b4 */ /* 0x0003e40008019000 */
        /* <DEDUP_REMOVED lines=19> */
.L_x_1128:
[----:B------:R-:W-:Y:S05]  /*15a20*/  BSYNC B2 ;  /* 0x0000000000027941 */ /* 0x000fea0003800000 */
.L_x_1127:
[----:B------:R-:W2:Y:S02]  /*15a30*/  LDL.LU R2, [R1+0x1c] ;  /* 0x00001c0001027983 */ /* 0x000ea40000300800 */
[----:B--2---:R-:W-:-:S07]  /*15a40*/  VIADD R5, R2, 0xfffffffd ;  /* 0xfffffffd02057836 */ /* 0x004fce0000000000 */
.L_x_1126:
[----:B------:R-:W-:Y:S05]  /*15a50*/  BSYNC B1 ;  /* 0x0000000000017941 */ /* 0x000fea0003800000 */
.L_x_1125:
[----:B------:R-:W-:-:S05]  /*15a60*/  IMAD.MOV R9, RZ, RZ, -R9 ;  /* 0x000000ffff097224 */ /* 0x000fca00078e0a09 */
[----:B------:R-:W-:-:S13]  /*15a70*/  ISETP.NE.AND P0, PT, R7, R9, PT ;  /* 0x000000090700720c */ /* 0x000fda0003f05270 */
[----:B------:R-:W-:Y:S05]  /*15a80*/  @!P0 BRA `(.L_x_1124) ;  /* 0x0000001000388947 */ /* 0x000fea0003800000 */
.L_x_1148:
        /* <DEDUP_REMOVED lines=14> */
[----:B------:R-:W1:Y:S02]  /*15b70*/  LDC R11, c[0x0][0x41c] ;  /* 0x00010700ff0b7b82 */ /* 0x000e640000000800 */
[----:B-1----:R-:W-:-:S13]  /*15b80*/  ISETP.NE.AND P0, PT, R11, 0x1, PT ;  /* 0x000000010b00780c */ /* 0x002fda0003f05270 */
[----:B------:R-:W1:Y:S02]  /*15b90*/  @P0 LDC.64 R2, c[0x0][0x420] ;  /* 0x00010800ff020b82 */ /* 0x000e640000000a00 */
[----:B-1----:R-:W-:-:S04]  /*15ba0*/  @P0 IMAD.HI.U32 R6, R5, R2, RZ ;  /* 0x0000000205060227 */ /* 0x002fc800078e00ff */
[----:B------:R-:W-:Y:S01]  /*15bb0*/  IMAD.MOV.U32 R2, RZ, RZ, R5 ;  /* 0x000000ffff027224 */ /* 0x000fe200078e0005 */
[----:B------:R-:W-:Y:S01]  /*15bc0*/  @P0 SHF.R.U32.HI R2, RZ, R3, R6 ;  /* 0x00000003ff020219 */ /* 0x000fe20000011606 */
[----:B------:R-:W-:-:S03]  /*15bd0*/  IMAD R6, R8, UR46, RZ ;  /* 0x0000002e08067c24 */ /* 0x000fc6000f8e02ff */
[----:B------:R-:W-:Y:S01]  /*15be0*/  IADD3 R3, -R2, RZ, RZ ;  /* 0x000000ff02037210 */ /* 0x000fe20007ffe1ff */
[----:B------:R-:W-:-:S04]  /*15bf0*/  IMAD R6, R0, UR47, R6 ;  /* 0x0000002f00067c24 */ /* 0x000fc8000f8e0206 */
[----:B------:R-:W-:Y:S01]  /*15c00*/  IMAD R11, R11, R3, R5 ;  /* 0x000000030b0b7224 */ /* 0x000fe200078e0205 */
[----:B------:R-:W-:-:S03]  /*15c10*/  SHF.R.S32.HI R3, RZ, 0x1f, R2 ;  /* 0x0000001fff037819 */ /* 0x000fc60000011402 */
[----:B------:R-:W-:-:S04]  /*15c20*/  IMAD.WIDE.U32 R2, R0, UR46, R2 ;  /* 0x0000002e00027c25 */ /* 0x000fc8000f8e0002 */
[----:B------:R-:W-:Y:S01]  /*15c30*/  IMAD.IADD R3, R6, 0x1, R3 ;  /* 0x0000000106037824 */ /* 0x000fe200078e0203 */
[----:B------:R-:W-:-:S04]  /*15c40*/  LEA R6, P0, R2, UR38, 0x2 ;  /* 0x0000002602067c11 */ /* 0x000fc8000f8010ff */
[----:B------:R-:W-:-:S05]  /*15c50*/  LEA.HI.X R7, R2, UR39, R3, 0x2, P0 ;  /* 0x0000002702077c11 */ /* 0x000fca00080f1403 */
[----:B------:R1:W5:Y:S04]  /*15c60*/  LDG.E R6, desc[UR54][R6.64] ;  /* 0x0000003606067981 */ /* 0x000368000c1e1900 */
.L_x_1136:
[----:B------:R-:W2:Y:S01]  /*15c70*/  S2R R3, SR_CgaCtaId ;  /* 0x0000000000037919 */ /* 0x000ea20000008800 */
[----:B------:R-:W-:-:S04]  /*15c80*/  MOV R2, 0x400 ;  /* 0x0000040000027802 */ /* 0x000fc80000000f00 */
[----:B--2---:R-:W-:Y:S02]  /*15c90*/  LEA R2, R3, R2, 0x18 ;  /* 0x0000000203027211 */ /* 0x004fe400078ec0ff */
[----:B------:R-:W-:-:S03]  /*15ca0*/  SHF.L.U32 R3, R9, 0x1f, RZ ;  /* 0x0000001f09037819 */ /* 0x000fc600000006ff */
[----:B------:R-:W-:-:S04]  /*15cb0*/  IMAD R2, R10, 0x8, R2 ;  /* 0x000000080a027824 */ /* 0x000fc800078e0202 */
[----:B------:R-:W2:Y:S02]  /*15cc0*/  SYNCS.PHASECHK.TRANS64.TRYWAIT P0, [R2+URZ+0x38840], R3 ;  /* 0x03884003020075a7 */ /* 0x000ea4000800017f */
[----:B--2---:R-:W-:Y:S05]  /*15cd0*/  @!P0 BRA `(.L_x_1137) ;  /* 0x0000002c00148947 */ /* 0x004fea0003800000 */
.L_x_1228:
[----:B-1----:R-:W1:Y:S02]  /*15ce0*/  S2R R7, SR_TID.X ;  /* 0x0000000000077919 */ /* 0x002e640000002100 */
        /* <DEDUP_REMOVED lines=10> */
.L_x_1138:
[----:B------:R-:W3:Y:S01]  /*15d90*/  LDL R12, [R1+0x10] ;  /* 0x00001000010c7983 */ /* 0x000ee20000100800 */
[----:B-1----:R-:W-:Y:S01]  /*15da0*/  MOV R7, 0x400 ;  /* 0x0000040000077802 */ /* 0x002fe20000000f00 */
[----:B------:R-:W1:Y:S01]  /*15db0*/  S2R R13, SR_CgaCtaId ;  /* 0x00000000000d7919 */ /* 0x000e620000008800 */
[----:B------:R-:W-:Y:S01]  /*15dc0*/  R2UR UR9, R2 ;  /* 0x00000000020972ca */ /* 0x000fe200000e0000 */
[----:B------:R-:W-:Y:S01]  /*15dd0*/  ULDC.64 UR6, c[0x0][0x198] ;  /* 0x0000660000067ab9 */ /* 0x000fe20000000a00 */
[----:B------:R-:W-:Y:S01]  /*15de0*/  R2UR UR12, R4 ;  /* 0x00000000040c72ca */ /* 0x000fe200000e0000 */
[----:B------:R-:W-:Y:S01]  /*15df0*/  UIADD3 UR4, UP0, UR6, 0x370, URZ ;  /* 0x0000037006047890 */ /* 0x000fe2000ff1e03f */
[----:B-----5:R-:W-:-:S03]  /*15e00*/  R2UR UR13, R6 ;  /* 0x00000000060d72ca */ /* 0x020fc600000e0000 */
        /* <DEDUP_REMOVED lines=14> */
.L_x_1229:
        /* <DEDUP_REMOVED lines=8> */
.L_x_1140:
[----:B------:R-:W3:Y:S01]  /*15f70*/  S2R R11, SR_CgaCtaId ;  /* 0x00000000000b7919 */ /* 0x000ee20000008800 */
[----:B-12---:R-:W-:Y:S01]  /*15f80*/  MOV R3, 0x400 ;  /* 0x0000040000037802 */ /* 0x006fe20000000f00 */
[----:B------:R-:W-:Y:S01]  /*15f90*/  ULDC.64 UR16, c[0x0][0x198] ;  /* 0x0000660000107ab9 */ /* 0x000fe20000000a00 */
        /* <DEDUP_REMOVED lines=51> */
.L_x_1135:
[----:B------:R-:W-:Y:S05]  /*162d0*/  BSYNC B1 ;  /* 0x0000000000017941 */ /* 0x000fea0003800000 */
.L_x_1134:
[----:B------:R-:W-:Y:S01]  /*162e0*/  VIADD R10, R10, 0x1 ;  /* 0x000000010a0a7836 */ /* 0x000fe20000000000 */
[----:B------:R-:W-:Y:S04]  /*162f0*/  BSSY B1, `(.L_x_1141) ;  /* 0x0000084000017945 */ /* 0x000fe80003800000 */
        /* <DEDUP_REMOVED lines=11> */
[----:B------:R-:W2:Y:S02]  /*163b0*/  LDC R6, c[0x0][0x41c] ;  /* 0x00010700ff067b82 */ /* 0x000ea40000000800 */
[----:B--2---:R-:W-:-:S13]  /*163c0*/  ISETP.NE.AND P0, PT, R6, 0x1, PT ;  /* 0x000000010600780c */ /* 0x004fda0003f05270 */
[----:B------:R-:W2:Y:S02]  /*163d0*/  @P0 LDC.64 R2, c[0x0][0x420] ;  /* 0x00010800ff020b82 */ /* 0x000ea40000000a00 */
[----:B--2---:R-:W-:-:S04]  /*163e0*/  @P0 IMAD.HI.U32 R7, R9, R2, RZ ;  /* 0x0000000209070227 */ /* 0x004fc800078e00ff */
        /* <DEDUP_REMOVED lines=12> */
.L_x_1143:
[----:B------:R-:W3:Y:S01]  /*164b0*/  S2R R3, SR_CgaCtaId ;  /* 0x0000000000037919 */ /* 0x000ee20000008800 */
[----:B------:R-:W-:-:S04]  /*164c0*/  MOV R2, 0x400 ;  /* 0x0000040000027802 */ /* 0x000fc80000000f00 */
[----:B---3--:R-:W-:Y:S02]  /*164d0*/  LEA R2, R3, R2, 0x18 ;  /* 0x0000000203027211 */ /* 0x008fe400078ec0ff */
[----:B------:R-:W-:-:S03]  /*164e0*/  SHF.L.U32 R3, R11, 0x1f, RZ ;  /* 0x0000001f0b037819 */ /* 0x000fc600000006ff */
[----:B------:R-:W-:-:S04]  /*164f0*/  IMAD R2, R12, 0x8, R2 ;  /* 0x000000080c027824 */ /* 0x000fc800078e0202 */
[----:B------:R-:W3:Y:S02]  /*16500*/  SYNCS.PHASECHK.TRANS64.TRYWAIT P0, [R2+URZ+0x38840], R3 ;  /* 0x03884003020075a7 */ /* 0x000ee4000800017f */
[----:B---3--:R-:W-:Y:S05]  /*16510*/  @!P0 BRA `(.L_x_1144) ;  /* 0x00000024002c8947 */ /* 0x008fea0003800000 */
.L_x_1230:
        /* <DEDUP_REMOVED lines=11> */
.L_x_1145:
[----:B--2---:R-:W2:Y:S01]  /*165d0*/  LDL R7, [R1] ;  /* 0x0000000001077983 */ /* 0x004ea20000100800 */
[----:B-1----:R-:W-:-:S03]  /*165e0*/  MOV R11, 0x400 ;  /* 0x00000400000b7802 */ /* 0x002fc60000000f00 */
[----:B------:R-:W4:Y:S01]  /*165f0*/  LDL R10, [R1+0x10] ;  /* 0x00001000010a7983 */ /* 0x000f220000100800 */
        /* <DEDUP_REMOVED lines=8> */
[----:B------:R-:W-:Y:S01]  /*16680*/  UIADD3 UR9, UR9, 0x38830, URZ ;  /* 0x0003883009097890 */ /* 0x000fe2000fffe03f */
[----:B------:R-:W-:Y:S01]  /*16690*/  UMOV UR6, 0x0 ;  /* 0x0000000000067882 */ /* 0x000fe20000000000 */
[----:B------:R-:W-:Y:S01]  /*166a0*/  UMOV UR7, 0x14f00000 ;  /* 0x14f0000000077882 */ /* 0x000fe20000000000 */
[----:B------:R-:W-:Y:S01]  /*166b0*/  UMOV UR10, URZ ;  /* 0x0000003f000a7c82 */ /* 0x000fe20008000000 */
[----:B--2---:R-:W-:-:S04]  /*166c0*/  LEA R7, R7, R11, 0xd ;  /* 0x0000000b07077211 */ /* 0x004fc800078e68ff */
[----:B------:R-:W-:Y:S01]  /*166d0*/  R2UR UR8, R7 ;  /* 0x00000000070872ca */ /* 0x000fe200000e0000 */
[----:B----4-:R-:W-:-:S05]  /*166e0*/  IMAD R9, R9, 0x40, R10 ;  /* 0x0000004009097824 */ /* 0x010fca00078e020a */
[----:B------:R-:W-:-:S07]  /*166f0*/  R2UR UR11, R9 ;  /* 0x00000000090b72ca */ /* 0x000fce00000e0000 */
[----:B------:R-:W-:-:S09]  /*16700*/  UIADD3 UR8, UR8, 0x22400, URZ ;  /* 0x0002240008087890 */ /* 0x000fd2000fffe03f */
[----:B------:R1:W-:Y:S01]  /*16710*/  UTMALDG.4D [UR8], [UR4], desc[UR6] ;  /* 0x00000608040075b4 */ /* 0x0003e20008019000 */
[----:B------:R-:W2:Y:S02]  /*16720*/  SYNCS.PHASECHK.TRANS64.TRYWAIT P1, [R2+URZ+0x38860], R3 ;  /* 0x03886003020075a7 */ /* 0x000ea4000802017f */
[----:B-12---:R-:W-:Y:S05]  /*16730*/  @!P1 BRA `(.L_x_1146) ;  /* 0x0000002000b89947 */ /* 0x006fea0003800000 */
.L_x_1231:
        /* <DEDUP_REMOVED lines=8> */
.L_x_1147:
[----:B-1-3--:R-:W2:Y:S01]  /*167c0*/  LDL R3, [R1] ;  /* 0x0000000001037983 */ /* 0x00aea20000100800 */
        /* <DEDUP_REMOVED lines=54> */
.L_x_1142:
[----:B------:R-:W-:Y:S05]  /*16b30*/  BSYNC B1 ;  /* 0x0000000000017941 */ /* 0x000fea0003800000 */
.L_x_1141:
[C---:B------:R-:W-:Y:S01]  /*16b40*/  ISETP.GT.AND P0, PT, R5.reuse, 0x1, PT ;  /* 0x000000010500780c */ /* 0x040fe20003f04270 */
[----:B------:R-:W-:-:S12]  /*16b50*/  VIADD R5, R5, 0xfffffffe ;  /* 0xfffffffe05057836 */ /* 0x000fd80000000000 */
[----:B------:R-:W-:Y:S05]  /*16b60*/  @P0 BRA `(.L_x_1148) ;  /* 0xffffffec00c80947 */ /* 0x000fea000383ffff */
.L_x_1124:
[----:B------:R-:W-:Y:S05]  /*16b70*/  BSYNC B0 ;  /* 0x0000000000007941 */ /* 0x000fea0003800000 */
.L_x_1123:
        /* <DEDUP_REMOVED lines=12> */
[----:B------:R-:W-:Y:S02]  /*16c40*/  VOTEU.ANY UR4, UPT, PT ;  /* 0x0000000000047886 */ /* 0x000fe400038e0100 */
        /* <DEDUP_REMOVED lines=12> */
.L_x_1150:
[----:B------:R-:W-:Y:S05]  /*16d10*/  BSYNC B0 ;  /* 0x0000000000007941 */ /* 0x000fea0003800000 */
.L_x_1149:
[----:B--2---:R-:W2:Y:S02]  /*16d20*/  LDL.LU R2, [R1+0x8] ;  /* 0x0000080001027983 */ /* 0x004ea40000300800 */
[----:B--2---:R-:W-:-:S05]  /*16d30*/  LOP3.LUT R2, R2, R0, RZ, 0x3c, !PT ;  /* 0x0000000002027212 */ /* 0x004fca00078e3cff */
[----:B------:R2:W-:Y:S02]  /*16d40*/  STL [R1+0x8], R2 ;  /* 0x0000080201007387 */ /* 0x0005e40000100800 */
.L_x_1105:
[----:B------:R-:W-:Y:S05]  /*16d50*/  BSYNC B6 ;  /* 0x0000000000067941 */ /* 0x000fea0003800000 */
.L_x_1103:
[----:B------:R-:W-:-:S03]  /*16d60*/  UMOV UR4, 0xffffffff ;  /* 0xffffffff00047882 */ /* 0x000fc60000000000 */
[----:B------:R-:W-:Y:S05]  /*16d70*/  BRA.DIV UR4, `(.L_x_1151) ;  /* 0x0000001e043c7947 */ /* 0x000fea000b800000 */
[----:B------:R3:W4:Y:S04]  /*16d80*/  SHFL.IDX PT, R4, R16, RZ, 0x1f ;  /* 0x00001fff10047589 */ /* 0x00072800000e0000 */
[----:B------:R3:W0:Y:S02]  /*16d90*/  SHFL.IDX PT, R6, R16, 0x1, 0x1f ;  /* 0x00201f0010067f89 */ /* 0x00062400000e0000 */
.L_x_1235:
[----:B------:R-:W0:Y:S01]  /*16da0*/  S2R R0, SR_TID.X ;  /* 0x0000000000007919 */ /* 0x000e220000002100 */
        /* <DEDUP_REMOVED lines=10> */
[----:B0-----:R-:W-:-:S05]  /*16e50*/  IMAD.WIDE R2, R5, 0x4, R2 ;  /* 0x0000000405027825 */ /* 0x001fca00078e0202 */
[----:B------:R0:W5:Y:S02]  /*16e60*/  LDG.E R17, desc[UR54][R2.64] ;  /* 0x0000003602117981 */ /* 0x000164000c1e1900 */
.L_x_1153:
[----:B------:R-:W-:Y:S05]  /*16e70*/  BSYNC B0 ;  /* 0x0000000000007941 */ /* 0x000fea0003800000 */
.L_x_1152:
        /* <DEDUP_REMOVED lines=19> */
[----:B------:R-:W2:Y:S02]  /*16fb0*/  SHFL.UP PT, R14, R7, 0x10, RZ ;  /* 0x06000000070e7989 */ /* 0x000ea400000e00ff */
[----:B--2---:R-:W-:-:S05]  /*16fc0*/  SEL R2, R14, RZ, P0 ;  /* 0x000000ff0e027207 */ /* 0x004fca0000000000 */
[----:B------:R-:W-:-:S05]  /*16fd0*/  IMAD.IADD R2, R7, 0x1, R2 ;  /* 0x0000000107027824 */ /* 0x000fca00078e0202 */
[----:B------:R0:W2:Y:S02]  /*16fe0*/  SHFL.IDX PT, R14, R2, 0x1f, 0x1f ;  /* 0x03e01f00020e7f89 */ /* 0x0000a400000e0000 */
.L_x_1243:
[----:B------:R-:W-:Y:S02]  /*16ff0*/  ULDC UR4, c[0x0][0xd10] ;  /* 0x0003440000047ab9 */ /* 0x000fe40000000800 */
[----:B---3--:R-:W-:-:S04]  /*17000*/  IMAD.U32 R16, RZ, RZ, UR4 ;  /* 0x00000004ff107e24 */ /* 0x008fc8000f8e00ff */
[----:B--2---:R-:W-:-:S05]  /*17010*/  IMAD R3, R14, R16, RZ ;  /* 0x000000100e037224 */ /* 0x004fca00078e02ff */
[----:B------:R-:W-:-:S04]  /*17020*/  IADD3 R6, R6, R3, RZ ;  /* 0x0000000306067210 */ /* 0x000fc80007ffe0ff */
[----:B----4-:R-:W-:-:S13]  /*17030*/  ISETP.GT.AND P0, PT, R6, R4, PT ;  /* 0x000000040600720c */ /* 0x010fda0003f04270 */
[----:B------:R-:W-:Y:S05]  /*17040*/  @P0 BRA `(.L_x_1155) ;  /* 0x0000000000b40947 */ /* 0x000fea0003800000 */
[----:B------:R-:W2:Y:S02]  /*17050*/  LDC R0, c[0x0][0xd14] ;  /* 0x00034500ff007b82 */ /* 0x000ea40000000800 */
.L_x_1160:
[----:B------:R-:W-:-:S05]  /*17060*/  VIADD R19, R19, 0x1f ;  /* 0x0000001f13137836 */ /* 0x000fca0000000000 */
        /* <DEDUP_REMOVED lines=13> */
.L_x_1158:
[----:B------:R-:W-:Y:S05]  /*17140*/  BSYNC B0 ;  /* 0x0000000000007941 */ /* 0x000fea0003800000 */
.L_x_1157:
[----:B------:R-:W-:-:S03]  /*17150*/  UMOV UR4, 0xffffffff ;  /* 0xffffffff00047882 */ /* 0x000fc60000000000 */
[----:B------:R-:W-:Y:S05]  /*17160*/  BRA.DIV UR4, `(.L_x_1159) ;  /* 0x0000001e045c7947 */ /* 0x000fea000b800000 */
[----:B-----5:R-:W0:Y:S01]  /*17170*/  SHFL.UP PT, R14, R17, 0x1, RZ ;  /* 0x04200000110e7989 */ /* 0x020e2200000e00ff */
[C---:B------:R-:W-:Y:S02]  /*17180*/  ISETP.NE.AND P0, PT, R7.reuse, RZ, PT ;  /* 0x000000ff0700720c */ /* 0x040fe40003f05270 */
[C---:B------:R-:W-:Y:S02]  /*17190*/  ISETP.GE.U32.AND P1, PT, R7.reuse, 0x2, PT ;  /* 0x000000020700780c */ /* 0x040fe40003f26070 */
        /* <DEDUP_REMOVED lines=18> */
.L_x_1251:
[----:B------:R-:W-:Y:S02]  /*172c0*/  ULDC UR4, c[0x0][0xd10] ;  /* 0x0003440000047ab9 */ /* 0x000fe40000000800 */
[----:B------:R-:W-:-:S04]  /*172d0*/  IMAD.U32 R16, RZ, RZ, UR4 ;  /* 0x00000004ff107e24 */ /* 0x000fc8000f8e00ff */
[----:B--2---:R-:W-:-:S04]  /*172e0*/  IMAD R3, R14, R16, RZ ;  /* 0x000000100e037224 */ /* 0x004fc800078e02ff */
[----:B------:R-:W-:-:S05]  /*172f0*/  IMAD.IADD R6, R3, 0x1, R6 ;  /* 0x0000000103067824 */ /* 0x000fca00078e0206 */
[----:B------:R-:W-:-:S13]  /*17300*/  ISETP.GT.AND P0, PT, R6, R4, PT ;  /* 0x000000040600720c */ /* 0x000fda0003f04270 */
[----:B------:R-:W-:Y:S05]  /*17310*/  @!P0 BRA `(.L_x_1160) ;  /* 0xfffffffc00508947 */ /* 0x000fea000383ffff */
.L_x_1155:
        /* <DEDUP_REMOVED lines=8> */
.L_x_1255:
[----:B------:R-:W-:Y:S01]  /*173a0*/  ISETP.NE.AND P0, PT, R3, RZ, PT ;  /* 0x000000ff0300720c */ /* 0x000fe20003f05270 */
[----:B------:R-:W-:-:S12]  /*173b0*/  IMAD.MOV.U32 R14, RZ, RZ, RZ ;  /* 0x000000ffff0e7224 */ /* 0x000fd800078e00ff */
[----:B------:R-:W-:Y:S05]  /*173c0*/  @!P0 BRA `(.L_x_1162) ;  /* 0x0000000000108947 */ /* 0x000fea0003800000 */
[----:B------:R-:W-:Y:S01]  /*173d0*/  UMOV UR4, 0xffffffff ;  /* 0xffffffff00047882 */ /* 0x000fe20000000000 */
[----:B-1----:R-:W-:Y:S02]  /*173e0*/  VIADD R12, R5, 0xffffffff ;  /* 0xffffffff050c7836 */ /* 0x002fe40000000000 */
[----:B------:R-:W-:Y:S05]  /*173f0*/  BRA.DIV UR4, `(.L_x_1163) ;  /* 0x0000001e04d47947 */ /* 0x000fea000b800000 */
[----:B------:R4:W1:Y:S02]  /*17400*/  SHFL.IDX PT, R14, R2, R12, 0x1f ;  /* 0x00001f0c020e7589 */ /* 0x00086400000e0000 */
.L_x_1162:
[----:B-1----:R-:W-:Y:S01]  /*17410*/  IMAD R16, R14, R16, R6 ;  /* 0x000000100e107224 */ /* 0x002fe200078e0206 */
[-C--:B---3--:R-:W-:Y:S01]  /*17420*/  IABS R6, R17.reuse ;  /* 0x0000001100067213 */ /* 0x088fe20000000000 */
[----:B0---4-:R-:W-:Y:S01]  /*17430*/  IMAD.MOV.U32 R2, RZ, RZ, RZ ;  /* 0x000000ffff027224 */ /* 0x011fe200078e00ff */
[----:B------:R-:W-:Y:S01]  /*17440*/  IABS R8, R17 ;  /* 0x0000001100087213 */ /* 0x000fe20000000000 */
[----:B------:R-:W-:Y:S01]  /*17450*/  IMAD.IADD R4, R4, 0x1, -R16 ;  /* 0x0000000104047824 */ /* 0x000fe200078e0a10 */
[----:B------:R-:W0:Y:S01]  /*17460*/  I2F.RP R7, R6 ;  /* 0x0000000600077306 */ /* 0x000e220000209400 */
[----:B------:R-:W-:Y:S02]  /*17470*/  IMAD.IADD R19, R5, 0x1, R19 ;  /* 0x0000000105137824 */ /* 0x000fe400078e0213 */
[----:B------:R-:W-:-:S05]  /*17480*/  IMAD.MOV R8, RZ, RZ, -R8 ;  /* 0x000000ffff087224 */ /* 0x000fca00078e0a08 */
[----:B0-----:R-:W0:Y:S02]  /*17490*/  MUFU.RCP R7, R7 ;  /* 0x0000000700077308 */ /* 0x001e240000001000 */
[----:B0-----:R-:W-:-:S06]  /*174a0*/  VIADD R9, R7, 0xffffffe ;  /* 0x0ffffffe07097836 */ /* 0x001fcc0000000000 */
[----:B------:R-:W0:Y:S02]  /*174b0*/  F2I.FTZ.U32.TRUNC.NTZ R3, R9 ;  /* 0x0000000900037305 */ /* 0x000e24000021f000 */
[----:B0-----:R-:W-:-:S05]  /*174c0*/  IADD3 R11, RZ, -R3, RZ ;  /* 0x80000003ff0b7210 */ /* 0x001fca0007ffe0ff */
[----:B------:R-:W-:-:S04]  /*174d0*/  IMAD R11, R11, R6, RZ ;  /* 0x000000060b0b7224 */ /* 0x000fc800078e02ff */
[----:B------:R-:W-:Y:S01]  /*174e0*/  IMAD.HI.U32 R2, R3, R11, R2 ;  /* 0x0000000b03027227 */ /* 0x000fe200078e0002 */
[----:B------:R-:W-:-:S05]  /*174f0*/  IABS R3, R4 ;  /* 0x0000000400037213 */ /* 0x000fca0000000000 */
        /* <DEDUP_REMOVED lines=16> */
.L_x_1156:
[----:B------:R-:W-:Y:S01]  /*17600*/  UMOV UR4, URZ ;  /* 0x0000003f00047c82 */ /* 0x000fe20008000000 */
[----:B------:R-:W-:Y:S01]  /*17610*/  UMOV UR5, URZ ;  /* 0x0000003f00057c82 */ /* 0x000fe20008000000 */
[----:B------:R-:W-:Y:S01]  /*17620*/  ULDC UR6, c[0x0][0xd14] ;  /* 0x0003450000067ab9 */ /* 0x000fe20000000800 */
[----:B------:R-:W-:Y:S02]  /*17630*/  IMAD.MOV.U32 R16, RZ, RZ, R4 ;  /* 0x000000ffff107224 */ /* 0x000fe400078e0004 */
[----:B------:R-:W-:Y:S02]  /*17640*/  IMAD.U32 R17, RZ, RZ, UR4 ;  /* 0x00000004ff117e24 */ /* 0x000fe4000f8e00ff */
[----:B------:R-:W-:Y:S02]  /*17650*/  IMAD.U32 R18, RZ, RZ, UR5 ;  /* 0x00000005ff127e24 */ /* 0x000fe4000f8e00ff */
[----:B------:R-:W-:-:S07]  /*17660*/  IMAD.U32 R19, RZ, RZ, UR6 ;  /* 0x00000006ff137e24 */ /* 0x000fce000f8e00ff */
.L_x_1164:
        /* <DEDUP_REMOVED lines=12> */
.L_x_1083:
[----:B0-----:R-:W4:Y:S01]  /*17730*/  LDL.LU R0, [R1+0x28] ;  /* 0x0000280001007983 */ /* 0x001f220000300800 */
[----:B--2---:R-:W0:Y:S01]  /*17740*/  S2R R5, SR_CgaCtaId ;  /* 0x0000000000057919 */ /* 0x004e220000008800 */
[----:B----4-:R-:W-:-:S04]  /*17750*/  IADD3 R0, R0, 0x1, RZ ;  /* 0x0000000100007810 */ /* 0x010fc80007ffe0ff */
        /* <DEDUP_REMOVED lines=8> */
.L_x_1258:
[----:B------:R-:W-:-:S03]  /*177e0*/  UMOV UR4, 0xffffffff ;  /* 0xffffffff00047882 */ /* 0x000fc60000000000 */
[----:B------:R-:W-:Y:S05]  /*177f0*/  BRA.DIV UR4, `(.L_x_1167) ;  /* 0x0000001e040c7947 */ /* 0x000fea000b800000 */
[----:B------:R-:W2:Y:S02]  /*17800*/  S2R R2, SR_TID.X ;  /* 0x0000000000027919 */ /* 0x000ea40000002100 */
[----:B--2---:R-:W-:-:S04]  /*17810*/  SHF.R.U32.HI R2, RZ, 0x5, R2 ;  /* 0x00000005ff027819 */ /* 0x004fc80000011602 */
[----:B------:R-:W-:-:S05]  /*17820*/  LOP3.LUT R2, R2, 0x3, RZ, 0xc0, !PT ;  /* 0x0000000302027812 */ /* 0x000fca00078ec0ff */
[----:B------:R2:W3:Y:S02]  /*17830*/  SHFL.IDX PT, R14, R2, RZ, 0x1f ;  /* 0x00001fff020e7589 */ /* 0x0004e400000e0000 */
.L_x_1261:
[----:B---3--:R-:W-:-:S13]  /*17840*/  ISETP.NE.AND P0, PT, R14, RZ, PT ;  /* 0x000000ff0e00720c */ /* 0x008fda0003f05270 */
[----:B------:R-:W-:Y:S05]  /*17850*/  @P0 BRA `(.L_x_958) ;  /* 0x0000000000940947 */ /* 0x000fea0003800000 */
[----:B------:R-:W-:-:S03]  /*17860*/  UMOV UR4, 0xffffffff ;  /* 0xffffffff00047882 */ /* 0x000fc60000000000 */
[----:B------:R-:W-:Y:S05]  /*17870*/  BRA.DIV UR4, `(.L_x_1168) ;  /* 0x0000001e04207947 */ /* 0x000fea000b800000 */
[----:B------:R-:W-:-:S13]  /*17880*/  ELECT P6, URZ, PT ;  /* 0x00000000003f782f */ /* 0x000fda00038c0000 */
.L_x_1264:
[----:B------:R-:W-:Y:S05]  /*17890*/  @!P6 BRA `(.L_x_958) ;  /* 0x000000000084e947 */ /* 0x000fea0003800000 */
[----:B--2---:R-:W2:Y:S02]  /*178a0*/  LDL.LU R2, [R1+0x3c] ;  /* 0x00003c0001027983 */ /* 0x004ea40000300800 */
[----:B--2---:R-:W-:-:S04]  /*178b0*/  LOP3.LUT R2, R2, 0x2, RZ, 0xfc, !PT ;  /* 0x0000000202027812 */ /* 0x004fc800078efcff */
[----:B------:R-:W-:-:S13]  /*178c0*/  ISETP.NE.AND P2, PT, R2, 0x3, PT ;  /* 0x000000030200780c */ /* 0x000fda0003f45270 */
[----:B------:R-:W-:Y:S05]  /*178d0*/  @!P2 BRA `(.L_x_1169) ;  /* 0x000000000004a947 */ /* 0x000fea0003800000 */
[----:B------:R-:W-:Y:S01]  /*178e0*/  BPT.TRAP 0x1 ;  /* 0x000000040000795c */ /* 0x000fe20000300000 */
.L_x_1169:
        /* <DEDUP_REMOVED lines=14> */
.L_x_1265:
[----:B------:R-:W2:Y:S02]  /*179d0*/  SYNCS.PHASECHK.TRANS64.TRYWAIT P0, [R7+URZ], R2 ;  /* 0x00000002070075a7 */ /* 0x000ea4000800017f */
[----:B--2---:R-:W-:Y:S05]  /*179e0*/  @!P0 BRA `(.L_x_1171) ;  /* 0x0000001800f88947 */ /* 0x004fea0003800000 */
.L_x_1266:
[----:B------:R-:W-:Y:S05]  /*179f0*/  @!P2 BRA `(.L_x_1172) ;  /* 0x000000000004a947 */ /* 0x000fea0003800000 */
[----:B------:R-:W-:Y:S01]  /*17a00*/  BPT.TRAP 0x1 ;  /* 0x000000040000795c */ /* 0x000fe20000300000 */
.L_x_1172:
[----:B------:R-:W3:Y:S01]  /*17a10*/  LDL.LU R4, [R1] ;  /* 0x0000000001047983 */ /* 0x000ee20000300800 */
[----:B------:R-:W-:-:S04]  /*17a20*/  VIADD R0, R0, 0x38860 ;  /* 0x0003886000007836 */ /* 0x000fc80000000000 */
[----:B---3--:R-:W-:-:S04]  /*17a30*/  IMAD R4, R4, 0x8, R0 ;  /* 0x0000000804047824 */ /* 0x008fc800078e0200 */
[----:B------:R-:W3:Y:S02]  /*17a40*/  SYNCS.PHASECHK.TRANS64.TRYWAIT P0, [R4+URZ], R5 ;  /* 0x00000005040075a7 */ /* 0x000ee4000800017f */
[----:B---3--:R-:W-:Y:S05]  /*17a50*/  @!P0 BRA `(.L_x_1173) ;  /* 0x0000001800f08947 */ /* 0x008fea0003800000 */
.L_x_1267:
[----:B------:R-:W-:-:S07]  /*17a60*/  IMAD R3, R3, 0x8, R0 ;  /* 0x0000000803037824 */ /* 0x000fce00078e0200 */
.L_x_1174:
[----:B----4-:R4:W0:Y:S02]  /*17a70*/  SYNCS.PHASECHK.TRANS64.TRYWAIT P0, [R3+URZ], R2 ;  /* 0x00000002030075a7 */ /* 0x010824000800017f */
[----:B0-----:R-:W-:Y:S05]  /*17a80*/  @!P0 NANOSLEEP.SYNCS 0x989680 ;  /* 0x009896800000895d */ /* 0x001fea0003900000 */
[----:B------:R-:W0:Y:S02]  /*17a90*/  @!P0 SYNCS.PHASECHK.TRANS64 P0, [R3+URZ], R2 ;  /* 0x00000002030085a7 */ /* 0x000e24000800007f */
[----:B0-----:R-:W-:Y:S05]  /*17aa0*/  @!P0 BRA `(.L_x_1174) ;  /* 0xfffffffc00f08947 */ /* 0x001fea000383ffff */
.L_x_958:
[----:B------:R-:W-:Y:S05]  /*17ab0*/  BSYNC B8 ;  /* 0x0000000000087941 */ /* 0x000fea0003800000 */
.L_x_955:
[----:B------:R-:W-:Y:S05]  /*17ac0*/  EXIT ;  /* 0x000000000000794d */ /* 0x000fea0003800000 */
.L_x_974:
[----:B0-----:R0:W1:Y:S02]  /*17ad0*/  SYNCS.PHASECHK.TRANS64.TRYWAIT P5, [R72+URZ+0x38890], R59 ;  /* 0x0388903b480075a7 */ /* 0x00106400080a017f */
[----:B-1----:R-:W-:Y:S05]  /*17ae0*/  @!P5 NANOSLEEP.SYNCS 0x989680 ;  /* 0x009896800000d95d */ /* 0x002fea0003900000 */
[----:B------:R-:W1:Y:S02]  /*17af0*/  @!P5 SYNCS.PHASECHK.TRANS64 P5, [R72+URZ+0x38890], R59 ;  /* 0x0388903b4800d5a7 */ /* 0x000e6400080a007f */
[----:B-1----:R-:W-:Y:S05]  /*17b00*/  @!P5 BRA `(.L_x_974) ;  /* 0xfffffffc00f0d947 */ /* 0x002fea000383ffff */
[----:B------:R-:W-:Y:S05]  /*17b10*/  BRA `(.L_x_1175) ;  /* 0xfffffea800d87947 */ /* 0x000fea000383ffff */
.L_x_984:
[----:B0-----:R0:W1:Y:S02]  /*17b20*/  SYNCS.PHASECHK.TRANS64.TRYWAIT P5, [R72+URZ+0x38890], R59 ;  /* 0x0388903b480075a7 */ /* 0x00106400080a017f */
[----:B-1----:R-:W-:Y:S05]  /*17b30*/  @!P5 NANOSLEEP.SYNCS 0x989680 ;  /* 0x009896800000d95d */ /* 0x002fea0003900000 */
[----:B------:R-:W1:Y:S02]  /*17b40*/  @!P5 SYNCS.PHASECHK.TRANS64 P5, [R72+URZ+0x38890], R59 ;  /* 0x0388903b4800d5a7 */ /* 0x000e6400080a007f */
[----:B-1----:R-:W-:Y:S05]  /*17b50*/  @!P5 BRA `(.L_x_984) ;  /* 0xfffffffc00f0d947 */ /* 0x002fea000383ffff */
[----:B------:R-:W-:Y:S05]  /*17b60*/  BRA `(.L_x_1176) ;  /* 0xfffffeb400507947 */ /* 0x000fea000383ffff */
.L_x_989:
[----:B0-----:R0:W1:Y:S02]  /*17b70*/  SYNCS.PHASECHK.TRANS64.TRYWAIT P5, [R72+URZ+0x38890], R59 ;  /* 0x0388903b480075a7 */ /* 0x00106400080a017f */
[----:B-1----:R-:W-:Y:S05]  /*17b80*/  @!P5 NANOSLEEP.SYNCS 0x989680 ;  /* 0x009896800000d95d */ /* 0x002fea0003900000 */
[----:B------:R-:W1:Y:S02]  /*17b90*/  @!P5 SYNCS.PHASECHK.TRANS64 P5, [R72+URZ+0x38890], R59 ;  /* 0x0388903b4800d5a7 */ /* 0x000e6400080a007f */
[----:B-1----:R-:W-:Y:S05]  /*17ba0*/  @!P5 BRA `(.L_x_989) ;  /* 0xfffffffc00f0d947 */ /* 0x002fea000383ffff */
[----:B------:R-:W-:Y:S05]  /*17bb0*/  BRA `(.L_x_1177) ;  /* 0xfffffebc00807947 */ /* 0x000fea000383ffff */
.L_x_993:
[----:B----4-:R4:W0:Y:S02]  /*17bc0*/  SYNCS.PHASECHK.TRANS64.TRYWAIT P5, [R72+URZ+0x388b0], R59 ;  /* 0x0388b03b480075a7 */ /* 0x01082400080a017f */
[----:B0-----:R-:W-:Y:S05]  /*17bd0*/  @!P5 NANOSLEEP.SYNCS 0x989680 ;  /* 0x009896800000d95d */ /* 0x001fea0003900000 */
[----:B------:R-:W0:Y:S02]  /*17be0*/  @!P5 SYNCS.PHASECHK.TRANS64 P5, [R72+URZ+0x388b0], R59 ;  /* 0x0388b03b4800d5a7 */ /* 0x000e2400080a007f */
[----:B0-----:R-:W-:Y:S05]  /*17bf0*/  @!P5 BRA `(.L_x_993) ;  /* 0xfffffffc00f0d947 */ /* 0x001fea000383ffff */
[----:B------:R-:W-:Y:S05]  /*17c00*/  BRA `(.L_x_1178) ;  /* 0xfffffebc00fc7947 */ /* 0x000fea000383ffff */
.L_x_1018:
        /* <DEDUP_REMOVED lines=8> */
.L_x_1180:
[----:B------:R-:W-:Y:S05]  /*17c90*/  BSYNC B1 ;  /* 0x0000000000017941 */ /* 0x000fea0003800000 */
.L_x_1179:
[----:B------:R-:W-:Y:S05]  /*17ca0*/  BRA `(.L_x_1181) ;  /* 0xfffffeec002c7947 */ /* 0x000fea000383ffff */
.L_x_1019:
        /* <DEDUP_REMOVED lines=8> */
.L_x_1183:
[----:B------:R-:W-:Y:S05]  /*17d30*/  BSYNC B1 ;  /* 0x0000000000017941 */ /* 0x000fea0003800000 */
.L_x_1182:
[----:B------:R-:W-:Y:S05]  /*17d40*/  BRA `(.L_x_1184) ;  /* 0xfffffeec00107947 */ /* 0x000fea000383ffff */
.L_x_1020:
        /* <DEDUP_REMOVED lines=8> */
.L_x_1186:
[----:B------:R-:W-:Y:S05]  /*17dd0*/  BSYNC B1 ;  /* 0x0000000000017941 */ /* 0x000fea0003800000 */
.L_x_1185:
[----:B------:R-:W-:Y:S05]  /*17de0*/  BRA `(.L_x_1187) ;  /* 0xfffffee800f47947 */ /* 0x000fea000383ffff */
.L_x_1021:
        /* <DEDUP_REMOVED lines=8> */
.L_x_1189:
[----:B------:R-:W-:Y:S05]  /*17e70*/  BSYNC B1 ;  /* 0x0000000000017941 */ /* 0x000fea0003800000 */
.L_x_1188:
[----:B------:R-:W-:Y:S05]  /*17e80*/  BRA `(.L_x_1190) ;  /* 0xfffffee800d87947 */ /* 0x000fea000383ffff */
.L_x_1023:
[----:B0-----:R0:W1:Y:S02]  /*17e90*/  SYNCS.PHASECHK.TRANS64.TRYWAIT P0, [R2+URZ+0x38800], R9 ;  /* 0x03880009020075a7 */ /* 0x001064000800017f */
[----:B-1----:R-:W-:Y:S05]  /*17ea0*/  @!P0 NANOSLEEP.SYNCS 0x989680 ;  /* 0x009896800000895d */ /* 0x002fea0003900000 */
[----:B------:R-:W1:Y:S02]  /*17eb0*/  @!P0 SYNCS.PHASECHK.TRANS64 P0, [R2+URZ+0x38800], R9 ;  /* 0x03880009020085a7 */ /* 0x000e64000800007f */
[----:B-1----:R-:W-:Y:S05]  /*17ec0*/  @!P0 BRA `(.L_x_1023) ;  /* 0xfffffffc00f08947 */ /* 0x002fea000383ffff */
[----:B------:R-:W-:Y:S05]  /*17ed0*/  BRA `(.L_x_1191) ;  /* 0xfffffeec00387947 */ /* 0x000fea000383ffff */
.L_x_1031:
        /* <DEDUP_REMOVED lines=8> */
.L_x_1193:
[----:B------:R-:W-:Y:S05]  /*17f60*/  BSYNC B1 ;  /* 0x0000000000017941 */ /* 0x000fea0003800000 */
.L_x_1192:
[----:B------:R-:W-:Y:S05]  /*17f70*/  BRA `(.L_x_1194) ;  /* 0xfffffef800047947 */ /* 0x000fea000383ffff */
.L_x_1032:
        /* <DEDUP_REMOVED lines=8> */
.L_x_1196:
[----:B------:R-:W-:Y:S05]  /*18000*/  BSYNC B1 ;  /* 0x0000000000017941 */ /* 0x000fea0003800000 */
.L_x_1195:
[----:B------:R-:W-:Y:S05]  /*18010*/  BRA `(.L_x_1197) ;  /* 0xfffffef400e87947 */ /* 0x000fea000383ffff */
.L_x_1033:
        /* <DEDUP_REMOVED lines=8> */
.L_x_1199:
[----:B------:R-:W-:Y:S05]  /*180a0*/  BSYNC B1 ;  /* 0x0000000000017941 */ /* 0x000fea0003800000 */
.L_x_1198:
[----:B------:R-:W-:Y:S05]  /*180b0*/  BRA `(.L_x_1200) ;  /* 0xfffffef400cc7947 */ /* 0x000fea000383ffff */
.L_x_1034:
        /* <DEDUP_REMOVED lines=8> */
.L_x_1202:
[----:B------:R-:W-:Y:S05]  /*18140*/  BSYNC B1 ;  /* 0x0000000000017941 */ /* 0x000fea0003800000 */
.L_x_1201:
[----:B------:R-:W-:Y:S05]  /*18150*/  BRA `(.L_x_1203) ;  /* 0xfffffef400b07947 */ /* 0x000fea000383ffff */
.L_x_1036:
[----:B0-----:R0:W1:Y:S02]  /*18160*/  SYNCS.PHASECHK.TRANS64.TRYWAIT P1, [R2+URZ+0x38800], R9 ;  /* 0x03880009020075a7 */ /* 0x001064000802017f */
[----:B-1----:R-:W-:Y:S05]  /*18170*/  @!P1 NANOSLEEP.SYNCS 0x989680 ;  /* 0x009896800000995d */ /* 0x002fea0003900000 */
[----:B------:R-:W1:Y:S02]  /*18180*/  @!P1 SYNCS.PHASECHK.TRANS64 P1, [R2+URZ+0x38800], R9 ;  /* 0x03880009020095a7 */ /* 0x000e64000802007f */
[----:B-1----:R-:W-:Y:S05]  /*18190*/  @!P1 BRA `(.L_x_1036) ;  /* 0xfffffffc00f09947 */ /* 0x002fea000383ffff */
[----:B------:R-:W-:Y:S05]  /*181a0*/  BRA `(.L_x_1204) ;  /* 0xfffffef800107947 */ /* 0x000fea000383ffff */
.L_x_1042:
[----:B0-----:R0:W1:Y:S02]  /*181b0*/  SYNCS.PHASECHK.TRANS64.TRYWAIT P1, [R20+URZ+0x38830], R13 ;  /* 0x0388300d140075a7 */ /* 0x001064000802017f */
[----:B-1----:R-:W-:Y:S05]  /*181c0*/  @!P1 NANOSLEEP.SYNCS 0x989680 ;  /* 0x009896800000995d */ /* 0x002fea0003900000 */
[----:B------:R-:W1:Y:S02]  /*181d0*/  @!P1 SYNCS.PHASECHK.TRANS64 P1, [R20+URZ+0x38830], R13 ;  /* 0x0388300d140095a7 */ /* 0x000e64000802007f */
[----:B-1----:R-:W-:Y:S05]  /*181e0*/  @!P1 BRA `(.L_x_1042) ;  /* 0xfffffffc00f09947 */ /* 0x002fea000383ffff */
[----:B------:R-:W-:Y:S05]  /*181f0*/  BRA `(.L_x_1041) ;  /* 0xffffff0400207947 */ /* 0x000fea000383ffff */
.L_x_1044:
[----:B-1----:R1:W2:Y:S02]  /*18200*/  SYNCS.PHASECHK.TRANS64.TRYWAIT P1, [R2+URZ+0x38810], R3 ;  /* 0x03881003020075a7 */ /* 0x0022a4000802017f */
[----:B--2---:R-:W-:Y:S05]  /*18210*/  @!P1 NANOSLEEP.SYNCS 0x989680 ;  /* 0x009896800000995d */ /* 0x004fea0003900000 */
[----:B------:R-:W2:Y:S02]  /*18220*/  @!P1 SYNCS.PHASECHK.TRANS64 P1, [R2+URZ+0x38810], R3 ;  /* 0x03881003020095a7 */ /* 0x000ea4000802007f */
[----:B--2---:R-:W-:Y:S05]  /*18230*/  @!P1 BRA `(.L_x_1044) ;  /* 0xfffffffc00f09947 */ /* 0x004fea000383ffff */
[----:B------:R-:W-:Y:S05]  /*18240*/  BRA `(.L_x_1205) ;  /* 0xffffff0400d07947 */ /* 0x000fea000383ffff */
.L_x_1049:
[----:B-1----:R1:W3:Y:S02]  /*18250*/  SYNCS.PHASECHK.TRANS64.TRYWAIT P1, [R20+URZ+0x38850], R13 ;  /* 0x0388500d140075a7 */ /* 0x0022e4000802017f */
[----:B---3--:R-:W-:Y:S05]  /*18260*/  @!P1 NANOSLEEP.SYNCS 0x989680 ;  /* 0x009896800000995d */ /* 0x008fea0003900000 */
[----:B------:R-:W3:Y:S02]  /*18270*/  @!P1 SYNCS.PHASECHK.TRANS64 P1, [R20+URZ+0x38850], R13 ;  /* 0x0388500d140095a7 */ /* 0x000ee4000802007f */
[----:B---3--:R-:W-:Y:S05]  /*18280*/  @!P1 BRA `(.L_x_1049) ;  /* 0xfffffffc00f09947 */ /* 0x008fea000383ffff */
[----:B------:R-:W-:Y:S05]  /*18290*/  BRA `(.L_x_1048) ;  /* 0xffffff0800007947 */ /* 0x000fea000383ffff */
.L_x_1056:
[----:B-1----:R1:W2:Y:S02]  /*182a0*/  SYNCS.PHASECHK.TRANS64.TRYWAIT P3, [R14+URZ+0x38830], R11 ;  /* 0x0388300b0e0075a7 */ /* 0x0022a4000806017f */
[----:B--2---:R-:W-:Y:S05]  /*182b0*/  @!P3 NANOSLEEP.SYNCS 0x989680 ;  /* 0x009896800000b95d */ /* 0x004fea0003900000 */
[----:B------:R-:W2:Y:S02]  /*182c0*/  @!P3 SYNCS.PHASECHK.TRANS64 P3, [R14+URZ+0x38830], R11 ;  /* 0x0388300b0e00b5a7 */ /* 0x000ea4000806007f */
[----:B--2---:R-:W-:Y:S05]  /*182d0*/  @!P3 BRA `(.L_x_1056) ;  /* 0xfffffffc00f0b947 */ /* 0x004fea000383ffff */
[----:B------:R-:W-:Y:S05]  /*182e0*/  BRA `(.L_x_1055) ;  /* 0xffffff3000a07947 */ /* 0x000fea000383ffff */
.L_x_1061:
[----:B---3--:R3:W4:Y:S02]  /*182f0*/  SYNCS.PHASECHK.TRANS64.TRYWAIT P3, [R14+URZ+0x38850], R11 ;  /* 0x0388500b0e0075a7 */ /* 0x008724000806017f */
[----:B----4-:R-:W-:Y:S05]  /*18300*/  @!P3 NANOSLEEP.SYNCS 0x989680 ;  /* 0x009896800000b95d */ /* 0x010fea0003900000 */
[----:B------:R-:W4:Y:S02]  /*18310*/  @!P3 SYNCS.PHASECHK.TRANS64 P3, [R14+URZ+0x38850], R11 ;  /* 0x0388500b0e00b5a7 */ /* 0x000f24000806007f */
[----:B----4-:R-:W-:Y:S05]  /*18320*/  @!P3 BRA `(.L_x_1061) ;  /* 0xfffffffc00f0b947 */ /* 0x010fea000383ffff */
[----:B------:R-:W-:Y:S05]  /*18330*/  BRA `(.L_x_1060) ;  /* 0xffffff3400407947 */ /* 0x000fea000383ffff */
.L_x_1087:
        /* <DEDUP_REMOVED lines=11> */
.L_x_1207:
[----:B------:R-:W-:Y:S05]  /*183f0*/  BSYNC B1 ;  /* 0x0000000000017941 */ /* 0x000fea0003800000 */
.L_x_1206:
[----:B------:R-:W-:Y:S05]  /*18400*/  BRA `(.L_x_1208) ;  /* 0xffffffa400647947 */ /* 0x000fea000383ffff */
.L_x_1088:
[----:B------:R-:W-:Y:S01]  /*18410*/  BSSY B1, `(.L_x_1209) ;  /* 0x0000006000017945 */ /* 0x000fe20003800000 */
[----:B------:R-:W-:-:S07]  /*18420*/  MOV R15, 0xffffffff ;  /* 0xffffffff000f7802 */ /* 0x000fce0000000f00 */
[----:B-----5:R-:W-:Y:S05]  /*18430*/  WARPSYNC.COLLECTIVE R15, `(.L_x_1210) ;  /* 0x000000000f0c7348 */ /* 0x020fea0003c00000 */
[----:B------:R-:W-:Y:S02]  /*18440*/  ELECT P6, UR62, PT ;  /* 0x00000000003e782f */ /* 0x000fe400038c0000 */
[----:B------:R-:W-:Y:S01]  /*18450*/  MOV R14, UR62 ;  /* 0x0000003e000e7c02 */ /* 0x000fe20008000f00 */
[----:B-----5:R-:W-:Y:S10]  /*18460*/  ENDCOLLECTIVE ;  /* 0x000000000000791b */ /* 0x020ff40003800000 */
.L_x_1210:
[----:B------:R-:W-:Y:S05]  /*18470*/  BSYNC B1 ;  /* 0x0000000000017941 */ /* 0x000fea0003800000 */
.L_x_1209:
[----:B------:R-:W-:Y:S05]  /*18480*/  BRA `(.L_x_1211) ;  /* 0xffffffa400507947 */ /* 0x000fea000383ffff */
.L_x_1089:
[----:B0-----:R0:W1:Y:S02]  /*18490*/  SYNCS.PHASECHK.TRANS64.TRYWAIT P0, [R5+URZ+0x38820], R6 ;  /* 0x03882006050075a7 */ /* 0x001064000800017f */
[----:B-1----:R-:W-:Y:S05]  /*184a0*/  @!P0 NANOSLEEP.SYNCS 0x989680 ;  /* 0x009896800000895d */ /* 0x002fea0003900000 */
[----:B------:R-:W1:Y:S02]  /*184b0*/  @!P0 SYNCS.PHASECHK.TRANS64 P0, [R5+URZ+0x38820], R6 ;  /* 0x03882006050085a7 */ /* 0x000e64000800007f */
[----:B-1----:R-:W-:Y:S05]  /*184c0*/  @!P0 BRA `(.L_x_1089) ;  /* 0xfffffffc00f08947 */ /* 0x002fea000383ffff */
[----:B------:R-:W-:Y:S05]  /*184d0*/  BRA `(.L_x_1212) ;  /* 0xffffffa400687947 */ /* 0x000fea000383ffff */
.L_x_1092:
[----:B0-----:R0:W1:Y:S02]  /*184e0*/  SYNCS.PHASECHK.TRANS64.TRYWAIT P0, [R6+URZ+0x388a0], R9 ;  /* 0x0388a009060075a7 */ /* 0x001064000800017f */
[----:B-1----:R-:W-:Y:S05]  /*184f0*/  @!P0 NANOSLEEP.SYNCS 0x989680 ;  /* 0x009896800000895d */ /* 0x002fea0003900000 */
[----:B------:R-:W1:Y:S02]  /*18500*/  @!P0 SYNCS.PHASECHK.TRANS64 P0, [R6+URZ+0x388a0], R9 ;  /* 0x0388a009060085a7 */ /* 0x000e64000800007f */
[----:B-1----:R-:W-:Y:S05]  /*18510*/  @!P0 BRA `(.L_x_1092) ;  /* 0xfffffffc00f08947 */ /* 0x002fea000383ffff */
[----:B------:R-:W-:Y:S05]  /*18520*/  BRA `(.L_x_1213) ;  /* 0xffffffa400747947 */ /* 0x000fea000383ffff */
.L_x_1094:
[----:B-1----:R1:W2:Y:S02]  /*18530*/  SYNCS.PHASECHK.TRANS64.TRYWAIT P0, [R6+URZ+0x388c0], R9 ;  /* 0x0388c009060075a7 */ /* 0x0022a4000800017f */
[----:B--2---:R-:W-:Y:S05]  /*18540*/  @!P0 NANOSLEEP.SYNCS 0x989680 ;  /* 0x009896800000895d */ /* 0x004fea0003900000 */
[----:B------:R-:W2:Y:S02]  /*18550*/  @!P0 SYNCS.PHASECHK.TRANS64 P0, [R6+URZ+0x388c0], R9 ;  /* 0x0388c009060085a7 */ /* 0x000ea4000800007f */
[----:B--2---:R-:W-:Y:S05]  /*18560*/  @!P0 BRA `(.L_x_1094) ;  /* 0xfffffffc00f08947 */ /* 0x004fea000383ffff */
[----:B------:R-:W-:Y:S05]  /*18570*/  BRA `(.L_x_1214) ;  /* 0xffffffa400dc7947 */ /* 0x000fea000383ffff */
.L_x_1098:
[----:B0-----:R0:W1:Y:S02]  /*18580*/  SYNCS.PHASECHK.TRANS64.TRYWAIT P0, [R7+URZ+0x388a0], R8 ;  /* 0x0388a008070075a7 */ /* 0x001064000800017f */
[----:B-1----:R-:W-:Y:S05]  /*18590*/  @!P0 NANOSLEEP.SYNCS 0x989680 ;  /* 0x009896800000895d */ /* 0x002fea0003900000 */
[----:B------:R-:W1:Y:S02]  /*185a0*/  @!P0 SYNCS.PHASECHK.TRANS64 P0, [R7+URZ+0x388a0], R8 ;  /* 0x0388a008070085a7 */ /* 0x000e64000800007f */
[----:B-1----:R-:W-:Y:S05]  /*185b0*/  @!P0 BRA `(.L_x_1098) ;  /* 0xfffffffc00f08947 */ /* 0x002fea000383ffff */
[----:B------:R-:W-:Y:S05]  /*185c0*/  BRA `(.L_x_1215) ;  /* 0xffffffac00207947 */ /* 0x000fea000383ffff */
.L_x_1100:
[----:B-1----:R1:W2:Y:S02]  /*185d0*/  SYNCS.PHASECHK.TRANS64.TRYWAIT P1, [R7+URZ+0x388c0], R8 ;  /* 0x0388c008070075a7 */ /* 0x0022a4000802017f */
[----:B--2---:R-:W-:Y:S05]  /*185e0*/  @!P1 NANOSLEEP.SYNCS 0x989680 ;  /* 0x009896800000995d */ /* 0x004fea0003900000 */
[----:B------:R-:W2:Y:S02]  /*185f0*/  @!P1 SYNCS.PHASECHK.TRANS64 P1, [R7+URZ+0x388c0], R8 ;  /* 0x0388c008070095a7 */ /* 0x000ea4000802007f */
[----:B--2---:R-:W-:Y:S05]  /*18600*/  @!P1 BRA `(.L_x_1100) ;  /* 0xfffffffc00f09947 */ /* 0x004fea000383ffff */
[----:B------:R-:W-:Y:S05]  /*18610*/  BRA `(.L_x_1216) ;  /* 0xffffffac00807947 */ /* 0x000fea000383ffff */
.L_x_1110:
        /* <DEDUP_REMOVED lines=11> */
.L_x_1218:
[----:B------:R-:W-:Y:S05]  /*186d0*/  BSYNC B0 ;  /* 0x0000000000007941 */ /* 0x000fea0003800000 */
.L_x_1217:
[----:B------:R-:W-:Y:S05]  /*186e0*/  BRA `(.L_x_1219) ;  /* 0xffffffb8008c7947 */ /* 0x000fea000383ffff */
.L_x_1111:
[----:B------:R-:W-:Y:S01]  /*186f0*/  BSSY B0, `(.L_x_1220) ;  /* 0x0000006000007945 */ /* 0x000fe20003800000 */
[----:B------:R-:W-:-:S07]  /*18700*/  IMAD.MOV.U32 R15, RZ, RZ, -0x1 ;  /* 0xffffffffff0f7424 */ /* 0x000fce00078e00ff */
[----:B------:R-:W-:Y:S05]  /*18710*/  WARPSYNC.COLLECTIVE R15, `(.L_x_1221) ;  /* 0x000000000f0c7348 */ /* 0x000fea0003c00000 */
[----:B------:R-:W-:Y:S02]  /*18720*/  ELECT P6, UR62, PT ;  /* 0x00000000003e782f */ /* 0x000fe400038c0000 */
[----:B------:R-:W-:Y:S01]  /*18730*/  MOV R14, UR62 ;  /* 0x0000003e000e7c02 */ /* 0x000fe20008000f00 */
[----:B------:R-:W-:Y:S10]  /*18740*/  ENDCOLLECTIVE ;  /* 0x000000000000791b */ /* 0x000ff40003800000 */
.L_x_1221:
[----:B------:R-:W-:Y:S05]  /*18750*/  BSYNC B0 ;  /* 0x0000000000007941 */ /* 0x000fea0003800000 */
.L_x_1220:
[----:B------:R-:W-:Y:S05]  /*18760*/  BRA `(.L_x_1222) ;  /* 0xffffffb800847947 */ /* 0x000fea000383ffff */
.L_x_1114:
[----:B0-----:R0:W1:Y:S02]  /*18770*/  SYNCS.PHASECHK.TRANS64.TRYWAIT P0, [R9+URZ+0x38840], R10 ;  /* 0x0388400a090075a7 */ /* 0x001064000800017f */
[----:B-1----:R-:W-:Y:S05]  /*18780*/  @!P0 NANOSLEEP.SYNCS 0x989680 ;  /* 0x009896800000895d */ /* 0x002fea0003900000 */
[----:B------:R-:W1:Y:S02]  /*18790*/  @!P0 SYNCS.PHASECHK.TRANS64 P0, [R9+URZ+0x38840], R10 ;  /* 0x0388400a090085a7 */ /* 0x000e64000800007f */
[----:B-1----:R-:W-:Y:S05]  /*187a0*/  @!P0 BRA `(.L_x_1114) ;  /* 0xfffffffc00f08947 */ /* 0x002fea000383ffff */
[----:B------:R-:W-:Y:S05]  /*187b0*/  BRA `(.L_x_1223) ;  /* 0xffffffb800f47947 */ /* 0x000fea000383ffff */
.L_x_1118:
        /* <DEDUP_REMOVED lines=8> */
.L_x_1121:
[----:B0-----:R0:W1:Y:S02]  /*18840*/  SYNCS.PHASECHK.TRANS64.TRYWAIT P0, [R5+URZ+0x38860], R9 ;  /* 0x03886009050075a7 */ /* 0x001064000800017f */
[----:B-1----:R-:W-:Y:S05]  /*18850*/  @!P0 NANOSLEEP.SYNCS 0x989680 ;  /* 0x009896800000895d */ /* 0x002fea0003900000 */
[----:B------:R-:W1:Y:S02]  /*18860*/  @!P0 SYNCS.PHASECHK.TRANS64 P0, [R5+URZ+0x38860], R9 ;  /* 0x03886009050085a7 */ /* 0x000e64000800007f */
[----:B-1----:R-:W-:Y:S05]  /*18870*/  @!P0 BRA `(.L_x_1121) ;  /* 0xfffffffc00f08947 */ /* 0x002fea000383ffff */
[----:B------:R-:W-:Y:S05]  /*18880*/  BRA `(.L_x_1225) ;  /* 0xffffffc000f07947 */ /* 0x000fea000383ffff */
.L_x_1130:
[----:B-1----:R1:W2:Y:S02]  /*18890*/  SYNCS.PHASECHK.TRANS64.TRYWAIT P0, [R2+URZ+0x38840], R3 ;  /* 0x03884003020075a7 */ /* 0x0022a4000800017f */
[----:B--2---:R-:W-:Y:S05]  /*188a0*/  @!P0 NANOSLEEP.SYNCS 0x989680 ;  /* 0x009896800000895d */ /* 0x004fea0003900000 */
[----:B------:R-:W2:Y:S02]  /*188b0*/  @!P0 SYNCS.PHASECHK.TRANS64 P0, [R2+URZ+0x38840], R3 ;  /* 0x03884003020085a7 */ /* 0x000ea4000800007f */
[----:B--2---:R-:W-:Y:S05]  /*188c0*/  @!P0 BRA `(.L_x_1130) ;  /* 0xfffffffc00f08947 */ /* 0x004fea000383ffff */
[----:B------:R-:W-:Y:S05]  /*188d0*/  BRA `(.L_x_1226) ;  /* 0xffffffc800cc7947 */ /* 0x000fea000383ffff */
.L_x_1132:
[----:B--2---:R2:W3:Y:S02]  /*188e0*/  SYNCS.PHASECHK.TRANS64.TRYWAIT P0, [R2+URZ+0x38860], R3 ;  /* 0x03886003020075a7 */ /* 0x0044e4000800017f */
[----:B---3--:R-:W-:Y:S05]  /*188f0*/  @!P0 NANOSLEEP.SYNCS 0x989680 ;  /* 0x009896800000895d */ /* 0x008fea0003900000 */
[----:B------:R-:W3:Y:S02]  /*18900*/  @!P0 SYNCS.PHASECHK.TRANS64 P0, [R2+URZ+0x38860], R3 ;  /* 0x03886003020085a7 */ /* 0x000ee4000800007f */
[----:B---3--:R-:W-:Y:S05]  /*18910*/  @!P0 BRA `(.L_x_1132) ;  /* 0xfffffffc00f08947 */ /* 0x008fea000383ffff */
[----:B------:R-:W-:Y:S05]  /*18920*/  BRA `(.L_x_1227) ;  /* 0xffffffcc00407947 */ /* 0x000fea000383ffff */
.L_x_1137:
[----:B--2---:R2:W3:Y:S02]  /*18930*/  SYNCS.PHASECHK.TRANS64.TRYWAIT P0, [R2+URZ+0x38840], R3 ;  /* 0x03884003020075a7 */ /* 0x0044e4000800017f */
[----:B---3--:R-:W-:Y:S05]  /*18940*/  @!P0 NANOSLEEP.SYNCS 0x989680 ;  /* 0x009896800000895d */ /* 0x008fea0003900000 */
[----:B------:R-:W3:Y:S02]  /*18950*/  @!P0 SYNCS.PHASECHK.TRANS64 P0, [R2+URZ+0x38840], R3 ;  /* 0x03884003020085a7 */ /* 0x000ee4000800007f */
[----:B---3--:R-:W-:Y:S05]  /*18960*/  @!P0 BRA `(.L_x_1137) ;  /* 0xfffffffc00f08947 */ /* 0x008fea000383ffff */
[----:B------:R-:W-:Y:S05]  /*18970*/  BRA `(.L_x_1228) ;  /* 0xffffffd000d87947 */ /* 0x000fea000383ffff */
.L_x_1139:
[----:B-1----:R1:W3:Y:S02]  /*18980*/  SYNCS.PHASECHK.TRANS64.TRYWAIT P1, [R2+URZ+0x38860], R3 ;  /* 0x03886003020075a7 */ /* 0x0022e4000802017f */
[----:B---3--:R-:W-:Y:S05]  /*18990*/  @!P1 NANOSLEEP.SYNCS 0x989680 ;  /* 0x009896800000995d */ /* 0x008fea0003900000 */
[----:B------:R-:W3:Y:S02]  /*189a0*/  @!P1 SYNCS.PHASECHK.TRANS64 P1, [R2+URZ+0x38860], R3 ;  /* 0x03886003020095a7 */ /* 0x000ee4000802007f */
[----:B---3--:R-:W-:Y:S05]  /*189b0*/  @!P1 BRA `(.L_x_1139) ;  /* 0xfffffffc00f09947 */ /* 0x008fea000383ffff */
[----:B------:R-:W-:Y:S05]  /*189c0*/  BRA `(.L_x_1229) ;  /* 0xffffffd400487947 */ /* 0x000fea000383ffff */
.L_x_1144:
[----:B---3--:R3:W4:Y:S02]  /*189d0*/  SYNCS.PHASECHK.TRANS64.TRYWAIT P0, [R2+URZ+0x38840], R3 ;  /* 0x03884003020075a7 */ /* 0x008724000800017f */
[----:B----4-:R-:W-:Y:S05]  /*189e0*/  @!P0 NANOSLEEP.SYNCS 0x989680 ;  /* 0x009896800000895d */ /* 0x010fea0003900000 */
[----:B------:R-:W4:Y:S02]  /*189f0*/  @!P0 SYNCS.PHASECHK.TRANS64 P0, [R2+URZ+0x38840], R3 ;  /* 0x03884003020085a7 */ /* 0x000f24000800007f */
[----:B----4-:R-:W-:Y:S05]  /*18a00*/  @!P0 BRA `(.L_x_1144) ;  /* 0xfffffffc00f08947 */ /* 0x010fea000383ffff */
[----:B------:R-:W-:Y:S05]  /*18a10*/  BRA `(.L_x_1230) ;  /* 0xffffffd800c07947 */ /* 0x000fea000383ffff */
.L_x_1146:
[----:B-1----:R1:W2:Y:S02]  /*18a20*/  SYNCS.PHASECHK.TRANS64.TRYWAIT P1, [R2+URZ+0x38860], R3 ;  /* 0x03886003020075a7 */ /* 0x0022a4000802017f */
[----:B--2---:R-:W-:Y:S05]  /*18a30*/  @!P1 NANOSLEEP.SYNCS 0x989680 ;  /* 0x009896800000995d */ /* 0x004fea0003900000 */
[----:B------:R-:W2:Y:S02]  /*18a40*/  @!P1 SYNCS.PHASECHK.TRANS64 P1, [R2+URZ+0x38860], R3 ;  /* 0x03886003020095a7 */ /* 0x000ea4000802007f */
[----:B--2---:R-:W-:Y:S05]  /*18a50*/  @!P1 BRA `(.L_x_1146) ;  /* 0xfffffffc00f09947 */ /* 0x004fea000383ffff */
[----:B------:R-:W-:Y:S05]  /*18a60*/  BRA `(.L_x_1231) ;  /* 0xffffffdc00347947 */ /* 0x000fea000383ffff */
.L_x_1151:
[----:B------:R-:W-:Y:S01]  /*18a70*/  BSSY B0, `(.L_x_1232) ;  /* 0x0000008000007945 */ /* 0x000fe20003800000 */
[----:B------:R-:W-:Y:S02]  /*18a80*/  IMAD.MOV.U32 R13, RZ, RZ, R16 ;  /* 0x000000ffff0d7224 */ /* 0x000fe400078e0010 */
[----:B-1----:R-:W-:Y:S02]  /*18a90*/  IMAD.MOV.U32 R12, RZ, RZ, RZ ;  /* 0x000000ffff0c7224 */ /* 0x002fe400078e00ff */
[----:B------:R-:W-:Y:S02]  /*18aa0*/  IMAD.MOV.U32 R11, RZ, RZ, 0x1f ;  /* 0x0000001fff0b7424 */ /* 0x000fe400078e00ff */
[----:B0-----:R-:W-:-:S07]  /*18ab0*/  IMAD.MOV.U32 R15, RZ, RZ, -0x1 ;  /* 0xffffffffff0f7424 */ /* 0x001fce00078e00ff */
[----:B--2---:R-:W-:Y:S05]  /*18ac0*/  WARPSYNC.COLLECTIVE R15, `(.L_x_1233) ;  /* 0x000000000f087348 */ /* 0x004fea0003c00000 */
[----:B------:R0:W1:Y:S02]  /*18ad0*/  SHFL.IDX P6, R14, R13, R12, R11 ;  /* 0x0000000c0d0e7389 */ /* 0x00006400000c000b */
[----:B012---:R-:W-:Y:S01]  /*18ae0*/  ENDCOLLECTIVE ;  /* 0x000000000000791b */ /* 0x007fe20003800000 */
.L_x_1233:
[----:B------:R-:W-:Y:S05]  /*18af0*/  BSYNC B0 ;  /* 0x0000000000007941 */ /* 0x000fea0003800000 */
.L_x_1232:
[----:B------:R-:W-:Y:S02]  /*18b00*/  IMAD.MOV.U32 R13, RZ, RZ, R16 ;  /* 0x000000ffff0d7224 */ /* 0x000fe400078e0010 */
[----:B------:R-:W-:Y:S02]  /*18b10*/  IMAD.MOV.U32 R12, RZ, RZ, 0x1 ;  /* 0x00000001ff0c7424 */ /* 0x000fe400078e00ff */
[----:B------:R-:W-:Y:S02]  /*18b20*/  IMAD.MOV.U32 R11, RZ, RZ, 0x1f ;  /* 0x0000001fff0b7424 */ /* 0x000fe400078e00ff */
[----:B------:R-:W-:Y:S02]  /*18b30*/  IMAD.MOV.U32 R15, RZ, RZ, -0x1 ;  /* 0xffffffffff0f7424 */ /* 0x000fe400078e00ff */
[----:B------:R-:W-:-:S07]  /*18b40*/  IMAD.MOV.U32 R4, RZ, RZ, R14 ;  /* 0x000000ffff047224 */ /* 0x000fce00078e000e */
[----:B------:R-:W-:Y:S05]  /*18b50*/  WARPSYNC.COLLECTIVE R15, `(.L_x_1234) ;  /* 0x000000000f087348 */ /* 0x000fea0003c00000 */
[----:B------:R0:W1:Y:S02]  /*18b60*/  SHFL.IDX P6, R14, R13, R12, R11 ;  /* 0x0000000c0d0e7389 */ /* 0x00006400000c000b */
[----:B01----:R-:W-:Y:S01]  /*18b70*/  ENDCOLLECTIVE ;  /* 0x000000000000791b */ /* 0x003fe20003800000 */
.L_x_1234:
[----:B------:R-:W-:Y:S01]  /*18b80*/  MOV R6, R14 ;  /* 0x0000000e00067202 */ /* 0x000fe20000000f00 */
[----:B------:R-:W-:Y:S06]  /*18b90*/  BRA `(.L_x_1235) ;  /* 0xffffffe000807947 */ /* 0x000fec000383ffff */
.L_x_1154:
        /* <DEDUP_REMOVED lines=8> */
.L_x_1237:
[----:B------:R-:W-:Y:S05]  /*18c20*/  BSYNC B0 ;  /* 0x0000000000007941 */ /* 0x000fea0003800000 */
.L_x_1236:
        /* <DEDUP_REMOVED lines=10> */
.L_x_1238:
        /* <DEDUP_REMOVED lines=8> */
.L_x_1239:
        /* <DEDUP_REMOVED lines=8> */
.L_x_1240:
        /* <DEDUP_REMOVED lines=8> */
.L_x_1241:
        /* <DEDUP_REMOVED lines=8> */
.L_x_1242:
[----:B------:R-:W-:Y:S05]  /*18ed0*/  BRA `(.L_x_1243) ;  /* 0xffffffe000447947 */ /* 0x000fea000383ffff */
.L_x_1159:
[----:B------:R-:W-:Y:S01]  /*18ee0*/  BSSY B0, `(.L_x_1244) ;  /* 0x0000008000007945 */ /* 0x000fe20003800000 */
[----:B-----5:R-:W-:Y:S02]  /*18ef0*/  IMAD.MOV.U32 R13, RZ, RZ, R17 ;  /* 0x000000ffff0d7224 */ /* 0x020fe400078e0011 */
[----:B-1----:R-:W-:Y:S02]  /*18f00*/  IMAD.MOV.U32 R12, RZ, RZ, 0x1 ;  /* 0x00000001ff0c7424 */ /* 0x002fe400078e00ff */
[----:B------:R-:W-:Y:S02]  /*18f10*/  IMAD.MOV.U32 R11, RZ, RZ, RZ ;  /* 0x000000ffff0b7224 */ /* 0x000fe400078e00ff */
[----:B------:R-:W-:-:S07]  /*18f20*/  IMAD.MOV.U32 R15, RZ, RZ, -0x1 ;  /* 0xffffffffff0f7424 */ /* 0x000fce00078e00ff */
[----:B0-----:R-:W-:Y:S05]  /*18f30*/  WARPSYNC.COLLECTIVE R15, `(.L_x_1245) ;  /* 0x000000000f087348 */ /* 0x001fea0003c00000 */
[----:B------:R1:W2:Y:S02]  /*18f40*/  SHFL.UP P6, R14, R13, R12, R11 ;  /* 0x0400000c0d0e7389 */ /* 0x0002a400000c000b */
[----:B012---:R-:W-:Y:S01]  /*18f50*/  ENDCOLLECTIVE ;  /* 0x000000000000791b */ /* 0x007fe20003800000 */
.L_x_1245:
[----:B------:R-:W-:Y:S05]  /*18f60*/  BSYNC B0 ;  /* 0x0000000000007941 */ /* 0x000fea0003800000 */
.L_x_1244:
[C---:B------:R-:W-:Y:S01]  /*18f70*/  ISETP.NE.AND P0, PT, R7.reuse, RZ, PT ;  /* 0x000000ff0700720c */ /* 0x040fe20003f05270 */
[----:B------:R-:W-:Y:S01]  /*18f80*/  IMAD.MOV.U32 R12, RZ, RZ, 0x2 ;  /* 0x00000002ff0c7424 */ /* 0x000fe200078e00ff */
[----:B------:R-:W-:Y:S01]  /*18f90*/  MOV R15, 0xffffffff ;  /* 0xffffffff000f7802 */ /* 0x000fe20000000f00 */
[----:B------:R-:W-:Y:S01]  /*18fa0*/  IMAD.MOV.U32 R11, RZ, RZ, RZ ;  /* 0x000000ffff0b7224 */ /* 0x000fe200078e00ff */
[----:B------:R-:W-:Y:S02]  /*18fb0*/  SEL R2, R14, RZ, P0 ;  /* 0x000000ff0e027207 */ /* 0x000fe40000000000 */
[----:B------:R-:W-:-:S03]  /*18fc0*/  ISETP.GE.U32.AND P0, PT, R7, 0x2, PT ;  /* 0x000000020700780c */ /* 0x000fc60003f06070 */
[----:B------:R-:W-:-:S04]  /*18fd0*/  IMAD.IADD R2, R17, 0x1, R2 ;  /* 0x0000000111027824 */ /* 0x000fc800078e0202 */
[----:B------:R-:W-:-:S07]  /*18fe0*/  IMAD.MOV.U32 R13, RZ, RZ, R2 ;  /* 0x000000ffff0d7224 */ /* 0x000fce00078e0002 */
[----:B------:R-:W-:Y:S05]  /*18ff0*/  WARPSYNC.COLLECTIVE R15, `(.L_x_1246) ;  /* 0x000000000f087348 */ /* 0x000fea0003c00000 */
[----:B------:R0:W1:Y:S02]  /*19000*/  SHFL.UP P6, R14, R13, R12, R11 ;  /* 0x0400000c0d0e7389 */ /* 0x00006400000c000b */
[----:B01----:R-:W-:Y:S01]  /*19010*/  ENDCOLLECTIVE ;  /* 0x000000000000791b */ /* 0x003fe20003800000 */
.L_x_1246:
        /* <DEDUP_REMOVED lines=8> */
.L_x_1247:
        /* <DEDUP_REMOVED lines=8> */
.L_x_1248:
        /* <DEDUP_REMOVED lines=8> */
.L_x_1249:
        /* <DEDUP_REMOVED lines=8> */
.L_x_1250:
[----:B------:R-:W-:Y:S05]  /*19220*/  BRA `(.L_x_1251) ;  /* 0xffffffe000247947 */ /* 0x000fea000383ffff */
.L_x_1161:
[----:B------:R-:W-:Y:S01]  /*19230*/  BSSY B0, `(.L_x_1252) ;  /* 0x0000006000007945 */ /* 0x000fe20003800000 */
[----:B------:R-:W-:Y:S01]  /*19240*/  PLOP3.LUT P6, PT, P6, PT, PT, 0x8, 0x0 ;  /* 0x000000000000781c */ /* 0x000fe200037ce170 */
[----:B------:R-:W-:-:S12]  /*19250*/  IMAD.MOV.U32 R15, RZ, RZ, -0x1 ;  /* 0xffffffffff0f7424 */ /* 0x000fd800078e00ff */
[----:B01----:R-:W-:Y:S05]  /*19260*/  WARPSYNC.COLLECTIVE R15, `(.L_x_1253) ;  /* 0x000000000f087348 */ /* 0x003fea0003c00000 */
[----:B------:R-:W-:Y:S01]  /*19270*/  VOTE.ANY R14, PT, P6 ;  /* 0x00000000000e7806 */ /* 0x000fe200030e0100 */
[----:B01----:R-:W-:Y:S06]  /*19280*/  ENDCOLLECTIVE ;  /* 0x000000000000791b */ /* 0x003fec0003800000 */
.L_x_1253:
[----:B------:R-:W-:Y:S05]  /*19290*/  BSYNC B0 ;  /* 0x0000000000007941 */ /* 0x000fea0003800000 */
.L_x_1252:
        /* <DEDUP_REMOVED lines=9> */
.L_x_1254:
[----:B------:R-:W-:Y:S01]  /*19330*/  IMAD.MOV.U32 R17, RZ, RZ, R14 ;  /* 0x000000ffff117224 */ /* 0x000fe200078e000e */
[----:B------:R-:W-:Y:S06]  /*19340*/  BRA `(.L_x_1255) ;  /* 0xffffffe000147947 */ /* 0x000fec000383ffff */
.L_x_1163:
[----:B------:R-:W-:Y:S01]  /*19350*/  BSSY B0, `(.L_x_1256) ;  /* 0x0000007000007945 */ /* 0x000fe20003800000 */
[----:B------:R-:W-:Y:S02]  /*19360*/  IMAD.MOV.U32 R13, RZ, RZ, R2 ;  /* 0x000000ffff0d7224 */ /* 0x000fe400078e0002 */
[----:B------:R-:W-:Y:S02]  /*19370*/  IMAD.MOV.U32 R11, RZ, RZ, 0x1f ;  /* 0x0000001fff0b7424 */ /* 0x000fe400078e00ff */
[----:B------:R-:W-:-:S07]  /*19380*/  IMAD.MOV.U32 R15, RZ, RZ, -0x1 ;  /* 0xffffffffff0f7424 */ /* 0x000fce00078e00ff */
[----:B0-23--:R-:W-:Y:S05]  /*19390*/  WARPSYNC.COLLECTIVE R15, `(.L_x_1257) ;  /* 0x000000000f087348 */ /* 0x00dfea0003c00000 */
[----:B------:R1:W4:Y:S02]  /*193a0*/  SHFL.IDX P6, R14, R13, R12, R11 ;  /* 0x0000000c0d0e7389 */ /* 0x00032400000c000b */
[----:B01234-:R-:W-:Y:S01]  /*193b0*/  ENDCOLLECTIVE ;  /* 0x000000000000791b */ /* 0x01ffe20003800000 */
.L_x_1257:
[----:B------:R-:W-:Y:S05]  /*193c0*/  BSYNC B0 ;  /* 0x0000000000007941 */ /* 0x000fea0003800000 */
.L_x_1256:
[----:B------:R-:W-:Y:S05]  /*193d0*/  BRA `(.L_x_1162) ;  /* 0xffffffe0000c7947 */ /* 0x000fea000383ffff */
.L_x_1166:
[----:B0-----:R0:W2:Y:S02]  /*193e0*/  SYNCS.PHASECHK.TRANS64.TRYWAIT P0, [R0+URZ+0x38820], R3 ;  /* 0x03882003000075a7 */ /* 0x0010a4000800017f */
[----:B--2---:R-:W-:Y:S05]  /*193f0*/  @!P0 NANOSLEEP.SYNCS 0x989680 ;  /* 0x009896800000895d */ /* 0x004fea0003900000 */
[----:B------:R-:W2:Y:S02]  /*19400*/  @!P0 SYNCS.PHASECHK.TRANS64 P0, [R0+URZ+0x38820], R3 ;  /* 0x03882003000085a7 */ /* 0x000ea4000800007f */
[----:B--2---:R-:W-:Y:S05]  /*19410*/  @!P0 BRA `(.L_x_1166) ;  /* 0xfffffffc00f08947 */ /* 0x004fea000383ffff */
[----:B------:R-:W-:Y:S05]  /*19420*/  BRA `(.L_x_1258) ;  /* 0xffffffe000ec7947 */ /* 0x000fea000383ffff */
.L_x_1167:
[----:B------:R-:W2:Y:S01]  /*19430*/  S2R R2, SR_TID.X ;  /* 0x0000000000027919 */ /* 0x000ea20000002100 */
[----:B------:R-:W-:Y:S01]  /*19440*/  BSSY B0, `(.L_x_1259) ;  /* 0x000000a000007945 */ /* 0x000fe20003800000 */
[----:B-1----:R-:W-:Y:S02]  /*19450*/  IMAD.MOV.U32 R12, RZ, RZ, RZ ;  /* 0x000000ffff0c7224 */ /* 0x002fe400078e00ff */
        /* <DEDUP_REMOVED lines=8> */
.L_x_1260:
[----:B------:R-:W-:Y:S05]  /*194e0*/  BSYNC B0 ;  /* 0x0000000000007941 */ /* 0x000fea0003800000 */
.L_x_1259:
[----:B------:R-:W-:Y:S05]  /*194f0*/  BRA `(.L_x_1261) ;  /* 0xffffffe000d07947 */ /* 0x000fea000383ffff */
.L_x_1168:
[----:B------:R-:W-:Y:S01]  /*19500*/  BSSY B0, `(.L_x_1262) ;  /* 0x0000006000007945 */ /* 0x000fe20003800000 */
[----:B------:R-:W-:-:S07]  /*19510*/  IMAD.MOV.U32 R15, RZ, RZ, -0x1 ;  /* 0xffffffffff0f7424 */ /* 0x000fce00078e00ff */
[----:B012---:R-:W-:Y:S05]  /*19520*/  WARPSYNC.COLLECTIVE R15, `(.L_x_1263) ;  /* 0x000000000f0c7348 */ /* 0x007fea0003c00000 */
[----:B------:R-:W-:Y:S02]  /*19530*/  ELECT P6, UR62, PT ;  /* 0x00000000003e782f */ /* 0x000fe400038c0000 */
[----:B------:R-:W-:Y:S01]  /*19540*/  MOV R14, UR62 ;  /* 0x0000003e000e7c02 */ /* 0x000fe20008000f00 */
[----:B012---:R-:W-:Y:S10]  /*19550*/  ENDCOLLECTIVE ;  /* 0x000000000000791b */ /* 0x007ff40003800000 */
.L_x_1263:
[----:B------:R-:W-:Y:S05]  /*19560*/  BSYNC B0 ;  /* 0x0000000000007941 */ /* 0x000fea0003800000 */
.L_x_1262:
[----:B------:R-:W-:Y:S05]  /*19570*/  BRA `(.L_x_1264) ;  /* 0xffffffe000c47947 */ /* 0x000fea000383ffff */
.L_x_1170:
[----:B0-----:R0:W2:Y:S02]  /*19580*/  SYNCS.PHASECHK.TRANS64.TRYWAIT P0, [R6+URZ], R5 ;  /* 0x00000005060075a7 */ /* 0x0010a4000800017f */
[----:B--2---:R-:W-:Y:S05]  /*19590*/  @!P0 NANOSLEEP.SYNCS 0x989680 ;  /* 0x009896800000895d */ /* 0x004fea0003900000 */
[----:B------:R-:W2:Y:S02]  /*195a0*/  @!P0 SYNCS.PHASECHK.TRANS64 P0, [R6+URZ], R5 ;  /* 0x00000005060085a7 */ /* 0x000ea4000800007f */
[----:B--2---:R-:W-:Y:S05]  /*195b0*/  @!P0 BRA `(.L_x_1170) ;  /* 0xfffffffc00f08947 */ /* 0x004fea000383ffff */
[----:B------:R-:W-:Y:S05]  /*195c0*/  BRA `(.L_x_1265) ;  /* 0xffffffe400007947 */ /* 0x000fea000383ffff */
.L_x_1171:
[----:B--2---:R2:W3:Y:S02]  /*195d0*/  SYNCS.PHASECHK.TRANS64.TRYWAIT P0, [R7+URZ], R2 ;  /* 0x00000002070075a7 */ /* 0x0044e4000800017f */
[----:B---3--:R-:W-:Y:S05]  /*195e0*/  @!P0 NANOSLEEP.SYNCS 0x989680 ;  /* 0x009896800000895d */ /* 0x008fea0003900000 */
[----:B------:R-:W3:Y:S02]  /*195f0*/  @!P0 SYNCS.PHASECHK.TRANS64 P0, [R7+URZ], R2 ;  /* 0x00000002070085a7 */ /* 0x000ee4000800007f */
[----:B---3--:R-:W-:Y:S05]  /*19600*/  @!P0 BRA `(.L_x_1171) ;  /* 0xfffffffc00f08947 */ /* 0x008fea000383ffff */
[----:B------:R-:W-:Y:S05]  /*19610*/  BRA `(.L_x_1266) ;  /* 0xffffffe000f47947 */ /* 0x000fea000383ffff */
.L_x_1173:
[----:B---3--:R3:W4:Y:S02]  /*19620*/  SYNCS.PHASECHK.TRANS64.TRYWAIT P0, [R4+URZ], R5 ;  /* 0x00000005040075a7 */ /* 0x008724000800017f */
[----:B----4-:R-:W-:Y:S05]  /*19630*/  @!P0 NANOSLEEP.SYNCS 0x989680 ;  /* 0x009896800000895d */ /* 0x010fea0003900000 */
[----:B------:R-:W4:Y:S02]  /*19640*/  @!P0 SYNCS.PHASECHK.TRANS64 P0, [R4+URZ], R5 ;  /* 0x00000005040085a7 */ /* 0x000f24000800007f */
[----:B----4-:R-:W-:Y:S05]  /*19650*/  @!P0 BRA `(.L_x_1173) ;  /* 0xfffffffc00f08947 */ /* 0x010fea000383ffff */
[----:B------:R-:W-:Y:S05]  /*19660*/  BRA `(.L_x_1267) ;  /* 0xffffffe000fc7947 */ /* 0x000fea000383ffff */
.L_x_1268:
        /* <DEDUP_REMOVED lines=9> */
.L_x_4554:


//--------------------- .text._ZN7cutlass13device_kernelIN5flash11enable_sm90INS1_16FlashAttnFwdSm90INS1_25CollectiveMainloopFwdSm90ILi2EN4cute5tupleIJNS5_1CILi1EEES8_S8_EEENS6_IJNS7_ILi64EEESA_SA_EEELi512ENS_10bfloat16_tEfNS_4arch4Sm90ELb0ELb1ELb0ELb0ELb0ELb0ELb0ELb0ELb0ELb0ELb0ELb0EEENS1_21CollectiveEpilogueFwdINS6_IJSA_NS7_ILi512EEESA_EEES9_SC_SE_Li256ELb0ELb0ELb0ELb0EEENS1_30DynamicPersistentTileSchedulerILi256ELi32ELb0ELb0ELb1EEEEEEEEEvNT_6ParamsE --------------------------
	.section	.text._ZN7cutlass13device_kernelIN5flash11enable_sm90INS1_16FlashAttnFwdSm90INS1_25CollectiveMainloopFwdSm90ILi2EN4cute5tupleIJNS5_1CILi1EEES8_S8_EEENS6_IJNS7_ILi64EEESA_SA_EEELi512ENS_10bfloat16_tEfNS_4arch4Sm90ELb0ELb1ELb0ELb0ELb0ELb0ELb0ELb0ELb0ELb0ELb0ELb0EEENS1_21CollectiveEpilogueFwdINS6_IJSA_NS7_ILi512EEESA_EEES9_SC_SE_Li256ELb0ELb0ELb0ELb0EEENS1_30DynamicPersistentTileSchedulerILi256ELi32ELb0ELb0ELb1EEEEEEEEEvNT_6ParamsE,"ax",@progbits
	.align	128
.text._ZN7cutlass13device_kernelIN5flash11enable_sm90INS1_16FlashAttnFwdSm90INS1_25CollectiveMainloopFwdSm90ILi2EN4cute5tupleIJNS5_1CILi1EEES8_S8_EEENS6_IJNS7_ILi64EEESA_SA_EEELi512ENS_10bfloat16_tEfNS_4arch4Sm90ELb0ELb1ELb0ELb0ELb0ELb0ELb0ELb0ELb0ELb0ELb0ELb0EEENS1_21CollectiveEpilogueFwdINS6_IJSA_NS7_ILi512EEESA_EEES9_SC_SE_Li256ELb0ELb0ELb0ELb0EEENS1_30DynamicPersistentTileSchedulerILi256ELi32ELb0ELb0ELb1EEEEEEEEEvNT_6ParamsE:
        .type           _ZN7cutlass13device_kernelIN5flash11enable_sm90INS1_16FlashAttnFwdSm90INS1_25CollectiveMainloopFwdSm90ILi2EN4cute5tupleIJNS5_1CILi1EEES8_S8_EEENS6_IJNS7_ILi64EEESA_SA_EEELi512ENS_10bfloat16_tEfNS_4arch4Sm90ELb0ELb1ELb0ELb0ELb0ELb0ELb0ELb0ELb0ELb0ELb0ELb0EEENS1_21CollectiveEpilogueFwdINS6_IJSA_NS7_ILi512EEESA_EEES9_SC_SE_Li256ELb0ELb0ELb0ELb0EEENS1_30DynamicPersistentTileSchedulerILi256ELi32ELb0ELb0ELb1EEEEEEEEEvNT_6ParamsE,@function
        .size           _ZN7cutlass13device_kernelIN5flash11enable_sm90INS1_16FlashAttnFwdSm90INS1_25CollectiveMainloopFwdSm90ILi2EN4cute5tupleIJNS5_1CILi1EEES8_S8_EEENS6_IJNS7_ILi64EEESA_SA_EEELi512ENS_10bfloat16_tEfNS_4arch4Sm90ELb0ELb1ELb0ELb0ELb0ELb0ELb0ELb0ELb0ELb0ELb0ELb0EEENS1_21CollectiveEpilogueFwdINS6_IJSA_NS7_ILi512EEESA_EEES9_SC_SE_Li256ELb0ELb0ELb0ELb0EEENS1_30DynamicPersistentTileSchedulerILi256ELi32ELb0ELb0ELb1EEEEEEEEEvNT_6ParamsE,(.L_x_4555 - _ZN7cutlass13device_kernelIN5flash11enable_sm90INS1_16FlashAttnFwdSm90INS1_25CollectiveMainloopFwdSm90ILi2EN4cute5tupleIJNS5_1CILi1EEES8_S8_EEENS6_IJNS7_ILi64EEESA_SA_EEELi512ENS_10bfloat16_tEfNS_4arch4Sm90ELb0ELb1ELb0ELb0ELb0ELb0ELb0ELb0ELb0ELb0ELb0ELb0EEENS1_21CollectiveEpilogueFwdINS6_IJSA_NS7_ILi512EEESA_EEES9_SC_SE_Li256ELb0ELb0ELb0ELb0EEENS1_30DynamicPersistentTileSchedulerILi256ELi32ELb0ELb0ELb1EEEEEEEEEvNT_6ParamsE)
        .other          _ZN7cutlass13device_kernelIN5flash11enable_sm90INS1_16FlashAttnFwdSm90INS1_25CollectiveMainloopFwdSm90ILi2EN4cute5tupleIJNS5_1CILi1EEES8_S8_EEENS6_IJNS7_ILi64EEESA_SA_EEELi512ENS_10bfloat16_tEfNS_4arch4Sm90ELb0ELb1ELb0ELb0ELb0ELb0ELb0ELb0ELb0ELb0ELb0ELb0EEENS1_21CollectiveEpilogueFwdINS6_IJSA_NS7_ILi512EEESA_EEES9_SC_SE_Li256ELb0ELb0ELb0ELb0EEENS1_30DynamicPersistentTileSchedulerILi256ELi32ELb0ELb0ELb1EEEEEEEEEvNT_6ParamsE,@"STO_CUDA_ENTRY STV_DEFAULT"
_ZN7cutlass13device_kernelIN5flash11enable_sm90INS1_16FlashAttnFwdSm90INS1_25CollectiveMainloopFwdSm90ILi2EN4cute5tupleIJNS5_1CILi1EEES8_S8_EEENS6_IJNS7_ILi64EEESA_SA_EEELi512ENS_10bfloat16_tEfNS_4arch4Sm90ELb0ELb1ELb0ELb0ELb0ELb0ELb0ELb0ELb0ELb0ELb0ELb0EEENS1_21CollectiveEpilogueFwdINS6_IJSA_NS7_ILi512EEESA_EEES9_SC_SE_Li256ELb0ELb0ELb0ELb0EEENS1_30DynamicPersistentTileSchedulerILi256ELi32ELb0ELb0ELb1EEEEEEEEEvNT_6ParamsE:
[----:B------:R-:W1:Y:S01]  /*0000*/  LDC R1, c[0x0][0x28] ;  /* 0x00000a00ff017b82 */ /* 0x000e620000000800 */
[----:B------:R-:W2:Y:S01]  /*0010*/  S2R R19, SR_TID.X ;  /* 0x0000000000137919 */ /* 0x000ea20000002100 */
[----:B------:R-:W-:Y:S01]  /*0020*/  ELECT P0, URZ, PT ;  /* 0x00000000003f782f */ /* 0x000fe20003800000 */
[----:B------:R-:W-:Y:S01]  /*0030*/  BSSY B0, `(.L_x_1269) ;  /* 0x0000014000007945 */ /* 0x000fe20003800000 */
[----:B--2---:R-:W-:-:S05]  /*0040*/  SHF.R.U32.HI R0, RZ, 0x5, R19 ;  /* 0x00000005ff007819 */ /* 0x004fca0000011613 */
[----:B------:R-:W2:Y:S02]  /*0050*/  SHFL.IDX PT, R2, R0, RZ, 0x1f ;  /* 0x00001fff00027589 */ /* 0x000ea400000e0000 */
[----:B--2---:R-:W-:Y:S02]  /*0060*/  ISETP.EQ.AND P0, PT, R2, RZ, P0 ;  /* 0x000000ff0200720c */ /* 0x004fe40000702270 */
[----:B------:R-:W-:-:S11]  /*0070*/  SHF.R.U32.HI R2, RZ, 0x7, R19 ;  /* 0x00000007ff027819 */ /* 0x000fd60000011613 */
[----:B-1----:R-:W-:Y:S05]  /*0080*/  @!P0 BRA `(.L_x_1270) ;  /* 0x0000000000388947 */ /* 0x002fea0003800000 */
        /* <DEDUP_REMOVED lines=14> */
.L_x_1270:
[----:B------:R-:W-:Y:S05]  /*0170*/  BSYNC B0 ;  /* 0x0000000000007941 */ /* 0x000fea0003800000 */
.L_x_1269:
        /* <DEDUP_REMOVED lines=33> */
.L_x_1271:
        /* <DEDUP_REMOVED lines=22> */
.L_x_1272:
        /* <DEDUP_REMOVED lines=18> */
.L_x_1273:
        /* <DEDUP_REMOVED lines=22> */
.L_x_1274:
        /* <DEDUP_REMOVED lines=22> */
.L_x_1275:
[----:B------:R-:W-:Y:S01]  /*08d0*/  PLOP3.LUT P0, PT, PT, PT, UP0, 0x80, 0x0 ;  /* 0x000000000000781c */ /* 0x000fe20003f0f008 */
[----:B------:R-:W-:Y:S01]  /*08e0*/  UMOV UR36, 0x1 ;  /* 0x0000000100247882 */ /* 0x000fe20000000000 */
[----:B------:R-:W-:Y:S01]  /*08f0*/  NOP ;  /* 0x0000000000007918 */ /* 0x000fe20000000000 */
[----:B------:R-:W-:Y:S01]  /*0900*/  USEL UR36, UR36, 0x2, !UP0 ;  /* 0x0000000224247887 */ /* 0x000fe2000c000000 */
[----:B------:R-:W-:Y:S01]  /*0910*/  ULDC.64 UR50, c[0x0][0x208] ;  /* 0x0000820000327ab9 */ /* 0x000fe20000000a00 */
[----:B-123--:R-:W-:Y:S08]  /*0920*/  BAR.SYNC.DEFER_BLOCKING 0x0 ;  /* 0x0000000000007b1d */ /* 0x00eff00000010000 */
[----:B------:R-:W-:Y:S05]  /*0930*/  @!P0 BRA `(.L_x_1276) ;  /* 0x000000d800108947 */ /* 0x000fea0003800000 */
.L_x_1277:
[----:B------:R-:W-:-:S08]  /*0940*/  NOP ;  /* 0x0000000000007918 */ /* 0x000fd00000000000 */
[----:B------:R-:W1:Y:S02]  /*0950*/  USETMAXREG.TRY_ALLOC.CTAPOOL UP0, 0xf0 ;  /* 0x000000f0000079c8 */ /* 0x000e640008000600 */
[----:B-1----:R-:W-:-:S13]  /*0960*/  PLOP3.LUT P0, PT, PT, PT, UP0, 0x80, 0x0 ;  /* 0x000000000000781c */ /* 0x002fda0003f0f008 */
[----:B------:R-:W-:Y:S05]  /*0970*/  @!P0 BRA `(.L_x_1277) ;  /* 0xfffffffc00f08947 */ /* 0x000fea000383ffff */
[----:B------:R-:W-:Y:S01]  /*0980*/  LOP3.LUT R0, R19, 0xffffff80, RZ, 0xc0, !PT ;  /* 0xffffff8013007812 */ /* 0x000fe200078ec0ff */
[----:B------:R-:W1:Y:S08]  /*0990*/  S2UR UR4, SR_CTAID.X ;  /* 0x00000000000479c3 */ /* 0x000e700000002500 */
[----:B------:R-:W-:Y:S06]  /*09a0*/  BAR.ARV 0x4, 0x120 ;  /* 0x0104800000007b1d */ /* 0x000fec0000002000 */
[----:B------:R-:W-:-:S02]  /*09b0*/  ISETP.NE.AND P0, PT, R0, 0x80, PT ;  /* 0x000000800000780c */ /* 0x000fc40003f05270 */
[----:B------:R-:W1:Y:S11]  /*09c0*/  LDC R0, c[0x0][0xda8] ;  /* 0x00036a00ff007b82 */ /* 0x000e760000000800 */
        /* <DEDUP_REMOVED lines=17> */
[--C-:B------:R-:W-:Y:S02]  /*0ae0*/  SHF.R.S32.HI R189, RZ, 0x5, R4.reuse ;  /* 0x00000005ffbd7819 */ /* 0x100fe40000011404 */
[----:B------:R-:W-:Y:S02]  /*0af0*/  SHF.R.S32.HI R6, RZ, 0x1f, R4 ;  /* 0x0000001fff067819 */ /* 0x000fe40000011404 */
[----:B------:R-:W-:Y:S02]  /*0b00*/  LOP3.LUT R4, R2, 0xfffffff0, RZ, 0xc0, !PT ;  /* 0xfffffff002047812 */ /* 0x000fe400078ec0ff */
[----:B------:R-:W-:Y:S02]  /*0b10*/  LEA.HI R3, R0, R191, RZ, 0x7 ;  /* 0x000000bf00037211 */ /* 0x000fe400078f38ff */
[----:B------:R-:W-:Y:S01]  /*0b20*/  SHF.R.S32.HI R7, RZ, 0x4, R2 ;  /* 0x00000004ff077819 */ /* 0x000fe20000011402 */
[----:B------:R-:W-:Y:S01]  /*0b30*/  IMAD.IADD R5, R191, 0x1, -R4 ;  /* 0x00000001bf057824 */ /* 0x000fe200078e0a04 */
[----:B------:R-:W-:-:S02]  /*0b40*/  LOP3.LUT R8, R3, 0xffffff80, RZ, 0xc0, !PT ;  /* 0xffffff8003087812 */ /* 0x000fc400078ec0ff */
[----:B------:R-:W-:Y:S01]  /*0b50*/  LEA.HI R2, R2, R7, RZ, 0x1 ;  /* 0x0000000702027211 */ /* 0x000fe200078f08ff */
[----:B-1----:R-:W-:Y:S01]  /*0b60*/  ULEA UR48, UR5, UR48, 0x18 ;  /* 0x0000003005307291 */ /* 0x002fe2000f8ec03f */
[----:B------:R-:W-:Y:S01]  /*0b70*/  SHF.R.S32.HI R10, RZ, 0x1f, R5 ;  /* 0x0000001fff0a7819 */ /* 0x000fe20000011405 */
[----:B------:R-:W-:Y:S01]  /*0b80*/  IMAD.IADD R8, R191, 0x1, -R8 ;  /* 0x00000001bf087824 */ /* 0x000fe200078e0a08 */
[----:B------:R-:W-:Y:S02]  /*0b90*/  LEA.HI R6, R6, R189, RZ, 0x2 ;  /* 0x000000bd06067211 */ /* 0x000fe400078f10ff */
[----:B------:R-:W-:Y:S02]  /*0ba0*/  LEA.HI R12, R10, R5, RZ, 0x3 ;  /* 0x000000050a0c7211 */ /* 0x000fe400078f18ff */
[----:B------:R-:W-:Y:S02]  /*0bb0*/  SHF.R.S32.HI R9, RZ, 0x1f, R8 ;  /* 0x0000001fff097819 */ /* 0x000fe40000011408 */
[C---:B------:R-:W-:Y:S01]  /*0bc0*/  LOP3.LUT R14, R12.reuse, 0xfffffff8, RZ, 0xc0, !PT ;  /* 0xfffffff80c0e7812 */ /* 0x040fe200078ec0ff */
[----:B------:R-:W-:Y:S01]  /*0bd0*/  IMAD.SHL.U32 R12, R12, 0x40, RZ ;  /* 0x000000400c0c7824 */ /* 0x000fe200078e00ff */
[----:B------:R-:W-:-:S02]  /*0be0*/  SHF.R.S32.HI R188, RZ, 0x7, R3 ;  /* 0x00000007ffbc7819 */ /* 0x000fc40000011403 */
[----:B------:R-:W-:Y:S01]  /*0bf0*/  LOP3.LUT R2, R2, 0x1ffffffe, RZ, 0xc0, !PT ;  /* 0x1ffffffe02027812 */ /* 0x000fe200078ec0ff */
[----:B------:R-:W-:Y:S01]  /*0c00*/  IMAD.IADD R14, R5, 0x1, -R14 ;  /* 0x00000001050e7824 */ /* 0x000fe200078e0a0e */
[----:B------:R-:W-:Y:S01]  /*0c10*/  LOP3.LUT R6, R6, 0x3ffffc, RZ, 0xc0, !PT ;  /* 0x003ffffc06067812 */ /* 0x000fe200078ec0ff */
[----:B------:R-:W-:Y:S01]  /*0c20*/  IMAD R13, R188, 0x100, R5 ;  /* 0x00000100bc0d7824 */ /* 0x000fe200078e0205 */
[----:B------:R-:W-:Y:S01]  /*0c30*/  LEA.HI R4, R9, R8, RZ, 0x2 ;  /* 0x0000000809047211 */ /* 0x000fe200078f10ff */
[----:B------:R-:W-:Y:S01]  /*0c40*/  IMAD.IADD R2, R7, 0x1, -R2 ;  /* 0x0000000107027824 */ /* 0x000fe200078e0a02 */
[----:B------:R-:W-:Y:S02]  /*0c50*/  IADD3 R6, R189, -R6, RZ ;  /* 0x80000006bd067210 */ /* 0x000fe40007ffe0ff */
[--C-:B------:R-:W-:Y:S01]  /*0c60*/  SHF.R.S32.HI R10, RZ, 0x2, R4.reuse ;  /* 0x00000002ff0a7819 */ /* 0x100fe20000011404 */
[----:B------:R-:W-:Y:S01]  /*0c70*/  IMAD.SHL.U32 R2, R2, 0x8, RZ ;  /* 0x0000000802027824 */ /* 0x000fe200078e00ff */
[----:B------:R-:W-:Y:S01]  /*0c80*/  SHF.R.S32.HI R11, RZ, 0x1f, R4 ;  /* 0x0000001fff0b7819 */ /* 0x000fe20000011404 */
[----:B------:R-:W-:Y:S01]  /*0c90*/  IMAD R13, R6, 0x10, R13 ;  /* 0x00000010060d7824 */ /* 0x000fe200078e020d */
[----:B------:R-:W-:Y:S01]  /*0ca0*/  LOP3.LUT R5, R4, 0x7ffffffc, RZ, 0xc0, !PT ;  /* 0x7ffffffc04057812 */ /* 0x000fe200078ec0ff */
[----:B------:R-:W-:Y:S01]  /*0cb0*/  IMAD.SHL.U32 R4, R14, 0x40, RZ ;  /* 0x000000400e047824 */ /* 0x000fe200078e00ff */
[----:B------:R-:W-:Y:S01]  /*0cc0*/  LEA.HI R9, R9, R8, RZ, 0x5 ;  /* 0x0000000809097211 */ /* 0x000fe200078f28ff */
[----:B------:R-:W-:Y:S01]  /*0cd0*/  IMAD.U32 R190, R13, 0x40, R2 ;  /* 0x000000400dbe7824 */ /* 0x000fe200078e0002 */
[----:B------:R-:W-:-:S02]  /*0ce0*/  IADD3 R8, R8, -R5, RZ ;  /* 0x8000000508087210 */ /* 0x000fc40007ffe0ff */
[----:B------:R-:W-:Y:S02]  /*0cf0*/  LOP3.LUT R5, R4, 0x1c0, RZ, 0xc0, !PT ;  /* 0x000001c004057812 */ /* 0x000fe400078ec0ff */
[----:B------:R-:W-:Y:S02]  /*0d00*/  LOP3.LUT R12, R12, 0x7ffffe00, RZ, 0xc0, !PT ;  /* 0x7ffffe000c0c7812 */ /* 0x000fe400078ec0ff */
[----:B------:R-:W-:Y:S02]  /*0d10*/  LOP3.LUT R2, R5, 0x8, R2, 0xf8, !PT ;  /* 0x0000000805027812 */ /* 0x000fe400078ef802 */
[----:B------:R-:W-:Y:S01]  /*0d20*/  SHF.R.U32.HI R5, RZ, 0x3, R5 ;  /* 0x00000003ff057819 */ /* 0x000fe20000011605 */
[----:B------:R-:W-:Y:S01]  /*0d30*/  IMAD R12, R189, 0x400, R12 ;  /* 0x00000400bd0c7824 */ /* 0x000fe200078e020c */
[----:B------:R-:W-:Y:S02]  /*0d40*/  R2P PR, R14, 0x6 ;  /* 0x000000060e007804 */ /* 0x000fe40000000000 */
[----:B------:R-:W-:-:S02]  /*0d50*/  LOP3.LUT R5, R2, R5, RZ, 0x3c, !PT ;  /* 0x0000000502057212 */ /* 0x000fc400078e3cff */
[----:B------:R-:W-:Y:S02]  /*0d60*/  LEA.HI R11, R11, R10, RZ, 0x3 ;  /* 0x0000000a0b0b7211 */ /* 0x000fe400078f18ff */
[----:B------:R-:W-:Y:S01]  /*0d70*/  LEA.HI R0, R0, R191, RZ, 0x3 ;  /* 0x000000bf00007211 */ /* 0x000fe200078f18ff */
[----:B------:R-:W-:Y:S01]  /*0d80*/  IMAD.IADD R5, R12, 0x1, R5 ;  /* 0x000000010c057824 */ /* 0x000fe200078e0205 */
[----:B------:R-:W-:Y:S02]  /*0d90*/  LEA.HI R3, R3, R188, RZ, 0x1 ;  /* 0x000000bc03037211 */ /* 0x000fe400078f08ff */
[----:B------:R-:W-:Y:S02]  /*0da0*/  LOP3.LUT R11, R11, 0xfffffff8, RZ, 0xc0, !PT ;  /* 0xfffffff80b0b7812 */ /* 0x000fe400078ec0ff */
[----:B------:R-:W-:Y:S02]  /*0db0*/  LEA R18, R5, UR48, 0x1 ;  /* 0x0000003005127c11 */ /* 0x000fe4000f8e08ff */
[----:B------:R-:W-:Y:S01]  /*0dc0*/  LOP3.LUT R2, R0, 0x1ffffff8, RZ, 0xc0, !PT ;  /* 0x1ffffff800027812 */ /* 0x000fe200078ec0ff */
[----:B------:R-:W-:Y:S01]  /*0dd0*/  IMAD.IADD R16, R10, 0x1, -R11 ;  /* 0x000000010a107824 */ /* 0x000fe200078e0a0b */
[----:B------:R-:W-:Y:S01]  /*0de0*/  LOP3.LUT R3, R3, 0xfffffe, RZ, 0xc0, !PT ;  /* 0x00fffffe03037812 */ /* 0x000fe200078ec0ff */
[C---:B------:R-:W-:Y:S01]  /*0df0*/  VIADD R19, R18.reuse, 0x26820 ;  /* 0x0002682012137836 */ /* 0x040fe20000000000 */
[----:B------:R-:W-:Y:S01]  /*0e00*/  IADD3 R23, R18, 0x26800, RZ ;  /* 0x0002680012177810 */ /* 0x000fe20007ffe0ff */
[----:B------:R-:W-:Y:S01]  /*0e10*/  IMAD.IADD R2, R191, 0x1, -R2 ;  /* 0x00000001bf027824 */ /* 0x000fe200078e0a02 */
[----:B------:R-:W-:Y:S01]  /*0e20*/  SEL R22, R22, 0xffffffc0, !P2 ;  /* 0xffffffc016167807 */ /* 0x000fe20005000000 */
[----:B------:R-:W-:Y:S01]  /*0e30*/  IMAD.IADD R3, R188, 0x1, -R3 ;  /* 0x00000001bc037824 */ /* 0x000fe200078e0a03 */
[----:B------:R-:W-:Y:S01]  /*0e40*/  SHF.R.S32.HI R9, RZ, 0x5, R9 ;  /* 0x00000005ff097819 */ /* 0x000fe20000011409 */
[----:B------:R-:W-:Y:S01]  /*0e50*/  @P1 VIADD R19, R23, 0xffffffe0 ;  /* 0xffffffe017131836 */ /* 0x000fe20000000000 */
[----:B------:R-:W-:Y:S01]  /*0e60*/  SHF.R.S32.HI R186, RZ, 0x3, R0 ;  /* 0x00000003ffba7819 */ /* 0x000fe20000011400 */
[----:B------:R-:W-:Y:S01]  /*0e70*/  IMAD.SHL.U32 R184, R2, 0x8, RZ ;  /* 0x0000000802b87824 */ /* 0x000fe200078e00ff */
[----:B------:R-:W-:Y:S01]  /*0e80*/  LEA R16, R9, R16, 0x4 ;  /* 0x0000001009107211 */ /* 0x000fe200078e20ff */
[----:B------:R-:W-:Y:S01]  /*0e90*/  IMAD.IADD R23, R23, 0x1, R22 ;  /* 0x0000000117177824 */ /* 0x000fe200078e0216 */
[----:B------:R-:W-:Y:S01]  /*0ea0*/  SHF.L.U32 R17, R3, 0x8, RZ ;  /* 0x0000000803117819 */ /* 0x000fe200000006ff */
[----:B------:R-:W-:-:S02]  /*0eb0*/  IMAD.SHL.U32 R2, R8, 0x2, RZ ;  /* 0x0000000208027824 */ /* 0x000fc400078e00ff */
[----:B------:R-:W-:-:S07]  /*0ec0*/  IMAD.IADD R22, R22, 0x1, R19 ;  /* 0x0000000116167824 */ /* 0x000fce00078e0213 */
.L_x_1382:
[----:B------:R-:W-:Y:S01]  /*0ed0*/  ULDC UR5, c[0x0][0xdd0] ;  /* 0x0003740000057ab9 */ /* 0x000fe20000000800 */
[----:B-1----:R-:W1:Y:S01]  /*0ee0*/  LDC R0, c[0x0][0xde8] ;  /* 0x00037a00ff007b82 */ /* 0x002e620000000800 */
[----:B------:R-:W-:Y:S01]  /*0ef0*/  UISETP.NE.AND UP0, UPT, UR5, 0x1, UPT ;  /* 0x000000010500788c */ /* 0x000fe2000bf05270 */
[----:B------:R-:W-:-:S10]  /*0f00*/  UMOV UR8, UR4 ;  /* 0x0000000400087c82 */ /* 0x000fd40008000000 */
[----:B------:R-:W-:Y:S01]  /*0f10*/  @UP0 ULDC UR6, c[0x0][0xdd4] ;  /* 0x0003750000060ab9 */ /* 0x000fe20000000800 */
[----:B------:R-:W-:Y:S01]  /*0f20*/  @UP0 ULDC UR9, c[0x0][0xdd8] ;  /* 0x0003760000090ab9 */ /* 0x000fe20000000800 */
[----:B------:R-:W-:-:S04]  /*0f30*/  UIMAD.WIDE.U32 UR6, UR4, UR6, URZ ;  /* 0x00000006040672a5 */ /* 0x000fc8000f8e003f */
[----:B------:R-:W-:-:S04]  /*0f40*/  @UP0 USHF.R.U32.HI UR8, URZ, UR9, UR7 ;  /* 0x000000093f080299 */ /* 0x000fc80008011607 */
[----:B------:R-:W-:Y:S02]  /*0f50*/  UIADD3 UR6, -UR8, URZ, URZ ;  /* 0x0000003f08067290 */ /* 0x000fe4000fffe13f */
[----:B-1----:R-:W-:Y:S02]  /*0f60*/  ISETP.LE.AND P0, PT, R0, UR8, PT ;  /* 0x0000000800007c0c */ /* 0x002fe4000bf03270 */
[----:B------:R-:W-:-:S11]  /*0f70*/  UIMAD UR7, UR5, UR6, UR4 ;  /* 0x00000006050772a4 */ /* 0x000fd6000f8e0204 */
[----:B--2---:R-:W-:Y:S05]  /*0f80*/  @!P0 BRA `(.L_x_1278) ;  /* 0x0000000000208947 */ /* 0x004fea0003800000 */
[----:B------:R-:W-:Y:S01]  /*0f90*/  ULDC UR6, c[0x0][0xddc] ;  /* 0x0003770000067ab9 */ /* 0x000fe20000000800 */
[----:B------:R-:W-:Y:S01]  /*0fa0*/  UMOV UR40, UR7 ;  /* 0x0000000700287c82 */ /* 0x000fe20008000000 */
[----:B------:R-:W-:-:S11]  /*0fb0*/  UISETP.NE.AND UP0, UPT, UR6, 0x1, UPT ;  /* 0x000000010600788c */ /* 0x000fd6000bf05270 */
[----:B------:R-:W-:Y:S02]  /*0fc0*/  @UP0 ULDC.64 UR10, c[0x0][0xde0] ;  /* 0x00037800000a0ab9 */ /* 0x000fe40000000a00 */
[----:B------:R-:W-:-:S04]  /*0fd0*/  UIMAD.WIDE.U32 UR4, UR7, UR10, URZ ;  /* 0x0000000a070472a5 */ /* 0x000fc8000f8e003f */
[----:B------:R-:W-:-:S04]  /*0fe0*/  @UP0 USHF.R.U32.HI UR40, URZ, UR11, UR5 ;  /* 0x0000000b3f280299 */ /* 0x000fc80008011605 */
[----:B------:R-:W-:Y:S01]  /*0ff0*/  UIMAD UR4, UR40, UR6, URZ ;  /* 0x00000006280472a4 */ /* 0x000fe2000f8e023f */
[----:B------:R-:W-:Y:S11]  /*1000*/  BRA `(.L_x_1279) ;  /* 0x00000000001c7947 */ /* 0x000ff60003800000 */
.L_x_1278:
[----:B------:R-:W-:Y:S01]  /*1010*/  ULDC UR6, c[0x0][0xdc4] ;  /* 0x0003710000067ab9 */ /* 0x000fe20000000800 */
[----:B------:R-:W-:Y:S01]  /*1020*/  UMOV UR40, UR7 ;  /* 0x0000000700287c82 */ /* 0x000fe20008000000 */
[----:B------:R-:W-:-:S11]  /*1030*/  UISETP.NE.AND UP0, UPT, UR6, 0x1, UPT ;  /* 0x000000010600788c */ /* 0x000fd6000bf05270 */
[----:B------:R-:W-:Y:S02]  /*1040*/  @UP0 ULDC.64 UR10, c[0x0][0xdc8] ;  /* 0x00037200000a0ab9 */ /* 0x000fe40000000a00 */
[----:B------:R-:W-:-:S04]  /*1050*/  UIMAD.WIDE.U32 UR4, UR7, UR10, URZ ;  /* 0x0000000a070472a5 */ /* 0x000fc8000f8e003f */
[----:B------:R-:W-:-:S04]  /*1060*/  @UP0 USHF.R.U32.HI UR40, URZ, UR11, UR5 ;  /* 0x0000000b3f280299 */ /* 0x000fc80008011605 */
[----:B------:R-:W-:-:S12]  /*1070*/  UIMAD UR4, UR40, UR6, URZ ;  /* 0x00000006280472a4 */ /* 0x000fd8000f8e023f */
.L_x_1279:
[----:B------:R-:W-:Y:S01]  /*1080*/  ULDC UR43, c[0x0][0xdb8] ;  /* 0x00036e00002b7ab9 */ /* 0x000fe20000000800 */
[----:B------:R-:W-:Y:S01]  /*1090*/  ULDC.64 UR10, c[0x0][0x3f8] ;  /* 0x0000fe00000a7ab9 */ /* 0x000fe20000000a00 */
[----:B------:R-:W-:Y:S02]  /*10a0*/  ULOP3.LUT UR5, URZ, UR40, URZ, 0x33, !UPT ;  /* 0x000000283f057292 */ /* 0x000fe4000f8e333f */
[----:B------:R-:W-:Y:S02]  /*10b0*/  UISETP.NE.AND UP1, UPT, UR43, 0x1, UPT ;  /* 0x000000012b00788c */ /* 0x000fe4000bf25270 */
[----:B------:R-:W-:Y:S01]  /*10c0*/  UISETP.NE.U32.AND UP0, UPT, UR10, URZ, UPT ;  /* 0x0000003f0a00728c */ /* 0x000fe2000bf05070 */
[----:B------:R-:W-:Y:S01]  /*10d0*/  ULDC UR6, c[0x0][0xdac] ;  /* 0x00036b0000067ab9 */ /* 0x000fe20000000800 */
[----:B------:R-:W-:Y:S02]  /*10e0*/  UIADD3 UR4, UR7, -UR4, URZ ;  /* 0x8000000407047290 */ /* 0x000fe4000fffe03f */
[----:B------:R-:W-:-:S02]  /*10f0*/  UIADD3 UR5, UR5, UR6, URZ ;  /* 0x0000000605057290 */ /* 0x000fc4000fffe03f */
[----:B------:R-:W-:Y:S01]  /*1100*/  UISETP.NE.AND.EX UP0, UPT, UR11, URZ, UPT, UP0 ;  /* 0x0000003f0b00728c */ /* 0x000fe2000bf05300 */
[----:B------:R-:W-:Y:S01]  /*1110*/  ULDC UR12, c[0x0][0xdc4] ;  /* 0x00037100000c7ab9 */ /* 0x000fe20000000800 */
[----:B------:R-:W-:Y:S01]  /*1120*/  ULDC UR49, c[0x0][0x404] ;  /* 0x0001010000317ab9 */ /* 0x000fe20000000800 */
[----:B------:R-:W-:Y:S02]  /*1130*/  UISETP.NE.AND UP2, UPT, UR46, 0x1, UPT ;  /* 0x000000012e00788c */ /* 0x000fe4000bf45270 */
[----:B------:R-:W-:Y:S01]  /*1140*/  USHF.L.U32 UR42, UR5, 0x6, URZ ;  /* 0x00000006052a7899 */ /* 0x000fe2000800063f */
[----:B------:R-:W-:Y:S01]  /*1150*/  ULDC UR10, c[0x0][0x288] ;  /* 0x0000a200000a7ab9 */ /* 0x000fe20000000800 */
[----:B------:R-:W-:Y:S02]  /*1160*/  UIMAD UR12, UR8, UR12, UR4 ;  /* 0x0000000c080c72a4 */ /* 0x000fe4000f8e0204 */
[----:B------:R-:W-:Y:S01]  /*1170*/  PLOP3.LUT P0, PT, PT, PT, UP2, 0x80, 0x0 ;  /* 0x000000000000781c */ /* 0x000fe20003f0f028 */
[----:B------:R-:W-:Y:S01]  /*1180*/  USEL UR49, UR49, 0x1, UP0 ;  /* 0x0000000131317887 */ /* 0x000fe20008000000 */
[----:B------:R-:W-:Y:S01]  /*1190*/  ULDC UR9, c[0x0][0x2e0] ;  /* 0x0000b80000097ab9 */ /* 0x000fe20000000800 */
[----:B------:R-:W-:Y:S01]  /*11a0*/  @UP1 ULDC UR4, c[0x0][0xdbc] ;  /* 0x00036f0000041ab9 */ /* 0x000fe20000000800 */
[----:B------:R-:W-:-:S02]  /*11b0*/  UIADD3 UR54, UR42, 0x40, -UR10 ;  /* 0x000000402a367890 */ /* 0x000fc4000fffe80a */
[----:B------:R-:W-:Y:S02]  /*11c0*/  UIMAD.WIDE.U32 UR4, UR12, UR4, URZ ;  /* 0x000000040c0472a5 */ /* 0x000fe4000f8e003f */
[----:B------:R-:W-:Y:S02]  /*11d0*/  UIMAD UR6, UR49, UR9, 0x3f ;  /* 0x0000003f310674a4 */ /* 0x000fe4000f8e0209 */
[----:B------:R-:W-:Y:S01]  /*11e0*/  UIMAD UR54, UR49, UR9, UR54 ;  /* 0x00000009313672a4 */ /* 0x000fe2000f8e0236 */
[----:B------:R-:W-:Y:S01]  /*11f0*/  @UP1 ULDC UR13, c[0x0][0xdc0] ;  /* 0x00037000000d1ab9 */ /* 0x000fe20000000800 */
[----:B------:R-:W-:Y:S01]  /*1200*/  UMOV UR44, UR12 ;  /* 0x0000000c002c7c82 */ /* 0x000fe20008000000 */
[----:B------:R-:W-:Y:S01]  /*1210*/  ULDC UR11, c[0x0][0x9e0] ;  /* 0x00027800000b7ab9 */ /* 0x000fe20000000800 */
[----:B------:R-:W-:Y:S02]  /*1220*/  USHF.R.S32.HI UR7, URZ, 0x1f, UR6 ;  /* 0x0000001f3f077899 */ /* 0x000fe40008011406 */
[----:B------:R-:W-:-:S02]  /*1230*/  @UP1 USHF.R.U32.HI UR44, URZ, UR13, UR5 ;  /* 0x0000000d3f2c1299 */ /* 0x000fc40008011605 */
[----:B------:R-:W-:Y:S02]  /*1240*/  UIADD3 UR8, UR54, UR11, URZ ;  /* 0x0000000b36087290 */ /* 0x000fe4000fffe03f */
[----:B------:R-:W-:Y:S02]  /*1250*/  ULEA.HI UR7, UR7, UR6, URZ, 0x6 ;  /* 0x0000000607077291 */ /* 0x000fe4000f8f303f */
[----:B------:R-:W-:Y:S02]  /*1260*/  UIADD3 UR4, -UR44, URZ, URZ ;  /* 0x0000003f2c047290 */ /* 0x000fe4000fffe13f */
[----:B------:R-:W-:Y:S01]  /*1270*/  USHF.R.S32.HI UR7, URZ, 0x6, UR7 ;  /* 0x000000063f077899 */ /* 0x000fe20008011407 */
[----:B------:R-:W-:Y:S01]  /*1280*/  IMAD.U32 R0, RZ, RZ, UR8 ;  /* 0x00000008ff007e24 */ /* 0x000fe2000f8e00ff */
[----:B------:R-:W-:Y:S01]  /*1290*/  UIMAD UR43, UR43, UR4, UR12 ;  /* 0x000000042b2b72a4 */ /* 0x000fe2000f8e020c */
[----:B------:R-:W-:Y:S11]  /*12a0*/  @!P0 BRA `(.L_x_1280) ;  /* 0x0000001c00f88947 */ /* 0x000ff60003800000 */
[----:B------:R-:W1:Y:S02]  /*12b0*/  LDC R8, c[0x0][0x9e4] ;  /* 0x00027900ff087b82 */ /* 0x000e640000000800 */
[----:B-1----:R-:W-:-:S13]  /*12c0*/  ISETP.GE.AND P1, PT, R8, 0x1, PT ;  /* 0x000000010800780c */ /* 0x002fda0003f26270 */
[----:B------:R-:W-:Y:S05]  /*12d0*/  @!P1 BRA `(.L_x_1281) ;  /* 0x0000000000449947 */ /* 0x000fea0003800000 */
[----:B------:R-:W-:Y:S01]  /*12e0*/  ISETP.LT.AND P0, PT, RZ, UR54, PT ;  /* 0x00000036ff007c0c */ /* 0x000fe2000bf01270 */
[----:B------:R-:W-:-:S06]  /*12f0*/  UIADD3 UR4, UR54, -0x1, URZ ;  /* 0xffffffff36047890 */ /* 0x000fcc000fffe03f */
[----:B------:R-:W-:-:S06]  /*1300*/  MOV R3, UR4 ;  /* 0x0000000400037c02 */ /* 0x000fcc0008000f00 */
[----:B------:R-:W-:Y:S05]  /*1310*/  @P0 BRA `(.L_x_1282) ;  /* 0x00000000001c0947 */ /* 0x000fea0003800000 */
[----:B------:R-:W-:Y:S01]  /*1320*/  ISETP.NE.AND P0, PT, R8, 0x1, PT ;  /* 0x000000010800780c */ /* 0x000fe20003f05270 */
[----:B------:R-:W-:-:S12]  /*1330*/  IMAD R3, RZ, RZ, -UR54 ;  /* 0x80000036ff037e24 */ /* 0x000fd8000f8e02ff */
[----:B------:R-:W1:Y:S02]  /*1340*/  @P0 LDC.64 R4, c[0x0][0x9e8] ;  /* 0x00027a00ff040b82 */ /* 0x000e640000000a00 */
[----:B-1----:R-:W-:-:S05]  /*1350*/  @P0 IMAD.HI.U32 R4, R3, R4, RZ ;  /* 0x0000000403040227 */ /* 0x002fca00078e00ff */
[----:B------:R-:W-:-:S04]  /*1360*/  @P0 SHF.R.U32.HI R3, RZ, R5, R4 ;  /* 0x00000005ff030219 */ /* 0x000fc80000011604 */
[----:B------:R-:W-:Y:S01]  /*1370*/  LOP3.LUT R3, RZ, R3, RZ, 0x33, !PT ;  /* 0x00000003ff037212 */ /* 0x000fe200078e33ff */
[----:B------:R-:W-:Y:S06]  /*1380*/  BRA `(.L_x_1283) ;  /* 0x0000000000107947 */ /* 0x000fec0003800000 */
.L_x_1282:
[----:B------:R-:W-:-:S13]  /*1390*/  ISETP.NE.AND P0, PT, R8, 0x1, PT ;  /* 0x000000010800780c */ /* 0x000fda0003f05270 */
[----:B------:R-:W1:Y:S02]  /*13a0*/  @P0 LDC.64 R4, c[0x0][0x9e8] ;  /* 0x00027a00ff040b82 */ /* 0x000e640000000a00 */
[----:B-1----:R-:W-:-:S05]  /*13b0*/  @P0 IMAD.HI.U32 R4, R3, R4, RZ ;  /* 0x0000000403040227 */ /* 0x002fca00078e00ff */
[----:B------:R-:W-:-:S07]  /*13c0*/  @P0 SHF.R.U32.HI R3, RZ, R5, R4 ;  /* 0x00000005ff030219 */ /* 0x000fce0000011604 */
.L_x_1283:
[----:B------:R-:W-:-:S05]  /*13d0*/  IMAD R3, R3, R8, R8 ;  /* 0x0000000803037224 */ /* 0x000fca00078e0208 */
[----:B------:R-:W-:-:S07]  /*13e0*/  VIMNMX R0, R0, R3, PT ;  /* 0x0000000300007248 */ /* 0x000fce0003fe0100 */
.L_x_1281:
[----:B------:R-:W-:Y:S01]  /*13f0*/  VIADD R0, R0, 0x3f ;  /* 0x0000003f00007836 */ /* 0x000fe20000000000 */
[----:B------:R-:W-:Y:S01]  /*1400*/  UIADD3 UR4, UR42, -UR10, URZ ;  /* 0x8000000a2a047290 */ /* 0x000fe2000fffe03f */
[----:B------:R-:W-:-:S03]  /*1410*/  ULDC UR5, c[0x0][0x9dc] ;  /* 0x0002770000057ab9 */ /* 0x000fc60000000800 */
[----:B------:R-:W-:Y:S01]  /*1420*/  SHF.R.S32.HI R3, RZ, 0x1f, R0 ;  /* 0x0000001fff037819 */ /* 0x000fe20000011400 */
[----:B------:R-:W-:-:S03]  /*1430*/  UIMAD UR4, UR49, UR9, UR4 ;  /* 0x00000009310472a4 */ /* 0x000fc6000f8e0204 */
[----:B------:R-:W-:Y:S01]  /*1440*/  LEA.HI R3, R3, R0, RZ, 0x6 ;  /* 0x0000000003037211 */ /* 0x000fe200078f30ff */
[----:B------:R-:W-:-:S03]  /*1450*/  UIADD3 UR5, UR4, -UR5, URZ ;  /* 0x8000000504057290 */ /* 0x000fc6000fffe03f */
[----:B------:R-:W-:-:S03]  /*1460*/  SHF.R.S32.HI R3, RZ, 0x6, R3 ;  /* 0x00000006ff037819 */ /* 0x000fc60000011403 */
[----:B------:R-:W-:Y:S01]  /*1470*/  IMAD.U32 R0, RZ, RZ, UR5 ;  /* 0x00000005ff007e24 */ /* 0x000fe2000f8e00ff */
[----:B------:R-:W-:Y:S01]  /*1480*/  VIMNMX R4, R3, UR7, PT ;  /* 0x0000000703047c48 */ /* 0x000fe2000bfe0100 */
[----:B------:R-:W-:Y:S06]  /*1490*/  @!P1 BRA `(.L_x_1284) ;  /* 0x0000000000409947 */ /* 0x000fec0003800000 */
[----:B------:R-:W-:-:S05]  /*14a0*/  IMAD.U32 R3, RZ, RZ, UR4 ;  /* 0x00000004ff037e24 */ /* 0x000fca000f8e00ff */
[----:B------:R-:W-:-:S13]  /*14b0*/  ISETP.GT.AND P0, PT, R3, -0x1, PT ;  /* 0xffffffff0300780c */ /* 0x000fda0003f04270 */
[----:B------:R-:W-:Y:S05]  /*14c0*/  @P0 BRA `(.L_x_1285) ;  /* 0x00000000001c0947 */ /* 0x000fea0003800000 */
[----:B------:R-:W-:Y:S02]  /*14d0*/  ISETP.NE.AND P0, PT, R8, 0x1, PT ;  /* 0x000000010800780c */ /* 0x000fe40003f05270 */
[----:B------:R-:W-:-:S11]  /*14e0*/  LOP3.LUT R3, RZ, R3, RZ, 0x33, !PT ;  /* 0x00000003ff037212 */ /* 0x000fd600078e33ff */
[----:B------:R-:W1:Y:S02]  /*14f0*/  @P0 LDC.64 R6, c[0x0][0x9e8] ;  /* 0x00027a00ff060b82 */ /* 0x000e640000000a00 */
[----:B-1----:R-:W-:-:S05]  /*1500*/  @P0 IMAD.HI.U32 R6, R3, R6, RZ ;  /* 0x0000000603060227 */ /* 0x002fca00078e00ff */
[----:B------:R-:W-:-:S04]  /*1510*/  @P0 SHF.R.U32.HI R3, RZ, R7, R6 ;  /* 0x00000007ff030219 */ /* 0x000fc80000011606 */
[----:B------:R-:W-:Y:S01]  /*1520*/  LOP3.LUT R3, RZ, R3, RZ, 0x33, !PT ;  /* 0x00000003ff037212 */ /* 0x000fe200078e33ff */
[----:B------:R-:W-:Y:S06]  /*1530*/  BRA `(.L_x_1286) ;  /* 0x0000000000107947 */ /* 0x000fec0003800000 */
.L_x_1285:
[----:B------:R-:W-:-:S13]  /*1540*/  ISETP.NE.AND P0, PT, R8, 0x1, PT ;  /* 0x000000010800780c */ /* 0x000fda0003f05270 */
[----:B------:R-:W1:Y:S02]  /*1550*/  @P0 LDC.64 R6, c[0x0][0x9e8] ;  /* 0x00027a00ff060b82 */ /* 0x000e640000000a00 */
[----:B-1----:R-:W-:-:S05]  /*1560*/  @P0 IMAD.HI.U32 R6, R3, R6, RZ ;  /* 0x0000000603060227 */ /* 0x002fca00078e00ff */
[----:B------:R-:W-:-:S07]  /*1570*/  @P0 SHF.R.U32.HI R3, RZ, R7, R6 ;  /* 0x00000007ff030219 */ /* 0x000fce0000011606 */
.L_x_1286:
[----:B------:R-:W-:-:S05]  /*1580*/  IMAD R3, R3, R8, RZ ;  /* 0x0000000803037224 */ /* 0x000fca00078e02ff */
[----:B------:R-:W-:-:S07]  /*1590*/  VIMNMX R0, R0, R3, !PT ;  /* 0x0000000300007248 */ /* 0x000fce0007fe0100 */
.L_x_1284:
[----:B------:R-:W-:Y:S02]  /*15a0*/  SHF.R.S32.HI R3, RZ, 0x1f, R0 ;  /* 0x0000001fff037819 */ /* 0x000fe40000011400 */
[----:B------:R-:W-:Y:S02]  /*15b0*/  CS2R R28, SRZ ;  /* 0x00000000001c7805 */ /* 0x000fe4000001ff00 */
[----:B------:R-:W-:Y:S02]  /*15c0*/  PLOP3.LUT P0, PT, PT, PT, PT, 0x80, 0x0 ;  /* 0x000000000000781c */ /* 0x000fe40003f0f070 */
[----:B------:R-:W-:Y:S02]  /*15d0*/  CS2R R150, SRZ ;  /* 0x0000000000967805 */ /* 0x000fe4000001ff00 */
[----:B------:R-:W-:Y:S02]  /*15e0*/  LEA.HI R0, R3, R0, RZ, 0x6 ;  /* 0x0000000003007211 */ /* 0x000fe400078f30ff */
[----:B------:R-:W-:-:S02]  /*15f0*/  CS2R R148, SRZ ;  /* 0x0000000000947805 */ /* 0x000fc4000001ff00 */
[----:B------:R-:W-:Y:S02]  /*1600*/  MOV R3, RZ ;  /* 0x000000ff00037202 */ /* 0x000fe40000000f00 */
[----:B------:R-:W-:Y:S02]  /*1610*/  CS2R R146, SRZ ;  /* 0x0000000000927805 */ /* 0x000fe4000001ff00 */
[----:B------:R-:W-:Y:S02]  /*1620*/  SHF.R.S32.HI R0, RZ, 0x6, R0 ;  /* 0x00000006ff007819 */ /* 0x000fe40000011400 */
[----:B------:R-:W-:Y:S02]  /*1630*/  CS2R R144, SRZ ;  /* 0x0000000000907805 */ /* 0x000fe4000001ff00 */
[----:B------:R-:W-:Y:S02]  /*1640*/  CS2R R142, SRZ ;  /* 0x00000000008e7805 */ /* 0x000fe4000001ff00 */
[----:B------:R-:W-:-:S02]  /*1650*/  CS2R R140, SRZ ;  /* 0x00000000008c7805 */ /* 0x000fc4000001ff00 */
[----:B------:R-:W-:Y:S02]  /*1660*/  VIMNMX R0, RZ, R0, !PT ;  /* 0x00000000ff007248 */ /* 0x000fe40007fe0100 */
[----:B------:R-:W-:Y:S02]  /*1670*/  CS2R R138, SRZ ;  /* 0x00000000008a7805 */ /* 0x000fe4000001ff00 */
[----:B------:R-:W-:Y:S02]  /*1680*/  CS2R R136, SRZ ;  /* 0x0000000000887805 */ /* 0x000fe4000001ff00 */
[----:B------:R-:W-:Y:S02]  /*1690*/  CS2R R134, SRZ ;  /* 0x0000000000867805 */ /* 0x000fe4000001ff00 */
[----:B------:R-:W-:Y:S02]  /*16a0*/  ISETP.GT.AND P1, PT, R4, R0, PT ;  /* 0x000000000400720c */ /* 0x000fe40003f24270 */
[----:B------:R-:W-:-:S02]  /*16b0*/  CS2R R132, SRZ ;  /* 0x0000000000847805 */ /* 0x000fc4000001ff00 */
[----:B------:R-:W-:Y:S02]  /*16c0*/  CS2R R130, SRZ ;  /* 0x0000000000827805 */ /* 0x000fe4000001ff00 */
[----:B------:R-:W-:Y:S02]  /*16d0*/  CS2R R128, SRZ ;  /* 0x0000000000807805 */ /* 0x000fe4000001ff00 */
[----:B------:R-:W-:Y:S02]  /*16e0*/  CS2R R126, SRZ ;  /* 0x00000000007e7805 */ /* 0x000fe4000001ff00 */
[----:B------:R-:W-:Y:S01]  /*16f0*/  CS2R R124, SRZ ;  /* 0x00000000007c7805 */ /* 0x000fe2000001ff00 */
[----:B------:R-:W-:Y:S01]  /*1700*/  IMAD.MOV.U32 R172, RZ, RZ, RZ ;  /* 0x000000ffffac7224 */ /* 0x000fe200078e00ff */
        /* <DEDUP_REMOVED lines=47> */
[----:B------:R-:W-:Y:S01]  /*1a00*/  CS2R R30, SRZ ;  /* 0x00000000001e7805 */ /* 0x000fe2000001ff00 */
[----:B------:R-:W-:Y:S02]  /*1a10*/  IMAD.MOV.U32 R5, RZ, RZ, RZ ;  /* 0x000000ffff057224 */ /* 0x000fe400078e00ff */
[----:B------:R-:W-:Y:S01]  /*1a20*/  IMAD.MOV.U32 R153, RZ, RZ, RZ ;  /* 0x000000ffff997224 */ /* 0x000fe200078e00ff */
[----:B------:R-:W-:Y:S06]  /*1a30*/  @!P1 BRA `(.L_x_1287) ;  /* 0x000000ac002c9947 */ /* 0x000fec0003800000 */
        /* <DEDUP_REMOVED lines=14> */
.L_x_1288:
[----:B------:R-:W-:Y:S01]  /*1b20*/  ULEA UR21, UR39, UR48, 0x3 ;  /* 0x0000003027157291 */ /* 0x000fe2000f8e183f */
[----:B------:R-:W-:-:S05]  /*1b30*/  IMAD.U32 R3, RZ, RZ, UR38 ;  /* 0x00000026ff037e24 */ /* 0x000fca000f8e00ff */
[----:B------:R-:W-:-:S04]  /*1b40*/  SHF.L.U32 R3, R3, 0x1f, RZ ;  /* 0x0000001f03037819 */ /* 0x000fc800000006ff */
[----:B------:R-:W1:Y:S02]  /*1b50*/  SYNCS.PHASECHK.TRANS64.TRYWAIT P1, [UR21+0x28c50], R3 ;  /* 0x028c5003ff0075a7 */ /* 0x000e640008020155 */
[----:B-1----:R-:W-:Y:S05]  /*1b60*/  @!P1 BRA `(.L_x_1289) ;  /* 0x000000f800a49947 */ /* 0x002fea0003800000 */
.L_x_1447:
        /* <DEDUP_REMOVED lines=9> */
[----:B------:R-:W-:-:S02]  /*1c00*/  UIADD3 UR6, UR18, 0x80, URZ ;  /* 0x0000008012067890 */ /* 0x000fc4000fffe03f */
[----:B------:R-:W-:Y:S01]  /*1c10*/  ULOP3.LUT UR16, UR4, 0x10000, URZ, 0xfc, !UPT ;  /* 0x0001000004107892 */ /* 0x000fe2000f8efc3f */
[----:B------:R-:W-:Y:S01]  /*1c20*/  UMOV UR7, 0x40000040 ;  /* 0x4000004000077882 */ /* 0x000fe20000000000 */
[----:B------:R-:W-:Y:S02]  /*1c30*/  UMOV UR5, 0x40000040 ;  /* 0x4000004000057882 */ /* 0x000fe40000000000 */
[----:B------:R-:W-:Y:S02]  /*1c40*/  UIADD3 UR4, UR16, 0x2, URZ ;  /* 0x0000000210047890 */ /* 0x000fe4000fffe03f */
[----:B------:R-:W-:Y:S02]  /*1c50*/  UIADD3 UR10, UR18, 0x100, URZ ;  /* 0x00000100120a7890 */ /* 0x000fe4000fffe03f */
[----:B------:R-:W-:Y:S01]  /*1c60*/  UIADD3 UR8, UR16, 0x4, URZ ;  /* 0x0000000410087890 */ /* 0x000fe2000fffe03f */
[----:B------:R-:W-:Y:S01]  /*1c70*/  UMOV UR11, 0x40000040 ;  /* 0x40000040000b7882 */ /* 0x000fe20000000000 */
[----:B------:R-:W-:Y:S01]  /*1c80*/  WARPGROUP.ARRIVE ;  /* 0x00000000000079c5 */ /* 0x000fe20000000000 */
[----:B------:R-:W-:Y:S01]  /*1c90*/  UMOV UR9, 0x40000040 ;  /* 0x4000004000097882 */ /* 0x000fe20000000000 */
[----:B------:R-:W-:-:S02]  /*1ca0*/  UIADD3 UR14, UR18, 0x180, URZ ;  /* 0x00000180120e7890 */ /* 0x000fc4000fffe03f */
[----:B------:R-:W-:Y:S02]  /*1cb0*/  UIADD3 UR12, UR16, 0x6, URZ ;  /* 0x00000006100c7890 */ /* 0x000fe4000fffe03f */
[----:B------:R-:W-:Y:S01]  /*1cc0*/  HGMMA.64x256x16.F32.BF16 R24, gdesc[UR16].tnspB, RZ, !UPT, gsb0 ;  /* 0x43e00000101879f0 */ /* 0x000fe2000c0018ff */
[----:B------:R-:W-:Y:S01]  /*1cd0*/  UMOV UR15, 0x40000040 ;  /* 0x40000040000f7882 */ /* 0x000fe20000000000 */
[----:B------:R-:W-:Y:S01]  /*1ce0*/  UMOV UR13, 0x40000040 ;  /* 0x40000040000d7882 */ /* 0x000fe20000000000 */
[----:B-1----:R-:W-:-:S04]  /*1cf0*/  LOP3.LUT R5, R5, 0x7f, RZ, 0xc0, !PT ;  /* 0x0000007f05057812 */ /* 0x002fc800078ec0ff */
        /* <DEDUP_REMOVED lines=17> */
[----:B-1----:R-:W-:-:S05]  /*1e10*/  VIADD R3, R4, 0xfffffffe ;  /* 0xfffffffe04037836 */ /* 0x002fca0000000000 */
[----:B------:R-:W-:-:S13]  /*1e20*/  ISETP.GE.AND P1, PT, R3, R0, PT ;  /* 0x000000000300720c */ /* 0x000fda0003f26270 */
[----:B------:R-:W-:Y:S05]  /*1e30*/  @!P1 BRA `(.L_x_1290) ;  /* 0x0000000800d49947 */ /* 0x000fea0003800000 */
.L_x_1295:
[----:B------:R-:W-:Y:S01]  /*1e40*/  BAR.SYNC.DEFER_BLOCKING 0xe, 0x100 ;  /* 0x0384000000007b1d */ /* 0x000fe20000010000 */
[----:B------:R-:W-:Y:S01]  /*1e50*/  IMAD.U32 R5, RZ, RZ, UR39 ;  /* 0x00000027ff057e24 */ /* 0x000fe2000f8e00ff */
[----:B------:R-:W-:Y:S01]  /*1e60*/  UIADD3 UR39, UR39, 0x1, URZ ;  /* 0x0000000127277890 */ /* 0x000fe2000fffe03f */
[----:B------:R-:W-:Y:S02]  /*1e70*/  ISETP.GT.AND P3, PT, R3, R0, PT ;  /* 0x000000000300720c */ /* 0x000fe40003f64270 */
[----:B-1----:R-:W-:Y:S01]  /*1e80*/  IMAD R4, R5, 0x40, R16 ;  /* 0x0000004005047824 */ /* 0x002fe200078e0210 */
[----:B------:R-:W-:Y:S01]  /*1e90*/  UISETP.NE.AND UP0, UPT, UR39, 0x2, UPT ;  /* 0x000000022700788c */ /* 0x000fe2000bf05270 */
[----:B------:R-:W-:-:S03]  /*1ea0*/  IADD3 R3, R3, -0x1, RZ ;  /* 0xffffffff03037810 */ /* 0x000fc60007ffe0ff */
        /* <DEDUP_REMOVED lines=136> */
.L_x_1291:
[----:B------:R-:W-:Y:S01]  /*2730*/  ULEA UR21, UR39, UR48, 0x3 ;  /* 0x0000003027157291 */ /* 0x000fe2000f8e183f */
[----:B------:R-:W-:-:S05]  /*2740*/  IMAD.U32 R4, RZ, RZ, UR38 ;  /* 0x00000026ff047e24 */ /* 0x000fca000f8e00ff */
[----:B------:R-:W-:-:S04]  /*2750*/  SHF.L.U32 R4, R4, 0x1f, RZ ;  /* 0x0000001f04047819 */ /* 0x000fc800000006ff */
[----:B------:R1:W2:Y:S01]  /*2760*/  SYNCS.PHASECHK.TRANS64.TRYWAIT P1, [UR21+0x28c50], R4 ;  /* 0x028c5004ff0075a7 */ /* 0x0002a20008020155 */
[----:B------:R-:W-:Y:S05]  /*2770*/  @!P0 BRA `(.L_x_1292) ;  /* 0x0000000000048947 */ /* 0x000fea0003800000 */
[----:B------:R-:W-:Y:S01]  /*2780*/  BPT.TRAP 0x1 ;  /* 0x000000040000795c */ /* 0x000fe20000300000 */
.L_x_1292:
[----:B--2---:R-:W-:Y:S05]  /*2790*/  @P1 BRA `(.L_x_1293) ;  /* 0x0000000000081947 */ /* 0x004fea0003800000 */
[----:B------:R-:W2:Y:S02]  /*27a0*/  SYNCS.PHASECHK.TRANS64.TRYWAIT P1, [UR21+0x28c50], R4 ;  /* 0x028c5004ff0075a7 */ /* 0x000ea40008020155 */
[----:B--2---:R-:W-:Y:S05]  /*27b0*/  @!P1 BRA `(.L_x_1294) ;  /* 0x000000ec00a89947 */ /* 0x004fea0003800000 */
.L_x_1293:
[----:B------:R-:W-:Y:S01]  /*27c0*/  ULEA UR18, UR39, UR20, 0xc ;  /* 0x0000001427127291 */ /* 0x000fe2000f8e603f */
[----:B------:R-:W-:Y:S01]  /*27d0*/  WARPGROUP.ARRIVE ;  /* 0x00000000000079c5 */ /* 0x000fe20000000000 */
[----:B------:R-:W-:Y:S01]  /*27e0*/  UMOV UR19, 0x40000040 ;  /* 0x4000004000137882 */ /* 0x000fe20000000000 */
[----:B------:R-:W-:Y:S01]  /*27f0*/  UMOV UR7, 0x40000040 ;  /* 0x4000004000077882 */ /* 0x000fe20000000000 */
[----:B------:R-:W-:Y:S01]  /*2800*/  UIADD3 UR6, UR18, 0x80, URZ ;  /* 0x0000008012067890 */ /* 0x000fe2000fffe03f */
[----:B-12---:R-:W-:Y:S01]  /*2810*/  IMAD.U32 R4, RZ, RZ, UR21 ;  /* 0x00000015ff047e24 */ /* 0x006fe2000f8e00ff */
[----:B------:R-:W-:Y:S01]  /*2820*/  UIADD3 UR10, UR18, 0x100, URZ ;  /* 0x00000100120a7890 */ /* 0x000fe2000fffe03f */
[----:B------:R-:W-:Y:S02]  /*2830*/  UMOV UR11, 0x40000040 ;  /* 0x40000040000b7882 */ /* 0x000fe40000000000 */
[----:B------:R-:W-:Y:S01]  /*2840*/  HGMMA.64x256x16.F32.BF16 R24, gdesc[UR16].tnspB, R24, gsb0 ;  /* 0x43e00000101879f0 */ /* 0x000fe20008001818 */
[----:B------:R-:W-:Y:S01]  /*2850*/  UIADD3 UR14, UR18, 0x180, URZ ;  /* 0x00000180120e7890 */ /* 0x000fe2000fffe03f */
[----:B------:R-:W-:Y:S01]  /*2860*/  @!P2 VIADD R4, R4, 0x28c60 ;  /* 0x00028c600404a836 */ /* 0x000fe20000000000 */
[----:B------:R-:W-:-:S04]  /*2870*/  UMOV UR15, 0x40000040 ;  /* 0x40000040000f7882 */ /* 0x000fc80000000000 */
[----:B------:R-:W-:Y:S01]  /*2880*/  @!P2 PRMT R4, RZ, 0x654, R4 ;  /* 0x00000654ff04a816 */ /* 0x000fe20000000004 */
        /* <DEDUP_REMOVED lines=16> */
.L_x_1290:
[----:B------:R-:W-:Y:S01]  /*2990*/  BAR.SYNC.DEFER_BLOCKING 0xe, 0x100 ;  /* 0x0384000000007b1d */ /* 0x000fe20000010000 */
[----:B------:R-:W-:Y:S01]  /*29a0*/  IMAD.U32 R3, RZ, RZ, UR39 ;  /* 0x00000027ff037e24 */ /* 0x000fe2000f8e00ff */
[----:B------:R-:W-:Y:S01]  /*29b0*/  UIADD3 UR39, UR39, 0x1, URZ ;  /* 0x0000000127277890 */ /* 0x000fe2000fffe03f */
[----:B------:R-:W-:-:S03]  /*29c0*/  PLOP3.LUT P0, PT, PT, PT, PT, 0x8, 0x0 ;  /* 0x000000000000781c */ /* 0x000fc60003f0e170 */
[----:B------:R-:W-:Y:S01]  /*29d0*/  LEA R0, R3, R16, 0x6 ;  /* 0x0000001003007211 */ /* 0x000fe200078e30ff */
[----:B------:R-:W-:-:S03]  /*29e0*/  UISETP.NE.AND UP0, UPT, UR39, 0x2, UPT ;  /* 0x000000022700788c */ /* 0x000fc6000bf05270 */
[----:B-1----:R-:W-:Y:S01]  /*29f0*/  LEA R4, R0, UR48, 0x2 ;  /* 0x0000003000047c11 */ /* 0x002fe2000f8e10ff */
        /* <DEDUP_REMOVED lines=133> */
[----:B------:R-:W-:-:S02]  /*3250*/  IMAD.MOV.U32 R28, RZ, RZ, RZ ;  /* 0x000000ffff1c7224 */ /* 0x000fc400078e00ff */
[----:B------:R-:W-:Y:S01]  /*3260*/  IMAD.MOV.U32 R3, RZ, RZ, RZ ;  /* 0x000000ffff037224 */ /* 0x000fe200078e00ff */
[----:B------:R-:W-:Y:S06]  /*3270*/  BAR.ARV 0xf, 0x100 ;  /* 0x03c4000000007b1d */ /* 0x000fec0000002000 */
[----:B------:R-:W-:Y:S05]  /*3280*/  BRA `(.L_x_1287) ;  /* 0x0000009400187947 */ /* 0x000fea0003800000 */
.L_x_1280:
[----:B------:R-:W-:Y:S02]  /*3290*/  ULDC UR11, c[0x0][0x9e4] ;  /* 0x00027900000b7ab9 */ /* 0x000fe40000000800 */
[----:B------:R-:W-:-:S06]  /*32a0*/  UISETP.GE.AND UP0, UPT, UR11, 0x1, UPT ;  /* 0x000000010b00788c */ /* 0x000fcc000bf06270 */
[----:B------:R-:W-:-:S13]  /*32b0*/  PLOP3.LUT P1, PT, PT, PT, UP0, 0x80, 0x0 ;  /* 0x000000000000781c */ /* 0x000fda0003f2f008 */
[----:B------:R-:W-:Y:S05]  /*32c0*/  @!P1 BRA `(.L_x_1296) ;  /* 0x0000000000409947 */ /* 0x000fea0003800000 */
[----:B------:R-:W-:Y:S01]  /*32d0*/  ISETP.LT.AND P0, PT, RZ, UR54, PT ;  /* 0x00000036ff007c0c */ /* 0x000fe2000bf01270 */
[----:B------:R-:W-:-:S12]  /*32e0*/  UIADD3 UR6, UR54, -0x1, URZ ;  /* 0xffffffff36067890 */ /* 0x000fd8000fffe03f */
[----:B------:R-:W-:Y:S05]  /*32f0*/  @P0 BRA `(.L_x_1297) ;  /* 0x00000000001c0947 */ /* 0x000fea0003800000 */
[----:B------:R-:W-:Y:S02]  /*3300*/  UISETP.NE.AND UP0, UPT, UR11, 0x1, UPT ;  /* 0x000000010b00788c */ /* 0x000fe4000bf05270 */
[----:B------:R-:W-:-:S09]  /*3310*/  UIADD3 UR6, -UR54, URZ, URZ ;  /* 0x0000003f36067290 */ /* 0x000fd2000fffe13f */
[----:B------:R-:W-:Y:S02]  /*3320*/  @UP0 ULDC.64 UR12, c[0x0][0x9e8] ;  /* 0x00027a00000c0ab9 */ /* 0x000fe40000000a00 */
[----:B------:R-:W-:-:S04]  /*3330*/  UIMAD.WIDE.U32 UR4, UR6, UR12, URZ ;  /* 0x0000000c060472a5 */ /* 0x000fc8000f8e003f */
[----:B------:R-:W-:-:S04]  /*3340*/  @UP0 USHF.R.U32.HI UR6, URZ, UR13, UR5 ;  /* 0x0000000d3f060299 */ /* 0x000fc80008011605 */
[----:B------:R-:W-:Y:S01]  /*3350*/  ULOP3.LUT UR6, URZ, UR6, URZ, 0x33, !UPT ;  /* 0x000000063f067292 */ /* 0x000fe2000f8e333f */
[----:B------:R-:W-:Y:S11]  /*3360*/  BRA `(.L_x_1298) ;  /* 0x0000000000107947 */ /* 0x000ff60003800000 */
.L_x_1297:
[----:B------:R-:W-:-:S11]  /*3370*/  UISETP.NE.AND UP0, UPT, UR11, 0x1, UPT ;  /* 0x000000010b00788c */ /* 0x000fd6000bf05270 */
[----:B------:R-:W-:Y:S02]  /*3380*/  @UP0 ULDC.64 UR12, c[0x0][0x9e8] ;  /* 0x00027a00000c0ab9 */ /* 0x000fe40000000a00 */
[----:B------:R-:W-:-:S04]  /*3390*/  UIMAD.WIDE.U32 UR4, UR6, UR12, URZ ;  /* 0x0000000c060472a5 */ /* 0x000fc8000f8e003f */
[----:B------:R-:W-:-:S12]  /*33a0*/  @UP0 USHF.R.U32.HI UR6, URZ, UR13, UR5 ;  /* 0x0000000d3f060299 */ /* 0x000fd80008011605 */
.L_x_1298:
[----:B------:R-:W-:-:S06]  /*33b0*/  UIMAD UR6, UR6, UR11, UR11 ;  /* 0x0000000b060672a4 */ /* 0x000fcc000f8e020b */
[----:B------:R-:W-:-:S07]  /*33c0*/  VIMNMX R0, R0, UR6, PT ;  /* 0x0000000600007c48 */ /* 0x000fce000bfe0100 */
.L_x_1296:
[----:B------:R-:W-:Y:S01]  /*33d0*/  VIADD R0, R0, 0x3f ;  /* 0x0000003f00007836 */ /* 0x000fe20000000000 */
[----:B------:R-:W-:Y:S01]  /*33e0*/  UIADD3 UR10, UR42, -UR10, URZ ;  /* 0x8000000a2a0a7290 */ /* 0x000fe2000fffe03f */
[----:B------:R-:W-:-:S03]  /*33f0*/  ULDC UR8, c[0x0][0x9dc] ;  /* 0x0002770000087ab9 */ /* 0x000fc60000000800 */
[----:B------:R-:W-:Y:S01]  /*3400*/  SHF.R.S32.HI R3, RZ, 0x1f, R0 ;  /* 0x0000001fff037819 */ /* 0x000fe20000011400 */
[----:B------:R-:W-:-:S03]  /*3410*/  UIMAD UR6, UR49, UR9, UR10 ;  /* 0x00000009310672a4 */ /* 0x000fc6000f8e020a */
[----:B------:R-:W-:Y:S01]  /*3420*/  LEA.HI R3, R3, R0, RZ, 0x6 ;  /* 0x0000000003037211 */ /* 0x000fe200078f30ff */
[----:B------:R-:W-:-:S03]  /*3430*/  UIADD3 UR8, UR6, -UR8, URZ ;  /* 0x8000000806087290 */ /* 0x000fc6000fffe03f */
[----:B------:R-:W-:-:S04]  /*3440*/  SHF.R.S32.HI R3, RZ, 0x6, R3 ;  /* 0x00000006ff037819 */ /* 0x000fc80000011403 */
[----:B------:R-:W-:Y:S01]  /*3450*/  VIMNMX R152, R3, UR7, PT ;  /* 0x0000000703987c48 */ /* 0x000fe2000bfe0100 */
[----:B------:R-:W-:Y:S06]  /*3460*/  @!P1 BRA `(.L_x_1299) ;  /* 0x0000000000449947 */ /* 0x000fec0003800000 */
[----:B------:R-:W-:-:S06]  /*3470*/  UISETP.GT.AND UP0, UPT, UR6, -0x1, UPT ;  /* 0xffffffff0600788c */ /* 0x000fcc000bf04270 */
[----:B------:R-:W-:-:S13]  /*3480*/  PLOP3.LUT P0, PT, PT, PT, UP0, 0x80, 0x0 ;  /* 0x000000000000781c */ /* 0x000fda0003f0f008 */
[----:B------:R-:W-:Y:S05]  /*3490*/  @P0 BRA `(.L_x_1300) ;  /* 0x00000000001c0947 */ /* 0x000fea0003800000 */
[----:B------:R-:W-:Y:S02]  /*34a0*/  UISETP.NE.AND UP0, UPT, UR11, 0x1, UPT ;  /* 0x000000010b00788c */ /* 0x000fe4000bf05270 */
[----:B------:R-:W-:-:S09]  /*34b0*/  ULOP3.LUT UR6, URZ, UR6, URZ, 0x33, !UPT ;  /* 0x000000063f067292 */ /* 0x000fd2000f8e333f */
[----:B------:R-:W-:Y:S02]  /*34c0*/  @UP0 ULDC.64 UR12, c[0x0][0x9e8] ;  /* 0x00027a00000c0ab9 */ /* 0x000fe40000000a00 */
[----:B------:R-:W-:-:S04]  /*34d0*/  UIMAD.WIDE.U32 UR4, UR6, UR12, URZ ;  /* 0x0000000c060472a5 */ /* 0x000fc8000f8e003f */
[----:B------:R-:W-:-:S04]  /*34e0*/  @UP0 USHF.R.U32.HI UR6, URZ, UR13, UR5 ;  /* 0x0000000d3f060299 */ /* 0x000fc80008011605 */
[----:B------:R-:W-:Y:S01]  /*34f0*/  ULOP3.LUT UR6, URZ, UR6, URZ, 0x33, !UPT ;  /* 0x000000063f067292 */ /* 0x000fe2000f8e333f */
[----:B------:R-:W-:Y:S11]  /*3500*/  BRA `(.L_x_1301) ;  /* 0x0000000000107947 */ /* 0x000ff60003800000 */
.L_x_1300:
[----:B------:R-:W-:-:S11]  /*3510*/  UISETP.NE.AND UP0, UPT, UR11, 0x1, UPT ;  /* 0x000000010b00788c */ /* 0x000fd6000bf05270 */
[----:B------:R-:W-:Y:S02]  /*3520*/  @UP0 ULDC.64 UR12, c[0x0][0x9e8] ;  /* 0x00027a00000c0ab9 */ /* 0x000fe40000000a00 */
[----:B------:R-:W-:-:S04]  /*3530*/  UIMAD.WIDE.U32 UR4, UR6, UR12, URZ ;  /* 0x0000000c060472a5 */ /* 0x000fc8000f8e003f */
[----:B------:R-:W-:-:S12]  /*3540*/  @UP0 USHF.R.U32.HI UR6, URZ, UR13, UR5 ;  /* 0x0000000d3f060299 */ /* 0x000fd80008011605 */
.L_x_1301:
[----:B------:R-:W-:-:S04]  /*3550*/  UIMAD UR6, UR6, UR11, URZ ;  /* 0x0000000b060672a4 */ /* 0x000fc8000f8e023f */
[----:B------:R-:W-:-:S04]  /*3560*/  UISETP.LT.AND UP0, UPT, UR8, UR6, UPT ;  /* 0x000000060800728c */ /* 0x000fc8000bf01270 */
[----:B------:R-:W-:-:S12]  /*3570*/  USEL UR8, UR8, UR6, !UP0 ;  /* 0x0000000608087287 */ /* 0x000fd8000c000000 */
.L_x_1299:
[----:B------:R-:W-:Y:S01]  /*3580*/  USHF.R.S32.HI UR4, URZ, 0x1f, UR8 ;  /* 0x0000001f3f047899 */ /* 0x000fe20008011408 */
[----:B------:R-:W-:Y:S02]  /*3590*/  PLOP3.LUT P0, PT, PT, PT, PT, 0x80, 0x0 ;  /* 0x000000000000781c */ /* 0x000fe40003f0f070 */
[----:B------:R-:W-:Y:S01]  /*35a0*/  CS2R R28, SRZ ;  /* 0x00000000001c7805 */ /* 0x000fe2000001ff00 */
[----:B------:R-:W-:Y:S01]  /*35b0*/  IMAD.MOV.U32 R3, RZ, RZ, RZ ;  /* 0x000000ffff037224 */ /* 0x000fe200078e00ff */
[----:B------:R-:W-:Y:S01]  /*35c0*/  ULEA.HI UR4, UR4, UR8, URZ, 0x6 ;  /* 0x0000000804047291 */ /* 0x000fe2000f8f303f */
[----:B------:R-:W-:Y:S02]  /*35d0*/  CS2R R150, SRZ ;  /* 0x0000000000967805 */ /* 0x000fe4000001ff00 */
[----:B------:R-:W-:Y:S02]  /*35e0*/  CS2R R148, SRZ ;  /* 0x0000000000947805 */ /* 0x000fe4000001ff00 */
[----:B------:R-:W-:Y:S01]  /*35f0*/  CS2R R146, SRZ ;  /* 0x0000000000927805 */ /* 0x000fe2000001ff00 */
[----:B------:R-:W-:Y:S01]  /*3600*/  USHF.R.S32.HI UR4, URZ, 0x6, UR4 ;  /* 0x000000063f047899 */ /* 0x000fe20008011404 */
[----:B------:R-:W-:-:S02]  /*3610*/  CS2R R144, SRZ ;  /* 0x0000000000907805 */ /* 0x000fc4000001ff00 */
[----:B------:R-:W-:Y:S02]  /*3620*/  CS2R R142, SRZ ;  /* 0x00000000008e7805 */ /* 0x000fe4000001ff00 */
[----:B------:R-:W-:Y:S01]  /*3630*/  CS2R R140, SRZ ;  /* 0x00000000008c7805 */ /* 0x000fe2000001ff00 */
[----:B------:R-:W-:Y:S01]  /*3640*/  UISETP.LT.AND UP0, UPT, URZ, UR4, UPT ;  /* 0x000000043f00728c */ /* 0x000fe2000bf01270 */
[----:B------:R-:W-:Y:S02]  /*3650*/  CS2R R138, SRZ ;  /* 0x00000000008a7805 */ /* 0x000fe4000001ff00 */
[----:B------:R-:W-:Y:S02]  /*3660*/  CS2R R136, SRZ ;  /* 0x0000000000887805 */ /* 0x000fe4000001ff00 */
[----:B------:R-:W-:Y:S01]  /*3670*/  CS2R R134, SRZ ;  /* 0x0000000000867805 */ /* 0x000fe2000001ff00 */
[----:B------:R-:W-:Y:S01]  /*3680*/  USEL UR41, URZ, UR4, !UP0 ;  /* 0x000000043f297287 */ /* 0x000fe2000c000000 */
[----:B------:R-:W-:-:S02]  /*3690*/  CS2R R132, SRZ ;  /* 0x0000000000847805 */ /* 0x000fc4000001ff00 */
[----:B------:R-:W-:Y:S02]  /*36a0*/  CS2R R130, SRZ ;  /* 0x0000000000827805 */ /* 0x000fe4000001ff00 */
[----:B------:R-:W-:Y:S02]  /*36b0*/  CS2R R128, SRZ ;  /* 0x0000000000807805 */ /* 0x000fe4000001ff00 */
[----:B------:R-:W-:Y:S02]  /*36c0*/  CS2R R126, SRZ ;  /* 0x00000000007e7805 */ /* 0x000fe4000001ff00 */
[----:B------:R-:W-:Y:S02]  /*36d0*/  CS2R R124, SRZ ;  /* 0x00000000007c7805 */ /* 0x000fe4000001ff00 */
[----:B------:R-:W-:Y:S02]  /*36e0*/  ISETP.GT.AND P1, PT, R152, UR41, PT ;  /* 0x0000002998007c0c */ /* 0x000fe4000bf24270 */
[----:B------:R-:W-:-:S02]  /*36f0*/  CS2R R170, SRZ ;  /* 0x0000000000aa7805 */ /* 0x000fc4000001ff00 */
[----:B------:R-:W-:Y:S02]  /*3700*/  MOV R172, RZ ;  /* 0x000000ff00ac7202 */ /* 0x000fe40000000f00 */
        /* <DEDUP_REMOVED lines=47> */
[----:B------:R-:W-:-:S02]  /*3a00*/  IMAD.MOV.U32 R5, RZ, RZ, RZ ;  /* 0x000000ffff057224 */ /* 0x000fc400078e00ff */
[----:B------:R-:W-:Y:S01]  /*3a10*/  IMAD.MOV.U32 R153, RZ, RZ, RZ ;  /* 0x000000ffff997224 */ /* 0x000fe200078e00ff */
[----:B------:R-:W-:Y:S06]  /*3a20*/  @!P1 BRA `(.L_x_1287) ;  /* 0x0000008c00309947 */ /* 0x000fec0003800000 */
        /* <DEDUP_REMOVED lines=11> */
[----:B------:R-:W-:-:S04]  /*3ae0*/  ULOP3.LUT UR5, UR5, 0x3fff, URZ, 0xc0, !UPT ;  /* 0x00003fff05057892 */ /* 0x000fc8000f8ec03f */
[----:B------:R-:W-:-:S04]  /*3af0*/  ULOP3.LUT UR45, UR5, 0x2000000, URZ, 0xfc, !UPT ;  /* 0x02000000052d7892 */ /* 0x000fc8000f8efc3f */
[----:B------:R-:W-:Y:S08]  /*3b00*/  @!P0 BRA `(.L_x_1302) ;  /* 0x0000000000408947 */ /* 0x000ff00003800000 */
        /* <DEDUP_REMOVED lines=16> */
.L_x_1302:
[----:B------:R-:W-:Y:S01]  /*3c10*/  ULEA.HI UR4, UR37, UR37, URZ, 0x1 ;  /* 0x0000002525047291 */ /* 0x000fe2000f8f083f */
[----:B------:R-:W-:-:S03]  /*3c20*/  IMAD.U32 R3, RZ, RZ, UR47 ;  /* 0x0000002fff037e24 */ /* 0x000fc6000f8e00ff */
[----:B------:R-:W-:Y:S02]  /*3c30*/  ULOP3.LUT UR4, UR4, 0xfffffffe, URZ, 0xc0, !UPT ;  /* 0xfffffffe04047892 */ /* 0x000fe4000f8ec03f */
[----:B------:R-:W-:Y:S02]  /*3c40*/  ISETP.NE.AND P0, PT, R3, 0x3, PT ;  /* 0x000000030300780c */ /* 0x000fe40003f05270 */
[----:B------:R-:W-:-:S06]  /*3c50*/  UIADD3 UR4, UR37, -UR4, URZ ;  /* 0x8000000425047290 */ /* 0x000fcc000fffe03f */
[----:B------:R-:W-:-:S05]  /*3c60*/  IMAD.U32 R0, RZ, RZ, UR4 ;  /* 0x00000004ff007e24 */ /* 0x000fca000f8e00ff */
[----:B------:R-:W-:-:S04]  /*3c70*/  SHF.L.U32 R0, R0, 0x1f, RZ ;  /* 0x0000001f00007819 */ /* 0x000fc800000006ff */
[----:B------:R-:W1:Y:S02]  /*3c80*/  SYNCS.PHASECHK.TRANS64.TRYWAIT P1, [UR48+0x28c00], R0 ;  /* 0x028c0000ff0075a7 */ /* 0x000e640008020170 */
[----:B-1----:R-:W-:Y:S05]  /*3c90*/  @!P1 BRA `(.L_x_1303) ;  /* 0x000000d800889947 */ /* 0x002fea0003800000 */
.L_x_1448:
[----:B------:R-:W-:Y:S05]  /*3ca0*/  @!P0 BRA `(.L_x_1304) ;  /* 0x0000000000048947 */ /* 0x000fea0003800000 */
[----:B------:R-:W-:Y:S01]  /*3cb0*/  BPT.TRAP 0x1 ;  /* 0x000000040000795c */ /* 0x000fe20000300000 */
.L_x_1304:
[----:B------:R-:W-:Y:S01]  /*3cc0*/  IMAD.U32 R6, RZ, RZ, UR39 ;  /* 0x00000027ff067e24 */ /* 0x000fe2000f8e00ff */
[----:B------:R-:W-:-:S04]  /*3cd0*/  MOV R13, UR38 ;  /* 0x00000026000d7c02 */ /* 0x000fc80008000f00 */
[----:B------:R-:W-:Y:S02]  /*3ce0*/  LEA R6, R6, UR48, 0x3 ;  /* 0x0000003006067c11 */ /* 0x000fe4000f8e18ff */
[----:B------:R-:W-:-:S04]  /*3cf0*/  SHF.L.U32 R13, R13, 0x1f, RZ ;  /* 0x0000001f0d0d7819 */ /* 0x000fc800000006ff */
[----:B------:R2:W3:Y:S01]  /*3d00*/  SYNCS.PHASECHK.TRANS64.TRYWAIT P1, [R6+URZ+0x28c30], R13 ;  /* 0x028c300d060075a7 */ /* 0x0004e2000802017f */
[----:B------:R-:W-:Y:S05]  /*3d10*/  @!P0 BRA `(.L_x_1305) ;  /* 0x0000000000048947 */ /* 0x000fea0003800000 */
[----:B------:R-:W-:Y:S01]  /*3d20*/  BPT.TRAP 0x1 ;  /* 0x000000040000795c */ /* 0x000fe20000300000 */
.L_x_1305:
[----:B---3--:R-:W-:Y:S05]  /*3d30*/  @P1 BRA `(.L_x_1306) ;  /* 0x0000000000081947 */ /* 0x008fea0003800000 */
[----:B------:R-:W3:Y:S02]  /*3d40*/  SYNCS.PHASECHK.TRANS64.TRYWAIT P1, [R6+URZ+0x28c30], R13 ;  /* 0x028c300d060075a7 */ /* 0x000ee4000802017f */
[----:B---3--:R-:W-:Y:S05]  /*3d50*/  @!P1 BRA `(.L_x_1307) ;  /* 0x000000d800709947 */ /* 0x008fea0003800000 */
.L_x_1306:
[----:B-1----:R-:W1:Y:S01]  /*3d60*/  S2R R0, SR_TID.X ;  /* 0x0000000000007919 */ /* 0x002e620000002100 */
[----:B------:R-:W-:-:S04]  /*3d70*/  UIADD3 UR4, UR48, 0x22400, URZ ;  /* 0x0002240030047890 */ /* 0x000fc8000fffe03f */
[----:B------:R-:W-:-:S04]  /*3d80*/  USHF.R.U32.HI UR4, URZ, 0x4, UR4 ;  /* 0x000000043f047899 */ /* 0x000fc80008011604 */
[----:B------:R-:W-:-:S06]  /*3d90*/  ULOP3.LUT UR4, UR4, 0x3fff, URZ, 0xc0, !UPT ;  /* 0x00003fff04047892 */ /* 0x000fcc000f8ec03f */
[----:B------:R-:W-:Y:S01]  /*3da0*/  IMAD.U32 R3, RZ, RZ, UR4 ;  /* 0x00000004ff037e24 */ /* 0x000fe2000f8e00ff */
        /* <DEDUP_REMOVED lines=10> */
[----:B------:R-:W1:Y:S01]  /*3e50*/  LDC R9, c[0x0][0x2e0] ;  /* 0x0000b800ff097b82 */ /* 0x000e620000000800 */
[----:B------:R-:W-:Y:S01]  /*3e60*/  UMOV UR7, 0x40000040 ;  /* 0x4000004000077882 */ /* 0x000fe20000000000 */
[----:B------:R-:W-:Y:S01]  /*3e70*/  UMOV UR5, 0x40000040 ;  /* 0x4000004000057882 */ /* 0x000fe20000000000 */
[----:B------:R-:W-:Y:S01]  /*3e80*/  ULOP3.LUT UR4, UR4, 0x3fff, URZ, 0xc0, !UPT ;  /* 0x00003fff04047892 */ /* 0x000fe2000f8ec03f */
[----:B------:R-:W-:Y:S01]  /*3e90*/  IMAD.MOV.U32 R5, RZ, RZ, -0x40 ;  /* 0xffffffc0ff057424 */ /* 0x000fe200078e00ff */
[----:B------:R-:W-:Y:S01]  /*3ea0*/  UMOV UR11, 0x40000040 ;  /* 0x40000040000b7882 */ /* 0x000fe20000000000 */
[----:B------:R-:W-:Y:S01]  /*3eb0*/  UMOV UR9, 0x40000040 ;  /* 0x4000004000097882 */ /* 0x000fe20000000000 */
[----:B------:R-:W-:Y:S01]  /*3ec0*/  ULEA UR18, UR39, UR18, 0x9 ;  /* 0x0000001227127291 */ /* 0x000fe2000f8e483f */
[----:B------:R-:W4:Y:S01]  /*3ed0*/  LDC.64 R10, c[0x0][0x9e0] ;  /* 0x00027800ff0a7b82 */ /* 0x000f220000000a00 */
[----:B------:R-:W-:Y:S01]  /*3ee0*/  ULOP3.LUT UR16, UR4, 0x10000, URZ, 0xfc, !UPT ;  /* 0x0001000004107892 */ /* 0x000fe2000f8efc3f */
[----:B------:R-:W-:Y:S01]  /*3ef0*/  IMAD R4, R152, R5, 0x41 ;  /* 0x0000004198047424 */ /* 0x000fe200078e0205 */
[----:B------:R-:W-:Y:S01]  /*3f00*/  UIADD3 UR6, UR18, 0x2, URZ ;  /* 0x0000000212067890 */ /* 0x000fe2000fffe03f */
[----:B------:R-:W-:Y:S01]  /*3f10*/  @!P1 VIADD R0, R6, 0x28c40 ;  /* 0x00028c4006009836 */ /* 0x000fe20000000000 */
[----:B------:R-:W-:Y:S01]  /*3f20*/  UIADD3 UR4, UR16, 0x2, URZ ;  /* 0x0000000210047890 */ /* 0x000fe2000fffe03f */
[----:B------:R-:W-:Y:S01]  /*3f30*/  LEA R14, R152, 0xffffffc0, 0x6 ;  /* 0xffffffc0980e7811 */ /* 0x000fe200078e30ff */
[----:B------:R-:W-:Y:S01]  /*3f40*/  UIADD3 UR10, UR18, 0x4, URZ ;  /* 0x00000004120a7890 */ /* 0x000fe2000fffe03f */
[----:B------:R-:W5:Y:S01]  /*3f50*/  LDC R12, c[0x0][0x288] ;  /* 0x0000a200ff0c7b82 */ /* 0x000f620000000800 */
[----:B------:R-:W-:-:S02]  /*3f60*/  UIADD3 UR8, UR16, 0x4, URZ ;  /* 0x0000000410087890 */ /* 0x000fc4000fffe03f */
[----:B------:R-:W-:Y:S01]  /*3f70*/  HGMMA.64x64x16.F32.BF16 R24, gdesc[UR16], RZ, !UPT, gsb0 ;  /* 0x00e00000101879f0 */ /* 0x000fe2000c0018ff */
[----:B------:R-:W-:Y:S01]  /*3f80*/  UIADD3 UR14, UR18, 0x6, URZ ;  /* 0x00000006120e7890 */ /* 0x000fe2000fffe03f */
[----:B------:R-:W-:Y:S01]  /*3f90*/  @!P1 PRMT R0, RZ, 0x654, R0 ;  /* 0x00000654ff009816 */ /* 0x000fe20000000000 */
[----:B------:R-:W-:Y:S01]  /*3fa0*/  UIADD3 UR12, UR16, 0x6, URZ ;  /* 0x00000006100c7890 */ /* 0x000fe2000fffe03f */
[----:B------:R-:W-:Y:S01]  /*3fb0*/  IADD3 R56, R4, -0x1, RZ ;  /* 0xffffffff04387810 */ /* 0x000fe20007ffe0ff */
[----:B------:R-:W-:Y:S01]  /*3fc0*/  UMOV UR15, 0x40000040 ;  /* 0x40000040000f7882 */ /* 0x000fe20000000000 */
[----:B------:R-:W-:Y:S01]  /*3fd0*/  UMOV UR13, 0x40000040 ;  /* 0x40000040000d7882 */ /* 0x000fe20000000000 */
[C---:B-1----:R-:W-:Y:S02]  /*3fe0*/  IMAD R7, R9.reuse, UR49, R4 ;  /* 0x0000003109077c24 */ /* 0x042fe4000f8e0204 */
[----:B------:R-:W-:-:S04]  /*3ff0*/  IMAD R5, R9, UR49, -R14 ;  /* 0x0000003109057c24 */ /* 0x000fc8000f8e0a0e */
[--C-:B------:R-:W-:Y:S01]  /*4000*/  IMAD.IADD R15, R5, 0x1, -R2.reuse ;  /* 0x00000001050f7824 */ /* 0x100fe200078e0a02 */
[----:B----4-:R-:W-:Y:S02]  /*4010*/  ISETP.GE.AND P2, PT, R11, 0x1, PT ;  /* 0x000000010b00780c */ /* 0x010fe40003f46270 */
[----:B-----5:R-:W-:-:S05]  /*4020*/  IADD3 R7, R7, -R12, -R2 ;  /* 0x8000000c07077210 */ /* 0x020fca0007ffe802 */
[----:B------:R-:W-:Y:S01]  /*4030*/  IMAD.IADD R20, R7, 0x1, R10 ;  /* 0x0000000107147824 */ /* 0x000fe200078e020a */
[----:B------:R-:W-:Y:S02]  /*4040*/  WARPGROUP.DEPBAR.LE gsb0, 0x0 ;  /* 0x00008000000079c5 */ /* 0x000fe40000010000 */
[----:B------:R-:W-:-:S06]  /*4050*/  WARPGROUP.ARRIVE ;  /* 0x00000000000079c5 */ /* 0x000fcc0000000000 */
[----:B------:R-:W-:Y:S03]  /*4060*/  HGMMA.64x64x16.F32.BF16 R24, gdesc[UR4], R24, gsb0 ;  /* 0x00e00000041879f0 */ /* 0x000fe60008001818 */
[----:B------:R-:W-:Y:S02]  /*4070*/  WARPGROUP.DEPBAR.LE gsb0, 0x0 ;  /* 0x00008000000079c5 */ /* 0x000fe40000010000 */
[----:B------:R-:W-:-:S06]  /*4080*/  WARPGROUP.ARRIVE ;  /* 0x00000000000079c5 */ /* 0x000fcc0000000000 */
[----:B------:R-:W-:Y:S01]  /*4090*/  HGMMA.64x64x16.F32.BF16 R24, gdesc[UR8], R24, gsb0 ;  /* 0x00e00000081879f0 */ /* 0x000fe20008001818 */
[----:B------:R-:W-:Y:S02]  /*40a0*/  ULDC UR11, c[0x0][0x9dc] ;  /* 0x00027700000b7ab9 */ /* 0x000fe40000000800 */
[----:B------:R-:W-:-:S06]  /*40b0*/  ULOP3.LUT UR6, URZ, UR11, URZ, 0x33, !UPT ;  /* 0x0000000b3f067292 */ /* 0x000fcc000f8e333f */
[----:B------:R-:W-:Y:S01]  /*40c0*/  VIADD R21, R7, UR6 ;  /* 0x0000000607157c36 */ /* 0x000fe20008000000 */
[----:B------:R-:W-:Y:S02]  /*40d0*/  WARPGROUP.DEPBAR.LE gsb0, 0x0 ;  /* 0x00008000000079c5 */ /* 0x000fe40000010000 */
[----:B------:R-:W-:-:S06]  /*40e0*/  WARPGROUP.ARRIVE ;  /* 0x00000000000079c5 */ /* 0x000fcc0000000000 */
[----:B------:R-:W-:Y:S03]  /*40f0*/  HGMMA.64x64x16.F32.BF16 R24, gdesc[UR12], R24, gsb0 ;  /* 0x00e000000c1879f0 */ /* 0x000fe60008001818 */
[----:B------:R-:W-:Y:S02]  /*4100*/  WARPGROUP.DEPBAR.LE gsb0, 0x0 ;  /* 0x00008000000079c5 */ /* 0x000fe40000010000 */
[----:B------:R1:W-:Y:S02]  /*4110*/  @!P1 SYNCS.ARRIVE.TRANS64.RED.A1T0 RZ, [R0+URZ], RZ ;  /* 0x000000ff00ff99a7 */ /* 0x0003e4000810043f */
[----:B-1----:R-:W-:-:S04]  /*4120*/  IADD3 R0, R16, UR42, RZ ;  /* 0x0000002a10007c10 */ /* 0x002fc8000fffe0ff */
[----:B------:R-:W-:Y:S01]  /*4130*/  VIADDMNMX R4, R0, R20, R15, PT ;  /* 0x0000001400047246 */ /* 0x000fe2000380010f */
[----:B------:R-:W-:Y:S01]  /*4140*/  IMAD.IADD R5, R21, 0x1, R0 ;  /* 0x0000000115057824 */ /* 0x000fe200078e0200 */
[----:B------:R-:W-:Y:S06]  /*4150*/  @!P2 BRA `(.L_x_1308) ;  /* 0x000000000054a947 */ /* 0x000fec0003800000 */
[----:B------:R-:W-:Y:S01]  /*4160*/  IMAD R7, R9, UR49, -R12 ;  /* 0x0000003109077c24 */ /* 0x000fe2000f8e0a0c */
[----:B------:R-:W-:Y:S03]  /*4170*/  BSSY B0, `(.L_x_1309) ;  /* 0x000000f000007945 */ /* 0x000fe60003800000 */
[----:B------:R-:W-:-:S05]  /*4180*/  IMAD.IADD R7, R0, 0x1, R7 ;  /* 0x0000000100077824 */ /* 0x000fca00078e0207 */
        /* <DEDUP_REMOVED lines=9> */
.L_x_1310:
[----:B------:R-:W-:-:S13]  /*4220*/  ISETP.NE.AND P3, PT, R11, 0x1, PT ;  /* 0x000000010b00780c */ /* 0x000fda0003f65270 */
[----:B------:R-:W1:Y:S02]  /*4230*/  @P3 LDC.64 R58, c[0x0][0x9e8] ;  /* 0x00027a00ff3a3b82 */ /* 0x000e640000000a00 */
[----:B-1----:R-:W-:-:S05]  /*4240*/  @P3 IMAD.HI.U32 R8, R7, R58, RZ ;  /* 0x0000003a07083227 */ /* 0x002fca00078e00ff */
[----:B------:R-:W-:-:S07]  /*4250*/  @P3 SHF.R.U32.HI R7, RZ, R59, R8 ;  /* 0x0000003bff073219 */ /* 0x000fce0000011608 */
.L_x_1311:
[----:B------:R-:W-:Y:S05]  /*4260*/  BSYNC B0 ;  /* 0x0000000000007941 */ /* 0x000fea0003800000 */
.L_x_1309:
[----:B------:R-:W-:-:S04]  /*4270*/  IMAD R7, R7, R11, -R14 ;  /* 0x0000000b07077224 */ /* 0x000fc800078e0a0e */
[----:B------:R-:W-:-:S05]  /*4280*/  IMAD.IADD R8, R7, 0x1, -R2 ;  /* 0x0000000107087824 */ /* 0x000fca00078e0a02 */
[----:B------:R-:W-:Y:S02]  /*4290*/  VIMNMX R5, R5, R8, !PT ;  /* 0x0000000805057248 */ /* 0x000fe40007fe0100 */
[----:B------:R-:W-:-:S07]  /*42a0*/  VIADDMNMX R4, R8, R11, R4, PT ;  /* 0x0000000b08047246 */ /* 0x000fce0003800104 */
.L_x_1308:
[C---:B------:R-:W-:Y:S02]  /*42b0*/  ISETP.GE.AND P3, PT, R56.reuse, 0x2, PT ;  /* 0x000000023800780c */ /* 0x040fe40003f66270 */
[----:B------:R-:W-:Y:S02]  /*42c0*/  ISETP.GE.AND P4, PT, R56, 0x9, PT ;  /* 0x000000093800780c */ /* 0x000fe40003f86270 */
[C---:B------:R-:W-:Y:S02]  /*42d0*/  ISETP.GT.AND P6, PT, R5.reuse, 0x1, !P3 ;  /* 0x000000010500780c */ /* 0x040fe40005fc4270 */
[----:B------:R-:W-:Y:S02]  /*42e0*/  ISETP.GT.AND P5, PT, R5, 0x8, !P4 ;  /* 0x000000080500780c */ /* 0x000fe400067a4270 */
[C---:B------:R-:W-:Y:S02]  /*42f0*/  ISETP.LT.OR P6, PT, R4.reuse, 0x2, P6 ;  /* 0x000000020400780c */ /* 0x040fe400037c1670 */
[----:B------:R-:W-:-:S02]  /*4300*/  ISETP.LT.OR P5, PT, R4, 0x9, P5 ;  /* 0x000000090400780c */ /* 0x000fc40002fa1670 */
[----:B------:R-:W-:Y:S02]  /*4310*/  FSEL R58, R25, -INF , !P6 ;  /* 0xff800000193a7808 */ /* 0x000fe40007000000 */
[----:B------:R-:W-:Y:S02]  /*4320*/  ISETP.GE.AND P6, PT, R56, 0xa, PT ;  /* 0x0000000a3800780c */ /* 0x000fe40003fc6270 */
[----:B------:R-:W-:Y:S02]  /*4330*/  FSEL R28, R28, -INF , !P5 ;  /* 0xff8000001c1c7808 */ /* 0x000fe40006800000 */
[----:B------:R-:W-:Y:S02]  /*4340*/  ISETP.GT.AND P5, PT, R5, 0x9, !P6 ;  /* 0x000000090500780c */ /* 0x000fe400077a4270 */
[----:B------:R-:W-:Y:S02]  /*4350*/  P2R R57, PR, RZ, 0x40 ;  /* 0x00000040ff397803 */ /* 0x000fe40000000000 */
[----:B------:R-:W-:-:S02]  /*4360*/  ISETP.LT.OR P5, PT, R4, 0xa, P5 ;  /* 0x0000000a0400780c */ /* 0x000fc40002fa1670 */
[----:B------:R-:W-:Y:S02]  /*4370*/  ISETP.GE.AND P6, PT, R56, 0x11, PT ;  /* 0x000000113800780c */ /* 0x000fe40003fc6270 */
[----:B------:R-:W-:Y:S02]  /*4380*/  FSEL R60, R29, -INF , !P5 ;  /* 0xff8000001d3c7808 */ /* 0x000fe40006800000 */
[----:B------:R-:W-:Y:S02]  /*4390*/  ISETP.GT.AND P5, PT, R5, 0x10, !P6 ;  /* 0x000000100500780c */ /* 0x000fe400077a4270 */
[----:B------:R-:W-:Y:S02]  /*43a0*/  P2R R29, PR, RZ, 0x40 ;  /* 0x00000040ff1d7803 */ /* 0x000fe40000000000 */
[----:B------:R-:W-:Y:S02]  /*43b0*/  ISETP.LT.OR P5, PT, R4, 0x11, P5 ;  /* 0x000000110400780c */ /* 0x000fe40002fa1670 */
[----:B------:R-:W-:-:S02]  /*43c0*/  ISETP.GE.AND P6, PT, R56, 0x12, PT ;  /* 0x000000123800780c */ /* 0x000fc40003fc6270 */
[----:B------:R-:W-:Y:S02]  /*43d0*/  FSEL R32, R32, -INF , !P5 ;  /* 0xff80000020207808 */ /* 0x000fe40006800000 */
[----:B------:R-:W-:Y:S02]  /*43e0*/  ISETP.GT.AND P5, PT, R5, 0x11, !P6 ;  /* 0x000000110500780c */ /* 0x000fe400077a4270 */
[----:B------:R-:W-:Y:S02]  /*43f0*/  P2R R59, PR, RZ, 0x40 ;  /* 0x00000040ff3b7803 */ /* 0x000fe40000000000 */
[----:B------:R-:W-:Y:S02]  /*4400*/  ISETP.LT.OR P5, PT, R4, 0x12, P5 ;  /* 0x000000120400780c */ /* 0x000fe40002fa1670 */
[----:B------:R-:W-:Y:S02]  /*4410*/  ISETP.GE.AND P6, PT, R56, 0x19, PT ;  /* 0x000000193800780c */ /* 0x000fe40003fc6270 */
[----:B------:R-:W-:-:S02]  /*4420*/  FSEL R62, R33, -INF , !P5 ;  /* 0xff800000213e7808 */ /* 0x000fc40006800000 */
[C---:B------:R-:W-:Y:S02]  /*4430*/  ISETP.GT.AND P5, PT, R5.reuse, 0x18, !P6 ;  /* 0x000000180500780c */ /* 0x040fe400077a4270 */
[----:B------:R-:W-:Y:S02]  /*4440*/  P2R R33, PR, RZ, 0x40 ;  /* 0x00000040ff217803 */ /* 0x000fe40000000000 */
[----:B------:R-:W-:Y:S02]  /*4450*/  ISETP.LT.OR P5, PT, R4, 0x19, P5 ;  /* 0x000000190400780c */ /* 0x000fe40002fa1670 */
[----:B------:R-:W-:Y:S02]  /*4460*/  ISETP.GE.AND P6, PT, R56, 0x1a, PT ;  /* 0x0000001a3800780c */ /* 0x000fe40003fc6270 */
[----:B------:R-:W-:Y:S02]  /*4470*/  FSEL R36, R36, -INF , !P5 ;  /* 0xff80000024247808 */ /* 0x000fe40006800000 */
[----:B------:R-:W-:-:S02]  /*4480*/  ISETP.GT.AND P5, PT, R5, 0x19, !P6 ;  /* 0x000000190500780c */ /* 0x000fc400077a4270 */
[----:B------:R-:W-:Y:S02]  /*4490*/  P2R R61, PR, RZ, 0x40 ;  /* 0x00000040ff3d7803 */ /* 0x000fe40000000000 */
[----:B------:R-:W-:Y:S02]  /*44a0*/  ISETP.LT.OR P5, PT, R4, 0x1a, P5 ;  /* 0x0000001a0400780c */ /* 0x000fe40002fa1670 */
[----:B------:R-:W-:Y:S02]  /*44b0*/  ISETP.GE.AND P6, PT, R56, 0x21, PT ;  /* 0x000000213800780c */ /* 0x000fe40003fc6270 */
[----:B------:R-:W-:Y:S02]  /*44c0*/  FSEL R64, R37, -INF , !P5 ;  /* 0xff80000025407808 */ /* 0x000fe40006800000 */
[----:B------:R-:W-:Y:S02]  /*44d0*/  ISETP.GT.AND P5, PT, R5, 0x20, !P6 ;  /* 0x000000200500780c */ /* 0x000fe400077a4270 */
[----:B------:R-:W-:-:S02]  /*44e0*/  P2R R37, PR, RZ, 0x40 ;  /* 0x00000040ff257803 */ /* 0x000fc40000000000 */
[----:B------:R-:W-:Y:S02]  /*44f0*/  ISETP.LT.OR P5, PT, R4, 0x21, P5 ;  /* 0x000000210400780c */ /* 0x000fe40002fa1670 */
        /* <DEDUP_REMOVED lines=24> */
[----:B------:R-:W-:-:S04]  /*4680*/  ISETP.LT.OR P5, PT, R4, 0x32, P5 ;  /* 0x000000320400780c */ /* 0x000fc80002fa1670 */
[----:B------:R-:W-:Y:S02]  /*4690*/  FSEL R70, R49, -INF , !P5 ;  /* 0xff80000031467808 */ /* 0x000fe40006800000 */
[----:B------:R-:W-:-:S04]  /*46a0*/  ISETP.GE.AND P5, PT, R56, 0x39, PT ;  /* 0x000000393800780c */ /* 0x000fc80003fa6270 */
[----:B------:R-:W-:-:S04]  /*46b0*/  ISETP.GT.AND P6, PT, R5, 0x38, !P5 ;  /* 0x000000380500780c */ /* 0x000fc80006fc4270 */
[----:B------:R-:W-:-:S04]  /*46c0*/  ISETP.LT.OR P6, PT, R4, 0x39, P6 ;  /* 0x000000390400780c */ /* 0x000fc800037c1670 */
[----:B------:R-:W-:Y:S02]  /*46d0*/  FSEL R52, R52, -INF , !P6 ;  /* 0xff80000034347808 */ /* 0x000fe40007000000 */
[----:B------:R-:W-:-:S04]  /*46e0*/  ISETP.GE.AND P6, PT, R56, 0x1, PT ;  /* 0x000000013800780c */ /* 0x000fc80003fc6270 */
[----:B------:R-:W-:Y:S02]  /*46f0*/  P2R R25, PR, RZ, 0x40 ;  /* 0x00000040ff197803 */ /* 0x000fe40000000000 */
[----:B------:R-:W-:-:S04]  /*4700*/  ISETP.GT.AND P6, PT, R5, RZ, !P6 ;  /* 0x000000ff0500720c */ /* 0x000fc800077c4270 */
[----:B------:R-:W-:-:S04]  /*4710*/  ISETP.LT.OR P6, PT, R4, 0x1, P6 ;  /* 0x000000010400780c */ /* 0x000fc800037c1670 */
[----:B------:R-:W-:Y:S02]  /*4720*/  FSEL R24, R24, -INF , !P6 ;  /* 0xff80000018187808 */ /* 0x000fe40007000000 */
[----:B------:R-:W-:-:S04]  /*4730*/  ISETP.GE.AND P6, PT, R56, 0x3a, PT ;  /* 0x0000003a3800780c */ /* 0x000fc80003fc6270 */
[----:B------:R-:W-:Y:S02]  /*4740*/  P2R R49, PR, RZ, 0x40 ;  /* 0x00000040ff317803 */ /* 0x000fe40000000000 */
[----:B------:R-:W-:Y:S02]  /*4750*/  ISETP.GT.AND P6, PT, R5, 0x39, !P6 ;  /* 0x000000390500780c */ /* 0x000fe400077c4270 */
[----:B------:R-:W-:Y:S02]  /*4760*/  IADD3 R5, R21, 0x8, R0 ;  /* 0x0000000815057810 */ /* 0x000fe40007ffe000 */
[----:B------:R-:W-:Y:S02]  /*4770*/  ISETP.LT.OR P6, PT, R4, 0x3a, P6 ;  /* 0x0000003a0400780c */ /* 0x000fe400037c1670 */
[----:B------:R-:W-:Y:S02]  /*4780*/  IADD3 R4, R0, 0x8, RZ ;  /* 0x0000000800047810 */ /* 0x000fe40007ffe0ff */
[----:B------:R-:W-:-:S02]  /*4790*/  FSEL R56, R53, -INF , !P6 ;  /* 0xff80000035387808 */ /* 0x000fc40007000000 */
[----:B------:R-:W-:Y:S01]  /*47a0*/  VIADDMNMX R4, R4, R20, R15, PT ;  /* 0x0000001404047246 */ /* 0x000fe2000380010f */
[----:B------:R-:W-:Y:S06]  /*47b0*/  @!P2 BRA `(.L_x_1312) ;  /* 0x000000000054a947 */ /* 0x000fec0003800000 */
[----:B------:R-:W-:Y:S01]  /*47c0*/  IMAD R7, R9, UR49, -R12 ;  /* 0x0000003109077c24 */ /* 0x000fe2000f8e0a0c */
[----:B------:R-:W-:Y:S04]  /*47d0*/  BSSY B0, `(.L_x_1313) ;  /* 0x000000f000007945 */ /* 0x000fe80003800000 */
[----:B------:R-:W-:-:S04]  /*47e0*/  IADD3 R7, R7, 0x8, R0 ;  /* 0x0000000807077810 */ /* 0x000fc80007ffe000 */
        /* <DEDUP_REMOVED lines=9> */
.L_x_1314:
[----:B------:R-:W-:-:S13]  /*4880*/  ISETP.NE.AND P6, PT, R11, 0x1, PT ;  /* 0x000000010b00780c */ /* 0x000fda0003fc5270 */
[----:B------:R-:W1:Y:S02]  /*4890*/  @P6 LDC.64 R20, c[0x0][0x9e8] ;  /* 0x00027a00ff146b82 */ /* 0x000e640000000a00 */
[----:B-1----:R-:W-:-:S05]  /*48a0*/  @P6 IMAD.HI.U32 R8, R7, R20, RZ ;  /* 0x0000001407086227 */ /* 0x002fca00078e00ff */
[----:B------:R-:W-:-:S07]  /*48b0*/  @P6 SHF.R.U32.HI R7, RZ, R21, R8 ;  /* 0x00000015ff076219 */ /* 0x000fce0000011608 */
.L_x_1315:
[----:B------:R-:W-:Y:S05]  /*48c0*/  BSYNC B0 ;  /* 0x0000000000007941 */ /* 0x000fea0003800000 */
.L_x_1313:
[----:B------:R-:W-:-:S04]  /*48d0*/  IMAD R7, R7, R11, -R14 ;  /* 0x0000000b07077224 */ /* 0x000fc800078e0a0e */
[----:B------:R-:W-:-:S05]  /*48e0*/  IMAD.IADD R8, R7, 0x1, -R2 ;  /* 0x0000000107087824 */ /* 0x000fca00078e0a02 */
[----:B------:R-:W-:Y:S02]  /*48f0*/  VIMNMX R5, R5, R8, !PT ;  /* 0x0000000805057248 */ /* 0x000fe40007fe0100 */
[----:B------:R-:W-:-:S07]  /*4900*/  VIADDMNMX R4, R8, R11, R4, PT ;  /* 0x0000000b08047246 */ /* 0x000fce0003800104 */
.L_x_1312:
[----:B------:R-:W-:Y:S01]  /*4910*/  BAR.SYNC.DEFER_BLOCKING 0xf, 0x100 ;  /* 0x03c4000000007b1d */ /* 0x000fe20000010000 */
[----:B------:R-:W-:Y:S02]  /*4920*/  ISETP.GT.AND P3, PT, R5, 0x1, !P3 ;  /* 0x000000010500780c */ /* 0x000fe40005f64270 */
[----:B------:R-:W-:Y:S02]  /*4930*/  FMNMX.FTZ R7, R24, R58, !PT ;  /* 0x0000003a18077209 */ /* 0x000fe40007810000 */
[----:B------:R-:W-:Y:S01]  /*4940*/  ISETP.LT.OR P3, PT, R4, 0x2, P3 ;  /* 0x000000020400780c */ /* 0x000fe20001f61670 */
[----:B------:R-:W-:Y:S01]  /*4950*/  ULDC UR10, c[0x0][0x988] ;  /* 0x00026200000a7ab9 */ /* 0x000fe20000000800 */
[----:B------:R-:W-:Y:S02]  /*4960*/  FMNMX.FTZ R7, R28, R7, !PT ;  /* 0x000000071c077209 */ /* 0x000fe40007810000 */
[----:B------:R-:W-:Y:S02]  /*4970*/  FSEL R27, R27, -INF , !P3 ;  /* 0xff8000001b1b7808 */ /* 0x000fe40005800000 */
[----:B------:R-:W-:-:S02]  /*4980*/  ISETP.NE.AND P3, PT, R57, RZ, PT ;  /* 0x000000ff3900720c */ /* 0x000fc40003f65270 */
[----:B------:R-:W-:Y:S02]  /*4990*/  FMNMX.FTZ R7, R60, R7, !PT ;  /* 0x000000073c077209 */ /* 0x000fe40007810000 */
[----:B------:R-:W-:Y:S02]  /*49a0*/  ISETP.GT.AND P3, PT, R5, 0x9, !P3 ;  /* 0x000000090500780c */ /* 0x000fe40005f64270 */
[----:B------:R-:W-:Y:S02]  /*49b0*/  FMNMX.FTZ R7, R32, R7, !PT ;  /* 0x0000000720077209 */ /* 0x000fe40007810000 */
[----:B------:R-:W-:Y:S02]  /*49c0*/  ISETP.LT.OR P3, PT, R4, 0xa, P3 ;  /* 0x0000000a0400780c */ /* 0x000fe40001f61670 */
[----:B------:R-:W-:Y:S02]  /*49d0*/  FMNMX.FTZ R7, R62, R7, !PT ;  /* 0x000000073e077209 */ /* 0x000fe40007810000 */
[----:B------:R-:W-:-:S02]  /*49e0*/  FSEL R31, R31, -INF , !P3 ;  /* 0xff8000001f1f7808 */ /* 0x000fc40005800000 */
[----:B------:R-:W-:Y:S02]  /*49f0*/  ISETP.NE.AND P3, PT, R29, RZ, PT ;  /* 0x000000ff1d00720c */ /* 0x000fe40003f65270 */
[----:B------:R-:W-:Y:S02]  /*4a00*/  FMNMX.FTZ R7, R36, R7, !PT ;  /* 0x0000000724077209 */ /* 0x000fe40007810000 */
[----:B------:R-:W-:Y:S02]  /*4a10*/  ISETP.GT.AND P3, PT, R5, 0x10, !P3 ;  /* 0x000000100500780c */ /* 0x000fe40005f64270 */
[----:B------:R-:W-:Y:S02]  /*4a20*/  FMNMX.FTZ R7, R64, R7, !PT ;  /* 0x0000000740077209 */ /* 0x000fe40007810000 */
[----:B------:R-:W-:Y:S02]  /*4a30*/  ISETP.LT.OR P3, PT, R4, 0x11, P3 ;  /* 0x000000110400780c */ /* 0x000fe40001f61670 */
[----:B------:R-:W-:-:S02]  /*4a40*/  FMNMX.FTZ R7, R40, R7, !PT ;  /* 0x0000000728077209 */ /* 0x000fc40007810000 */
[----:B------:R-:W-:Y:S02]  /*4a50*/  FSEL R34, R34, -INF , !P3 ;  /* 0xff80000022227808 */ /* 0x000fe40005800000 */
[----:B------:R-:W-:Y:S02]  /*4a60*/  ISETP.NE.AND P3, PT, R59, RZ, PT ;  /* 0x000000ff3b00720c */ /* 0x000fe40003f65270 */
[----:B------:R-:W-:Y:S02]  /*4a70*/  FMNMX.FTZ R7, R66, R7, !PT ;  /* 0x0000000742077209 */ /* 0x000fe40007810000 */
[----:B------:R-:W-:Y:S02]  /*4a80*/  ISETP.GT.AND P3, PT, R5, 0x11, !P3 ;  /* 0x000000110500780c */ /* 0x000fe40005f64270 */
[----:B------:R-:W-:Y:S02]  /*4a90*/  FMNMX.FTZ R7, R44, R7, !PT ;  /* 0x000000072c077209 */ /* 0x000fe40007810000 */
[----:B------:R-:W-:-:S02]  /*4aa0*/  ISETP.LT.OR P3, PT, R4, 0x12, P3 ;  /* 0x000000120400780c */ /* 0x000fc40001f61670 */
[----:B------:R-:W-:Y:S02]  /*4ab0*/  FMNMX.FTZ R7, R68, R7, !PT ;  /* 0x0000000744077209 */ /* 0x000fe40007810000 */
[----:B------:R-:W-:Y:S02]  /*4ac0*/  FSEL R35, R35, -INF , !P3 ;  /* 0xff80000023237808 */ /* 0x000fe40005800000 */
[----:B------:R-:W-:Y:S02]  /*4ad0*/  ISETP.NE.AND P3, PT, R33, RZ, PT ;  /* 0x000000ff2100720c */ /* 0x000fe40003f65270 */
[----:B------:R-:W-:Y:S02]  /*4ae0*/  FMNMX.FTZ R7, R48, R7, !PT ;  /* 0x0000000730077209 */ /* 0x000fe40007810000 */
[----:B------:R-:W-:Y:S02]  /*4af0*/  ISETP.GT.AND P3, PT, R5, 0x18, !P3 ;  /* 0x000000180500780c */ /* 0x000fe40005f64270 */
[----:B------:R-:W-:-:S02]  /*4b00*/  FMNMX.FTZ R7, R70, R7, !PT ;  /* 0x0000000746077209 */ /* 0x000fc40007810000 */
[----:B------:R-:W-:Y:S02]  /*4b10*/  ISETP.LT.OR P3, PT, R4, 0x19, P3 ;  /* 0x000000190400780c */ /* 0x000fe40001f61670 */
[----:B------:R-:W-:Y:S02]  /*4b20*/  FMNMX.FTZ R7, R52, R7, !PT ;  /* 0x0000000734077209 */ /* 0x000fe40007810000 */
[----:B------:R-:W-:Y:S02]  /*4b30*/  FSEL R38, R38, -INF , !P3 ;  /* 0xff80000026267808 */ /* 0x000fe40005800000 */
[----:B------:R-:W-:Y:S02]  /*4b40*/  ISETP.NE.AND P3, PT, R61, RZ, PT ;  /* 0x000000ff3d00720c */ /* 0x000fe40003f65270 */
[----:B------:R-:W-:Y:S02]  /*4b50*/  FMNMX.FTZ R14, R56, R7, !PT ;  /* 0x00000007380e7209 */ /* 0x000fe40007810000 */
[----:B------:R-:W-:-:S02]  /*4b60*/  ISETP.GT.AND P3, PT, R5, 0x19, !P3 ;  /* 0x000000190500780c */ /* 0x000fc40005f64270 */
[----:B------:R-:W-:Y:S01]  /*4b70*/  ISETP.GT.AND P4, PT, R5, 0x8, !P4 ;  /* 0x000000080500780c */ /* 0x000fe20006784270 */
[----:B------:R-:W1:Y:S01]  /*4b80*/  SHFL.BFLY PT, R7, R14, 0x2, 0x1f ;  /* 0x0c401f000e077f89 */ /* 0x000e6200000e0000 */
[C---:B------:R-:W-:Y:S02]  /*4b90*/  ISETP.LT.OR P3, PT, R4.reuse, 0x1a, P3 ;  /* 0x0000001a0400780c */ /* 0x040fe40001f61670 */
[----:B------:R-:W-:Y:S02]  /*4ba0*/  ISETP.LT.OR P4, PT, R4, 0x9, P4 ;  /* 0x000000090400780c */ /* 0x000fe40002781670 */
[----:B------:R-:W-:Y:S02]  /*4bb0*/  FSEL R39, R39, -INF , !P3 ;  /* 0xff80000027277808 */ /* 0x000fe40005800000 */
[----:B------:R-:W-:Y:S02]  /*4bc0*/  ISETP.NE.AND P3, PT, R37, RZ, PT ;  /* 0x000000ff2500720c */ /* 0x000fe40003f65270 */
[----:B------:R-:W-:-:S02]  /*4bd0*/  FSEL R30, R30, -INF , !P4 ;  /* 0xff8000001e1e7808 */ /* 0x000fc40006000000 */
[----:B------:R-:W-:Y:S02]  /*4be0*/  ISETP.GT.AND P3, PT, R5, 0x20, !P3 ;  /* 0x000000200500780c */ /* 0x000fe40005f64270 */
[----:B------:R-:W-:Y:S02]  /*4bf0*/  ISETP.NE.AND P4, PT, R65, RZ, PT ;  /* 0x000000ff4100720c */ /* 0x000fe40003f85270 */
[----:B------:R-:W-:Y:S02]  /*4c00*/  ISETP.LT.OR P3, PT, R4, 0x21, P3 ;  /* 0x000000210400780c */ /* 0x000fe40001f61670 */
[----:B------:R-:W-:Y:S02]  /*4c10*/  ISETP.NE.AND P6, PT, R25, RZ, PT ;  /* 0x000000ff1900720c */ /* 0x000fe40003fc5270 */
[----:B------:R-:W-:Y:S02]  /*4c20*/  FSEL R42, R42, -INF , !P3 ;  /* 0xff8000002a2a7808 */ /* 0x000fe40005800000 */
[----:B------:R-:W-:-:S02]  /*4c30*/  ISETP.NE.AND P3, PT, R63, RZ, PT ;  /* 0x000000ff3f00720c */ /* 0x000fc40003f65270 */
[C---:B------:R-:W-:Y:S02]  /*4c40*/  ISETP.GT.AND P5, PT, R5.reuse, 0x38, !P5 ;  /* 0x000000380500780c */ /* 0x040fe40006fa4270 */
[----:B------:R-:W-:Y:S02]  /*4c50*/  ISETP.GT.AND P3, PT, R5, 0x21, !P3 ;  /* 0x000000210500780c */ /* 0x000fe40005f64270 */
[----:B-1----:R-:W-:Y:S02]  /*4c60*/  FMNMX.FTZ R20, R14, R7, !PT ;  /* 0x000000070e147209 */ /* 0x002fe40007810000 */
[C---:B------:R-:W-:Y:S02]  /*4c70*/  ISETP.LT.OR P3, PT, R4.reuse, 0x22, P3 ;  /* 0x000000220400780c */ /* 0x040fe40001f61670 */
[----:B------:R-:W-:Y:S01]  /*4c80*/  ISETP.LT.OR P5, PT, R4, 0x39, P5 ;  /* 0x000000390400780c */ /* 0x000fe20002fa1670 */
[----:B------:R-:W1:Y:S01]  /*4c90*/  SHFL.BFLY PT, R7, R20, 0x1, 0x1f ;  /* 0x0c201f0014077f89 */ /* 0x000e6200000e0000 */
[----:B------:R-:W-:-:S02]  /*4ca0*/  FSEL R43, R43, -INF , !P3 ;  /* 0xff8000002b2b7808 */ /* 0x000fc40005800000 */
[----:B------:R-:W-:Y:S02]  /*4cb0*/  ISETP.NE.AND P3, PT, R41, RZ, PT ;  /* 0x000000ff2900720c */ /* 0x000fe40003f65270 */
[----:B------:R-:W-:Y:S02]  /*4cc0*/  FSEL R54, R54, -INF , !P5 ;  /* 0xff80000036367808 */ /* 0x000fe40006800000 */
[----:B------:R-:W-:-:S04]  /*4cd0*/  ISETP.GT.AND P3, PT, R5, 0x28, !P3 ;  /* 0x000000280500780c */ /* 0x000fc80005f64270 */
[----:B------:R-:W-:-:S04]  /*4ce0*/  ISETP.LT.OR P3, PT, R4, 0x29, P3 ;  /* 0x000000290400780c */ /* 0x000fc80001f61670 */
[----:B------:R-:W-:Y:S02]  /*4cf0*/  FSEL R46, R46, -INF , !P3 ;  /* 0xff8000002e2e7808 */ /* 0x000fe40005800000 */
[----:B------:R-:W-:Y:S02]  /*4d00*/  ISETP.GT.AND P3, PT, R5, 0x29, !P4 ;  /* 0x000000290500780c */ /* 0x000fe40006764270 */
[----:B------:R-:W-:Y:S02]  /*4d10*/  ISETP.NE.AND P4, PT, R67, RZ, PT ;  /* 0x000000ff4300720c */ /* 0x000fe40003f85270 */
[----:B------:R-:W-:Y:S02]  /*4d20*/  ISETP.LT.OR P3, PT, R4, 0x2a, P3 ;  /* 0x0000002a0400780c */ /* 0x000fe40001f61670 */
[----:B------:R-:W-:Y:S02]  /*4d30*/  ISETP.GT.AND P4, PT, R5, 0x31, !P4 ;  /* 0x000000310500780c */ /* 0x000fe40006784270 */
[----:B------:R-:W-:-:S02]  /*4d40*/  FSEL R47, R47, -INF , !P3 ;  /* 0xff8000002f2f7808 */ /* 0x000fc40005800000 */
[----:B------:R-:W-:Y:S02]  /*4d50*/  ISETP.GT.AND P3, PT, R5, RZ, !P6 ;  /* 0x000000ff0500720c */ /* 0x000fe40007764270 */
[----:B-1----:R-:W-:Y:S02]  /*4d60*/  FMNMX.FTZ R7, R20, R7, !PT ;  /* 0x0000000714077209 */ /* 0x002fe40007810000 */
[----:B------:R-:W-:Y:S02]  /*4d70*/  ISETP.LT.OR P3, PT, R4, 0x1, P3 ;  /* 0x000000010400780c */ /* 0x000fe40001f61670 */
[----:B------:R-:W-:Y:S01]  /*4d80*/  ISETP.NE.AND P6, PT, R49, RZ, PT ;  /* 0x000000ff3100720c */ /* 0x000fe20003fc5270 */
[C---:B------:R-:W-:Y:S01]  /*4d90*/  FMUL.FTZ R8, R7.reuse, UR10 ;  /* 0x0000000a07087c20 */ /* 0x040fe20008410000 */
[----:B------:R-:W-:Y:S02]  /*4da0*/  FSEL R26, R26, -INF , !P3 ;  /* 0xff8000001a1a7808 */ /* 0x000fe40005800000 */
[----:B------:R-:W-:-:S02]  /*4db0*/  FSETP.NEU.FTZ.AND P3, PT, R7, -INF , PT ;  /* 0xff8000000700780b */ /* 0x000fc40003f7d000 */
[----:B------:R-:W-:Y:S02]  /*4dc0*/  FMNMX.FTZ R15, R26, R27, !PT ;  /* 0x0000001b1a0f7209 */ /* 0x000fe40007810000 */
[----:B------:R-:W-:Y:S02]  /*4dd0*/  FSEL R21, R8, RZ, P3 ;  /* 0x000000ff08157208 */ /* 0x000fe40001800000 */
[----:B------:R-:W-:Y:S02]  /*4de0*/  FMNMX.FTZ R8, R30, R15, !PT ;  /* 0x0000000f1e087209 */ /* 0x000fe40007810000 */
[----:B------:R-:W-:Y:S01]  /*4df0*/  ISETP.NE.AND P3, PT, R45, RZ, PT ;  /* 0x000000ff2d00720c */ /* 0x000fe20003f65270 */
[--C-:B------:R-:W-:Y:S01]  /*4e00*/  FFMA.FTZ R14, R24, UR10, -R21.reuse ;  /* 0x0000000a180e7c23 */ /* 0x100fe20008010815 */
[----:B------:R-:W-:Y:S01]  /*4e10*/  FMNMX.FTZ R15, R31, R8, !PT ;  /* 0x000000081f0f7209 */ /* 0x000fe20007810000 */
[--C-:B------:R-:W-:Y:S01]  /*4e20*/  FFMA.FTZ R20, R60, UR10, -R21.reuse ;  /* 0x0000000a3c147c23 */ /* 0x100fe20008010815 */
[----:B------:R-:W-:Y:S01]  /*4e30*/  ISETP.GT.AND P3, PT, R5, 0x30, !P3 ;  /* 0x000000300500780c */ /* 0x000fe20005f64270 */
[--C-:B------:R-:W-:Y:S01]  /*4e40*/  FFMA.FTZ R24, R32, UR10, -R21.reuse ;  /* 0x0000000a20187c23 */ /* 0x100fe20008010815 */
[----:B------:R-:W-:Y:S01]  /*4e50*/  FMNMX.FTZ R8, R34, R15, !PT ;  /* 0x0000000f22087209 */ /* 0x000fe20007810000 */
[----:B------:R-:W-:Y:S01]  /*4e60*/  MUFU.EX2 R14, R14 ;  /* 0x0000000e000e7308 */ /* 0x000fe20000000800 */
[----:B------:R-:W-:Y:S01]  /*4e70*/  ISETP.LT.OR P3, PT, R4, 0x31, P3 ;  /* 0x000000310400780c */ /* 0x000fe20001f61670 */
[--C-:B------:R-:W-:Y:S01]  /*4e80*/  FFMA.FTZ R32, R36, UR10, -R21.reuse ;  /* 0x0000000a24207c23 */ /* 0x100fe20008010815 */
[----:B------:R-:W-:Y:S01]  /*4e90*/  FMNMX.FTZ R15, R35, R8, !PT ;  /* 0x00000008230f7209 */ /* 0x000fe20007810000 */
[--C-:B------:R-:W-:Y:S01]  /*4ea0*/  FFMA.FTZ R36, R40, UR10, -R21.reuse ;  /* 0x0000000a28247c23 */ /* 0x100fe20008010815 */
[----:B------:R-:W-:Y:S01]  /*4eb0*/  ISETP.GT.AND P6, PT, R5, 0x39, !P6 ;  /* 0x000000390500780c */ /* 0x000fe200077c4270 */
[--C-:B------:R-:W-:Y:S01]  /*4ec0*/  FFMA.FTZ R33, R64, UR10, -R21.reuse ;  /* 0x0000000a40217c23 */ /* 0x100fe20008010815 */
[----:B------:R-:W-:Y:S01]  /*4ed0*/  FMNMX.FTZ R8, R38, R15, !PT ;  /* 0x0000000f26087209 */ /* 0x000fe20007810000 */
[----:B------:R1:W-:Y:S01]  /*4ee0*/  MUFU.EX2 R25, R20 ;  /* 0x0000001400197308 */ /* 0x0003e20000000800 */
[----:B------:R-:W-:Y:S01]  /*4ef0*/  ISETP.LT.OR P4, PT, R4, 0x32, P4 ;  /* 0x000000320400780c */ /* 0x000fe20002781670 */
[----:B------:R-:W-:Y:S01]  /*4f00*/  FFMA.FTZ R40, R48, UR10, -R21 ;  /* 0x0000000a30287c23 */ /* 0x000fe20008010815 */
[----:B------:R-:W-:-:S02]  /*4f10*/  FMNMX.FTZ R15, R39, R8, !PT ;  /* 0x00000008270f7209 */ /* 0x000fc40007810000 */
[----:B------:R-:W-:Y:S02]  /*4f20*/  FSEL R50, R50, -INF , !P3 ;  /* 0xff80000032327808 */ /* 0x000fe40005800000 */
[----:B------:R-:W-:Y:S01]  /*4f30*/  FMNMX.FTZ R8, R42, R15, !PT ;  /* 0x0000000f2a087209 */ /* 0x000fe20007810000 */
[----:B------:R-:W-:Y:S01]  /*4f40*/  MUFU.EX2 R24, R24 ;  /* 0x0000001800187308 */ /* 0x000fe20000000800 */
[----:B------:R-:W-:Y:S01]  /*4f50*/  FSEL R51, R51, -INF , !P4 ;  /* 0xff80000033337808 */ /* 0x000fe20006000000 */
[--C-:B-1----:R-:W-:Y:S01]  /*4f60*/  FFMA.FTZ R20, R44, UR10, -R21.reuse ;  /* 0x0000000a2c147c23 */ /* 0x102fe20008010815 */
[----:B------:R-:W-:Y:S01]  /*4f70*/  FMNMX.FTZ R15, R43, R8, !PT ;  /* 0x000000082b0f7209 */ /* 0x000fe20007810000 */
[--C-:B------:R-:W-:Y:S01]  /*4f80*/  FFMA.FTZ R44, R70, UR10, -R21.reuse ;  /* 0x0000000a462c7c23 */ /* 0x100fe20008010815 */
[----:B------:R-:W-:Y:S02]  /*4f90*/  ISETP.LT.OR P6, PT, R4, 0x3a, P6 ;  /* 0x0000003a0400780c */ /* 0x000fe400037c1670 */
[----:B------:R-:W-:Y:S01]  /*4fa0*/  FMNMX.FTZ R8, R46, R15, !PT ;  /* 0x0000000f2e087209 */ /* 0x000fe20007810000 */
[----:B------:R-:W-:Y:S01]  /*4fb0*/  FFMA.FTZ R15, R58, UR10, -R21 ;  /* 0x0000000a3a0f7c23 */ /* 0x000fe20008010815 */
[----:B------:R-:W-:Y:S01]  /*4fc0*/  FSEL R55, R55, -INF , !P6 ;  /* 0xff80000037377808 */ /* 0x000fe20007000000 */
[----:B------:R-:W-:Y:S01]  /*4fd0*/  MUFU.EX2 R32, R32 ;  /* 0x0000002000207308 */ /* 0x000fe20000000800 */
[----:B------:R-:W-:-:S04]  /*4fe0*/  FMNMX.FTZ R5, R47, R8, !PT ;  /* 0x000000082f057209 */ /* 0x000fc80007810000 */
[----:B------:R-:W-:-:S03]  /*4ff0*/  FMNMX.FTZ R8, R50, R5, !PT ;  /* 0x0000000532087209 */ /* 0x000fc60007810000 */
[----:B------:R-:W1:Y:S01]  /*5000*/  MUFU.EX2 R15, R15 ;  /* 0x0000000f000f7308 */ /* 0x000e620000000800 */
[----:B------:R-:W-:Y:S01]  /*5010*/  FMNMX.FTZ R5, R51, R8, !PT ;  /* 0x0000000833057209 */ /* 0x000fe20007810000 */
[--C-:B------:R-:W-:Y:S01]  /*5020*/  FFMA.FTZ R8, R28, UR10, -R21.reuse ;  /* 0x0000000a1c087c23 */ /* 0x100fe20008010815 */
[----:B------:R-:W-:Y:S02]  /*5030*/  FFMA.FTZ R28, R62, UR10, -R21 ;  /* 0x0000000a3e1c7c23 */ /* 0x000fe40008010815 */
[----:B------:R-:W-:-:S03]  /*5040*/  FMNMX.FTZ R4, R54, R5, !PT ;  /* 0x0000000536047209 */ /* 0x000fc60007810000 */
[----:B------:R-:W-:Y:S01]  /*5050*/  MUFU.EX2 R158, R8 ;  /* 0x00000008009e7308 */ /* 0x000fe20000000800 */
[----:B------:R-:W-:-:S05]  /*5060*/  FMNMX.FTZ R4, R55, R4, !PT ;  /* 0x0000000437047209 */ /* 0x000fca0007810000 */
[----:B------:R-:W4:Y:S02]  /*5070*/  SHFL.BFLY PT, R5, R4, 0x2, 0x1f ;  /* 0x0c401f0004057f89 */ /* 0x000f2400000e0000 */
[----:B------:R5:W2:Y:S01]  /*5080*/  MUFU.EX2 R29, R28 ;  /* 0x0000001c001d7308 */ /* 0x000aa20000000800 */
[----:B-1----:R-:W-:-:S07]  /*5090*/  F2FP.BF16.F32.PACK_AB R156, R15, R14 ;  /* 0x0000000e0f9c723e */ /* 0x002fce00000010ff */
[----:B------:R-:W-:Y:S01]  /*50a0*/  MUFU.EX2 R45, R44 ;  /* 0x0000002c002d7308 */ /* 0x000fe20000000800 */
[----:B-----5:R-:W-:-:S07]  /*50b0*/  FFMA.FTZ R28, R68, UR10, -R21 ;  /* 0x0000000a441c7c23 */ /* 0x020fce0008010815 */
[----:B------:R-:W-:Y:S01]  /*50c0*/  MUFU.EX2 R41, R28 ;  /* 0x0000001c00297308 */ /* 0x000fe20000000800 */
[----:B--2---:R-:W-:Y:S02]  /*50d0*/  F2FP.BF16.F32.PACK_AB R160, R29, R24 ;  /* 0x000000181da0723e */ /* 0x004fe400000010ff */
[----:B----4-:R-:W-:Y:S01]  /*50e0*/  FMNMX.FTZ R5, R4, R5, !PT ;  /* 0x0000000504057209 */ /* 0x010fe20007810000 */
[----:B------:R-:W-:-:S04]  /*50f0*/  FFMA.FTZ R4, R66, UR10, -R21 ;  /* 0x0000000a42047c23 */ /* 0x000fc80008010815 */
[----:B------:R-:W1:Y:S01]  /*5100*/  MUFU.EX2 R33, R33 ;  /* 0x0000002100217308 */ /* 0x000e620000000800 */
[----:B------:R-:W2:Y:S07]  /*5110*/  SHFL.BFLY PT, R8, R5, 0x1, 0x1f ;  /* 0x0c201f0005087f89 */ /* 0x000eae00000e0000 */
[----:B------:R4:W-:Y:S08]  /*5120*/  MUFU.EX2 R37, R4 ;  /* 0x0000000400257308 */ /* 0x0009f00000000800 */
[----:B------:R-:W5:Y:S01]  /*5130*/  MUFU.EX2 R36, R36 ;  /* 0x0000002400247308 */ /* 0x000f620000000800 */
[----:B-1----:R-:W-:-:S07]  /*5140*/  F2FP.BF16.F32.PACK_AB R162, R33, R32 ;  /* 0x0000002021a2723e */ /* 0x002fce00000010ff */
[----:B------:R-:W1:Y:S01]  /*5150*/  MUFU.EX2 R20, R20 ;  /* 0x0000001400147308 */ /* 0x000e620000000800 */
[----:B--2---:R-:W-:Y:S01]  /*5160*/  FMNMX.FTZ R8, R5, R8, !PT ;  /* 0x0000000805087209 */ /* 0x004fe20007810000 */
[--C-:B------:R-:W-:Y:S01]  /*5170*/  FFMA.FTZ R5, R52, UR10, -R21.reuse ;  /* 0x0000000a34057c23 */ /* 0x100fe20008010815 */
[----:B------:R-:W-:Y:S02]  /*5180*/  FFMA.FTZ R21, R56, UR10, -R21 ;  /* 0x0000000a38157c23 */ /* 0x000fe40008010815 */
[C---:B------:R-:W-:Y:S01]  /*5190*/  FSETP.NEU.FTZ.AND P3, PT, R8.reuse, -INF , PT ;  /* 0xff8000000800780b */ /* 0x040fe20003f7d000 */
[----:B----4-:R-:W-:Y:S02]  /*51a0*/  FMUL.FTZ R4, R8, UR10 ;  /* 0x0000000a08047c20 */ /* 0x010fe40008410000 */
[----:B------:R-:W2:Y:S01]  /*51b0*/  MUFU.EX2 R40, R40 ;  /* 0x0000002800287308 */ /* 0x000ea20000000800 */
[----:B-----5:R-:W-:Y:S02]  /*51c0*/  F2FP.BF16.F32.PACK_AB R164, R37, R36 ;  /* 0x0000002425a4723e */ /* 0x020fe400000010ff */
[----:B------:R-:W-:-:S05]  /*51d0*/  FSEL R28, R4, RZ, P3 ;  /* 0x000000ff041c7208 */ /* 0x000fca0001800000 */
[----:B------:R4:W-:Y:S01]  /*51e0*/  MUFU.EX2 R4, R21 ;  /* 0x0000001500047308 */ /* 0x0009e20000000800 */
[--C-:B------:R-:W-:Y:S01]  /*51f0*/  FFMA.FTZ R26, R26, UR10, -R28.reuse ;  /* 0x0000000a1a1a7c23 */ /* 0x100fe2000801081c */
[--C-:B------:R-:W-:Y:S01]  /*5200*/  FFMA.FTZ R27, R27, UR10, -R28.reuse ;  /* 0x0000000a1b1b7c23 */ /* 0x100fe2000801081c */
[--C-:B------:R-:W-:Y:S01]  /*5210*/  FFMA.FTZ R30, R30, UR10, -R28.reuse ;  /* 0x0000000a1e1e7c23 */ /* 0x100fe2000801081c */
[--C-:B------:R-:W-:Y:S01]  /*5220*/  FFMA.FTZ R31, R31, UR10, -R28.reuse ;  /* 0x0000000a1f1f7c23 */ /* 0x100fe2000801081c */
[--C-:B------:R-:W-:Y:S01]  /*5230*/  FFMA.FTZ R34, R34, UR10, -R28.reuse ;  /* 0x0000000a22227c23 */ /* 0x100fe2000801081c */
[--C-:B------:R-:W-:Y:S01]  /*5240*/  FFMA.FTZ R35, R35, UR10, -R28.reuse ;  /* 0x0000000a23237c23 */ /* 0x100fe2000801081c */
[--C-:B------:R-:W-:Y:S01]  /*5250*/  FFMA.FTZ R38, R38, UR10, -R28.reuse ;  /* 0x0000000a26267c23 */ /* 0x100fe2000801081c */
[----:B------:R-:W-:Y:S01]  /*5260*/  MUFU.EX2 R26, R26 ;  /* 0x0000001a001a7308 */ /* 0x000fe20000000800 */
[----:B----4-:R-:W-:Y:S01]  /*5270*/  FADD.FTZ R21, R14, R15 ;  /* 0x0000000f0e157221 */ /* 0x010fe20000010000 */
[--C-:B------:R-:W-:Y:S01]  /*5280*/  FFMA.FTZ R39, R39, UR10, -R28.reuse ;  /* 0x0000000a27277c23 */ /* 0x100fe2000801081c */
[--C-:B------:R-:W-:Y:S01]  /*5290*/  FFMA.FTZ R42, R42, UR10, -R28.reuse ;  /* 0x0000000a2a2a7c23 */ /* 0x100fe2000801081c */
[--C-:B------:R-:W-:Y:S01]  /*52a0*/  FFMA.FTZ R43, R43, UR10, -R28.reuse ;  /* 0x0000000a2b2b7c23 */ /* 0x100fe2000801081c */
[----:B------:R-:W-:Y:S01]  /*52b0*/  FADD.FTZ R44, R158, R21 ;  /* 0x000000159e2c7221 */ /* 0x000fe20000010000 */
[--C-:B------:R-:W-:Y:S01]  /*52c0*/  FFMA.FTZ R46, R46, UR10, -R28.reuse ;  /* 0x0000000a2e2e7c23 */ /* 0x100fe2000801081c */
[----:B------:R-:W-:Y:S01]  /*52d0*/  FFMA.FTZ R47, R47, UR10, -R28 ;  /* 0x0000000a2f2f7c23 */ /* 0x000fe2000801081c */
[----:B------:R-:W4:Y:S01]  /*52e0*/  MUFU.EX2 R27, R27 ;  /* 0x0000001b001b7308 */ /* 0x000f220000000800 */
[----:B------:R-:W-:Y:S01]  /*52f0*/  FADD.FTZ R49, R25, R44 ;  /* 0x0000002c19317221 */ /* 0x000fe20000010000 */
[--C-:B------:R-:W-:Y:S01]  /*5300*/  FFMA.FTZ R50, R50, UR10, -R28.reuse ;  /* 0x0000000a32327c23 */ /* 0x100fe2000801081c */
[--C-:B------:R-:W-:Y:S01]  /*5310*/  FFMA.FTZ R51, R51, UR10, -R28.reuse ;  /* 0x0000000a33337c23 */ /* 0x100fe2000801081c */
[--C-:B------:R-:W-:Y:S01]  /*5320*/  FFMA.FTZ R54, R54, UR10, -R28.reuse ;  /* 0x0000000a36367c23 */ /* 0x100fe2000801081c */
[----:B------:R-:W-:Y:S01]  /*5330*/  FADD.FTZ R48, R24, R49 ;  /* 0x0000003118307221 */ /* 0x000fe20000010000 */
[----:B------:R-:W-:Y:S01]  /*5340*/  FFMA.FTZ R28, R55, UR10, -R28 ;  /* 0x0000000a371c7c23 */ /* 0x000fe2000801081c */
[----:B------:R-:W-:Y:S01]  /*5350*/  F2FP.BF16.F32.PACK_AB R158, R25, R158 ;  /* 0x0000009e199e723e */ /* 0x000fe200000010ff */
[----:B------:R-:W5:Y:S01]  /*5360*/  MUFU.EX2 R30, R30 ;  /* 0x0000001e001e7308 */ /* 0x000f620000000800 */
[----:B------:R-:W-:Y:S01]  /*5370*/  FADD.FTZ R49, R29, R48 ;  /* 0x000000301d317221 */ /* 0x000fe20000010000 */
[----:B-1----:R-:W-:-:S02]  /*5380*/  F2FP.BF16.F32.PACK_AB R166, R41, R20 ;  /* 0x0000001429a6723e */ /* 0x002fc400000010ff */
[----:B--2---:R-:W-:Y:S01]  /*5390*/  F2FP.BF16.F32.PACK_AB R168, R45, R40 ;  /* 0x000000282da8723e */ /* 0x004fe200000010ff */
[----:B------:R-:W-:-:S03]  /*53a0*/  FADD.FTZ R48, R32, R49 ;  /* 0x0000003120307221 */ /* 0x000fc60000010000 */
[----:B------:R-:W1:Y:S01]  /*53b0*/  MUFU.EX2 R31, R31 ;  /* 0x0000001f001f7308 */ /* 0x000e620000000800 */
[----:B----4-:R-:W-:Y:S01]  /*53c0*/  FADD.FTZ R21, R26, R27 ;  /* 0x0000001b1a157221 */ /* 0x010fe20000010000 */
[----:B------:R-:W-:-:S06]  /*53d0*/  F2FP.BF16.F32.PACK_AB R157, R27, R26 ;  /* 0x0000001a1b9d723e */ /* 0x000fcc00000010ff */
[----:B------:R-:W2:Y:S01]  /*53e0*/  MUFU.EX2 R34, R34 ;  /* 0x0000002200227308 */ /* 0x000ea20000000800 */
[----:B-----5:R-:W-:-:S07]  /*53f0*/  FADD.FTZ R44, R30, R21 ;  /* 0x000000151e2c7221 */ /* 0x020fce0000010000 */
[----:B------:R-:W4:Y:S01]  /*5400*/  MUFU.EX2 R35, R35 ;  /* 0x0000002300237308 */ /* 0x000f220000000800 */
[C---:B-1----:R-:W-:Y:S01]  /*5410*/  FADD.FTZ R21, R31.reuse, R44 ;  /* 0x0000002c1f157221 */ /* 0x042fe20000010000 */
[----:B------:R-:W-:-:S05]  /*5420*/  F2FP.BF16.F32.PACK_AB R159, R31, R30 ;  /* 0x0000001e1f9f723e */ /* 0x000fca00000010ff */
[----:B------:R1:W-:Y:S01]  /*5430*/  STSM.16.M88.4 [R18+0x26800], R156 ;  /* 0x0268009c12007844 */ /* 0x0003e20000000200 */
[----:B------:R-:W5:Y:S01]  /*5440*/  MUFU.EX2 R38, R38 ;  /* 0x0000002600267308 */ /* 0x000f620000000800 */
[----:B--2---:R-:W-:Y:S01]  /*5450*/  FADD.FTZ R44, R34, R21 ;  /* 0x00000015222c7221 */ /* 0x004fe20000010000 */
[----:B------:R-:W-:-:S04]  /*5460*/  FADD.FTZ R21, R33, R48 ;  /* 0x0000003021157221 */ /* 0x000fc80000010000 */
[----:B------:R-:W-:Y:S02]  /*5470*/  FADD.FTZ R24, R36, R21 ;  /* 0x0000001524187221 */ /* 0x000fe40000010000 */
[----:B------:R-:W2:Y:S01]  /*5480*/  MUFU.EX2 R39, R39 ;  /* 0x0000002700277308 */ /* 0x000ea20000000800 */
[----:B----4-:R-:W-:Y:S01]  /*5490*/  FADD.FTZ R15, R35, R44 ;  /* 0x0000002c230f7221 */ /* 0x010fe20000010000 */
[----:B------:R-:W-:Y:S01]  /*54a0*/  FADD.FTZ R25, R37, R24 ;  /* 0x0000001825197221 */ /* 0x000fe20000010000 */
[----:B------:R-:W-:-:S05]  /*54b0*/  F2FP.BF16.F32.PACK_AB R161, R35, R34 ;  /* 0x0000002223a1723e */ /* 0x000fca00000010ff */
[----:B------:R-:W4:Y:S01]  /*54c0*/  MUFU.EX2 R42, R42 ;  /* 0x0000002a002a7308 */ /* 0x000f220000000800 */
[----:B-----5:R-:W-:-:S07]  /*54d0*/  FADD.FTZ R14, R38, R15 ;  /* 0x0000000f260e7221 */ /* 0x020fce0000010000 */
[----:B------:R-:W5:Y:S01]  /*54e0*/  MUFU.EX2 R43, R43 ;  /* 0x0000002b002b7308 */ /* 0x000f620000000800 */
[C---:B--2---:R-:W-:Y:S01]  /*54f0*/  FADD.FTZ R21, R39.reuse, R14 ;  /* 0x0000000e27157221 */ /* 0x044fe20000010000 */
[----:B------:R-:W-:-:S05]  /*5500*/  F2FP.BF16.F32.PACK_AB R163, R39, R38 ;  /* 0x0000002627a3723e */ /* 0x000fca00000010ff */
[----:B------:R1:W-:Y:S01]  /*5510*/  STSM.16.M88.4 [R19], R160 ;  /* 0x000000a013007844 */ /* 0x0003e20000000200 */
[----:B------:R-:W2:Y:S01]  /*5520*/  MUFU.EX2 R46, R46 ;  /* 0x0000002e002e7308 */ /* 0x000ea20000000800 */
[----:B----4-:R-:W-:-:S07]  /*5530*/  FADD.FTZ R14, R42, R21 ;  /* 0x000000152a0e7221 */ /* 0x010fce0000010000 */
[----:B------:R-:W4:Y:S01]  /*5540*/  MUFU.EX2 R47, R47 ;  /* 0x0000002f002f7308 */ /* 0x000f220000000800 */
[C---:B-----5:R-:W-:Y:S01]  /*5550*/  FADD.FTZ R21, R43.reuse, R14 ;  /* 0x0000000e2b157221 */ /* 0x060fe20000010000 */
[----:B------:R-:W-:Y:S01]  /*5560*/  FADD.FTZ R14, R20, R25 ;  /* 0x00000019140e7221 */ /* 0x000fe20000010000 */
[----:B------:R-:W-:-:S03]  /*5570*/  F2FP.BF16.F32.PACK_AB R165, R43, R42 ;  /* 0x0000002a2ba5723e */ /* 0x000fc600000010ff */
[----:B------:R-:W-:Y:S02]  /*5580*/  FADD.FTZ R41, R41, R14 ;  /* 0x0000000e29297221 */ /* 0x000fe40000010000 */
[----:B------:R-:W-:Y:S01]  /*5590*/  MUFU.EX2 R50, R50 ;  /* 0x0000003200327308 */ /* 0x000fe20000000800 */
[----:B--2---:R-:W-:Y:S01]  /*55a0*/  FADD.FTZ R20, R46, R21 ;  /* 0x000000152e147221 */ /* 0x004fe20000010000 */
[----:B------:R-:W-:-:S04]  /*55b0*/  FADD.FTZ R40, R40, R41 ;  /* 0x0000002928287221 */ /* 0x000fc80000010000 */
[----:B------:R-:W-:Y:S02]  /*55c0*/  FADD.FTZ R40, R45, R40 ;  /* 0x000000282d287221 */ /* 0x000fe40000010000 */
[----:B------:R-:W2:Y:S01]  /*55d0*/  MUFU.EX2 R51, R51 ;  /* 0x0000003300337308 */ /* 0x000ea20000000800 */
[C---:B----4-:R-:W-:Y:S01]  /*55e0*/  F2FP.BF16.F32.PACK_AB R167, R47.reuse, R46 ;  /* 0x0000002e2fa7723e */ /* 0x050fe200000010ff */
[----:B------:R-:W-:-:S04]  /*55f0*/  FADD.FTZ R47, R47, R20 ;  /* 0x000000142f2f7221 */ /* 0x000fc80000010000 */
[----:B------:R1:W-:Y:S02]  /*5600*/  STSM.16.M88.4 [R23], R164 ;  /* 0x000000a417007844 */ /* 0x0003e40000000200 */
[----:B------:R-:W4:Y:S08]  /*5610*/  MUFU.EX2 R5, R5 ;  /* 0x0000000500057308 */ /* 0x000f300000000800 */
[----:B------:R-:W-:Y:S01]  /*5620*/  MUFU.EX2 R54, R54 ;  /* 0x0000003600367308 */ /* 0x000fe20000000800 */
[----:B--2---:R-:W-:Y:S01]  /*5630*/  F2FP.BF16.F32.PACK_AB R169, R51, R50 ;  /* 0x0000003233a9723e */ /* 0x004fe200000010ff */
[----:B------:R-:W-:-:S04]  /*5640*/  FADD.FTZ R50, R50, R47 ;  /* 0x0000002f32327221 */ /* 0x000fc80000010000 */
[----:B------:R-:W-:Y:S02]  /*5650*/  FADD.FTZ R51, R51, R50 ;  /* 0x0000003233337221 */ /* 0x000fe40000010000 */
[----:B------:R-:W2:Y:S01]  /*5660*/  MUFU.EX2 R15, R28 ;  /* 0x0000001c000f7308 */ /* 0x000ea20000000800 */
[----:B----4-:R-:W-:Y:S01]  /*5670*/  F2FP.BF16.F32.PACK_AB R170, R4, R5 ;  /* 0x0000000504aa723e */ /* 0x010fe200000010ff */
[----:B------:R-:W-:-:S04]  /*5680*/  FADD.FTZ R5, R5, R40 ;  /* 0x0000002805057221 */ /* 0x000fc80000010000 */
[----:B------:R-:W-:Y:S01]  /*5690*/  FADD.FTZ R5, R4, R5 ;  /* 0x0000000504057221 */ /* 0x000fe20000010000 */
[----:B--2---:R-:W-:Y:S01]  /*56a0*/  F2FP.BF16.F32.PACK_AB R171, R15, R54 ;  /* 0x000000360fab723e */ /* 0x004fe200000010ff */
[----:B------:R-:W-:-:S04]  /*56b0*/  FADD.FTZ R54, R54, R51 ;  /* 0x0000003336367221 */ /* 0x000fc80000010000 */
[----:B------:R1:W-:Y:S01]  /*56c0*/  STSM.16.M88.4 [R22], R168 ;  /* 0x000000a816007844 */ /* 0x0003e20000000200 */
[----:B------:R-:W-:Y:S01]  /*56d0*/  FADD.FTZ R4, R15, R54 ;  /* 0x000000360f047221 */ /* 0x000fe20000010000 */
[----:B------:R-:W-:Y:S06]  /*56e0*/  @!P0 BRA `(.L_x_1316) ;  /* 0x0000000000048947 */ /* 0x000fec0003800000 */
[----:B------:R-:W-:Y:S01]  /*56f0*/  BPT.TRAP 0x1 ;  /* 0x000000040000795c */ /* 0x000fe20000300000 */
.L_x_1316:
[----:B------:R2:W4:Y:S01]  /*5700*/  SYNCS.PHASECHK.TRANS64.TRYWAIT P3, [R6+URZ+0x28c50], R13 ;  /* 0x028c500d060075a7 */ /* 0x000522000806017f */
[----:B------:R-:W-:Y:S05]  /*5710*/  @!P0 BRA `(.L_x_1317) ;  /* 0x0000000000048947 */ /* 0x000fea0003800000 */
[----:B------:R-:W-:Y:S01]  /*5720*/  BPT.TRAP 0x1 ;  /* 0x000000040000795c */ /* 0x000fe20000300000 */
.L_x_1317:
[----:B----4-:R-:W-:Y:S05]  /*5730*/  @P3 BRA `(.L_x_1318) ;  /* 0x0000000000083947 */ /* 0x010fea0003800000 */
[----:B------:R-:W4:Y:S02]  /*5740*/  SYNCS.PHASECHK.TRANS64.TRYWAIT P3, [R6+URZ+0x28c50], R13 ;  /* 0x028c500d060075a7 */ /* 0x000f24000806017f */
[----:B----4-:R-:W-:Y:S05]  /*5750*/  @!P3 BRA `(.L_x_1319) ;  /* 0x000000c00004b947 */ /* 0x010fea0003800000 */
.L_x_1318:
[----:B------:R-:W-:Y:S01]  /*5760*/  ULEA UR14, UR39, UR45, 0xc ;  /* 0x0000002d270e7291 */ /* 0x000fe2000f8e603f */
[----:B------:R-:W-:Y:S01]  /*5770*/  WARPGROUP.ARRIVE ;  /* 0x00000000000079c5 */ /* 0x000fe20000000000 */
[----:B------:R-:W-:Y:S01]  /*5780*/  UMOV UR7, 0x40000040 ;  /* 0x4000004000077882 */ /* 0x000fe20000000000 */
[----:B--234-:R-:W-:-:S04]  /*5790*/  @!P1 VIADD R6, R6, 0x28c60 ;  /* 0x00028c6006069836 */ /* 0x01cfc80000000000 */
[----:B------:R-:W-:Y:S01]  /*57a0*/  UMOV UR6, UR14 ;  /* 0x0000000e00067c82 */ /* 0x000fe20008000000 */
[----:B------:R-:W-:Y:S01]  /*57b0*/  @!P1 PRMT R6, RZ, 0x654, R6 ;  /* 0x00000654ff069816 */ /* 0x000fe20000000006 */
[----:B------:R-:W-:Y:S01]  /*57c0*/  HGMMA.64x256x16.F32.BF16 R24, R156, gdesc[UR4].tnspB, RZ, !UPT, gsb0 ;  /* 0x43e000049c187df0 */ /* 0x000fe2000c0018ff */
        /* <DEDUP_REMOVED lines=27> */
[----:B------:R2:W-:Y:S02]  /*5980*/  @!P1 SYNCS.ARRIVE.TRANS64.RED.A1T0 RZ, [R6+URZ], RZ ;  /* 0x000000ff06ff99a7 */ /* 0x0005e4000810043f */
[----:B--2---:R-:W-:Y:S01]  /*5990*/  IMAD R6, R9, UR49, -R12 ;  /* 0x0000003109067c24 */ /* 0x004fe2000f8e0a0c */
[----:B------:R-:W-:-:S03]  /*59a0*/  IADD3 R9, R152, -0x2, RZ ;  /* 0xfffffffe98097810 */ /* 0x000fc60007ffe0ff */
[----:B------:R-:W-:-:S04]  /*59b0*/  VIADD R13, R6, UR42 ;  /* 0x0000002a060d7c36 */ /* 0x000fc80008000000 */
[----:B------:R-:W-:Y:S01]  /*59c0*/  IMAD.IADD R10, R13, 0x1, R10 ;  /* 0x000000010d0a7824 */ /* 0x000fe200078e020a */
[----:B------:R-:W-:Y:S06]  /*59d0*/  @!P2 BRA `(.L_x_1320) ;  /* 0x000000000040a947 */ /* 0x000fec0003800000 */
[C---:B------:R-:W-:Y:S01]  /*59e0*/  ISETP.GT.AND P3, PT, R13.reuse, RZ, PT ;  /* 0x000000ff0d00720c */ /* 0x040fe20003f64270 */
[----:B------:R-:W-:-:S12]  /*59f0*/  VIADD R12, R13, 0xffffffff ;  /* 0xffffffff0d0c7836 */ /* 0x000fd80000000000 */
[----:B------:R-:W-:Y:S05]  /*5a00*/  @P3 BRA `(.L_x_1321) ;  /* 0x00000000001c3947 */ /* 0x000fea0003800000 */
[----:B------:R-:W-:Y:S01]  /*5a10*/  ISETP.NE.AND P3, PT, R11, 0x1, PT ;  /* 0x000000010b00780c */ /* 0x000fe20003f65270 */
[----:B------:R-:W-:-:S12]  /*5a20*/  IMAD.MOV R13, RZ, RZ, -R13 ;  /* 0x000000ffff0d7224 */ /* 0x000fd800078e0a0d */
[----:B------:R-:W2:Y:S02]  /*5a30*/  @P3 LDC.64 R14, c[0x0][0x9e8] ;  /* 0x00027a00ff0e3b82 */ /* 0x000ea40000000a00 */
[----:B--2---:R-:W-:-:S05]  /*5a40*/  @P3 IMAD.HI.U32 R12, R13, R14, RZ ;  /* 0x0000000e0d0c3227 */ /* 0x004fca00078e00ff */
[----:B------:R-:W-:-:S04]  /*5a50*/  @P3 SHF.R.U32.HI R13, RZ, R15, R12 ;  /* 0x0000000fff0d3219 */ /* 0x000fc8000001160c */
[----:B------:R-:W-:Y:S01]  /*5a60*/  LOP3.LUT R12, RZ, R13, RZ, 0x33, !PT ;  /* 0x0000000dff0c7212 */ /* 0x000fe200078e33ff */
[----:B------:R-:W-:Y:S06]  /*5a70*/  BRA `(.L_x_1322) ;  /* 0x0000000000107947 */ /* 0x000fec0003800000 */
.L_x_1321:
[----:B------:R-:W-:-:S13]  /*5a80*/  ISETP.NE.AND P3, PT, R11, 0x1, PT ;  /* 0x000000010b00780c */ /* 0x000fda0003f65270 */
[----:B------:R-:W2:Y:S02]  /*5a90*/  @P3 LDC.64 R14, c[0x0][0x9e8] ;  /* 0x00027a00ff0e3b82 */ /* 0x000ea40000000a00 */
[----:B--2---:R-:W-:-:S05]  /*5aa0*/  @P3 IMAD.HI.U32 R14, R12, R14, RZ ;  /* 0x0000000e0c0e3227 */ /* 0x004fca00078e00ff */
[----:B------:R-:W-:-:S07]  /*5ab0*/  @P3 SHF.R.U32.HI R12, RZ, R15, R14 ;  /* 0x0000000fff0c3219 */ /* 0x000fce000001160e */
.L_x_1322:
[----:B------:R-:W-:-:S05]  /*5ac0*/  IMAD R11, R12, R11, R11 ;  /* 0x0000000b0c0b7224 */ /* 0x000fca00078e020b */
[----:B------:R-:W-:-:S07]  /*5ad0*/  VIMNMX R10, R10, R11, PT ;  /* 0x0000000b0a0a7248 */ /* 0x000fce0003fe0100 */
.L_x_1320:
[----:B------:R-:W-:Y:S01]  /*5ae0*/  SHF.R.S32.HI R11, RZ, 0x1f, R10 ;  /* 0x0000001fff0b7819 */ /* 0x000fe2000001140a */
[----:B------:R-:W-:Y:S01]  /*5af0*/  ULDC UR23, c[0x0][0x9e4] ;  /* 0x0002790000177ab9 */ /* 0x000fe20000000800 */
[----:B------:R-:W-:Y:S01]  /*5b00*/  ULDC UR20, c[0x0][0x9dc] ;  /* 0x0002770000147ab9 */ /* 0x000fe20000000800 */
[----:B------:R-:W-:Y:S01]  /*5b10*/  ULDC UR24, c[0x0][0x288] ;  /* 0x0000a20000187ab9 */ /* 0x000fe20000000800 */
[----:B------:R-:W-:Y:S01]  /*5b20*/  LEA.HI R11, R11, R10, RZ, 0x6 ;  /* 0x0000000a0b0b7211 */ /* 0x000fe200078f30ff */
[----:B------:R-:W-:Y:S01]  /*5b30*/  ULDC UR21, c[0x0][0x988] ;  /* 0x0002620000157ab9 */ /* 0x000fe20000000800 */
[----:B------:R-:W-:Y:S02]  /*5b40*/  ULDC UR25, c[0x0][0x9e0] ;  /* 0x0002780000197ab9 */ /* 0x000fe40000000800 */
[----:B------:R-:W-:-:S04]  /*5b50*/  SHF.R.S32.HI R10, RZ, 0x6, R11 ;  /* 0x00000006ff0a7819 */ /* 0x000fc8000001140b */
[----:B------:R-:W-:-:S04]  /*5b60*/  VIMNMX R10, R10, UR41, !PT ;  /* 0x000000290a0a7c48 */ /* 0x000fc8000ffe0100 */
[----:B------:R-:W-:-:S13]  /*5b70*/  ISETP.GE.AND P3, PT, R9, R10, PT ;  /* 0x0000000a0900720c */ /* 0x000fda0003f66270 */
[----:B------:R-:W-:Y:S05]  /*5b80*/  @!P3 BRA `(.L_x_1323) ;  /* 0x0000002000b4b947 */ /* 0x000fea0003800000 */
.L_x_1340:
[----:B------:R-:W-:-:S04]  /*5b90*/  UIADD3 UR22, UR39, 0x1, URZ ;  /* 0x0000000127167890 */ /* 0x000fc8000fffe03f */
[----:B------:R-:W-:-:S04]  /*5ba0*/  UISETP.NE.AND UP0, UPT, UR22, 0x2, UPT ;  /* 0x000000021600788c */ /* 0x000fc8000bf05270 */
[----:B------:R-:W-:Y:S02]  /*5bb0*/  USEL UR6, URZ, 0x1, UP0 ;  /* 0x000000013f067887 */ /* 0x000fe40008000000 */
[----:B------:R-:W-:Y:S02]  /*5bc0*/  USEL UR22, UR22, URZ, UP0 ;  /* 0x0000003f16167287 */ /* 0x000fe40008000000 */
[----:B------:R-:W-:Y:S01]  /*5bd0*/  ULOP3.LUT UR38, UR38, UR6, URZ, 0x3c, !UPT ;  /* 0x0000000626267292 */ /* 0x000fe2000f8e3c3f */
[----:B-123--:R-:W-:Y:S11]  /*5be0*/  @!P0 BRA `(.L_x_1324) ;  /* 0x0000000000048947 */ /* 0x00eff60003800000 */
[----:B------:R-:W-:Y:S01]  /*5bf0*/  BPT.TRAP 0x1 ;  /* 0x000000040000795c */ /* 0x000fe20000300000 */
.L_x_1324:
[----:B------:R-:W-:Y:S01]  /*5c00*/  ULEA UR26, UR22, UR48, 0x3 ;  /* 0x00000030161a7291 */ /* 0x000fe2000f8e183f */
[----:B------:R-:W-:-:S04]  /*5c10*/  MOV R11, UR38 ;  /* 0x00000026000b7c02 */ /* 0x000fc80008000f00 */
[----:B------:R-:W-:-:S04]  /*5c20*/  SHF.L.U32 R11, R11, 0x1f, RZ ;  /* 0x0000001f0b0b7819 */ /* 0x000fc800000006ff */
[----:B------:R2:W3:Y:S01]  /*5c30*/  SYNCS.PHASECHK.TRANS64.TRYWAIT P3, [UR26+0x28c30], R11 ;  /* 0x028c300bff0075a7 */ /* 0x0004e2000806015a */
[----:B------:R-:W-:Y:S05]  /*5c40*/  @!P0 BRA `(.L_x_1325) ;  /* 0x0000000000048947 */ /* 0x000fea0003800000 */
[----:B------:R-:W-:Y:S01]  /*5c50*/  BPT.TRAP 0x1 ;  /* 0x000000040000795c */ /* 0x000fe20000300000 */
.L_x_1325:
[----:B---3--:R-:W-:Y:S05]  /*5c60*/  @P3 BRA `(.L_x_1326) ;  /* 0x0000000000083947 */ /* 0x008fea0003800000 */
[----:B------:R-:W3:Y:S02]  /*5c70*/  SYNCS.PHASECHK.TRANS64.TRYWAIT P3, [UR26+0x28c30], R11 ;  /* 0x028c300bff0075a7 */ /* 0x000ee4000806015a */
[----:B---3--:R-:W-:Y:S05]  /*5c80*/  @!P3 BRA `(.L_x_1327) ;  /* 0x000000b800ccb947 */ /* 0x008fea0003800000 */
.L_x_1326:
[----:B------:R-:W-:Y:S01]  /*5c90*/  R2UR UR18, R3 ;  /* 0x00000000031272ca */ /* 0x000fe200000e0000 */
[----:B-1----:R-:W-:Y:S01]  /*5ca0*/  WARPGROUP.ARRIVE ;  /* 0x00000000000079c5 */ /* 0x002fe20000000000 */
[----:B------:R-:W-:Y:S01]  /*5cb0*/  UMOV UR19, 0x40000040 ;  /* 0x4000004000137882 */ /* 0x000fe20000000000 */
[----:B------:R-:W-:Y:S01]  /*5cc0*/  UMOV UR7, 0x40000040 ;  /* 0x4000004000077882 */ /* 0x000fe20000000000 */
[----:B------:R-:W-:Y:S01]  /*5cd0*/  UMOV UR11, 0x40000040 ;  /* 0x40000040000b7882 */ /* 0x000fe20000000000 */
[----:B------:R-:W-:Y:S01]  /*5ce0*/  UMOV UR15, 0x40000040 ;  /* 0x40000040000f7882 */ /* 0x000fe20000000000 */
[----:B------:R-:W1:Y:S01]  /*5cf0*/  LDC R15, c[0x0][0x2e0] ;  /* 0x0000b800ff0f7b82 */ /* 0x000e620000000800 */
[----:B---3--:R-:W-:-:S04]  /*5d00*/  IMAD.U32 R12, RZ, RZ, UR26 ;  /* 0x0000001aff0c7e24 */ /* 0x008fc8000f8e00ff */
[----:B------:R-:W-:Y:S02]  /*5d10*/  @!P1 VIADD R13, R12, 0x28c40 ;  /* 0x00028c400c0d9836 */ /* 0x000fe40000000000 */
[----:B------:R-:W-:-:S03]  /*5d20*/  ULEA UR18, UR22, UR18, 0x9 ;  /* 0x0000001216127291 */ /* 0x000fc6000f8e483f */
[----:B------:R-:W-:Y:S01]  /*5d30*/  @!P1 PRMT R14, RZ, 0x654, R13 ;  /* 0x00000654ff0e9816 */ /* 0x000fe2000000000d */
[----:B------:R-:W-:Y:S01]  /*5d40*/  UIADD3 UR6, UR18, 0x2, URZ ;  /* 0x0000000212067890 */ /* 0x000fe2000fffe03f */
[----:B------:R-:W-:Y:S01]  /*5d50*/  IMAD.SHL.U32 R13, R9, 0x40, RZ ;  /* 0x00000040090d7824 */ /* 0x000fe200078e00ff */
[----:B------:R-:W-:Y:S02]  /*5d60*/  UIADD3 UR10, UR18, 0x4, URZ ;  /* 0x00000004120a7890 */ /* 0x000fe4000fffe03f */
[----:B------:R-:W-:Y:S02]  /*5d70*/  UIADD3 UR14, UR18, 0x6, URZ ;  /* 0x00000006120e7890 */ /* 0x000fe4000fffe03f */
[----:B------:R-:W-:Y:S03]  /*5d80*/  HGMMA.64x64x16.F32.BF16 R152, gdesc[UR16], RZ, !UPT, gsb0 ;  /* 0x00e00000109879f0 */ /* 0x000fe6000c0018ff */
[----:B------:R-:W-:-:S02]  /*5d90*/  WARPGROUP.DEPBAR.LE gsb0, 0x0 ;  /* 0x00008000000079c5 */ /* 0x000fc40000010000 */
[----:B------:R-:W-:-:S06]  /*5da0*/  WARPGROUP.ARRIVE ;  /* 0x00000000000079c5 */ /* 0x000fcc0000000000 */
[----:B------:R-:W-:Y:S03]  /*5db0*/  HGMMA.64x64x16.F32.BF16 R152, gdesc[UR4], R152, gsb0 ;  /* 0x00e00000049879f0 */ /* 0x000fe60008001898 */
[----:B------:R-:W-:Y:S02]  /*5dc0*/  WARPGROUP.DEPBAR.LE gsb0, 0x0 ;  /* 0x00008000000079c5 */ /* 0x000fe40000010000 */
[----:B------:R-:W-:-:S06]  /*5dd0*/  WARPGROUP.ARRIVE ;  /* 0x00000000000079c5 */ /* 0x000fcc0000000000 */
[----:B------:R-:W-:Y:S01]  /*5de0*/  HGMMA.64x64x16.F32.BF16 R152, gdesc[UR8], R152, gsb0 ;  /* 0x00e00000089879f0 */ /* 0x000fe20008001898 */
[----:B------:R-:W-:Y:S02]  /*5df0*/  UMOV UR11, UR20 ;  /* 0x00000014000b7c82 */ /* 0x000fe40008000000 */
[----:B------:R-:W-:Y:S01]  /*5e00*/  ULOP3.LUT UR6, URZ, UR11, URZ, 0x33, !UPT ;  /* 0x0000000b3f067292 */ /* 0x000fe2000f8e333f */
[----:B------:R-:W-:Y:S02]  /*5e10*/  WARPGROUP.DEPBAR.LE gsb0, 0x0 ;  /* 0x00008000000079c5 */ /* 0x000fe40000010000 */
[----:B------:R-:W-:-:S06]  /*5e20*/  WARPGROUP.ARRIVE ;  /* 0x00000000000079c5 */ /* 0x000fcc0000000000 */
[----:B------:R-:W-:Y:S03]  /*5e30*/  HGMMA.64x64x16.F32.BF16 R152, gdesc[UR12], R152, gsb0 ;  /* 0x00e000000c9879f0 */ /* 0x000fe60008001898 */
[----:B------:R-:W-:Y:S02]  /*5e40*/  WARPGROUP.DEPBAR.LE gsb0, 0x0 ;  /* 0x00008000000079c5 */ /* 0x000fe40000010000 */
[----:B------:R3:W-:Y:S02]  /*5e50*/  @!P1 SYNCS.ARRIVE.TRANS64.RED.A1T0 RZ, [R14+URZ], RZ ;  /* 0x000000ff0eff99a7 */ /* 0x0007e4000810043f */
[----:B---3--:R-:W-:-:S05]  /*5e60*/  IADD3 R14, -R13, 0x1, RZ ;  /* 0x000000010d0e7810 */ /* 0x008fca0007ffe1ff */
[----:B-1----:R-:W-:-:S05]  /*5e70*/  IMAD R15, R15, UR49, R14 ;  /* 0x000000310f0f7c24 */ /* 0x002fca000f8e020e */
[----:B------:R-:W-:-:S04]  /*5e80*/  IADD3 R15, R15, -UR24, -R2 ;  /* 0x800000180f0f7c10 */ /* 0x000fc8000fffe802 */
[C-C-:B------:R-:W-:Y:S02]  /*5e90*/  IADD3 R14, R0.reuse, UR25, R15.reuse ;  /* 0x00000019000e7c10 */ /* 0x140fe4000fffe00f */
[----:B------:R-:W-:Y:S01]  /*5ea0*/  IADD3 R20, R0, UR6, R15 ;  /* 0x0000000600147c10 */ /* 0x000fe2000fffe00f */
[----:B------:R-:W-:Y:S06]  /*5eb0*/  @!P2 BRA `(.L_x_1328) ;  /* 0x000000000058a947 */ /* 0x000fec0003800000 */
[----:B------:R-:W-:Y:S01]  /*5ec0*/  IADD3 R192, R0, R6, RZ ;  /* 0x0000000600c07210 */ /* 0x000fe20007ffe0ff */
[----:B------:R-:W-:Y:S03]  /*5ed0*/  BSSY B0, `(.L_x_1329) ;  /* 0x0000010000007945 */ /* 0x000fe60003800000 */
[----:B------:R-:W-:-:S13]  /*5ee0*/  ISETP.GT.AND P3, PT, R192, -0x1, PT ;  /* 0xffffffffc000780c */ /* 0x000fda0003f64270 */
[----:B------:R-:W-:Y:S05]  /*5ef0*/  @P3 BRA `(.L_x_1330) ;  /* 0x0000000000203947 */ /* 0x000fea0003800000 */
[----:B------:R-:W-:Y:S01]  /*5f00*/  IMAD.U32 R193, RZ, RZ, UR23 ;  /* 0x00000017ffc17e24 */ /* 0x000fe2000f8e00ff */
[----:B------:R-:W-:-:S04]  /*5f10*/  LOP3.LUT R21, RZ, R192, RZ, 0x33, !PT ;  /* 0x000000c0ff157212 */ /* 0x000fc800078e33ff */
[----:B------:R-:W-:-:S13]  /*5f20*/  ISETP.NE.AND P3, PT, R193, 0x1, PT ;  /* 0x00000001c100780c */ /* 0x000fda0003f65270 */
[----:B------:R-:W1:Y:S02]  /*5f30*/  @P3 LDC.64 R194, c[0x0][0x9e8] ;  /* 0x00027a00ffc23b82 */ /* 0x000e640000000a00 */
[----:B-1----:R-:W-:-:S05]  /*5f40*/  @P3 IMAD.HI.U32 R192, R21, R194, RZ ;  /* 0x000000c215c03227 */ /* 0x002fca00078e00ff */
[----:B------:R-:W-:-:S04]  /*5f50*/  @P3 SHF.R.U32.HI R21, RZ, R195, R192 ;  /* 0x000000c3ff153219 */ /* 0x000fc800000116c0 */
[----:B------:R-:W-:Y:S01]  /*5f60*/  LOP3.LUT R192, RZ, R21, RZ, 0x33, !PT ;  /* 0x00000015ffc07212 */ /* 0x000fe200078e33ff */
[----:B------:R-:W-:Y:S06]  /*5f70*/  BRA `(.L_x_1331) ;  /* 0x0000000000147947 */ /* 0x000fec0003800000 */
.L_x_1330:
[----:B------:R-:W-:-:S05]  /*5f80*/  IMAD.U32 R193, RZ, RZ, UR23 ;  /* 0x00000017ffc17e24 */ /* 0x000fca000f8e00ff */
[----:B------:R-:W-:-:S13]  /*5f90*/  ISETP.NE.AND P3, PT, R193, 0x1, PT ;  /* 0x00000001c100780c */ /* 0x000fda0003f65270 */
[----:B------:R-:W1:Y:S02]  /*5fa0*/  @P3 LDC.64 R194, c[0x0][0x9e8] ;  /* 0x00027a00ffc23b82 */ /* 0x000e640000000a00 */
[----:B-1----:R-:W-:-:S05]  /*5fb0*/  @P3 IMAD.HI.U32 R194, R192, R194, RZ ;  /* 0x000000c2c0c23227 */ /* 0x002fca00078e00ff */
[----:B------:R-:W-:-:S07]  /*5fc0*/  @P3 SHF.R.U32.HI R192, RZ, R195, R194 ;  /* 0x000000c3ffc03219 */ /* 0x000fce00000116c2 */
.L_x_1331:
[----:B------:R-:W-:Y:S05]  /*5fd0*/  BSYNC B0 ;  /* 0x0000000000007941 */ /* 0x000fea0003800000 */
.L_x_1329:
[----:B------:R-:W-:-:S04]  /*5fe0*/  IMAD R21, R192, R193, -R13 ;  /* 0x000000c1c0157224 */ /* 0x000fc800078e0a0d */
[----:B------:R-:W-:-:S05]  /*5ff0*/  IMAD.IADD R21, R21, 0x1, -R2 ;  /* 0x0000000115157824 */ /* 0x000fca00078e0a02 */
[----:B------:R-:W-:Y:S02]  /*6000*/  VIADDMNMX R14, R21, R193, R14, PT ;  /* 0x000000c1150e7246 */ /* 0x000fe4000380010e */
[----:B------:R-:W-:-:S07]  /*6010*/  VIMNMX R20, R20, R21, !PT ;  /* 0x0000001514147248 */ /* 0x000fce0007fe0100 */
.L_x_1328:
[----:B------:R-:W-:Y:S02]  /*6020*/  ISETP.GT.AND P3, PT, R9, -0x1, PT ;  /* 0xffffffff0900780c */ /* 0x000fe40003f64270 */
[C---:B------:R-:W-:Y:S01]  /*6030*/  IADD3 R21, R15.reuse, UR25, RZ ;  /* 0x000000190f157c10 */ /* 0x040fe2000fffe0ff */
[----:B------:R-:W-:Y:S01]  /*6040*/  VIADD R15, R15, UR6 ;  /* 0x000000060f0f7c36 */ /* 0x000fe20008000000 */
[C---:B------:R-:W-:Y:S02]  /*6050*/  ISETP.GT.AND P4, PT, R20.reuse, RZ, P3 ;  /* 0x000000ff1400720c */ /* 0x040fe40001f84270 */
[----:B------:R-:W-:Y:S02]  /*6060*/  ISETP.GT.AND P6, PT, R20, 0x1, P3 ;  /* 0x000000011400780c */ /* 0x000fe40001fc4270 */
[----:B------:R-:W-:Y:S02]  /*6070*/  ISETP.LT.OR P5, PT, R14, 0x1, P4 ;  /* 0x000000010e00780c */ /* 0x000fe400027a1670 */
[----:B------:R-:W-:-:S02]  /*6080*/  ISETP.GT.AND P4, PT, R20, 0x8, P3 ;  /* 0x000000081400780c */ /* 0x000fc40001f84270 */
[----:B------:R-:W-:Y:S02]  /*6090*/  FSEL R152, R152, -INF , !P5 ;  /* 0xff80000098987808 */ /* 0x000fe40006800000 */
[----:B------:R-:W-:Y:S02]  /*60a0*/  ISETP.GT.AND P5, PT, R20, 0x9, P3 ;  /* 0x000000091400780c */ /* 0x000fe40001fa4270 */
[C---:B------:R-:W-:Y:S02]  /*60b0*/  ISETP.LT.OR P6, PT, R14.reuse, 0x2, P6 ;  /* 0x000000020e00780c */ /* 0x040fe400037c1670 */
[C---:B------:R-:W-:Y:S02]  /*60c0*/  ISETP.LT.OR P4, PT, R14.reuse, 0x9, P4 ;  /* 0x000000090e00780c */ /* 0x040fe40002781670 */
[----:B------:R-:W-:Y:S02]  /*60d0*/  ISETP.LT.OR P5, PT, R14, 0xa, P5 ;  /* 0x0000000a0e00780c */ /* 0x000fe40002fa1670 */
[----:B------:R-:W-:-:S02]  /*60e0*/  FSEL R153, R153, -INF , !P6 ;  /* 0xff80000099997808 */ /* 0x000fc40007000000 */
[----:B------:R-:W-:Y:S02]  /*60f0*/  FSEL R156, R156, -INF , !P4 ;  /* 0xff8000009c9c7808 */ /* 0x000fe40006000000 */
[----:B------:R-:W-:Y:S02]  /*6100*/  FSEL R157, R157, -INF , !P5 ;  /* 0xff8000009d9d7808 */ /* 0x000fe40006800000 */
[C---:B------:R-:W-:Y:S02]  /*6110*/  ISETP.GT.AND P6, PT, R20.reuse, 0x10, P3 ;  /* 0x000000101400780c */ /* 0x040fe40001fc4270 */
[C---:B------:R-:W-:Y:S02]  /*6120*/  ISETP.GT.AND P4, PT, R20.reuse, 0x11, P3 ;  /* 0x000000111400780c */ /* 0x040fe40001f84270 */
[----:B------:R-:W-:Y:S02]  /*6130*/  ISETP.GT.AND P5, PT, R20, 0x18, P3 ;  /* 0x000000181400780c */ /* 0x000fe40001fa4270 */
[----:B------:R-:W-:-:S02]  /*6140*/  ISETP.LT.OR P6, PT, R14, 0x11, P6 ;  /* 0x000000110e00780c */ /* 0x000fc400037c1670 */
[C---:B------:R-:W-:Y:S02]  /*6150*/  ISETP.LT.OR P4, PT, R14.reuse, 0x12, P4 ;  /* 0x000000120e00780c */ /* 0x040fe40002781670 */
[----:B------:R-:W-:Y:S02]  /*6160*/  ISETP.LT.OR P5, PT, R14, 0x19, P5 ;  /* 0x000000190e00780c */ /* 0x000fe40002fa1670 */
[----:B------:R-:W-:Y:S02]  /*6170*/  FSEL R160, R160, -INF , !P6 ;  /* 0xff800000a0a07808 */ /* 0x000fe40007000000 */
[----:B------:R-:W-:Y:S02]  /*6180*/  FSEL R161, R161, -INF , !P4 ;  /* 0xff800000a1a17808 */ /* 0x000fe40006000000 */
[----:B------:R-:W-:Y:S02]  /*6190*/  FSEL R164, R164, -INF , !P5 ;  /* 0xff800000a4a47808 */ /* 0x000fe40006800000 */
[----:B------:R-:W-:-:S02]  /*61a0*/  ISETP.GT.AND P6, PT, R20, 0x19, P3 ;  /* 0x000000191400780c */ /* 0x000fc40001fc4270 */
[C---:B------:R-:W-:Y:S02]  /*61b0*/  ISETP.GT.AND P4, PT, R20.reuse, 0x20, P3 ;  /* 0x000000201400780c */ /* 0x040fe40001f84270 */
        /* <DEDUP_REMOVED lines=22> */
[----:B------:R-:W-:-:S02]  /*6320*/  IADD3 R20, R21, 0x8, R0 ;  /* 0x0000000815147810 */ /* 0x000fc40007ffe000 */
[----:B------:R-:W-:Y:S02]  /*6330*/  IADD3 R21, R15, 0x8, R0 ;  /* 0x000000080f157810 */ /* 0x000fe40007ffe000 */
[----:B------:R-:W-:Y:S02]  /*6340*/  FSEL R177, R177, -INF , !P6 ;  /* 0xff800000b1b17808 */ /* 0x000fe40007000000 */
[----:B------:R-:W-:Y:S02]  /*6350*/  FSEL R180, R180, -INF , !P4 ;  /* 0xff800000b4b47808 */ /* 0x000fe40006000000 */
[----:B------:R-:W-:Y:S01]  /*6360*/  FSEL R181, R181, -INF , !P5 ;  /* 0xff800000b5b57808 */ /* 0x000fe20006800000 */
[----:B------:R-:W-:Y:S06]  /*6370*/  @!P2 BRA `(.L_x_1332) ;  /* 0x00000000005ca947 */ /* 0x000fec0003800000 */
[----:B------:R-:W-:Y:S01]  /*6380*/  IMAD.IADD R193, R0, 0x1, R6 ;  /* 0x0000000100c17824 */ /* 0x000fe200078e0206 */
[----:B------:R-:W-:Y:S03]  /*6390*/  BSSY B0, `(.L_x_1333) ;  /* 0x0000011000007945 */ /* 0x000fe60003800000 */
[----:B------:R-:W-:-:S05]  /*63a0*/  VIADD R193, R193, 0x8 ;  /* 0x00000008c1c17836 */ /* 0x000fca0000000000 */
[----:B------:R-:W-:-:S13]  /*63b0*/  ISETP.GT.AND P4, PT, R193, -0x1, PT ;  /* 0xffffffffc100780c */ /* 0x000fda0003f84270 */
[----:B------:R-:W-:Y:S05]  /*63c0*/  @P4 BRA `(.L_x_1334) ;  /* 0x0000000000204947 */ /* 0x000fea0003800000 */
[----:B------:R-:W-:Y:S02]  /*63d0*/  MOV R192, UR23 ;  /* 0x0000001700c07c02 */ /* 0x000fe40008000f00 */
[----:B------:R-:W-:Y:S02]  /*63e0*/  LOP3.LUT R193, RZ, R193, RZ, 0x33, !PT ;  /* 0x000000c1ffc17212 */ /* 0x000fe400078e33ff */
[----:B------:R-:W-:-:S13]  /*63f0*/  ISETP.NE.AND P4, PT, R192, 0x1, PT ;  /* 0x00000001c000780c */ /* 0x000fda0003f85270 */
[----:B------:R-:W1:Y:S02]  /*6400*/  @P4 LDC.64 R14, c[0x0][0x9e8] ;  /* 0x00027a00ff0e4b82 */ /* 0x000e640000000a00 */
[----:B-1----:R-:W-:-:S05]  /*6410*/  @P4 IMAD.HI.U32 R14, R193, R14, RZ ;  /* 0x0000000ec10e4227 */ /* 0x002fca00078e00ff */
[----:B------:R-:W-:-:S04]  /*6420*/  @P4 SHF.R.U32.HI R193, RZ, R15, R14 ;  /* 0x0000000fffc14219 */ /* 0x000fc8000001160e */
[----:B------:R-:W-:Y:S01]  /*6430*/  LOP3.LUT R193, RZ, R193, RZ, 0x33, !PT ;  /* 0x000000c1ffc17212 */ /* 0x000fe200078e33ff */
[----:B------:R-:W-:Y:S06]  /*6440*/  BRA `(.L_x_1335) ;  /* 0x0000000000147947 */ /* 0x000fec0003800000 */
.L_x_1334:
[----:B------:R-:W-:-:S05]  /*6450*/  IMAD.U32 R192, RZ, RZ, UR23 ;  /* 0x00000017ffc07e24 */ /* 0x000fca000f8e00ff */
[----:B------:R-:W-:-:S13]  /*6460*/  ISETP.NE.AND P4, PT, R192, 0x1, PT ;  /* 0x00000001c000780c */ /* 0x000fda0003f85270 */
[----:B------:R-:W1:Y:S02]  /*6470*/  @P4 LDC.64 R14, c[0x0][0x9e8] ;  /* 0x00027a00ff0e4b82 */ /* 0x000e640000000a00 */
[----:B-1----:R-:W-:-:S05]  /*6480*/  @P4 IMAD.HI.U32 R14, R193, R14, RZ ;  /* 0x0000000ec10e4227 */ /* 0x002fca00078e00ff */
[----:B------:R-:W-:-:S07]  /*6490*/  @P4 SHF.R.U32.HI R193, RZ, R15, R14 ;  /* 0x0000000fffc14219 */ /* 0x000fce000001160e */
.L_x_1335:
[----:B------:R-:W-:Y:S05]  /*64a0*/  BSYNC B0 ;  /* 0x0000000000007941 */ /* 0x000fea0003800000 */
.L_x_1333:
[----:B------:R-:W-:-:S04]  /*64b0*/  IMAD R193, R193, R192, -R13 ;  /* 0x000000c0c1c17224 */ /* 0x000fc800078e0a0d */
[----:B------:R-:W-:-:S05]  /*64c0*/  IMAD.IADD R193, R193, 0x1, -R2 ;  /* 0x00000001c1c17824 */ /* 0x000fca00078e0a02 */
[----:B------:R-:W-:Y:S02]  /*64d0*/  VIADDMNMX R20, R193, R192, R20, PT ;  /* 0x000000c0c1147246 */ /* 0x000fe40003800114 */
[----:B------:R-:W-:-:S07]  /*64e0*/  VIMNMX R21, R21, R193, !PT ;  /* 0x000000c115157248 */ /* 0x000fce0007fe0100 */
.L_x_1332:
[----:B------:R-:W-:Y:S01]  /*64f0*/  FMNMX.FTZ R14, R152, R7, !PT ;  /* 0x00000007980e7209 */ /* 0x000fe20007810000 */
[----:B------:R-:W-:Y:S01]  /*6500*/  UMOV UR10, UR21 ;  /* 0x00000015000a7c82 */ /* 0x000fe20008000000 */
[----:B------:R-:W-:Y:S02]  /*6510*/  ISETP.GT.AND P4, PT, R21, 0x1, P3 ;  /* 0x000000011500780c */ /* 0x000fe40001f84270 */
[----:B------:R-:W-:Y:S02]  /*6520*/  FMNMX.FTZ R13, R153, R14, !PT ;  /* 0x0000000e990d7209 */ /* 0x000fe40007810000 */
[----:B------:R-:W-:Y:S02]  /*6530*/  ISETP.LT.OR P4, PT, R20, 0x2, P4 ;  /* 0x000000021400780c */ /* 0x000fe40002781670 */
[----:B------:R-:W-:Y:S02]  /*6540*/  FMNMX.FTZ R14, R156, R13, !PT ;  /* 0x0000000d9c0e7209 */ /* 0x000fe40007810000 */
[----:B------:R-:W-:-:S02]  /*6550*/  FSEL R155, R155, -INF , !P4 ;  /* 0xff8000009b9b7808 */ /* 0x000fc40006000000 */
[----:B------:R-:W-:Y:S02]  /*6560*/  FMNMX.FTZ R13, R157, R14, !PT ;  /* 0x0000000e9d0d7209 */ /* 0x000fe40007810000 */
[C---:B------:R-:W-:Y:S02]  /*6570*/  ISETP.GT.AND P4, PT, R21.reuse, RZ, P3 ;  /* 0x000000ff1500720c */ /* 0x040fe40001f84270 */
[----:B------:R-:W-:Y:S02]  /*6580*/  FMNMX.FTZ R14, R160, R13, !PT ;  /* 0x0000000da00e7209 */ /* 0x000fe40007810000 */
[----:B------:R-:W-:Y:S02]  /*6590*/  ISETP.GT.AND P6, PT, R21, 0x9, P3 ;  /* 0x000000091500780c */ /* 0x000fe40001fc4270 */
[----:B------:R-:W-:Y:S02]  /*65a0*/  FMNMX.FTZ R13, R161, R14, !PT ;  /* 0x0000000ea10d7209 */ /* 0x000fe40007810000 */
[----:B------:R-:W-:-:S02]  /*65b0*/  ISETP.LT.OR P4, PT, R20, 0x1, P4 ;  /* 0x000000011400780c */ /* 0x000fc40002781670 */
[----:B------:R-:W-:Y:S02]  /*65c0*/  FMNMX.FTZ R14, R164, R13, !PT ;  /* 0x0000000da40e7209 */ /* 0x000fe40007810000 */
[----:B------:R-:W-:Y:S02]  /*65d0*/  ISETP.GT.AND P5, PT, R21, 0x8, P3 ;  /* 0x000000081500780c */ /* 0x000fe40001fa4270 */
[----:B------:R-:W-:Y:S02]  /*65e0*/  FMNMX.FTZ R13, R165, R14, !PT ;  /* 0x0000000ea50d7209 */ /* 0x000fe40007810000 */
[----:B------:R-:W-:Y:S02]  /*65f0*/  ISETP.LT.OR P6, PT, R20, 0xa, P6 ;  /* 0x0000000a1400780c */ /* 0x000fe400037c1670 */
[----:B------:R-:W-:Y:S02]  /*6600*/  FMNMX.FTZ R14, R168, R13, !PT ;  /* 0x0000000da80e7209 */ /* 0x000fe40007810000 */
[----:B------:R-:W-:-:S02]  /*6610*/  ISETP.LT.OR P5, PT, R20, 0x9, P5 ;  /* 0x000000091400780c */ /* 0x000fc40002fa1670 */
[----:B------:R-:W-:Y:S02]  /*6620*/  FMNMX.FTZ R13, R169, R14, !PT ;  /* 0x0000000ea90d7209 */ /* 0x000fe40007810000 */
[----:B------:R-:W-:Y:S02]  /*6630*/  FSEL R159, R159, -INF , !P6 ;  /* 0xff8000009f9f7808 */ /* 0x000fe40007000000 */
[----:B------:R-:W-:Y:S02]  /*6640*/  FMNMX.FTZ R14, R172, R13, !PT ;  /* 0x0000000dac0e7209 */ /* 0x000fe40007810000 */
[----:B------:R-:W-:Y:S02]  /*6650*/  ISETP.GT.AND P6, PT, R21, 0x11, P3 ;  /* 0x000000111500780c */ /* 0x000fe40001fc4270 */
[----:B------:R-:W-:Y:S02]  /*6660*/  FMNMX.FTZ R13, R173, R14, !PT ;  /* 0x0000000ead0d7209 */ /* 0x000fe40007810000 */
[----:B------:R-:W-:-:S02]  /*6670*/  FSEL R158, R158, -INF , !P5 ;  /* 0xff8000009e9e7808 */ /* 0x000fc40006800000 */
        /* <DEDUP_REMOVED lines=8> */
[C---:B------:R-:W-:Y:S01]  /*6700*/  ISETP.GT.AND P6, PT, R21.reuse, 0x20, P3 ;  /* 0x000000201500780c */ /* 0x040fe20001fc4270 */
[----:B------:R-:W1:Y:S01]  /*6710*/  SHFL.BFLY PT, R13, R14, 0x2, 0x1f ;  /* 0x0c401f000e0d7f89 */ /* 0x000e6200000e0000 */
[----:B------:R-:W-:Y:S02]  /*6720*/  FSEL R162, R162, -INF , !P5 ;  /* 0xff800000a2a27808 */ /* 0x000fe40006800000 */
[----:B------:R-:W-:Y:S02]  /*6730*/  ISETP.LT.OR P6, PT, R20, 0x21, P6 ;  /* 0x000000211400780c */ /* 0x000fe400037c1670 */
[----:B------:R-:W-:-:S02]  /*6740*/  ISETP.GT.AND P5, PT, R21, 0x19, P3 ;  /* 0x000000191500780c */ /* 0x000fc40001fa4270 */
[----:B------:R-:W-:Y:S02]  /*6750*/  FSEL R170, R170, -INF , !P6 ;  /* 0xff800000aaaa7808 */ /* 0x000fe40007000000 */
[----:B------:R-:W-:-:S04]  /*6760*/  ISETP.LT.OR P5, PT, R20, 0x1a, P5 ;  /* 0x0000001a1400780c */ /* 0x000fc80002fa1670 */
[----:B------:R-:W-:Y:S02]  /*6770*/  FSEL R167, R167, -INF , !P5 ;  /* 0xff800000a7a77808 */ /* 0x000fe40006800000 */
[----:B------:R-:W-:-:S04]  /*6780*/  ISETP.GT.AND P5, PT, R21, 0x28, P3 ;  /* 0x000000281500780c */ /* 0x000fc80001fa4270 */
[----:B------:R-:W-:-:S04]  /*6790*/  ISETP.LT.OR P5, PT, R20, 0x29, P5 ;  /* 0x000000291400780c */ /* 0x000fc80002fa1670 */
[----:B------:R-:W-:Y:S02]  /*67a0*/  FSEL R174, R174, -INF , !P5 ;  /* 0xff800000aeae7808 */ /* 0x000fe40006800000 */
[----:B-1----:R-:W-:Y:S02]  /*67b0*/  FMNMX.FTZ R15, R14, R13, !PT ;  /* 0x0000000d0e0f7209 */ /* 0x002fe40007810000 */
[----:B------:R-:W-:-:S03]  /*67c0*/  ISETP.GT.AND P5, PT, R21, 0x30, P3 ;  /* 0x000000301500780c */ /* 0x000fc60001fa4270 */
[----:B------:R-:W1:Y:S01]  /*67d0*/  SHFL.BFLY PT, R192, R15, 0x1, 0x1f ;  /* 0x0c201f000fc07f89 */ /* 0x000e6200000e0000 */
[----:B------:R-:W-:-:S04]  /*67e0*/  ISETP.LT.OR P5, PT, R20, 0x31, P5 ;  /* 0x000000311400780c */ /* 0x000fc80002fa1670 */
[----:B------:R-:W-:Y:S02]  /*67f0*/  FSEL R178, R178, -INF , !P5 ;  /* 0xff800000b2b27808 */ /* 0x000fe40006800000 */
[----:B------:R-:W-:-:S04]  /*6800*/  ISETP.GT.AND P5, PT, R21, 0x38, P3 ;  /* 0x000000381500780c */ /* 0x000fc80001fa4270 */
[----:B------:R-:W-:-:S04]  /*6810*/  ISETP.LT.OR P5, PT, R20, 0x39, P5 ;  /* 0x000000391400780c */ /* 0x000fc80002fa1670 */
[----:B------:R-:W-:Y:S02]  /*6820*/  FSEL R182, R182, -INF , !P5 ;  /* 0xff800000b6b67808 */ /* 0x000fe40006800000 */
[----:B-1----:R-:W-:Y:S02]  /*6830*/  FMNMX.FTZ R13, R15, R192, !PT ;  /* 0x000000c00f0d7209 */ /* 0x002fe40007810000 */
[----:B------:R-:W-:Y:S02]  /*6840*/  FSEL R15, R154, -INF , !P4 ;  /* 0xff8000009a0f7808 */ /* 0x000fe40006000000 */
[----:B------:R-:W-:Y:S01]  /*6850*/  ISETP.GT.AND P4, PT, R21, 0x18, P3 ;  /* 0x000000181500780c */ /* 0x000fe20001f84270 */
[----:B------:R-:W-:Y:S01]  /*6860*/  FMUL.FTZ R154, R13, UR10 ;  /* 0x0000000a0d9a7c20 */ /* 0x000fe20008410000 */
[----:B------:R-:W-:Y:S02]  /*6870*/  FMNMX.FTZ R14, R15, R8, !PT ;  /* 0x000000080f0e7209 */ /* 0x000fe40007810000 */
[----:B------:R-:W-:-:S02]  /*6880*/  ISETP.LT.OR P4, PT, R20, 0x19, P4 ;  /* 0x000000191400780c */ /* 0x000fc40002781670 */
[----:B------:R-:W-:Y:S02]  /*6890*/  FMNMX.FTZ R193, R155, R14, !PT ;  /* 0x0000000e9bc17209 */ /* 0x000fe40007810000 */
[----:B------:R-:W-:Y:S02]  /*68a0*/  FSETP.NEU.FTZ.AND P6, PT, R13, -INF , PT ;  /* 0xff8000000d00780b */ /* 0x000fe40003fdd000 */
[----:B------:R-:W-:Y:S02]  /*68b0*/  FMNMX.FTZ R14, R158, R193, !PT ;  /* 0x000000c19e0e7209 */ /* 0x000fe40007810000 */
[----:B------:R-:W-:Y:S02]  /*68c0*/  FSEL R166, R166, -INF , !P4 ;  /* 0xff800000a6a67808 */ /* 0x000fe40006000000 */
[----:B------:R-:W-:Y:S02]  /*68d0*/  FMNMX.FTZ R193, R159, R14, !PT ;  /* 0x0000000e9fc17209 */ /* 0x000fe40007810000 */
[----:B------:R-:W-:-:S02]  /*68e0*/  ISETP.GT.AND P4, PT, R21, 0x21, P3 ;  /* 0x000000211500780c */ /* 0x000fc40001f84270 */
[----:B------:R-:W-:Y:S02]  /*68f0*/  FMNMX.FTZ R14, R162, R193, !PT ;  /* 0x000000c1a20e7209 */ /* 0x000fe40007810000 */
[----:B------:R-:W-:Y:S02]  /*6900*/  ISETP.LT.OR P4, PT, R20, 0x22, P4 ;  /* 0x000000221400780c */ /* 0x000fe40002781670 */
[----:B------:R-:W-:Y:S02]  /*6910*/  FMNMX.FTZ R193, R163, R14, !PT ;  /* 0x0000000ea3c17209 */ /* 0x000fe40007810000 */
[----:B------:R-:W-:Y:S02]  /*6920*/  FSEL R14, R154, RZ, P6 ;  /* 0x000000ff9a0e7208 */ /* 0x000fe40003000000 */
[----:B------:R-:W-:Y:S02]  /*6930*/  FMNMX.FTZ R154, R166, R193, !PT ;  /* 0x000000c1a69a7209 */ /* 0x000fe40007810000 */
[----:B------:R-:W-:Y:S01]  /*6940*/  FSEL R171, R171, -INF , !P4 ;  /* 0xff800000abab7808 */ /* 0x000fe20006000000 */
[--C-:B------:R-:W-:Y:S01]  /*6950*/  FFMA.FTZ R152, R152, UR10, -R14.reuse ;  /* 0x0000000a98987c23 */ /* 0x100fe2000801080e */
[----:B------:R-:W-:Y:S01]  /*6960*/  FMNMX.FTZ R193, R167, R154, !PT ;  /* 0x0000009aa7c17209 */ /* 0x000fe20007810000 */
[----:B------:R-:W-:Y:S01]  /*6970*/  FFMA.FTZ R153, R153, UR10, -R14 ;  /* 0x0000000a99997c23 */ /* 0x000fe2000801080e */
[----:B------:R-:W-:-:S02]  /*6980*/  ISETP.GT.AND P4, PT, R21, 0x29, P3 ;  /* 0x000000291500780c */ /* 0x000fc40001f84270 */
[----:B------:R-:W-:Y:S01]  /*6990*/  FMNMX.FTZ R154, R170, R193, !PT ;  /* 0x000000c1aa9a7209 */ /* 0x000fe20007810000 */
[----:B------:R-:W-:Y:S01]  /*69a0*/  MUFU.EX2 R152, R152 ;  /* 0x0000009800987308 */ /* 0x000fe20000000800 */
[----:B------:R-:W-:Y:S02]  /*69b0*/  ISETP.LT.OR P4, PT, R20, 0x2a, P4 ;  /* 0x0000002a1400780c */ /* 0x000fe40002781670 */
[----:B------:R-:W-:Y:S02]  /*69c0*/  FMNMX.FTZ R193, R171, R154, !PT ;  /* 0x0000009aabc17209 */ /* 0x000fe40007810000 */
[----:B------:R-:W-:Y:S02]  /*69d0*/  FSEL R175, R175, -INF , !P4 ;  /* 0xff800000afaf7808 */ /* 0x000fe40006000000 */
[C---:B------:R-:W-:Y:S01]  /*69e0*/  ISETP.GT.AND P4, PT, R21.reuse, 0x31, P3 ;  /* 0x000000311500780c */ /* 0x040fe20001f84270 */
[----:B------:R-:W-:Y:S01]  /*69f0*/  MUFU.EX2 R153, R153 ;  /* 0x0000009900997308 */ /* 0x000fe20000000800 */
[----:B------:R-:W-:Y:S01]  /*6a00*/  FMNMX.FTZ R154, R174, R193, !PT ;  /* 0x000000c1ae9a7209 */ /* 0x000fe20007810000 */
[----:B------:R-:W-:Y:S01]  /*6a10*/  FFMA.FTZ R193, R156, UR10, -R14 ;  /* 0x0000000a9cc17c23 */ /* 0x000fe2000801080e */
[----:B------:R-:W-:-:S02]  /*6a20*/  ISETP.GT.AND P3, PT, R21, 0x39, P3 ;  /* 0x000000391500780c */ /* 0x000fc40001f64270 */
[----:B------:R-:W-:Y:S02]  /*6a30*/  ISETP.LT.OR P4, PT, R20, 0x32, P4 ;  /* 0x000000321400780c */ /* 0x000fe40002781670 */
[----:B------:R-:W-:Y:S02]  /*6a40*/  FMNMX.FTZ R21, R175, R154, !PT ;  /* 0x0000009aaf157209 */ /* 0x000fe40007810000 */
[----:B------:R-:W-:Y:S01]  /*6a50*/  FSEL R179, R179, -INF , !P4 ;  /* 0xff800000b3b37808 */ /* 0x000fe20006000000 */
[----:B------:R1:W-:Y:S01]  /*6a60*/  MUFU.EX2 R154, R193 ;  /* 0x000000c1009a7308 */ /* 0x0003e20000000800 */
[----:B------:R-:W-:Y:S01]  /*6a70*/  FMNMX.FTZ R156, R178, R21, !PT ;  /* 0x00000015b29c7209 */ /* 0x000fe20007810000 */
[--C-:B------:R-:W-:Y:S01]  /*6a80*/  FFMA.FTZ R21, R157, UR10, -R14.reuse ;  /* 0x0000000a9d157c23 */ /* 0x100fe2000801080e */
[----:B------:R-:W-:Y:S02]  /*6a90*/  ISETP.LT.OR P3, PT, R20, 0x3a, P3 ;  /* 0x0000003a1400780c */ /* 0x000fe40001f61670 */
[----:B------:R-:W-:Y:S01]  /*6aa0*/  FMNMX.FTZ R157, R179, R156, !PT ;  /* 0x0000009cb39d7209 */ /* 0x000fe20007810000 */
[--C-:B------:R-:W-:Y:S01]  /*6ab0*/  FFMA.FTZ R156, R160, UR10, -R14.reuse ;  /* 0x0000000aa09c7c23 */ /* 0x100fe2000801080e */
[----:B------:R-:W-:Y:S01]  /*6ac0*/  FSEL R183, R183, -INF , !P3 ;  /* 0xff800000b7b77808 */ /* 0x000fe20005800000 */
[--C-:B------:R-:W-:Y:S01]  /*6ad0*/  FFMA.FTZ R160, R168, UR10, -R14.reuse ;  /* 0x0000000aa8a07c23 */ /* 0x100fe2000801080e */
[----:B------:R-:W-:Y:S01]  /*6ae0*/  FMNMX.FTZ R20, R182, R157, !PT ;  /* 0x0000009db6147209 */ /* 0x000fe20007810000 */
[--C-:B------:R-:W-:Y:S01]  /*6af0*/  FFMA.FTZ R157, R161, UR10, -R14.reuse ;  /* 0x0000000aa19d7c23 */ /* 0x100fe2000801080e */
[--C-:B------:R-:W-:Y:S01]  /*6b00*/  FFMA.FTZ R161, R165, UR10, -R14.reuse ;  /* 0x0000000aa5a17c23 */ /* 0x100fe2000801080e */
[--C-:B------:R-:W-:Y:S01]  /*6b10*/  FFMA.FTZ R165, R169, UR10, -R14.reuse ;  /* 0x0000000aa9a57c23 */ /* 0x100fe2000801080e */
[----:B------:R-:W-:Y:S01]  /*6b20*/  FMNMX.FTZ R192, R183, R20, !PT ;  /* 0x00000014b7c07209 */ /* 0x000fe20007810000 */
[--C-:B------:R-:W-:Y:S01]  /*6b30*/  FFMA.FTZ R20, R164, UR10, -R14.reuse ;  /* 0x0000000aa4147c23 */ /* 0x100fe2000801080e */
[--C-:B------:R-:W-:Y:S01]  /*6b40*/  FFMA.FTZ R164, R172, UR10, -R14.reuse ;  /* 0x0000000aaca47c23 */ /* 0x100fe2000801080e */
[----:B------:R-:W-:Y:S01]  /*6b50*/  FSEL R172, R13, RZ, P6 ;  /* 0x000000ff0dac7208 */ /* 0x000fe20003000000 */
[----:B------:R-:W-:Y:S01]  /*6b60*/  MUFU.EX2 R21, R21 ;  /* 0x0000001500157308 */ /* 0x000fe20000000800 */
[----:B-1----:R-:W1:Y:S01]  /*6b70*/  SHFL.BFLY PT, R193, R192, 0x2, 0x1f ;  /* 0x0c401f00c0c17f89 */ /* 0x002e6200000e0000 */
[--C-:B------:R-:W-:Y:S01]  /*6b80*/  FFMA.FTZ R169, R173, UR10, -R14.reuse ;  /* 0x0000000aada97c23 */ /* 0x100fe2000801080e */
[----:B------:R-:W-:Y:S01]  /*6b90*/  FFMA.FTZ R173, R177, UR10, -R14 ;  /* 0x0000000ab1ad7c23 */ /* 0x000fe2000801080e */
[----:B------:R-:W-:Y:S01]  /*6ba0*/  FADD.FTZ R172, -R172, R7 ;  /* 0x00000007acac7221 */ /* 0x000fe20000010100 */
[----:B------:R-:W-:-:S03]  /*6bb0*/  IMAD.MOV R177, RZ, RZ, -R17 ;  /* 0x000000ffffb17224 */ /* 0x000fc600078e0a11 */
[----:B------:R-:W-:Y:S01]  /*6bc0*/  FMUL.FTZ R7, R172, UR10 ;  /* 0x0000000aac077c20 */ /* 0x000fe20008410000 */
[--C-:B------:R-:W-:Y:S01]  /*6bd0*/  FFMA.FTZ R172, R176, UR10, -R14.reuse ;  /* 0x0000000ab0ac7c23 */ /* 0x100fe2000801080e */
[----:B------:R-:W-:Y:S01]  /*6be0*/  MUFU.EX2 R156, R156 ;  /* 0x0000009c009c7308 */ /* 0x000fe20000000800 */
[--C-:B------:R-:W-:Y:S01]  /*6bf0*/  FFMA.FTZ R176, R180, UR10, -R14.reuse ;  /* 0x0000000ab4b07c23 */ /* 0x100fe2000801080e */
[----:B------:R-:W-:Y:S01]  /*6c00*/  ISETP.NE.AND P3, PT, R2, R177, PT ;  /* 0x000000b10200720c */ /* 0x000fe20003f65270 */
[----:B------:R-:W-:-:S05]  /*6c10*/  FFMA.FTZ R177, R181, UR10, -R14 ;  /* 0x0000000ab5b17c23 */ /* 0x000fca000801080e */
[----:B------:R-:W3:Y:S01]  /*6c20*/  MUFU.EX2 R7, R7 ;  /* 0x0000000700077308 */ /* 0x000ee20000000800 */
[----:B-1----:R-:W-:-:S07]  /*6c30*/  FMNMX.FTZ R193, R192, R193, !PT ;  /* 0x000000c1c0c17209 */ /* 0x002fce0007810000 */
[----:B------:R-:W1:Y:S01]  /*6c40*/  MUFU.EX2 R157, R157 ;  /* 0x0000009d009d7308 */ /* 0x000e620000000800 */
[----:B------:R-:W4:Y:S07]  /*6c50*/  SHFL.BFLY PT, R168, R193, 0x1, 0x1f ;  /* 0x0c201f00c1a87f89 */ /* 0x000f2e00000e0000 */
[----:B------:R-:W5:Y:S01]  /*6c60*/  MUFU.EX2 R20, R20 ;  /* 0x0000001400147308 */ /* 0x000f620000000800 */
[----:B---3--:R-:W-:Y:S01]  /*6c70*/  FFMA.FTZ R180, R7, R5, R152 ;  /* 0x0000000507b47223 */ /* 0x008fe20000010098 */
[----:B------:R-:W-:Y:S01]  /*6c80*/  F2FP.BF16.F32.PACK_AB R152, R153, R152 ;  /* 0x000000989998723e */ /* 0x000fe200000010ff */
[-C--:B------:R-:W-:Y:S01]  /*6c90*/  FMUL.FTZ R24, R24, R7.reuse ;  /* 0x0000000718187220 */ /* 0x080fe20000410000 */
[-C--:B------:R-:W-:Y:S01]  /*6ca0*/  FMUL.FTZ R25, R25, R7.reuse ;  /* 0x0000000719197220 */ /* 0x080fe20000410000 */
[----:B------:R-:W-:Y:S01]  /*6cb0*/  FADD.FTZ R181, R153, R180 ;  /* 0x000000b499b57221 */ /* 0x000fe20000010000 */
[-C--:B------:R-:W-:Y:S01]  /*6cc0*/  FMUL.FTZ R28, R28, R7.reuse ;  /* 0x000000071c1c7220 */ /* 0x080fe20000410000 */
[-C--:B------:R-:W-:Y:S01]  /*6cd0*/  FMUL.FTZ R29, R29, R7.reuse ;  /* 0x000000071d1d7220 */ /* 0x080fe20000410000 */
[----:B------:R-:W3:Y:S01]  /*6ce0*/  MUFU.EX2 R161, R161 ;  /* 0x000000a100a17308 */ /* 0x000ee20000000800 */
[----:B------:R-:W-:Y:S01]  /*6cf0*/  FADD.FTZ R14, R154, R181 ;  /* 0x000000b59a0e7221 */ /* 0x000fe20000010000 */
[----:B------:R-:W-:Y:S01]  /*6d00*/  F2FP.BF16.F32.PACK_AB R154, R21, R154 ;  /* 0x0000009a159a723e */ /* 0x000fe200000010ff */
[-C--:B------:R-:W-:Y:S01]  /*6d10*/  FMUL.FTZ R32, R32, R7.reuse ;  /* 0x0000000720207220 */ /* 0x080fe20000410000 */
[-C--:B------:R-:W-:Y:S01]  /*6d20*/  FMUL.FTZ R33, R33, R7.reuse ;  /* 0x0000000721217220 */ /* 0x080fe20000410000 */
[----:B------:R-:W-:Y:S01]  /*6d30*/  FADD.FTZ R181, R21, R14 ;  /* 0x0000000e15b57221 */ /* 0x000fe20000010000 */
[-C--:B------:R-:W-:Y:S01]  /*6d40*/  FMUL.FTZ R36, R36, R7.reuse ;  /* 0x0000000724247220 */ /* 0x080fe20000410000 */
[-C--:B------:R-:W-:Y:S01]  /*6d50*/  FMUL.FTZ R37, R37, R7.reuse ;  /* 0x0000000725257220 */ /* 0x080fe20000410000 */
[----:B------:R-:W2:Y:S01]  /*6d60*/  MUFU.EX2 R160, R160 ;  /* 0x000000a000a07308 */ /* 0x000ea20000000800 */
[----:B------:R-:W-:Y:S01]  /*6d70*/  FADD.FTZ R180, R156, R181 ;  /* 0x000000b59cb47221 */ /* 0x000fe20000010000 */
[----:B-1----:R-:W-:Y:S01]  /*6d80*/  F2FP.BF16.F32.PACK_AB R156, R157, R156 ;  /* 0x0000009c9d9c723e */ /* 0x002fe200000010ff */
[-C--:B------:R-:W-:Y:S01]  /*6d90*/  FMUL.FTZ R40, R40, R7.reuse ;  /* 0x0000000728287220 */ /* 0x080fe20000410000 */
[----:B----4-:R-:W-:Y:S01]  /*6da0*/  FMNMX.FTZ R168, R193, R168, !PT ;  /* 0x000000a8c1a87209 */ /* 0x010fe20007810000 */
[----:B------:R-:W-:Y:S01]  /*6db0*/  FADD.FTZ R181, R157, R180 ;  /* 0x000000b49db57221 */ /* 0x000fe20000010000 */
[----:B------:R-:W-:Y:S01]  /*6dc0*/  MOV R193, UR39 ;  /* 0x0000002700c17c02 */ /* 0x000fe20008000f00 */
[----:B------:R-:W-:Y:S01]  /*6dd0*/  FMUL.FTZ R41, R41, R7 ;  /* 0x0000000729297220 */ /* 0x000fe20000410000 */
[----:B------:R-:W1:Y:S01]  /*6de0*/  MUFU.EX2 R165, R165 ;  /* 0x000000a500a57308 */ /* 0x000e620000000800 */
[C---:B------:R-:W-:Y:S01]  /*6df0*/  FMUL.FTZ R5, R168.reuse, UR10 ;  /* 0x0000000aa8057c20 */ /* 0x040fe20008410000 */
[----:B------:R-:W-:Y:S01]  /*6e00*/  FSETP.NEU.FTZ.AND P4, PT, R168, -INF , PT ;  /* 0xff800000a800780b */ /* 0x000fe20003f9d000 */
[----:B------:R-:W-:-:S02]  /*6e10*/  @!P3 IMAD R14, R193, 0x40, R16 ;  /* 0x00000040c10eb824 */ /* 0x000fc400078e0210 */
[-C--:B------:R-:W-:Y:S01]  /*6e20*/  FMUL.FTZ R44, R44, R7.reuse ;  /* 0x000000072c2c7220 */ /* 0x080fe20000410000 */
[-C--:B------:R-:W-:Y:S01]  /*6e30*/  FMUL.FTZ R45, R45, R7.reuse ;  /* 0x000000072d2d7220 */ /* 0x080fe20000410000 */
[----:B------:R-:W-:Y:S01]  /*6e40*/  FSEL R192, R5, RZ, P4 ;  /* 0x000000ff05c07208 */ /* 0x000fe20002000000 */
[-C--:B------:R-:W-:Y:S01]  /*6e50*/  FMUL.FTZ R48, R48, R7.reuse ;  /* 0x0000000730307220 */ /* 0x080fe20000410000 */
[----:B------:R-:W4:Y:S01]  /*6e60*/  MUFU.EX2 R164, R164 ;  /* 0x000000a400a47308 */ /* 0x000f220000000800 */
[----:B------:R-:W-:Y:S01]  /*6e70*/  @!P3 LEA R180, R14, UR48, 0x2 ;  /* 0x000000300eb4bc11 */ /* 0x000fe2000f8e10ff */
[----:B-----5:R-:W-:Y:S01]  /*6e80*/  FADD.FTZ R14, R20, R181 ;  /* 0x000000b5140e7221 */ /* 0x020fe20000010000 */
[----:B------:R-:W-:Y:S01]  /*6e90*/  FSEL R5, R168, RZ, P4 ;  /* 0x000000ffa8057208 */ /* 0x000fe20002000000 */
[--C-:B------:R-:W-:Y:S01]  /*6ea0*/  FFMA.FTZ R181, R162, UR10, -R192.reuse ;  /* 0x0000000aa2b57c23 */ /* 0x100fe200080108c0 */
[----:B------:R-:W-:Y:S01]  /*6eb0*/  FFMA.FTZ R15, R15, UR10, -R192 ;  /* 0x0000000a0f0f7c23 */ /* 0x000fe200080108c0 */
[----:B---3--:R-:W-:Y:S01]  /*6ec0*/  FADD.FTZ R195, R161, R14 ;  /* 0x0000000ea1c37221 */ /* 0x008fe20000010000 */
[----:B------:R-:W-:Y:S01]  /*6ed0*/  FFMA.FTZ R155, R155, UR10, -R192 ;  /* 0x0000000a9b9b7c23 */ /* 0x000fe200080108c0 */
[----:B------:R-:W3:Y:S01]  /*6ee0*/  MUFU.EX2 R169, R169 ;  /* 0x000000a900a97308 */ /* 0x000ee20000000800 */
[----:B------:R-:W-:Y:S01]  /*6ef0*/  FADD.FTZ R5, -R5, R8 ;  /* 0x0000000805057221 */ /* 0x000fe20000010100 */
[----:B--2---:R-:W-:Y:S01]  /*6f00*/  FADD.FTZ R162, R160, R195 ;  /* 0x000000c3a0a27221 */ /* 0x004fe20000010000 */
[--C-:B------:R-:W-:Y:S01]  /*6f10*/  FFMA.FTZ R158, R158, UR10, -R192.reuse ;  /* 0x0000000a9e9e7c23 */ /* 0x100fe200080108c0 */
[----:B------:R-:W-:Y:S01]  /*6f20*/  FFMA.FTZ R159, R159, UR10, -R192 ;  /* 0x0000000a9f9f7c23 */ /* 0x000fe200080108c0 */
[----:B------:R-:W-:Y:S01]  /*6f30*/  FMUL.FTZ R5, R5, UR10 ;  /* 0x0000000a05057c20 */ /* 0x000fe20008410000 */
[----:B-1----:R-:W-:Y:S01]  /*6f40*/  FADD.FTZ R197, R165, R162 ;  /* 0x000000a2a5c57221 */ /* 0x002fe20000010000 */
[--C-:B------:R-:W-:Y:S01]  /*6f50*/  FFMA.FTZ R194, R170, UR10, -R192.reuse ;  /* 0x0000000aaac27c23 */ /* 0x100fe200080108c0 */
[----:B------:R-:W1:Y:S01]  /*6f60*/  MUFU.EX2 R172, R172 ;  /* 0x000000ac00ac7308 */ /* 0x000e620000000800 */
[--C-:B------:R-:W-:Y:S01]  /*6f70*/  FFMA.FTZ R163, R163, UR10, -R192.reuse ;  /* 0x0000000aa3a37c23 */ /* 0x100fe200080108c0 */
[----:B----4-:R-:W-:Y:S01]  /*6f80*/  FADD.FTZ R162, R164, R197 ;  /* 0x000000c5a4a27221 */ /* 0x010fe20000010000 */
[--C-:B------:R-:W-:Y:S01]  /*6f90*/  FFMA.FTZ R193, R166, UR10, -R192.reuse ;  /* 0x0000000aa6c17c23 */ /* 0x100fe200080108c0 */
[--C-:B------:R-:W-:Y:S01]  /*6fa0*/  FFMA.FTZ R167, R167, UR10, -R192.reuse ;  /* 0x0000000aa7a77c23 */ /* 0x100fe200080108c0 */
[--C-:B------:R-:W-:Y:S01]  /*6fb0*/  FFMA.FTZ R171, R171, UR10, -R192.reuse ;  /* 0x0000000aabab7c23 */ /* 0x100fe200080108c0 */
[--C-:B------:R-:W-:Y:S01]  /*6fc0*/  FFMA.FTZ R195, R174, UR10, -R192.reuse ;  /* 0x0000000aaec37c23 */ /* 0x100fe200080108c0 */
[--C-:B------:R-:W-:Y:S01]  /*6fd0*/  FFMA.FTZ R175, R175, UR10, -R192.reuse ;  /* 0x0000000aafaf7c23 */ /* 0x100fe200080108c0 */
[----:B------:R-:W2:Y:S01]  /*6fe0*/  MUFU.EX2 R173, R173 ;  /* 0x000000ad00ad7308 */ /* 0x000ea20000000800 */
[----:B------:R-:W-:Y:S01]  /*6ff0*/  @!P3 STS [R180+0x28800], R7 ;  /* 0x02880007b400b388 */ /* 0x000fe20000000800 */
[--C-:B------:R-:W-:Y:S01]  /*7000*/  FFMA.FTZ R178, R178, UR10, -R192.reuse ;  /* 0x0000000ab2b27c23 */ /* 0x100fe200080108c0 */
[----:B------:R-:W-:Y:S01]  /*7010*/  F2FP.BF16.F32.PACK_AB R160, R165, R160 ;  /* 0x000000a0a5a0723e */ /* 0x000fe200000010ff */
[--C-:B------:R-:W-:Y:S01]  /*7020*/  FFMA.FTZ R179, R179, UR10, -R192.reuse ;  /* 0x0000000ab3b37c23 */ /* 0x100fe200080108c0 */
[--C-:B------:R-:W-:Y:S01]  /*7030*/  FFMA.FTZ R182, R182, UR10, -R192.reuse ;  /* 0x0000000ab6b67c23 */ /* 0x100fe200080108c0 */
[----:B------:R-:W-:Y:S01]  /*7040*/  FFMA.FTZ R183, R183, UR10, -R192 ;  /* 0x0000000ab7b77c23 */ /* 0x000fe200080108c0 */
        /* <DEDUP_REMOVED lines=17> */
[----:B------:R3:W4:Y:S01]  /*7160*/  MUFU.EX2 R14, R5 ;  /* 0x00000005000e7308 */ /* 0x0007220000000800 */
        /* <DEDUP_REMOVED lines=12> */
[----:B-1----:R-:W-:Y:S01]  /*7230*/  FADD.FTZ R162, R172, R5 ;  /* 0x00000005aca27221 */ /* 0x002fe20000010000 */
[-C--:B------:R-:W-:Y:S01]  /*7240*/  FMUL.FTZ R100, R100, R7.reuse ;  /* 0x0000000764647220 */ /* 0x080fe20000410000 */
[-C--:B------:R-:W-:Y:S01]  /*7250*/  FMUL.FTZ R101, R101, R7.reuse ;  /* 0x0000000765657220 */ /* 0x080fe20000410000 */
[----:B------:R-:W1:Y:S01]  /*7260*/  MUFU.EX2 R8, R155 ;  /* 0x0000009b00087308 */ /* 0x000e620000000800 */
[----:B--2---:R-:W-:Y:S01]  /*7270*/  FADD.FTZ R5, R173, R162 ;  /* 0x000000a2ad057221 */ /* 0x004fe20000010000 */
[----:B----4-:R-:W-:Y:S01]  /*7280*/  FFMA.FTZ R21, R14, R4, R15 ;  /* 0x000000040e157223 */ /* 0x010fe2000001000f */
[----:B------:R-:W-:Y:S01]  /*7290*/  F2FP.BF16.F32.PACK_AB R162, R169, R164 ;  /* 0x000000a4a9a2723e */ /* 0x000fe200000010ff */
[----:B------:R2:W-:Y:S01]  /*72a0*/  @!P3 STS [R180+0x28820], R14 ;  /* 0x0288200eb400b388 */ /* 0x0005e20000000800 */
[----:B------:R-:W-:Y:S01]  /*72b0*/  F2FP.BF16.F32.PACK_AB R164, R173, R172 ;  /* 0x000000acada4723e */ /* 0x000fe200000010ff */
[-C--:B------:R-:W-:Y:S01]  /*72c0*/  FMUL.FTZ R104, R104, R7.reuse ;  /* 0x0000000768687220 */ /* 0x080fe20000410000 */
[-C--:B------:R-:W-:Y:S01]  /*72d0*/  FMUL.FTZ R105, R105, R7.reuse ;  /* 0x0000000769697220 */ /* 0x080fe20000410000 */
[----:B------:R3:W4:Y:S01]  /*72e0*/  MUFU.EX2 R155, R158 ;  /* 0x0000009e009b7308 */ /* 0x0007220000000800 */
[----:B-----5:R-:W-:Y:S01]  /*72f0*/  F2FP.BF16.F32.PACK_AB R166, R177, R176 ;  /* 0x000000b0b1a6723e */ /* 0x020fe200000010ff */
[-C--:B------:R-:W-:Y:S01]  /*7300*/  FMUL.FTZ R108, R108, R7.reuse ;  /* 0x000000076c6c7220 */ /* 0x080fe20000410000 */
[-C--:B------:R-:W-:Y:S01]  /*7310*/  FMUL.FTZ R109, R109, R7.reuse ;  /* 0x000000076d6d7220 */ /* 0x080fe20000410000 */
[-C--:B------:R-:W-:Y:S01]  /*7320*/  FMUL.FTZ R112, R112, R7.reuse ;  /* 0x0000000770707220 */ /* 0x080fe20000410000 */
[-C--:B------:R-:W-:Y:S01]  /*7330*/  FMUL.FTZ R113, R113, R7.reuse ;  /* 0x0000000771717220 */ /* 0x080fe20000410000 */
[-C--:B------:R-:W-:Y:S01]  /*7340*/  FMUL.FTZ R116, R116, R7.reuse ;  /* 0x0000000774747220 */ /* 0x080fe20000410000 */
[----:B------:R-:W-:Y:S01]  /*7350*/  FMUL.FTZ R117, R117, R7 ;  /* 0x0000000775757220 */ /* 0x000fe20000410000 */
[----:B------:R-:W5:Y:S01]  /*7360*/  MUFU.EX2 R170, R159 ;  /* 0x0000009f00aa7308 */ /* 0x000f620000000800 */
[----:B---3--:R-:W-:Y:S01]  /*7370*/  F2FP.BF16.F32.PACK_AB R158, R161, R20 ;  /* 0x00000014a19e723e */ /* 0x008fe200000010ff */
[----:B------:R-:W-:Y:S01]  /*7380*/  FADD.FTZ R20, R176, R5 ;  /* 0x00000005b0147221 */ /* 0x000fe20000010000 */
[C---:B-1----:R-:W-:Y:S01]  /*7390*/  FADD.FTZ R4, R8.reuse, R21 ;  /* 0x0000001508047221 */ /* 0x042fe20000010000 */
[----:B------:R-:W-:Y:S01]  /*73a0*/  F2FP.BF16.F32.PACK_AB R153, R8, R15 ;  /* 0x0000000f0899723e */ /* 0x000fe200000010ff */
[-C--:B------:R-:W-:Y:S01]  /*73b0*/  FMUL.FTZ R120, R120, R7.reuse ;  /* 0x0000000778787220 */ /* 0x080fe20000410000 */
[----:B------:R-:W-:Y:S01]  /*73c0*/  FADD.FTZ R5, R177, R20 ;  /* 0x00000014b1057221 */ /* 0x000fe20000010000 */
        /* <DEDUP_REMOVED lines=8> */
[----:B------:R-:W-:Y:S01]  /*7450*/  FMUL.FTZ R133, R133, R7 ;  /* 0x0000000785857220 */ /* 0x000fe20000410000 */
[----:B------:R-:W3:Y:S01]  /*7460*/  MUFU.EX2 R20, R163 ;  /* 0x000000a300147308 */ /* 0x000ee20000000800 */
[C---:B-----5:R-:W-:Y:S01]  /*7470*/  FADD.FTZ R176, R170.reuse, R21 ;  /* 0x00000015aab07221 */ /* 0x060fe20000010000 */
        /* <DEDUP_REMOVED lines=8> */
[----:B-1----:R-:W-:Y:S01]  /*7500*/  FADD.FTZ R21, R157, R176 ;  /* 0x000000b09d157221 */ /* 0x002fe20000010000 */
[-C--:B------:R-:W-:Y:S01]  /*7510*/  FMUL.FTZ R145, R145, R7.reuse ;  /* 0x0000000791917220 */ /* 0x080fe20000410000 */
[-C--:B------:R-:W-:Y:S01]  /*7520*/  FMUL.FTZ R148, R148, R7.reuse ;  /* 0x0000000794947220 */ /* 0x080fe20000410000 */
[----:B------:R-:W-:Y:S01]  /*7530*/  FMUL.FTZ R149, R149, R7 ;  /* 0x0000000795957220 */ /* 0x000fe20000410000 */
        /* <DEDUP_REMOVED lines=8> */
[-C--:B------:R-:W-:Y:S01]  /*75c0*/  FMUL.FTZ R35, R35, R14.reuse ;  /* 0x0000000e23237220 */ /* 0x080fe20000410000 */
[-C--:B------:R-:W-:Y:S01]  /*75d0*/  FMUL.FTZ R38, R38, R14.reuse ;  /* 0x0000000e26267220 */ /* 0x080fe20000410000 */
[-C--:B------:R-:W-:Y:S01]  /*75e0*/  FMUL.FTZ R39, R39, R14.reuse ;  /* 0x0000000e27277220 */ /* 0x080fe20000410000 */
[----:B------:R-:W1:Y:S01]  /*75f0*/  MUFU.EX2 R161, R194 ;  /* 0x000000c200a17308 */ /* 0x000e620000000800 */
[----:B----4-:R-:W-:Y:S01]  /*7600*/  FADD.FTZ R21, R159, R176 ;  /* 0x000000b09f157221 */ /* 0x010fe20000010000 */
[----:B------:R3:W-:Y:S01]  /*7610*/  STSM.16.M88.4 [R18+0x26800], R152 ;  /* 0x0268009812007844 */ /* 0x0007e20000000200 */
[-C--:B------:R-:W-:Y:S01]  /*7620*/  FMUL.FTZ R42, R42, R14.reuse ;  /* 0x0000000e2a2a7220 */ /* 0x080fe20000410000 */
[-C--:B------:R-:W-:Y:S01]  /*7630*/  FMUL.FTZ R43, R43, R14.reuse ;  /* 0x0000000e2b2b7220 */ /* 0x080fe20000410000 */
[-C--:B------:R-:W-:Y:S01]  /*7640*/  FMUL.FTZ R46, R46, R14.reuse ;  /* 0x0000000e2e2e7220 */ /* 0x080fe20000410000 */
[-C--:B------:R-:W-:Y:S01]  /*7650*/  FMUL.FTZ R47, R47, R14.reuse ;  /* 0x0000000e2f2f7220 */ /* 0x080fe20000410000 */
[-C--:B------:R-:W-:Y:S01]  /*7660*/  FMUL.FTZ R50, R50, R14.reuse ;  /* 0x0000000e32327220 */ /* 0x080fe20000410000 */
[----:B------:R-:W4:Y:S01]  /*7670*/  MUFU.EX2 R174, R171 ;  /* 0x000000ab00ae7308 */ /* 0x000f220000000800 */
[C---:B--2---:R-:W-:Y:S01]  /*7680*/  FADD.FTZ R180, R172.reuse, R21 ;  /* 0x00000015acb47221 */ /* 0x044fe20000010000 */
[----:B------:R-:W-:Y:S01]  /*7690*/  F2FP.BF16.F32.PACK_AB R159, R172, R159 ;  /* 0x0000009fac9f723e */ /* 0x000fe200000010ff */
[-C--:B------:R-:W-:Y:S01]  /*76a0*/  FMUL.FTZ R51, R51, R14.reuse ;  /* 0x0000000e33337220 */ /* 0x080fe20000410000 */
[-C--:B------:R-:W-:Y:S01]  /*76b0*/  FMUL.FTZ R54, R54, R14.reuse ;  /* 0x0000000e36367220 */ /* 0x080fe20000410000 */
[-C--:B------:R-:W-:Y:S01]  /*76c0*/  FMUL.FTZ R55, R55, R14.reuse ;  /* 0x0000000e37377220 */ /* 0x080fe20000410000 */
[-C--:B------:R-:W-:Y:S01]  /*76d0*/  FMUL.FTZ R58, R58, R14.reuse ;  /* 0x0000000e3a3a7220 */ /* 0x080fe20000410000 */
[----:B------:R3:W-:Y:S01]  /*76e0*/  STSM.16.M88.4 [R19], R156 ;  /* 0x0000009c13007844 */ /* 0x0007e20000000200 */
[----:B------:R-:W2:Y:S01]  /*76f0*/  MUFU.EX2 R163, R195 ;  /* 0x000000c300a37308 */ /* 0x000ea20000000800 */
        /* <DEDUP_REMOVED lines=8> */
[----:B----4-:R-:W-:Y:S01]  /*7780*/  F2FP.BF16.F32.PACK_AB R161, R174, R161 ;  /* 0x000000a1aea1723e */ /* 0x010fe200000010ff */
[-C--:B------:R-:W-:Y:S01]  /*7790*/  FMUL.FTZ R71, R71, R14.reuse ;  /* 0x0000000e47477220 */ /* 0x080fe20000410000 */
[-C--:B------:R-:W-:Y:S01]  /*77a0*/  FMUL.FTZ R74, R74, R14.reuse ;  /* 0x0000000e4a4a7220 */ /* 0x080fe20000410000 */
[-C--:B------:R-:W-:Y:S01]  /*77b0*/  FMUL.FTZ R75, R75, R14.reuse ;  /* 0x0000000e4b4b7220 */ /* 0x080fe20000410000 */
[-C--:B------:R-:W-:Y:S01]  /*77c0*/  FMUL.FTZ R78, R78, R14.reuse ;  /* 0x0000000e4e4e7220 */ /* 0x080fe20000410000 */
[-C--:B------:R-:W-:Y:S01]  /*77d0*/  FMUL.FTZ R79, R79, R14.reuse ;  /* 0x0000000e4f4f7220 */ /* 0x080fe20000410000 */
[-C--:B------:R-:W-:Y:S01]  /*77e0*/  FMUL.FTZ R82, R82, R14.reuse ;  /* 0x0000000e52527220 */ /* 0x080fe20000410000 */
[----:B------:R4:W5:Y:S01]  /*77f0*/  MUFU.EX2 R165, R178 ;  /* 0x000000b200a57308 */ /* 0x0009620000000800 */
[-C--:B------:R-:W-:Y:S01]  /*7800*/  FMUL.FTZ R83, R83, R14.reuse ;  /* 0x0000000e53537220 */ /* 0x080fe20000410000 */
        /* <DEDUP_REMOVED lines=8> */
[-C--:B------:R-:W-:Y:S01]  /*7890*/  FMUL.FTZ R98, R98, R14.reuse ;  /* 0x0000000e62627220 */ /* 0x080fe20000410000 */
[-C--:B------:R-:W-:Y:S01]  /*78a0*/  FMUL.FTZ R99, R99, R14.reuse ;  /* 0x0000000e63637220 */ /* 0x080fe20000410000 */
[-C--:B------:R-:W-:Y:S01]  /*78b0*/  FMUL.FTZ R102, R102, R14.reuse ;  /* 0x0000000e66667220 */ /* 0x080fe20000410000 */
[----:B--2---:R-:W-:Y:S01]  /*78c0*/  FADD.FTZ R21, R163, R178 ;  /* 0x000000b2a3157221 */ /* 0x004fe20000010000 */
[C---:B-1----:R-:W-:Y:S01]  /*78d0*/  F2FP.BF16.F32.PACK_AB R163, R4.reuse, R163 ;  /* 0x000000a304a3723e */ /* 0x042fe200000010ff */
[-C--:B------:R-:W-:Y:S01]  /*78e0*/  FMUL.FTZ R103, R103, R14.reuse ;  /* 0x0000000e67677220 */ /* 0x080fe20000410000 */
[----:B------:R-:W1:Y:S01]  /*78f0*/  MUFU.EX2 R167, R182 ;  /* 0x000000b600a77308 */ /* 0x000e620000000800 */
[----:B------:R-:W-:Y:S01]  /*7900*/  FADD.FTZ R180, R4, R21 ;  /* 0x0000001504b47221 */ /* 0x000fe20000010000 */
[-C--:B------:R-:W-:Y:S01]  /*7910*/  FMUL.FTZ R106, R106, R14.reuse ;  /* 0x0000000e6a6a7220 */ /* 0x080fe20000410000 */
[----:B------:R2:W-:Y:S01]  /*7920*/  STSM.16.M88.4 [R23], R160 ;  /* 0x000000a017007844 */ /* 0x0005e20000000200 */
[-C--:B------:R-:W-:Y:S01]  /*7930*/  FMUL.FTZ R107, R107, R14.reuse ;  /* 0x0000000e6b6b7220 */ /* 0x080fe20000410000 */
[----:B-----5:R-:W-:Y:S01]  /*7940*/  FADD.FTZ R21, R165, R180 ;  /* 0x000000b4a5157221 */ /* 0x020fe20000010000 */
[-C--:B------:R-:W-:Y:S01]  /*7950*/  FMUL.FTZ R110, R110, R14.reuse ;  /* 0x0000000e6e6e7220 */ /* 0x080fe20000410000 */
[-C--:B------:R-:W-:Y:S01]  /*7960*/  FMUL.FTZ R111, R111, R14.reuse ;  /* 0x0000000e6f6f7220 */ /* 0x080fe20000410000 */
[----:B------:R-:W4:Y:S01]  /*7970*/  MUFU.EX2 R178, R183 ;  /* 0x000000b700b27308 */ /* 0x000f220000000800 */
[C---:B---3--:R-:W-:Y:S01]  /*7980*/  FADD.FTZ R8, R176.reuse, R21 ;  /* 0x00000015b0087221 */ /* 0x048fe20000010000 */
[----:B------:R-:W-:Y:S01]  /*7990*/  F2FP.BF16.F32.PACK_AB R165, R176, R165 ;  /* 0x000000a5b0a5723e */ /* 0x000fe200000010ff */
[-C--:B------:R-:W-:Y:S01]  /*79a0*/  FMUL.FTZ R114, R114, R14.reuse ;  /* 0x0000000e72727220 */ /* 0x080fe20000410000 */
[-C--:B------:R-:W-:Y:S01]  /*79b0*/  FMUL.FTZ R115, R115, R14.reuse ;  /* 0x0000000e73737220 */ /* 0x080fe20000410000 */
[-C--:B------:R-:W-:Y:S01]  /*79c0*/  FMUL.FTZ R118, R118, R14.reuse ;  /* 0x0000000e76767220 */ /* 0x080fe20000410000 */
[-C--:B------:R-:W-:Y:S01]  /*79d0*/  FMUL.FTZ R119, R119, R14.reuse ;  /* 0x0000000e77777220 */ /* 0x080fe20000410000 */
[-C--:B------:R-:W-:Y:S01]  /*79e0*/  FMUL.FTZ R122, R122, R14.reuse ;  /* 0x0000000e7a7a7220 */ /* 0x080fe20000410000 */
[-C--:B------:R-:W-:Y:S01]  /*79f0*/  FMUL.FTZ R123, R123, R14.reuse ;  /* 0x0000000e7b7b7220 */ /* 0x080fe20000410000 */
[----:B-1----:R-:W-:Y:S01]  /*7a00*/  FADD.FTZ R7, R167, R8 ;  /* 0x00000008a7077221 */ /* 0x002fe20000010000 */
[-C--:B------:R-:W-:Y:S01]  /*7a10*/  FMUL.FTZ R126, R126, R14.reuse ;  /* 0x0000000e7e7e7220 */ /* 0x080fe20000410000 */
[-C--:B------:R-:W-:Y:S01]  /*7a20*/  FMUL.FTZ R127, R127, R14.reuse ;  /* 0x0000000e7f7f7220 */ /* 0x080fe20000410000 */
[-C--:B------:R-:W-:Y:S01]  /*7a30*/  FMUL.FTZ R130, R130, R14.reuse ;  /* 0x0000000e82827220 */ /* 0x080fe20000410000 */
[-C--:B------:R-:W-:Y:S01]  /*7a40*/  FMUL.FTZ R131, R131, R14.reuse ;  /* 0x0000000e83837220 */ /* 0x080fe20000410000 */
[-C--:B------:R-:W-:Y:S01]  /*7a50*/  FMUL.FTZ R134, R134, R14.reuse ;  /* 0x0000000e86867220 */ /* 0x080fe20000410000 */
[-C--:B------:R-:W-:Y:S01]  /*7a60*/  FMUL.FTZ R135, R135, R14.reuse ;  /* 0x0000000e87877220 */ /* 0x080fe20000410000 */
[-C--:B------:R-:W-:Y:S01]  /*7a70*/  FMUL.FTZ R138, R138, R14.reuse ;  /* 0x0000000e8a8a7220 */ /* 0x080fe20000410000 */
[C---:B----4-:R-:W-:Y:S01]  /*7a80*/  F2FP.BF16.F32.PACK_AB R167, R178.reuse, R167 ;  /* 0x000000a7b2a7723e */ /* 0x050fe200000010ff */
[----:B------:R-:W-:Y:S01]  /*7a90*/  FADD.FTZ R4, R178, R7 ;  /* 0x00000007b2047221 */ /* 0x000fe20000010000 */
[-C--:B------:R-:W-:Y:S01]  /*7aa0*/  FMUL.FTZ R139, R139, R14.reuse ;  /* 0x0000000e8b8b7220 */ /* 0x080fe20000410000 */
[-C--:B------:R-:W-:Y:S01]  /*7ab0*/  FMUL.FTZ R142, R142, R14.reuse ;  /* 0x0000000e8e8e7220 */ /* 0x080fe20000410000 */
[-C--:B------:R-:W-:Y:S01]  /*7ac0*/  FMUL.FTZ R143, R143, R14.reuse ;  /* 0x0000000e8f8f7220 */ /* 0x080fe20000410000 */
[----:B------:R2:W-:Y:S01]  /*7ad0*/  STSM.16.M88.4 [R22], R164 ;  /* 0x000000a416007844 */ /* 0x0005e20000000200 */
[-C--:B------:R-:W-:Y:S01]  /*7ae0*/  FMUL.FTZ R146, R146, R14.reuse ;  /* 0x0000000e92927220 */ /* 0x080fe20000410000 */
[-C--:B------:R-:W-:Y:S01]  /*7af0*/  FMUL.FTZ R147, R147, R14.reuse ;  /* 0x0000000e93937220 */ /* 0x080fe20000410000 */
[-C--:B------:R-:W-:Y:S01]  /*7b00*/  FMUL.FTZ R150, R150, R14.reuse ;  /* 0x0000000e96967220 */ /* 0x080fe20000410000 */
[----:B------:R-:W-:Y:S01]  /*7b10*/  FMUL.FTZ R151, R151, R14 ;  /* 0x0000000e97977220 */ /* 0x000fe20000410000 */
[----:B------:R-:W-:Y:S06]  /*7b20*/  @!P0 BRA `(.L_x_1336) ;  /* 0x0000000000048947 */ /* 0x000fec0003800000 */
[----:B------:R-:W-:Y:S01]  /*7b30*/  BPT.TRAP 0x1 ;  /* 0x000000040000795c */ /* 0x000fe20000300000 */
.L_x_1336:
[----:B------:R1:W3:Y:S01]  /*7b40*/  SYNCS.PHASECHK.TRANS64.TRYWAIT P3, [UR26+0x28c50], R11 ;  /* 0x028c500bff0075a7 */ /* 0x0002e2000806015a */
[----:B------:R-:W-:Y:S05]  /*7b50*/  @!P0 BRA `(.L_x_1337) ;  /* 0x0000000000048947 */ /* 0x000fea0003800000 */
[----:B------:R-:W-:Y:S01]  /*7b60*/  BPT.TRAP 0x1 ;  /* 0x000000040000795c */ /* 0x000fe20000300000 */
.L_x_1337:
[----:B---3--:R-:W-:Y:S05]  /*7b70*/  @P3 BRA `(.L_x_1338) ;  /* 0x0000000000083947 */ /* 0x008fea0003800000 */
[----:B------:R-:W3:Y:S02]  /*7b80*/  SYNCS.PHASECHK.TRANS64.TRYWAIT P3, [UR26+0x28c50], R11 ;  /* 0x028c500bff0075a7 */ /* 0x000ee4000806015a */
[----:B---3--:R-:W-:Y:S05]  /*7b90*/  @!P3 BRA `(.L_x_1339) ;  /* 0x0000009c0020b947 */ /* 0x008fea0003800000 */
.L_x_1338:
[----:B------:R-:W-:Y:S01]  /*7ba0*/  ULEA UR14, UR22, UR45, 0xc ;  /* 0x0000002d160e7291 */ /* 0x000fe2000f8e603f */
[----:B------:R-:W-:Y:S01]  /*7bb0*/  WARPGROUP.ARRIVE ;  /* 0x00000000000079c5 */ /* 0x000fe20000000000 */
[----:B------:R-:W-:Y:S01]  /*7bc0*/  UMOV UR7, 0x40000040 ;  /* 0x4000004000077882 */ /* 0x000fe20000000000 */
[C---:B------:R-:W-:Y:S01]  /*7bd0*/  ISETP.GT.AND P3, PT, R9.reuse, R10, PT ;  /* 0x0000000a0900720c */ /* 0x040fe20003f64270 */
[----:B---3--:R-:W-:Y:S01]  /*7be0*/  @!P1 VIADD R12, R12, 0x28c60 ;  /* 0x00028c600c0c9836 */ /* 0x008fe20000000000 */
[----:B------:R-:W-:Y:S01]  /*7bf0*/  UMOV UR39, UR22 ;  /* 0x0000001600277c82 */ /* 0x000fe20008000000 */
[----:B------:R-:W-:Y:S01]  /*7c00*/  VIADD R9, R9, 0xffffffff ;  /* 0xffffffff09097836 */ /* 0x000fe20000000000 */
[----:B------:R-:W-:Y:S01]  /*7c10*/  UMOV UR6, UR14 ;  /* 0x0000000e00067c82 */ /* 0x000fe20008000000 */
[----:B------:R-:W-:Y:S01]  /*7c20*/  MOV R8, R168 ;  /* 0x000000a800087202 */ /* 0x000fe20000000f00 */
[----:B------:R-:W-:Y:S01]  /*7c30*/  HGMMA.64x256x16.F32.BF16 R24, R152, gdesc[UR4].tnspB, R24, gsb0 ;  /* 0x43e0000498187df0 */ /* 0x000fe20008001818 */
[----:B------:R-:W-:Y:S01]  /*7c40*/  UIADD3 UR6, UR14, 0x80, URZ ;  /* 0x000000800e067890 */ /* 0x000fe2000fffe03f */
[----:B------:R-:W-:Y:S01]  /*7c50*/  @!P1 PRMT R12, RZ, 0x654, R12 ;  /* 0x00000654ff0c9816 */ /* 0x000fe2000000000c */
[----:B------:R-:W-:Y:S01]  /*7c60*/  UMOV UR7, 0x40000040 ;  /* 0x4000004000077882 */ /* 0x000fe20000000000 */
[----:B------:R-:W-:Y:S01]  /*7c70*/  IMAD.MOV.U32 R7, RZ, RZ, R13 ;  /* 0x000000ffff077224 */ /* 0x000fe200078e000d */
[----:B------:R-:W-:-:S02]  /*7c80*/  WARPGROUP.DEPBAR.LE gsb0, 0x0 ;  /* 0x00008000000079c5 */ /* 0x000fc40000010000 */
[----:B------:R-:W-:-:S15]  /*7c90*/  WARPGROUP.ARRIVE ;  /* 0x00000000000079c5 */ /* 0x000fde0000000000 */
[----:B------:R-:W-:-:S06]  /*7ca0*/  NOP ;  /* 0x0000000000007918 */ /* 0x000fcc0000000000 */
        /* <DEDUP_REMOVED lines=24> */
[----:B------:R-:W-:Y:S01]  /*7e30*/  IMAD.MOV.U32 R8, RZ, RZ, R168 ;  /* 0x000000ffff087224 */ /* 0x000fe200078e00a8 */
[----:B------:R-:W-:Y:S01]  /*7e40*/  UMOV UR39, UR22 ;  /* 0x0000001600277c82 */ /* 0x000fe20008000000 */
[----:B------:R-:W-:-:S07]  /*7e50*/  IMAD.MOV.U32 R7, RZ, RZ, R13 ;  /* 0x000000ffff077224 */ /* 0x000fce00078e000d */
.L_x_1323:
[----:B------:R-:W-:Y:S01]  /*7e60*/  ULDC UR14, c[0x0][0x9e4] ;  /* 0x00027900000e7ab9 */ /* 0x000fe20000000800 */
[----:B------:R-:W-:Y:S02]  /*7e70*/  UIADD3 UR11, UR54, -UR11, URZ ;  /* 0x8000000b360b7290 */ /* 0x000fe4000fffe03f */
[----:B------:R-:W-:-:S06]  /*7e80*/  UISETP.GE.AND UP0, UPT, UR14, 0x1, UPT ;  /* 0x000000010e00788c */ /* 0x000fcc000bf06270 */
[----:B------:R-:W-:-:S13]  /*7e90*/  PLOP3.LUT P6, PT, PT, PT, UP0, 0x80, 0x0 ;  /* 0x000000000000781c */ /* 0x000fda0003fcf008 */
[----:B------:R-:W-:Y:S05]  /*7ea0*/  @!P6 BRA `(.L_x_1341) ;  /* 0x000000000044e947 */ /* 0x000fea0003800000 */
        /* <DEDUP_REMOVED lines=10> */
.L_x_1342:
[----:B------:R-:W-:-:S11]  /*7f50*/  UISETP.NE.AND UP0, UPT, UR14, 0x1, UPT ;  /* 0x000000010e00788c */ /* 0x000fd6000bf05270 */
[----:B------:R-:W-:Y:S02]  /*7f60*/  @UP0 ULDC.64 UR18, c[0x0][0x9e8] ;  /* 0x00027a0000120ab9 */ /* 0x000fe40000000a00 */
[----:B------:R-:W-:-:S04]  /*7f70*/  UIMAD.WIDE.U32 UR6, UR54, UR18, URZ ;  /* 0x00000012360672a5 */ /* 0x000fc8000f8e003f */
[----:B------:R-:W-:-:S12]  /*7f80*/  @UP0 USHF.R.U32.HI UR54, URZ, UR19, UR7 ;  /* 0x000000133f360299 */ /* 0x000fd80008011607 */
.L_x_1343:
[----:B------:R-:W-:-:S04]  /*7f90*/  UIMAD UR54, UR54, UR14, URZ ;  /* 0x0000000e363672a4 */ /* 0x000fc8000f8e023f */
[----:B------:R-:W-:-:S04]  /*7fa0*/  UISETP.LT.AND UP0, UPT, UR11, UR54, UPT ;  /* 0x000000360b00728c */ /* 0x000fc8000bf01270 */
[----:B------:R-:W-:-:S12]  /*7fb0*/  USEL UR11, UR11, UR54, !UP0 ;  /* 0x000000360b0b7287 */ /* 0x000fd8000c000000 */
.L_x_1341:
[----:B------:R-:W-:-:S04]  /*7fc0*/  UIADD3 UR11, UR11, 0x3f, URZ ;  /* 0x0000003f0b0b7890 */ /* 0x000fc8000fffe03f */
[----:B------:R-:W-:-:S04]  /*7fd0*/  USHF.R.S32.HI UR6, URZ, 0x1f, UR11 ;  /* 0x0000001f3f067899 */ /* 0x000fc8000801140b */
[----:B------:R-:W-:-:S04]  /*7fe0*/  ULEA.HI UR6, UR6, UR11, URZ, 0x6 ;  /* 0x0000000b06067291 */ /* 0x000fc8000f8f303f */
[----:B------:R-:W-:-:S04]  /*7ff0*/  USHF.R.S32.HI UR6, URZ, 0x6, UR6 ;  /* 0x000000063f067899 */ /* 0x000fc80008011406 */
[----:B------:R-:W-:-:S04]  /*8000*/  UISETP.LT.AND UP0, UPT, UR41, UR6, UPT ;  /* 0x000000062900728c */ /* 0x000fc8000bf01270 */
[----:B------:R-:W-:-:S06]  /*8010*/  USEL UR20, UR41, UR6, !UP0 ;  /* 0x0000000629147287 */ /* 0x000fcc000c000000 */
[----:B------:R-:W-:-:S13]  /*8020*/  ISETP.GE.AND P2, PT, R9, UR20, PT ;  /* 0x0000001409007c0c */ /* 0x000fda000bf46270 */
[----:B------:R-:W-:Y:S05]  /*8030*/  @!P2 BRA `(.L_x_1344) ;  /* 0x000000180034a947 */ /* 0x000fea0003800000 */
[----:B-1----:R-:W-:Y:S01]  /*8040*/  MOV R11, R8 ;  /* 0x00000008000b7202 */ /* 0x002fe20000000f00 */
[----:B---3--:R-:W-:Y:S01]  /*8050*/  IMAD.MOV.U32 R12, RZ, RZ, R7 ;  /* 0x000000ffff0c7224 */ /* 0x008fe200078e0007 */
[----:B------:R-:W-:Y:S01]  /*8060*/  UMOV UR22, UR39 ;  /* 0x0000002700167c82 */ /* 0x000fe20008000000 */
[----:B------:R-:W-:Y:S01]  /*8070*/  IMAD.MOV.U32 R10, RZ, RZ, R9 ;  /* 0x000000ffff0a7224 */ /* 0x000fe200078e0009 */
[----:B------:R-:W-:-:S06]  /*8080*/  ULDC UR21, c[0x0][0x988] ;  /* 0x0002620000157ab9 */ /* 0x000fcc0000000800 */
.L_x_1353:
[----:B------:R-:W-:Y:S01]  /*8090*/  UIADD3 UR39, UR22, 0x1, URZ ;  /* 0x0000000116277890 */ /* 0x000fe2000fffe03f */
[C---:B------:R-:W-:Y:S01]  /*80a0*/  ISETP.GT.AND P2, PT, R10.reuse, UR20, PT ;  /* 0x000000140a007c0c */ /* 0x040fe2000bf44270 */
[----:B------:R-:W-:Y:S02]  /*80b0*/  VIADD R10, R10, 0xffffffff ;  /* 0xffffffff0a0a7836 */ /* 0x000fe40000000000 */
[----:B------:R-:W-:-:S04]  /*80c0*/  UISETP.NE.AND UP0, UPT, UR39, 0x2, UPT ;  /* 0x000000022700788c */ /* 0x000fc8000bf05270 */
[----:B------:R-:W-:Y:S02]  /*80d0*/  USEL UR6, URZ, 0x1, UP0 ;  /* 0x000000013f067887 */ /* 0x000fe40008000000 */
[----:B------:R-:W-:Y:S02]  /*80e0*/  USEL UR39, UR39, URZ, UP0 ;  /* 0x0000003f27277287 */ /* 0x000fe40008000000 */
[----:B------:R-:W-:Y:S01]  /*80f0*/  ULOP3.LUT UR38, UR38, UR6, URZ, 0x3c, !UPT ;  /* 0x0000000626267292 */ /* 0x000fe2000f8e3c3f */
[----:B-1234-:R-:W-:Y:S11]  /*8100*/  @!P0 BRA `(.L_x_1345) ;  /* 0x0000000000048947 */ /* 0x01eff60003800000 */
[----:B------:R-:W-:Y:S01]  /*8110*/  BPT.TRAP 0x1 ;  /* 0x000000040000795c */ /* 0x000fe20000300000 */
.L_x_1345:
[----:B------:R-:W-:Y:S01]  /*8120*/  ULEA UR23, UR39, UR48, 0x3 ;  /* 0x0000003027177291 */ /* 0x000fe2000f8e183f */
[----:B------:R-:W-:-:S04]  /*8130*/  MOV R9, UR38 ;  /* 0x0000002600097c02 */ /* 0x000fc80008000f00 */
[----:B------:R-:W-:-:S04]  /*8140*/  SHF.L.U32 R9, R9, 0x1f, RZ ;  /* 0x0000001f09097819 */ /* 0x000fc800000006ff */
[----:B------:R1:W3:Y:S01]  /*8150*/  SYNCS.PHASECHK.TRANS64.TRYWAIT P3, [UR23+0x28c30], R9 ;  /* 0x028c3009ff0075a7 */ /* 0x0002e20008060157 */
[----:B------:R-:W-:Y:S05]  /*8160*/  @!P0 BRA `(.L_x_1346) ;  /* 0x0000000000048947 */ /* 0x000fea0003800000 */
[----:B------:R-:W-:Y:S01]  /*8170*/  BPT.TRAP 0x1 ;  /* 0x000000040000795c */ /* 0x000fe20000300000 */
.L_x_1346:
[----:B---3--:R-:W-:Y:S05]  /*8180*/  @P3 BRA `(.L_x_1347) ;  /* 0x0000000000083947 */ /* 0x008fea0003800000 */
[----:B------:R-:W3:Y:S02]  /*8190*/  SYNCS.PHASECHK.TRANS64.TRYWAIT P3, [UR23+0x28c30], R9 ;  /* 0x028c3009ff0075a7 */ /* 0x000ee40008060157 */
[----:B---3--:R-:W-:Y:S05]  /*81a0*/  @!P3 BRA `(.L_x_1348) ;  /* 0x0000009400b0b947 */ /* 0x008fea0003800000 */
.L_x_1347:
[----:B------:R-:W-:Y:S01]  /*81b0*/  R2UR UR18, R3 ;  /* 0x00000000031272ca */ /* 0x000fe200000e0000 */
[----:B--2---:R-:W-:Y:S01]  /*81c0*/  WARPGROUP.ARRIVE ;  /* 0x00000000000079c5 */ /* 0x004fe20000000000 */
[----:B------:R-:W-:Y:S01]  /*81d0*/  UMOV UR19, 0x40000040 ;  /* 0x4000004000137882 */ /* 0x000fe20000000000 */
[----:B------:R-:W-:Y:S01]  /*81e0*/  UMOV UR7, 0x40000040 ;  /* 0x4000004000077882 */ /* 0x000fe20000000000 */
[----:B------:R-:W-:Y:S01]  /*81f0*/  UMOV UR11, 0x40000040 ;  /* 0x40000040000b7882 */ /* 0x000fe20000000000 */
[----:B------:R-:W-:-:S08]  /*8200*/  UMOV UR15, 0x40000040 ;  /* 0x40000040000f7882 */ /* 0x000fd00000000000 */
[----:B------:R-:W-:-:S04]  /*8210*/  ULEA UR18, UR39, UR18, 0x9 ;  /* 0x0000001227127291 */ /* 0x000fc8000f8e483f */
[----:B------:R-:W-:Y:S02]  /*8220*/  UIADD3 UR6, UR18, 0x2, URZ ;  /* 0x0000000212067890 */ /* 0x000fe4000fffe03f */
[----:B------:R-:W-:Y:S02]  /*8230*/  UIADD3 UR10, UR18, 0x4, URZ ;  /* 0x00000004120a7890 */ /* 0x000fe4000fffe03f */
[----:B------:R-:W-:Y:S02]  /*8240*/  UIADD3 UR14, UR18, 0x6, URZ ;  /* 0x00000006120e7890 */ /* 0x000fe4000fffe03f */
[----:B------:R-:W-:Y:S03]  /*8250*/  HGMMA.64x64x16.F32.BF16 R152, gdesc[UR16], RZ, !UPT, gsb0 ;  /* 0x00e00000109879f0 */ /* 0x000fe6000c0018ff */
[----:B------:R-:W-:Y:S02]  /*8260*/  WARPGROUP.DEPBAR.LE gsb0, 0x0 ;  /* 0x00008000000079c5 */ /* 0x000fe40000010000 */
[----:B------:R-:W-:-:S06]  /*8270*/  WARPGROUP.ARRIVE ;  /* 0x00000000000079c5 */ /* 0x000fcc0000000000 */
[----:B------:R-:W-:Y:S03]  /*8280*/  HGMMA.64x64x16.F32.BF16 R152, gdesc[UR4], R152, gsb0 ;  /* 0x00e00000049879f0 */ /* 0x000fe60008001898 */
[----:B------:R-:W-:Y:S02]  /*8290*/  WARPGROUP.DEPBAR.LE gsb0, 0x0 ;  /* 0x00008000000079c5 */ /* 0x000fe40000010000 */
[----:B------:R-:W-:-:S06]  /*82a0*/  WARPGROUP.ARRIVE ;  /* 0x00000000000079c5 */ /* 0x000fcc0000000000 */
[----:B------:R-:W-:Y:S01]  /*82b0*/  HGMMA.64x64x16.F32.BF16 R152, gdesc[UR8], R152, gsb0 ;  /* 0x00e00000089879f0 */ /* 0x000fe20008001898 */
[----:B------:R-:W-:Y:S02]  /*82c0*/  UMOV UR10, UR21 ;  /* 0x00000015000a7c82 */ /* 0x000fe40008000000 */
        /* <DEDUP_REMOVED lines=21> */
[----:B------:R-:W2:Y:S02]  /*8420*/  SHFL.BFLY PT, R7, R14, 0x2, 0x1f ;  /* 0x0c401f000e077f89 */ /* 0x000ea400000e0000 */
[----:B--2---:R-:W-:Y:S02]  /*8430*/  FMNMX.FTZ R15, R14, R7, !PT ;  /* 0x000000070e0f7209 */ /* 0x004fe40007810000 */
[----:B------:R-:W-:-:S03]  /*8440*/  FMNMX.FTZ R7, R155, R8, !PT ;  /* 0x000000089b077209 */ /* 0x000fc60007810000 */
[----:B------:R-:W2:Y:S01]  /*8450*/  SHFL.BFLY PT, R20, R15, 0x1, 0x1f ;  /* 0x0c201f000f147f89 */ /* 0x000ea200000e0000 */
[----:B------:R-:W-:-:S04]  /*8460*/  FMNMX.FTZ R8, R158, R7, !PT ;  /* 0x000000079e087209 */ /* 0x000fc80007810000 */
[----:B------:R-:W-:-:S04]  /*8470*/  FMNMX.FTZ R7, R159, R8, !PT ;  /* 0x000000089f077209 */ /* 0x000fc80007810000 */
[----:B------:R-:W-:-:S04]  /*8480*/  FMNMX.FTZ R8, R162, R7, !PT ;  /* 0x00000007a2087209 */ /* 0x000fc80007810000 */
[----:B------:R-:W-:-:S04]  /*8490*/  FMNMX.FTZ R13, R163, R8, !PT ;  /* 0x00000008a30d7209 */ /* 0x000fc80007810000 */
[----:B------:R-:W-:-:S04]  /*84a0*/  FMNMX.FTZ R8, R166, R13, !PT ;  /* 0x0000000da6087209 */ /* 0x000fc80007810000 */
[----:B------:R-:W-:Y:S02]  /*84b0*/  FMNMX.FTZ R13, R167, R8, !PT ;  /* 0x00000008a70d7209 */ /* 0x000fe40007810000 */
[----:B--2---:R-:W-:Y:S02]  /*84c0*/  FMNMX.FTZ R7, R15, R20, !PT ;  /* 0x000000140f077209 */ /* 0x004fe40007810000 */
[----:B------:R-:W-:-:S03]  /*84d0*/  FMNMX.FTZ R8, R170, R13, !PT ;  /* 0x0000000daa087209 */ /* 0x000fc60007810000 */
[----:B------:R-:W-:Y:S01]  /*84e0*/  FMUL.FTZ R193, R7, UR10 ;  /* 0x0000000a07c17c20 */ /* 0x000fe20008410000 */
[----:B------:R-:W-:Y:S01]  /*84f0*/  FMNMX.FTZ R15, R171, R8, !PT ;  /* 0x00000008ab0f7209 */ /* 0x000fe20007810000 */
[----:B------:R-:W-:Y:S02]  /*8500*/  FADD.FTZ R12, -R7, R12 ;  /* 0x0000000c070c7221 */ /* 0x000fe40000010100 */
        /* <DEDUP_REMOVED lines=10> */
[----:B------:R-:W2:Y:S01]  /*85b0*/  MUFU.EX2 R12, R12 ;  /* 0x0000000c000c7308 */ /* 0x000ea20000000800 */
[--C-:B------:R-:W-:Y:S01]  /*85c0*/  FFMA.FTZ R153, R165, UR10, -R193.reuse ;  /* 0x0000000aa5997c23 */ /* 0x100fe200080108c1 */
[--C-:B------:R-:W-:Y:S01]  /*85d0*/  FFMA.FTZ R165, R176, UR10, -R193.reuse ;  /* 0x0000000ab0a57c23 */ /* 0x100fe200080108c1 */
[----:B------:R-:W-:Y:S01]  /*85e0*/  FMNMX.FTZ R15, R179, R8, !PT ;  /* 0x00000008b30f7209 */ /* 0x000fe20007810000 */
[--C-:B------:R-:W-:Y:S01]  /*85f0*/  FFMA.FTZ R20, R164, UR10, -R193.reuse ;  /* 0x0000000aa4147c23 */ /* 0x100fe200080108c1 */
[--C-:B------:R-:W-:Y:S01]  /*8600*/  FFMA.FTZ R164, R173, UR10, -R193.reuse ;  /* 0x0000000aada47c23 */ /* 0x100fe200080108c1 */
[--C-:B------:R-:W-:Y:S01]  /*8610*/  FFMA.FTZ R180, R180, UR10, -R193.reuse ;  /* 0x0000000ab4b47c23 */ /* 0x100fe200080108c1 */
[----:B------:R-:W-:Y:S01]  /*8620*/  FMNMX.FTZ R8, R182, R15, !PT ;  /* 0x0000000fb6087209 */ /* 0x000fe20007810000 */
[--C-:B------:R-:W-:Y:S01]  /*8630*/  FFMA.FTZ R15, R157, UR10, -R193.reuse ;  /* 0x0000000a9d0f7c23 */ /* 0x100fe200080108c1 */
[----:B------:R-:W3:Y:S01]  /*8640*/  MUFU.EX2 R13, R13 ;  /* 0x0000000d000d7308 */ /* 0x000ee20000000800 */
[--C-:B------:R-:W-:Y:S01]  /*8650*/  FFMA.FTZ R21, R161, UR10, -R193.reuse ;  /* 0x0000000aa1157c23 */ /* 0x100fe200080108c1 */
[----:B------:R-:W-:Y:S01]  /*8660*/  FMNMX.FTZ R8, R183, R8, !PT ;  /* 0x00000008b7087209 */ /* 0x000fe20007810000 */
[--C-:B------:R-:W-:Y:S01]  /*8670*/  FFMA.FTZ R161, R172, UR10, -R193.reuse ;  /* 0x0000000aaca17c23 */ /* 0x100fe200080108c1 */
[----:B------:R-:W-:Y:S01]  /*8680*/  FFMA.FTZ R172, R181, UR10, -R193 ;  /* 0x0000000ab5ac7c23 */ /* 0x000fe200080108c1 */
[----:B------:R-:W-:-:S02]  /*8690*/  IMAD.MOV R181, RZ, RZ, -R17 ;  /* 0x000000ffffb57224 */ /* 0x000fc400078e0a11 */
[----:B------:R-:W4:Y:S01]  /*86a0*/  SHFL.BFLY PT, R157, R8, 0x2, 0x1f ;  /* 0x0c401f00089d7f89 */ /* 0x000f2200000e0000 */
[----:B------:R-:W5:Y:S01]  /*86b0*/  MUFU.EX2 R152, R152 ;  /* 0x0000009800987308 */ /* 0x000f620000000800 */
[-C--:B--2---:R-:W-:Y:S01]  /*86c0*/  FMUL.FTZ R24, R24, R12.reuse ;  /* 0x0000000c18187220 */ /* 0x084fe20000410000 */
[----:B------:R-:W-:Y:S01]  /*86d0*/  ISETP.NE.AND P3, PT, R2, R181, PT ;  /* 0x000000b50200720c */ /* 0x000fe20003f65270 */
[----:B------:R-:W-:Y:S02]  /*86e0*/  IMAD.U32 R181, RZ, RZ, UR22 ;  /* 0x00000016ffb57e24 */ /* 0x000fe4000f8e00ff */
[-C--:B------:R-:W-:Y:S01]  /*86f0*/  FMUL.FTZ R25, R25, R12.reuse ;  /* 0x0000000c19197220 */ /* 0x080fe20000410000 */
[-C--:B------:R-:W-:Y:S01]  /*8700*/  FMUL.FTZ R28, R28, R12.reuse ;  /* 0x0000000c1c1c7220 */ /* 0x080fe20000410000 */
[-C--:B------:R-:W-:Y:S01]  /*8710*/  FMUL.FTZ R29, R29, R12.reuse ;  /* 0x0000000c1d1d7220 */ /* 0x080fe20000410000 */
[-C--:B------:R-:W-:Y:S01]  /*8720*/  FMUL.FTZ R32, R32, R12.reuse ;  /* 0x0000000c20207220 */ /* 0x080fe20000410000 */
[----:B------:R-:W2:Y:S01]  /*8730*/  MUFU.EX2 R14, R14 ;  /* 0x0000000e000e7308 */ /* 0x000ea20000000800 */
[----:B---3--:R-:W-:Y:S01]  /*8740*/  FFMA.FTZ R5, R12, R5, R13 ;  /* 0x000000050c057223 */ /* 0x008fe2000001000d */
[-C--:B------:R-:W-:Y:S01]  /*8750*/  FMUL.FTZ R33, R33, R12.reuse ;  /* 0x0000000c21217220 */ /* 0x080fe20000410000 */
[-C--:B------:R-:W-:Y:S01]  /*8760*/  FMUL.FTZ R36, R36, R12.reuse ;  /* 0x0000000c24247220 */ /* 0x080fe20000410000 */
[-C--:B------:R-:W-:Y:S01]  /*8770*/  FMUL.FTZ R37, R37, R12.reuse ;  /* 0x0000000c25257220 */ /* 0x080fe20000410000 */
[-C--:B------:R-:W-:Y:S01]  /*8780*/  FMUL.FTZ R40, R40, R12.reuse ;  /* 0x0000000c28287220 */ /* 0x080fe20000410000 */
[-C--:B------:R-:W-:Y:S01]  /*8790*/  FMUL.FTZ R41, R41, R12.reuse ;  /* 0x0000000c29297220 */ /* 0x080fe20000410000 */
[-C--:B------:R-:W-:Y:S01]  /*87a0*/  FMUL.FTZ R44, R44, R12.reuse ;  /* 0x0000000c2c2c7220 */ /* 0x080fe20000410000 */
[----:B------:R-:W-:Y:S01]  /*87b0*/  MUFU.EX2 R15, R15 ;  /* 0x0000000f000f7308 */ /* 0x000fe20000000800 */
[----:B-----5:R-:W-:Y:S01]  /*87c0*/  FADD.FTZ R5, R152, R5 ;  /* 0x0000000598057221 */ /* 0x020fe20000010000 */
[-C--:B------:R-:W-:Y:S01]  /*87d0*/  FMUL.FTZ R45, R45, R12.reuse ;  /* 0x0000000c2d2d7220 */ /* 0x080fe20000410000 */
[-C--:B------:R-:W-:Y:S01]  /*87e0*/  FMUL.FTZ R48, R48, R12.reuse ;  /* 0x0000000c30307220 */ /* 0x080fe20000410000 */
[-C--:B------:R-:W-:Y:S01]  /*87f0*/  FMUL.FTZ R49, R49, R12.reuse ;  /* 0x0000000c31317220 */ /* 0x080fe20000410000 */
[-C--:B------:R-:W-:Y:S01]  /*8800*/  FMUL.FTZ R52, R52, R12.reuse ;  /* 0x0000000c34347220 */ /* 0x080fe20000410000 */
[-C--:B------:R-:W-:Y:S01]  /*8810*/  FMUL.FTZ R53, R53, R12.reuse ;  /* 0x0000000c35357220 */ /* 0x080fe20000410000 */
[----:B----4-:R-:W-:Y:S01]  /*8820*/  FMNMX.FTZ R192, R8, R157, !PT ;  /* 0x0000009d08c07209 */ /* 0x010fe20007810000 */
[----:B------:R-:W-:Y:S01]  /*8830*/  FFMA.FTZ R157, R169, UR10, -R193 ;  /* 0x0000000aa99d7c23 */ /* 0x000fe200080108c1 */
[----:B------:R-:W-:Y:S01]  /*8840*/  MUFU.EX2 R156, R156 ;  /* 0x0000009c009c7308 */ /* 0x000fe20000000800 */
[-C--:B------:R-:W-:Y:S01]  /*8850*/  FMUL.FTZ R56, R56, R12.reuse ;  /* 0x0000000c38387220 */ /* 0x080fe20000410000 */
[-C--:B------:R-:W-:Y:S01]  /*8860*/  FMUL.FTZ R57, R57, R12.reuse ;  /* 0x0000000c39397220 */ /* 0x080fe20000410000 */
[----:B------:R-:W3:Y:S01]  /*8870*/  SHFL.BFLY PT, R169, R192, 0x1, 0x1f ;  /* 0x0c201f00c0a97f89 */ /* 0x000ee200000e0000 */
        /* <DEDUP_REMOVED lines=23> */
[----:B---3--:R-:W-:Y:S01]  /*89f0*/  FMNMX.FTZ R8, R192, R169, !PT ;  /* 0x000000a9c0087209 */ /* 0x008fe20007810000 */
        /* <DEDUP_REMOVED lines=13> */
[----:B------:R-:W-:Y:S01]  /*8ad0*/  FFMA.FTZ R173, R158, UR10, -R177 ;  /* 0x0000000a9ead7c23 */ /* 0x000fe200080108b1 */
[----:B------:R-:W-:Y:S01]  /*8ae0*/  MUFU.EX2 R11, R11 ;  /* 0x0000000b000b7308 */ /* 0x000fe20000000800 */
[----:B------:R-:W-:-:S02]  /*8af0*/  IMAD.U32 R170, RZ, RZ, UR23 ;  /* 0x00000017ffaa7e24 */ /* 0x000fc4000f8e00ff */
[--C-:B---3--:R-:W-:Y:S01]  /*8b00*/  FFMA.FTZ R180, R159, UR10, -R177.reuse ;  /* 0x0000000a9fb47c23 */ /* 0x108fe200080108b1 */
[--C-:B------:R-:W-:Y:S01]  /*8b10*/  FFMA.FTZ R159, R162, UR10, -R177.reuse ;  /* 0x0000000aa29f7c23 */ /* 0x100fe200080108b1 */
[--C-:B------:R-:W-:Y:S01]  /*8b20*/  FFMA.FTZ R192, R163, UR10, -R177.reuse ;  /* 0x0000000aa3c07c23 */ /* 0x100fe200080108b1 */
[--C-:B------:R-:W-:Y:S01]  /*8b30*/  FFMA.FTZ R163, R166, UR10, -R177.reuse ;  /* 0x0000000aa6a37c23 */ /* 0x100fe200080108b1 */
[----:B------:R-:W-:Y:S01]  /*8b40*/  @!P1 IADD3 R154, R170, 0x28c40, RZ ;  /* 0x00028c40aa9a9810 */ /* 0x000fe20007ffe0ff */
[--C-:B------:R-:W-:Y:S01]  /*8b50*/  FFMA.FTZ R196, R171, UR10, -R177.reuse ;  /* 0x0000000aabc47c23 */ /* 0x100fe200080108b1 */
[----:B------:R-:W3:Y:S01]  /*8b60*/  MUFU.EX2 R176, R176 ;  /* 0x000000b000b07308 */ /* 0x000ee20000000800 */
[--C-:B------:R-:W-:Y:S01]  /*8b70*/  FFMA.FTZ R179, R179, UR10, -R177.reuse ;  /* 0x0000000ab3b37c23 */ /* 0x100fe200080108b1 */
[----:B------:R-:W-:Y:S01]  /*8b80*/  @!P1 PRMT R154, RZ, 0x654, R154 ;  /* 0x00000654ff9a9816 */ /* 0x000fe2000000009a */
[--C-:B------:R-:W-:Y:S01]  /*8b90*/  FFMA.FTZ R171, R174, UR10, -R177.reuse ;  /* 0x0000000aaeab7c23 */ /* 0x100fe200080108b1 */
[--C-:B------:R-:W-:Y:S01]  /*8ba0*/  FFMA.FTZ R174, R175, UR10, -R177.reuse ;  /* 0x0000000aafae7c23 */ /* 0x100fe200080108b1 */
[--C-:B------:R-:W-:Y:S01]  /*8bb0*/  FFMA.FTZ R175, R178, UR10, -R177.reuse ;  /* 0x0000000ab2af7c23 */ /* 0x100fe200080108b1 */
[----:B------:R2:W-:Y:S01]  /*8bc0*/  @!P1 SYNCS.ARRIVE.TRANS64.RED.A1T0 RZ, [R154+URZ], RZ ;  /* 0x000000ff9aff99a7 */ /* 0x0005e2000810043f */
[----:B------:R-:W-:Y:S01]  /*8bd0*/  @!P3 IMAD R158, R181, 0x40, R16 ;  /* 0x00000040b59eb824 */ /* 0x000fe200078e0210 */
[----:B------:R-:W4:Y:S01]  /*8be0*/  MUFU.EX2 R155, R155 ;  /* 0x0000009b009b7308 */ /* 0x000f220000000800 */
[--C-:B------:R-:W-:Y:S01]  /*8bf0*/  FFMA.FTZ R182, R182, UR10, -R177.reuse ;  /* 0x0000000ab6b67c23 */ /* 0x100fe200080108b1 */
[----:B------:R-:W-:Y:S01]  /*8c00*/  FFMA.FTZ R177, R183, UR10, -R177 ;  /* 0x0000000ab7b17c23 */ /* 0x000fe200080108b1 */
[-C--:B------:R-:W-:Y:S01]  /*8c10*/  FMUL.FTZ R109, R109, R12.reuse ;  /* 0x0000000c6d6d7220 */ /* 0x080fe20000410000 */
[----:B------:R-:W-:Y:S01]  /*8c20*/  @!P3 LEA R158, R158, UR48, 0x2 ;  /* 0x000000309e9ebc11 */ /* 0x000fe2000f8e10ff */
[-C--:B------:R-:W-:Y:S01]  /*8c30*/  FMUL.FTZ R112, R112, R12.reuse ;  /* 0x0000000c70707220 */ /* 0x080fe20000410000 */
[----:B--2---:R-:W-:Y:S01]  /*8c40*/  FADD.FTZ R154, R14, R5 ;  /* 0x000000050e9a7221 */ /* 0x004fe20000010000 */
[----:B------:R-:W-:Y:S01]  /*8c50*/  FMUL.FTZ R113, R113, R12 ;  /* 0x0000000c71717220 */ /* 0x000fe20000410000 */
[----:B------:R-:W2:Y:S01]  /*8c60*/  MUFU.EX2 R173, R173 ;  /* 0x000000ad00ad7308 */ /* 0x000ea20000000800 */
[----:B---3--:R-:W-:Y:S01]  /*8c70*/  FFMA.FTZ R4, R11, R4, R176 ;  /* 0x000000040b047223 */ /* 0x008fe200000100b0 */
[----:B------:R-:W-:Y:S01]  /*8c80*/  FADD.FTZ R5, R15, R154 ;  /* 0x0000009a0f057221 */ /* 0x000fe20000010000 */
[----:B------:R-:W-:Y:S01]  /*8c90*/  @!P3 STS [R158+0x28800], R12 ;  /* 0x0288000c9e00b388 */ /* 0x000fe20000000800 */
[-C--:B------:R-:W-:Y:S01]  /*8ca0*/  FMUL.FTZ R116, R116, R12.reuse ;  /* 0x0000000c74747220 */ /* 0x080fe20000410000 */
[-C--:B------:R-:W-:Y:S01]  /*8cb0*/  FMUL.FTZ R117, R117, R12.reuse ;  /* 0x0000000c75757220 */ /* 0x080fe20000410000 */
[----:B------:R-:W-:Y:S01]  /*8cc0*/  FADD.FTZ R154, R156, R5 ;  /* 0x000000059c9a7221 */ /* 0x000fe20000010000 */
[----:B------:R3:W-:Y:S01]  /*8cd0*/  @!P3 STS [R158+0x28820], R11 ;  /* 0x0288200b9e00b388 */ /* 0x0007e20000000800 */
        /* <DEDUP_REMOVED lines=21> */
[----:B------:R-:W-:Y:S01]  /*8e30*/  FMUL.FTZ R149, R149, R12 ;  /* 0x0000000c95957220 */ /* 0x000fe20000410000 */
[----:B------:R-:W-:Y:S01]  /*8e40*/  F2FP.BF16.F32.PACK_AB R152, R152, R13 ;  /* 0x0000000d9898723e */ /* 0x000fe200000010ff */
[-C--:B------:R-:W-:Y:S01]  /*8e50*/  FMUL.FTZ R26, R26, R11.reuse ;  /* 0x0000000b1a1a7220 */ /* 0x080fe20000410000 */
[----:B------:R-:W5:Y:S01]  /*8e60*/  MUFU.EX2 R163, R163 ;  /* 0x000000a300a37308 */ /* 0x000f620000000800 */
[----:B----4-:R-:W-:Y:S01]  /*8e70*/  FADD.FTZ R5, R159, R4 ;  /* 0x000000049f057221 */ /* 0x010fe20000010000 */
[----:B---3--:R-:W-:Y:S01]  /*8e80*/  F2FP.BF16.F32.PACK_AB R158, R153, R20 ;  /* 0x00000014999e723e */ /* 0x008fe200000010ff */
[-C--:B------:R-:W-:Y:S01]  /*8e90*/  FMUL.FTZ R27, R27, R11.reuse ;  /* 0x0000000b1b1b7220 */ /* 0x080fe20000410000 */
[----:B------:R-:W-:Y:S01]  /*8ea0*/  F2FP.BF16.F32.PACK_AB R156, R21, R156 ;  /* 0x0000009c159c723e */ /* 0x000fe200000010ff */
[-C--:B------:R-:W-:Y:S01]  /*8eb0*/  FMUL.FTZ R30, R30, R11.reuse ;  /* 0x0000000b1e1e7220 */ /* 0x080fe20000410000 */
[-C--:B------:R-:W-:Y:S01]  /*8ec0*/  FMUL.FTZ R31, R31, R11.reuse ;  /* 0x0000000b1f1f7220 */ /* 0x080fe20000410000 */
[-C--:B------:R-:W-:Y:S01]  /*8ed0*/  FMUL.FTZ R34, R34, R11.reuse ;  /* 0x0000000b22227220 */ /* 0x080fe20000410000 */
[----:B------:R-:W-:Y:S01]  /*8ee0*/  MUFU.EX2 R160, R160 ;  /* 0x000000a000a07308 */ /* 0x000fe20000000800 */
        /* <DEDUP_REMOVED lines=41> */
[----:B------:R-:W-:Y:S01]  /*9180*/  F2FP.BF16.F32.PACK_AB R153, R155, R176 ;  /* 0x000000b09b99723e */ /* 0x000fe200000010ff */
[----:B------:R-:W-:Y:S01]  /*9190*/  FMUL.FTZ R95, R95, R11 ;  /* 0x0000000b5f5f7220 */ /* 0x000fe20000410000 */
[----:B------:R-:W-:Y:S01]  /*91a0*/  F2FP.BF16.F32.PACK_AB R155, R180, R173 ;  /* 0x000000adb49b723e */ /* 0x000fe200000010ff */
[----:B------:R-:W-:Y:S01]  /*91b0*/  FADD.FTZ R154, R160, R179 ;  /* 0x000000b3a09a7221 */ /* 0x000fe20000010000 */
[C---:B---3--:R-:W-:Y:S01]  /*91c0*/  F2FP.BF16.F32.PACK_AB R160, R157.reuse, R160 ;  /* 0x000000a09da0723e */ /* 0x048fe200000010ff */
[----:B------:R-:W-:Y:S01]  /*91d0*/  FMUL.FTZ R98, R98, R11 ;  /* 0x0000000b62627220 */ /* 0x000fe20000410000 */
[----:B------:R-:W3:Y:S01]  /*91e0*/  MUFU.EX2 R196, R196 ;  /* 0x000000c400c47308 */ /* 0x000ee20000000800 */
[----:B------:R-:W-:Y:S01]  /*91f0*/  FADD.FTZ R154, R157, R154 ;  /* 0x0000009a9d9a7221 */ /* 0x000fe20000010000 */
[----:B--2---:R-:W-:Y:S01]  /*9200*/  FADD.FTZ R5, R167, R4 ;  /* 0x00000004a7057221 */ /* 0x004fe20000010000 */
[----:B------:R-:W-:Y:S01]  /*9210*/  F2FP.BF16.F32.PACK_AB R157, R192, R159 ;  /* 0x0000009fc09d723e */ /* 0x000fe200000010ff */
[----:B------:R-:W-:Y:S01]  /*9220*/  FMUL.FTZ R99, R99, R11 ;  /* 0x0000000b63637220 */ /* 0x000fe20000410000 */
[----:B------:R-:W-:Y:S01]  /*9230*/  F2FP.BF16.F32.PACK_AB R159, R194, R163 ;  /* 0x000000a3c29f723e */ /* 0x000fe200000010ff */
[-C--:B------:R-:W-:Y:S01]  /*9240*/  FMUL.FTZ R102, R102, R11.reuse ;  /* 0x0000000b66667220 */ /* 0x080fe20000410000 */
[-C--:B------:R-:W-:Y:S01]  /*9250*/  FMUL.FTZ R103, R103, R11.reuse ;  /* 0x0000000b67677220 */ /* 0x080fe20000410000 */
[----:B------:R-:W2:Y:S01]  /*9260*/  MUFU.EX2 R164, R164 ;  /* 0x000000a400a47308 */ /* 0x000ea20000000800 */
        /* <DEDUP_REMOVED lines=15> */
[----:B------:R-:W-:Y:S01]  /*9360*/  FMUL.FTZ R126, R126, R11 ;  /* 0x0000000b7e7e7220 */ /* 0x000fe20000410000 */
[----:B------:R-:W3:Y:S01]  /*9370*/  MUFU.EX2 R165, R165 ;  /* 0x000000a500a57308 */ /* 0x000ee20000000800 */
[C---:B--2---:R-:W-:Y:S01]  /*9380*/  FADD.FTZ R12, R164.reuse, R179 ;  /* 0x000000b3a40c7221 */ /* 0x044fe20000010000 */
[----:B------:R-:W-:Y:S01]  /*9390*/  F2FP.BF16.F32.PACK_AB R162, R164, R161 ;  /* 0x000000a1a4a2723e */ /* 0x000fe200000010ff */
[----:B------:R-:W-:Y:S01]  /*93a0*/  FMUL.FTZ R127, R127, R11 ;  /* 0x0000000b7f7f7220 */ /* 0x000fe20000410000 */
[----:B------:R-:W-:Y:S01]  /*93b0*/  F2FP.BF16.F32.PACK_AB R161, R196, R167 ;  /* 0x000000a7c4a1723e */ /* 0x000fe200000010ff */
[-C--:B------:R-:W-:Y:S01]  /*93c0*/  FMUL.FTZ R130, R130, R11.reuse ;  /* 0x0000000b82827220 */ /* 0x080fe20000410000 */
[-C--:B------:R-:W-:Y:S01]  /*93d0*/  FMUL.FTZ R131, R131, R11.reuse ;  /* 0x0000000b83837220 */ /* 0x080fe20000410000 */
[-C--:B------:R-:W-:Y:S01]  /*93e0*/  FMUL.FTZ R134, R134, R11.reuse ;  /* 0x0000000b86867220 */ /* 0x080fe20000410000 */
[----:B------:R-:W2:Y:S01]  /*93f0*/  MUFU.EX2 R174, R174 ;  /* 0x000000ae00ae7308 */ /* 0x000ea20000000800 */
[----:B----4-:R-:W-:Y:S01]  /*9400*/  FADD.FTZ R5, R171, R4 ;  /* 0x00000004ab057221 */ /* 0x010fe20000010000 */
[----:B------:R4:W-:Y:S01]  /*9410*/  STSM.16.M88.4 [R18+0x26800], R152 ;  /* 0x0268009812007844 */ /* 0x0009e20000000200 */
[-C--:B------:R-:W-:Y:S01]  /*9420*/  FMUL.FTZ R135, R135, R11.reuse ;  /* 0x0000000b87877220 */ /* 0x080fe20000410000 */
[-C--:B------:R-:W-:Y:S01]  /*9430*/  FMUL.FTZ R138, R138, R11.reuse ;  /* 0x0000000b8a8a7220 */ /* 0x080fe20000410000 */
[-C--:B------:R-:W-:Y:S01]  /*9440*/  FMUL.FTZ R139, R139, R11.reuse ;  /* 0x0000000b8b8b7220 */ /* 0x080fe20000410000 */
[----:B------:R4:W-:Y:S01]  /*9450*/  STSM.16.M88.4 [R19], R156 ;  /* 0x0000009c13007844 */ /* 0x0009e20000000200 */
[-C--:B------:R-:W-:Y:S01]  /*9460*/  FMUL.FTZ R142, R142, R11.reuse ;  /* 0x0000000b8e8e7220 */ /* 0x080fe20000410000 */
[----:B------:R-:W5:Y:S01]  /*9470*/  MUFU.EX2 R168, R168 ;  /* 0x000000a800a87308 */ /* 0x000f620000000800 */
[----:B---3--:R-:W-:Y:S01]  /*9480*/  FADD.FTZ R13, R165, R12 ;  /* 0x0000000ca50d7221 */ /* 0x008fe20000010000 */
[-C--:B------:R-:W-:Y:S01]  /*9490*/  FMUL.FTZ R143, R143, R11.reuse ;  /* 0x0000000b8f8f7220 */ /* 0x080fe20000410000 */
[-C--:B------:R-:W-:Y:S01]  /*94a0*/  FMUL.FTZ R146, R146, R11.reuse ;  /* 0x0000000b92927220 */ /* 0x080fe20000410000 */
[-C--:B------:R-:W-:Y:S01]  /*94b0*/  FMUL.FTZ R147, R147, R11.reuse ;  /* 0x0000000b93937220 */ /* 0x080fe20000410000 */
[-C--:B------:R-:W-:Y:S01]  /*94c0*/  FMUL.FTZ R150, R150, R11.reuse ;  /* 0x0000000b96967220 */ /* 0x080fe20000410000 */
[----:B------:R-:W-:-:S02]  /*94d0*/  FMUL.FTZ R151, R151, R11 ;  /* 0x0000000b97977220 */ /* 0x000fc40000410000 */
[----:B------:R-:W3:Y:S01]  /*94e0*/  MUFU.EX2 R175, R175 ;  /* 0x000000af00af7308 */ /* 0x000ee20000000800 */
[C---:B--2---:R-:W-:Y:S01]  /*94f0*/  FADD.FTZ R4, R174.reuse, R5 ;  /* 0x00000005ae047221 */ /* 0x044fe20000010000 */
[----:B------:R-:W-:-:S05]  /*9500*/  F2FP.BF16.F32.PACK_AB R163, R174, R171 ;  /* 0x000000abaea3723e */ /* 0x000fca00000010ff */
[----:B------:R4:W-:Y:S01]  /*9510*/  STSM.16.M88.4 [R23], R160 ;  /* 0x000000a017007844 */ /* 0x0009e20000000200 */
[----:B------:R-:W2:Y:S01]  /*9520*/  MUFU.EX2 R172, R172 ;  /* 0x000000ac00ac7308 */ /* 0x000ea20000000800 */
[C---:B-----5:R-:W-:Y:S01]  /*9530*/  FADD.FTZ R12, R168.reuse, R13 ;  /* 0x0000000da80c7221 */ /* 0x060fe20000010000 */
[----:B------:R-:W-:-:S03]  /*9540*/  F2FP.BF16.F32.PACK_AB R164, R168, R165 ;  /* 0x000000a5a8a4723e */ /* 0x000fc600000010ff */
[----:B------:R-:W-:-:S03]  /*9550*/  FADD.FTZ R5, R169, R12 ;  /* 0x0000000ca9057221 */ /* 0x000fc60000010000 */
[----:B------:R-:W5:Y:S01]  /*9560*/  MUFU.EX2 R182, R182 ;  /* 0x000000b600b67308 */ /* 0x000f620000000800 */
[----:B---3--:R-:W-:Y:S01]  /*9570*/  FADD.FTZ R13, R175, R4 ;  /* 0x00000004af0d7221 */ /* 0x008fe20000010000 */
[----:B------:R-:W-:-:S03]  /*9580*/  F2FP.BF16.F32.PACK_AB R165, R178, R175 ;  /* 0x000000afb2a5723e */ /* 0x000fc600000010ff */
[----:B------:R-:W-:-:S03]  /*9590*/  FADD.FTZ R13, R178, R13 ;  /* 0x0000000db20d7221 */ /* 0x000fc60000010000 */
[----:B------:R-:W3:Y:S01]  /*95a0*/  MUFU.EX2 R177, R177 ;  /* 0x000000b100b17308 */ /* 0x000ee20000000800 */
[C---:B--2---:R-:W-:Y:S01]  /*95b0*/  F2FP.BF16.F32.PACK_AB R166, R172.reuse, R169 ;  /* 0x000000a9aca6723e */ /* 0x044fe200000010ff */
[----:B------:R-:W-:Y:S01]  /*95c0*/  FADD.FTZ R5, R172, R5 ;  /* 0x00000005ac057221 */ /* 0x000fe20000010000 */
[----:B-----5:R-:W-:Y:S01]  /*95d0*/  FADD.FTZ R4, R182, R13 ;  /* 0x0000000db6047221 */ /* 0x020fe20000010000 */
[----:B---3--:R-:W-:-:S03]  /*95e0*/  F2FP.BF16.F32.PACK_AB R167, R177, R182 ;  /* 0x000000b6b1a7723e */ /* 0x008fc600000010ff */
[----:B------:R-:W-:Y:S02]  /*95f0*/  FADD.FTZ R4, R177, R4 ;  /* 0x00000004b1047221 */ /* 0x000fe40000010000 */
[----:B------:R4:W-:Y:S01]  /*9600*/  STSM.16.M88.4 [R22], R164 ;  /* 0x000000a416007844 */ /* 0x0009e20000000200 */
[----:B------:R-:W-:Y:S05]  /*9610*/  @!P0 BRA `(.L_x_1349) ;  /* 0x0000000000048947 */ /* 0x000fea0003800000 */
[----:B------:R-:W-:Y:S01]  /*9620*/  BPT.TRAP 0x1 ;  /* 0x000000040000795c */ /* 0x000fe20000300000 */
.L_x_1349:
[----:B------:R2:W3:Y:S01]  /*9630*/  SYNCS.PHASECHK.TRANS64.TRYWAIT P3, [UR23+0x28c50], R9 ;  /* 0x028c5009ff0075a7 */ /* 0x0004e20008060157 */
[----:B------:R-:W-:Y:S05]  /*9640*/  @!P0 BRA `(.L_x_1350) ;  /* 0x0000000000048947 */ /* 0x000fea0003800000 */
[----:B------:R-:W-:Y:S01]  /*9650*/  BPT.TRAP 0x1 ;  /* 0x000000040000795c */ /* 0x000fe20000300000 */
.L_x_1350:
[----:B---3--:R-:W-:Y:S05]  /*9660*/  @P3 BRA `(.L_x_1351) ;  /* 0x0000000000083947 */ /* 0x008fea0003800000 */
[----:B------:R-:W3:Y:S02]  /*9670*/  SYNCS.PHASECHK.TRANS64.TRYWAIT P3, [UR23+0x28c50], R9 ;  /* 0x028c5009ff0075a7 */ /* 0x000ee40008060157 */
[----:B---3--:R-:W-:Y:S05]  /*9680*/  @!P3 BRA `(.L_x_1352) ;  /* 0x000000800090b947 */ /* 0x008fea0003800000 */
.L_x_1351:
        /* <DEDUP_REMOVED lines=39> */
[----:B-12---:R-:W-:-:S07]  /*9900*/  IMAD.MOV.U32 R9, RZ, RZ, R10 ;  /* 0x000000ffff097224 */ /* 0x006fce00078e000a */
.L_x_1344:
[----:B------:R-:W-:-:S13]  /*9910*/  ISETP.GE.AND P2, PT, R9, UR41, PT ;  /* 0x0000002909007c0c */ /* 0x000fda000bf46270 */
[----:B------:R-:W-:Y:S05]  /*9920*/  @!P2 BRA `(.L_x_1354) ;  /* 0x0000002000c4a947 */ /* 0x000fea0003800000 */
[----:B---3--:R-:W-:Y:S01]  /*9930*/  IMAD.MOV.U32 R12, RZ, RZ, R8 ;  /* 0x000000ffff0c7224 */ /* 0x008fe200078e0008 */
[----:B------:R-:W-:Y:S01]  /*9940*/  UMOV UR21, UR39 ;  /* 0x0000002700157c82 */ /* 0x000fe20008000000 */
[----:B------:R-:W-:Y:S01]  /*9950*/  IMAD.MOV.U32 R13, RZ, RZ, R7 ;  /* 0x000000ffff0d7224 */ /* 0x000fe200078e0007 */
[----:B------:R-:W-:Y:S01]  /*9960*/  ULDC UR22, c[0x0][0x9e4] ;  /* 0x0002790000167ab9 */ /* 0x000fe20000000800 */
[----:B------:R-:W-:Y:S01]  /*9970*/  ULDC UR23, c[0x0][0x9dc] ;  /* 0x0002770000177ab9 */ /* 0x000fe20000000800 */
[----:B------:R-:W-:Y:S01]  /*9980*/  ULDC UR24, c[0x0][0x288] ;  /* 0x0000a20000187ab9 */ /* 0x000fe20000000800 */
[----:B------:R-:W-:Y:S01]  /*9990*/  ULDC UR20, c[0x0][0x988] ;  /* 0x0002620000147ab9 */ /* 0x000fe20000000800 */
[----:B------:R-:W-:-:S05]  /*99a0*/  ULDC UR25, c[0x0][0x9e0] ;  /* 0x0002780000197ab9 */ /* 0x000fca0000000800 */
.L_x_1371:
[----:B------:R-:W-:-:S04]  /*99b0*/  UIADD3 UR39, UR21, 0x1, URZ ;  /* 0x0000000115277890 */ /* 0x000fc8000fffe03f */
[----:B------:R-:W-:-:S04]  /*99c0*/  UISETP.NE.AND UP0, UPT, UR39, 0x2, UPT ;  /* 0x000000022700788c */ /* 0x000fc8000bf05270 */
[----:B------:R-:W-:Y:S02]  /*99d0*/  USEL UR6, URZ, 0x1, UP0 ;  /* 0x000000013f067887 */ /* 0x000fe40008000000 */
[----:B------:R-:W-:Y:S02]  /*99e0*/  USEL UR39, UR39, URZ, UP0 ;  /* 0x0000003f27277287 */ /* 0x000fe40008000000 */
[----:B------:R-:W-:Y:S01]  /*99f0*/  ULOP3.LUT UR38, UR38, UR6, URZ, 0x3c, !UPT ;  /* 0x0000000626267292 */ /* 0x000fe2000f8e3c3f */
[----:B-1-3--:R-:W-:Y:S11]  /*9a00*/  @!P0 BRA `(.L_x_1355) ;  /* 0x0000000000048947 */ /* 0x00aff60003800000 */
[----:B------:R-:W-:Y:S01]  /*9a10*/  BPT.TRAP 0x1 ;  /* 0x000000040000795c */ /* 0x000fe20000300000 */
.L_x_1355:
[----:B------:R-:W-:Y:S01]  /*9a20*/  ULEA UR26, UR39, UR48, 0x3 ;  /* 0x00000030271a7291 */ /* 0x000fe2000f8e183f */
[----:B------:R-:W-:-:S04]  /*9a30*/  MOV R10, UR38 ;  /* 0x00000026000a7c02 */ /* 0x000fc80008000f00 */
[----:B------:R-:W-:-:S04]  /*9a40*/  SHF.L.U32 R10, R10, 0x1f, RZ ;  /* 0x0000001f0a0a7819 */ /* 0x000fc800000006ff */
[----:B------:R3:W1:Y:S01]  /*9a50*/  SYNCS.PHASECHK.TRANS64.TRYWAIT P2, [UR26+0x28c30], R10 ;  /* 0x028c300aff0075a7 */ /* 0x000662000804015a */
[----:B------:R-:W-:Y:S05]  /*9a60*/  @!P0 BRA `(.L_x_1356) ;  /* 0x0000000000048947 */ /* 0x000fea0003800000 */
[----:B------:R-:W-:Y:S01]  /*9a70*/  BPT.TRAP 0x1 ;  /* 0x000000040000795c */ /* 0x000fe20000300000 */
.L_x_1356:
[----:B-1----:R-:W-:Y:S05]  /*9a80*/  @P2 BRA `(.L_x_1357) ;  /* 0x0000000000082947 */ /* 0x002fea0003800000 */
[----:B------:R-:W1:Y:S02]  /*9a90*/  SYNCS.PHASECHK.TRANS64.TRYWAIT P2, [UR26+0x28c30], R10 ;  /* 0x028c300aff0075a7 */ /* 0x000e64000804015a */
[----:B-1----:R-:W-:Y:S05]  /*9aa0*/  @!P2 BRA `(.L_x_1358) ;  /* 0x0000007c009ca947 */ /* 0x002fea0003800000 */
.L_x_1357:
[----:B------:R-:W-:Y:S01]  /*9ab0*/  R2UR UR18, R3 ;  /* 0x00000000031272ca */ /* 0x000fe200000e0000 */
[----:B--2-4-:R-:W-:Y:S01]  /*9ac0*/  WARPGROUP.ARRIVE ;  /* 0x00000000000079c5 */ /* 0x014fe20000000000 */
[----:B------:R-:W-:Y:S01]  /*9ad0*/  UMOV UR19, 0x40000040 ;  /* 0x4000004000137882 */ /* 0x000fe20000000000 */
[----:B------:R-:W-:Y:S01]  /*9ae0*/  UMOV UR7, 0x40000040 ;  /* 0x4000004000077882 */ /* 0x000fe20000000000 */
[----:B------:R-:W-:Y:S01]  /*9af0*/  UMOV UR11, 0x40000040 ;  /* 0x40000040000b7882 */ /* 0x000fe20000000000 */
[----:B------:R-:W-:Y:S01]  /*9b00*/  UMOV UR15, 0x40000040 ;  /* 0x40000040000f7882 */ /* 0x000fe20000000000 */
[----:B------:R-:W1:Y:S01]  /*9b10*/  LDC R15, c[0x0][0x2e0] ;  /* 0x0000b800ff0f7b82 */ /* 0x000e620000000800 */
[----:B------:R-:W-:-:S04]  /*9b20*/  IMAD.U32 R11, RZ, RZ, UR26 ;  /* 0x0000001aff0b7e24 */ /* 0x000fc8000f8e00ff */
        /* <DEDUP_REMOVED lines=10> */
[----:B------:R-:W-:Y:S01]  /*9bd0*/  HGMMA.64x64x16.F32.BF16 R152, gdesc[UR4], R152, gsb0 ;  /* 0x00e00000049879f0 */ /* 0x000fe20008001898 */
[----:B------:R-:W-:Y:S02]  /*9be0*/  ULOP3.LUT UR6, URZ, UR23, URZ, 0x33, !UPT ;  /* 0x000000173f067292 */ /* 0x000fe4000f8e333f */
[----:B------:R-:W-:Y:S02]  /*9bf0*/  WARPGROUP.DEPBAR.LE gsb0, 0x0 ;  /* 0x00008000000079c5 */ /* 0x000fe40000010000 */
[----:B------:R-:W-:-:S06]  /*9c00*/  WARPGROUP.ARRIVE ;  /* 0x00000000000079c5 */ /* 0x000fcc0000000000 */
[----:B------:R-:W-:Y:S03]  /*9c10*/  HGMMA.64x64x16.F32.BF16 R152, gdesc[UR8], R152, gsb0 ;  /* 0x00e00000089879f0 */ /* 0x000fe60008001898 */
[----:B------:R-:W-:Y:S02]  /*9c20*/  WARPGROUP.DEPBAR.LE gsb0, 0x0 ;  /* 0x00008000000079c5 */ /* 0x000fe40000010000 */
[----:B------:R-:W-:-:S06]  /*9c30*/  WARPGROUP.ARRIVE ;  /* 0x00000000000079c5 */ /* 0x000fcc0000000000 */
[----:B------:R-:W-:Y:S03]  /*9c40*/  HGMMA.64x64x16.F32.BF16 R152, gdesc[UR12], R152, gsb0 ;  /* 0x00e000000c9879f0 */ /* 0x000fe60008001898 */
[----:B------:R-:W-:Y:S02]  /*9c50*/  WARPGROUP.DEPBAR.LE gsb0, 0x0 ;  /* 0x00008000000079c5 */ /* 0x000fe40000010000 */
[----:B------:R2:W-:Y:S02]  /*9c60*/  @!P1 SYNCS.ARRIVE.TRANS64.RED.A1T0 RZ, [R8+URZ], RZ ;  /* 0x000000ff08ff99a7 */ /* 0x0005e4000810043f */
[----:B--2---:R-:W-:-:S05]  /*9c70*/  IADD3 R8, -R7, 0x1, RZ ;  /* 0x0000000107087810 */ /* 0x004fca0007ffe1ff */
        /* <DEDUP_REMOVED lines=17> */
.L_x_1361:
[----:B------:R-:W-:-:S05]  /*9d90*/  IMAD.U32 R192, RZ, RZ, UR22 ;  /* 0x00000016ffc07e24 */ /* 0x000fca000f8e00ff */
[----:B------:R-:W-:-:S13]  /*9da0*/  ISETP.NE.AND P2, PT, R192, 0x1, PT ;  /* 0x00000001c000780c */ /* 0x000fda0003f45270 */
[----:B------:R-:W1:Y:S02]  /*9db0*/  @P2 LDC.64 R194, c[0x0][0x9e8] ;  /* 0x00027a00ffc22b82 */ /* 0x000e640000000a00 */
[----:B-1----:R-:W-:-:S05]  /*9dc0*/  @P2 IMAD.HI.U32 R194, R20, R194, RZ ;  /* 0x000000c214c22227 */ /* 0x002fca00078e00ff */
[----:B------:R-:W-:-:S07]  /*9dd0*/  @P2 SHF.R.U32.HI R20, RZ, R195, R194 ;  /* 0x000000c3ff142219 */ /* 0x000fce00000116c2 */
.L_x_1362:
[----:B------:R-:W-:Y:S05]  /*9de0*/  BSYNC B0 ;  /* 0x0000000000007941 */ /* 0x000fea0003800000 */
.L_x_1360:
[----:B------:R-:W-:-:S04]  /*9df0*/  IMAD R21, R20, R192, -R7 ;  /* 0x000000c014157224 */ /* 0x000fc800078e0a07 */
[----:B------:R-:W-:-:S05]  /*9e00*/  IMAD.IADD R21, R21, 0x1, -R2 ;  /* 0x0000000115157824 */ /* 0x000fca00078e0a02 */
[----:B------:R-:W-:Y:S02]  /*9e10*/  VIADDMNMX R8, R21, R192, R8, PT ;  /* 0x000000c015087246 */ /* 0x000fe40003800108 */
[----:B------:R-:W-:-:S07]  /*9e20*/  VIMNMX R14, R14, R21, !PT ;  /* 0x000000150e0e7248 */ /* 0x000fce0007fe0100 */
.L_x_1359:
        /* <DEDUP_REMOVED lines=67> */
.L_x_1365:
[----:B------:R-:W-:-:S05]  /*a260*/  IMAD.U32 R192, RZ, RZ, UR22 ;  /* 0x00000016ffc07e24 */ /* 0x000fca000f8e00ff */
[----:B------:R-:W-:-:S13]  /*a270*/  ISETP.NE.AND P3, PT, R192, 0x1, PT ;  /* 0x00000001c000780c */ /* 0x000fda0003f65270 */
[----:B------:R-:W1:Y:S02]  /*a280*/  @P3 LDC.64 R14, c[0x0][0x9e8] ;  /* 0x00027a00ff0e3b82 */ /* 0x000e640000000a00 */
[----:B-1----:R-:W-:-:S05]  /*a290*/  @P3 IMAD.HI.U32 R14, R21, R14, RZ ;  /* 0x0000000e150e3227 */ /* 0x002fca00078e00ff */
[----:B------:R-:W-:-:S07]  /*a2a0*/  @P3 SHF.R.U32.HI R21, RZ, R15, R14 ;  /* 0x0000000fff153219 */ /* 0x000fce000001160e */
.L_x_1366:
[----:B------:R-:W-:Y:S05]  /*a2b0*/  BSYNC B0 ;  /* 0x0000000000007941 */ /* 0x000fea0003800000 */
.L_x_1364:
[----:B------:R-:W-:-:S04]  /*a2c0*/  IMAD R21, R21, R192, -R7 ;  /* 0x000000c015157224 */ /* 0x000fc800078e0a07 */
[----:B------:R-:W-:-:S05]  /*a2d0*/  IMAD.IADD R21, R21, 0x1, -R2 ;  /* 0x0000000115157824 */ /* 0x000fca00078e0a02 */
[----:B------:R-:W-:Y:S02]  /*a2e0*/  VIADDMNMX R8, R21, R192, R8, PT ;  /* 0x000000c015087246 */ /* 0x000fe40003800108 */
[----:B------:R-:W-:-:S07]  /*a2f0*/  VIMNMX R20, R20, R21, !PT ;  /* 0x0000001514147248 */ /* 0x000fce0007fe0100 */
.L_x_1363:
        /* <DEDUP_REMOVED lines=8> */
[----:B------:R-:W-:Y:S02]  /*a380*/  ISETP.GT.AND P3, PT, R20, RZ, P2 ;  /* 0x000000ff1400720c */ /* 0x000fe40001764270 */
        /* <DEDUP_REMOVED lines=24> */
[----:B------:R-:W-:Y:S01]  /*a510*/  ISETP.GT.AND P5, PT, R20, 0x20, P2 ;  /* 0x000000201400780c */ /* 0x000fe200017a4270 */
        /* <DEDUP_REMOVED lines=38> */
[--C-:B------:R-:W-:Y:S01]  /*a780*/  FFMA.FTZ R160, R168, UR10, -R14.reuse ;  /* 0x0000000aa8a07c23 */ /* 0x100fe2000801080e */
[----:B------:R-:W-:Y:S01]  /*a790*/  ISETP.GT.AND P3, PT, R20, 0x29, P2 ;  /* 0x000000291400780c */ /* 0x000fe20001764270 */
[--C-:B------:R-:W-:Y:S01]  /*a7a0*/  FFMA.FTZ R152, R152, UR10, -R14.reuse ;  /* 0x0000000a98987c23 */ /* 0x100fe2000801080e */
[----:B------:R-:W-:Y:S01]  /*a7b0*/  FMNMX.FTZ R154, R170, R21, !PT ;  /* 0x00000015aa9a7209 */ /* 0x000fe20007810000 */
[--C-:B------:R-:W-:Y:S01]  /*a7c0*/  FFMA.FTZ R21, R153, UR10, -R14.reuse ;  /* 0x0000000a99157c23 */ /* 0x100fe2000801080e */
[----:B------:R-:W-:Y:S01]  /*a7d0*/  ISETP.LT.OR P3, PT, R8, 0x2a, P3 ;  /* 0x0000002a0800780c */ /* 0x000fe20001f61670 */
[----:B------:R-:W-:Y:S01]  /*a7e0*/  FFMA.FTZ R156, R156, UR10, -R14 ;  /* 0x0000000a9c9c7c23 */ /* 0x000fe2000801080e */
[----:B------:R-:W-:Y:S01]  /*a7f0*/  FMNMX.FTZ R153, R171, R154, !PT ;  /* 0x0000009aab997209 */ /* 0x000fe20007810000 */
[----:B------:R-:W-:Y:S01]  /*a800*/  MUFU.EX2 R152, R152 ;  /* 0x0000009800987308 */ /* 0x000fe20000000800 */
[----:B------:R-:W-:-:S02]  /*a810*/  FSEL R175, R175, -INF , !P3 ;  /* 0xff800000afaf7808 */ /* 0x000fc40005800000 */
[----:B------:R-:W-:Y:S02]  /*a820*/  ISETP.GT.AND P3, PT, R20, 0x31, P2 ;  /* 0x000000311400780c */ /* 0x000fe40001764270 */
[----:B------:R-:W-:Y:S02]  /*a830*/  FMNMX.FTZ R154, R174, R153, !PT ;  /* 0x00000099ae9a7209 */ /* 0x000fe40007810000 */
[----:B------:R-:W-:Y:S01]  /*a840*/  ISETP.LT.OR P3, PT, R8, 0x32, P3 ;  /* 0x000000320800780c */ /* 0x000fe20001f61670 */
[----:B------:R-:W-:Y:S01]  /*a850*/  MUFU.EX2 R21, R21 ;  /* 0x0000001500157308 */ /* 0x000fe20000000800 */
[----:B------:R-:W-:Y:S02]  /*a860*/  FMNMX.FTZ R153, R175, R154, !PT ;  /* 0x0000009aaf997209 */ /* 0x000fe40007810000 */
[----:B------:R-:W-:Y:S02]  /*a870*/  ISETP.GT.AND P2, PT, R20, 0x39, P2 ;  /* 0x000000391400780c */ /* 0x000fe40001744270 */
[----:B------:R-:W-:-:S02]  /*a880*/  FSEL R179, R179, -INF , !P3 ;  /* 0xff800000b3b37808 */ /* 0x000fc40005800000 */
[----:B------:R-:W-:Y:S01]  /*a890*/  FMNMX.FTZ R20, R178, R153, !PT ;  /* 0x00000099b2147209 */ /* 0x000fe20007810000 */
[--C-:B------:R-:W-:Y:S01]  /*a8a0*/  FFMA.FTZ R153, R157, UR10, -R14.reuse ;  /* 0x0000000a9d997c23 */ /* 0x100fe2000801080e */
[----:B------:R-:W-:Y:S01]  /*a8b0*/  ISETP.LT.OR P2, PT, R8, 0x3a, P2 ;  /* 0x0000003a0800780c */ /* 0x000fe20001741670 */
[----:B------:R-:W-:Y:S01]  /*a8c0*/  MUFU.EX2 R154, R156 ;  /* 0x0000009c009a7308 */ /* 0x000fe20000000800 */
[----:B------:R-:W-:Y:S01]  /*a8d0*/  FMNMX.FTZ R157, R179, R20, !PT ;  /* 0x00000014b39d7209 */ /* 0x000fe20007810000 */
[--C-:B------:R-:W-:Y:S01]  /*a8e0*/  FFMA.FTZ R20, R164, UR10, -R14.reuse ;  /* 0x0000000aa4147c23 */ /* 0x100fe2000801080e */
[----:B------:R-:W-:Y:S01]  /*a8f0*/  FSEL R183, R183, -INF , !P2 ;  /* 0xff800000b7b77808 */ /* 0x000fe20005000000 */
[--C-:B------:R-:W-:Y:S01]  /*a900*/  FFMA.FTZ R164, R172, UR10, -R14.reuse ;  /* 0x0000000aaca47c23 */ /* 0x100fe2000801080e */
[----:B------:R-:W-:Y:S01]  /*a910*/  FMNMX.FTZ R8, R182, R157, !PT ;  /* 0x0000009db6087209 */ /* 0x000fe20007810000 */
[--C-:B------:R-:W-:Y:S01]  /*a920*/  FFMA.FTZ R157, R161, UR10, -R14.reuse ;  /* 0x0000000aa19d7c23 */ /* 0x100fe2000801080e */
[----:B------:R-:W-:Y:S01]  /*a930*/  FSEL R168, R7, RZ, P5 ;  /* 0x000000ff07a87208 */ /* 0x000fe20002800000 */
[----:B------:R-:W-:Y:S01]  /*a940*/  MUFU.EX2 R153, R153 ;  /* 0x0000009900997308 */ /* 0x000fe20000000800 */
[----:B------:R-:W-:Y:S01]  /*a950*/  FMNMX.FTZ R8, R183, R8, !PT ;  /* 0x00000008b7087209 */ /* 0x000fe20007810000 */
[--C-:B------:R-:W-:Y:S01]  /*a960*/  FFMA.FTZ R161, R165, UR10, -R14.reuse ;  /* 0x0000000aa5a17c23 */ /* 0x100fe2000801080e */
[--C-:B------:R-:W-:Y:S01]  /*a970*/  FFMA.FTZ R165, R169, UR10, -R14.reuse ;  /* 0x0000000aa9a57c23 */ /* 0x100fe2000801080e */
[----:B------:R-:W-:Y:S01]  /*a980*/  FADD.FTZ R168, -R168, R13 ;  /* 0x0000000da8a87221 */ /* 0x000fe20000010100 */
[--C-:B------:R-:W-:Y:S01]  /*a990*/  FFMA.FTZ R169, R173, UR10, -R14.reuse ;  /* 0x0000000aada97c23 */ /* 0x100fe2000801080e */
[----:B------:R-:W1:Y:S01]  /*a9a0*/  SHFL.BFLY PT, R193, R8, 0x2, 0x1f ;  /* 0x0c401f0008c17f89 */ /* 0x000e6200000e0000 */
[--C-:B------:R-:W-:Y:S01]  /*a9b0*/  FFMA.FTZ R173, R177, UR10, -R14.reuse ;  /* 0x0000000ab1ad7c23 */ /* 0x100fe2000801080e */
[----:B------:R-:W-:Y:S01]  /*a9c0*/  FMUL.FTZ R13, R168, UR10 ;  /* 0x0000000aa80d7c20 */ /* 0x000fe20008410000 */
[----:B------:R-:W-:Y:S01]  /*a9d0*/  MUFU.EX2 R156, R192 ;  /* 0x000000c0009c7308 */ /* 0x000fe20000000800 */
[----:B------:R-:W-:Y:S01]  /*a9e0*/  FFMA.FTZ R168, R176, UR10, -R14 ;  /* 0x0000000ab0a87c23 */ /* 0x000fe2000801080e */
[----:B------:R-:W-:-:S02]  /*a9f0*/  IMAD.MOV R177, RZ, RZ, -R17 ;  /* 0x000000ffffb17224 */ /* 0x000fc400078e0a11 */
[----:B------:R-:W-:-:S03]  /*aa00*/  FFMA.FTZ R172, R180, UR10, -R14 ;  /* 0x0000000ab4ac7c23 */ /* 0x000fc6000801080e */
[----:B------:R-:W-:Y:S01]  /*aa10*/  ISETP.NE.AND P3, PT, R2, R177, PT ;  /* 0x000000b10200720c */ /* 0x000fe20003f65270 */
[----:B------:R-:W2:Y:S01]  /*aa20*/  MUFU.EX2 R13, R13 ;  /* 0x0000000d000d7308 */ /* 0x000ea20000000800 */
[----:B------:R-:W-:-:S07]  /*aa30*/  FFMA.FTZ R177, R181, UR10, -R14 ;  /* 0x0000000ab5b17c23 */ /* 0x000fce000801080e */
[----:B------:R-:W4:Y:S01]  /*aa40*/  MUFU.EX2 R157, R157 ;  /* 0x0000009d009d7308 */ /* 0x000f220000000800 */
[----:B-1----:R-:W-:-:S07]  /*aa50*/  FMNMX.FTZ R193, R8, R193, !PT ;  /* 0x000000c108c17209 */ /* 0x002fce0007810000 */
[----:B------:R-:W1:Y:S01]  /*aa60*/  MUFU.EX2 R20, R20 ;  /* 0x0000001400147308 */ /* 0x000e620000000800 */
[----:B--2---:R-:W-:Y:S01]  /*aa70*/  FFMA.FTZ R176, R13, R5, R152 ;  /* 0x000000050db07223 */ /* 0x004fe20000010098 */
[----:B------:R-:W2:Y:S01]  /*aa80*/  SHFL.BFLY PT, R8, R193, 0x1, 0x1f ;  /* 0x0c201f00c1087f89 */ /* 0x000ea200000e0000 */
[C---:B------:R-:W-:Y:S01]  /*aa90*/  F2FP.BF16.F32.PACK_AB R152, R21.reuse, R152 ;  /* 0x000000981598723e */ /* 0x040fe200000010ff */
[-C--:B------:R-:W-:Y:S01]  /*aaa0*/  FMUL.FTZ R24, R24, R13.reuse ;  /* 0x0000000d18187220 */ /* 0x080fe20000410000 */
[----:B------:R-:W-:Y:S01]  /*aab0*/  FADD.FTZ R5, R21, R176 ;  /* 0x000000b015057221 */ /* 0x000fe20000010000 */
[-C--:B------:R-:W-:Y:S01]  /*aac0*/  FMUL.FTZ R25, R25, R13.reuse ;  /* 0x0000000d19197220 */ /* 0x080fe20000410000 */
[-C--:B------:R-:W-:Y:S01]  /*aad0*/  FMUL.FTZ R28, R28, R13.reuse ;  /* 0x0000000d1c1c7220 */ /* 0x080fe20000410000 */
[----:B------:R-:W5:Y:S01]  /*aae0*/  MUFU.EX2 R161, R161 ;  /* 0x000000a100a17308 */ /* 0x000f620000000800 */
[----:B------:R-:W-:Y:S01]  /*aaf0*/  FADD.FTZ R14, R154, R5 ;  /* 0x000000059a0e7221 */ /* 0x000fe20000010000 */
        /* <DEDUP_REMOVED lines=8> */
[----:B----4-:R-:W-:Y:S01]  /*ab80*/  F2FP.BF16.F32.PACK_AB R156, R157, R156 ;  /* 0x0000009c9d9c723e */ /* 0x010fe200000010ff */
[-C--:B------:R-:W-:Y:S01]  /*ab90*/  FMUL.FTZ R37, R37, R13.reuse ;  /* 0x0000000d25257220 */ /* 0x080fe20000410000 */
[-C--:B------:R-:W-:Y:S01]  /*aba0*/  FMUL.FTZ R40, R40, R13.reuse ;  /* 0x0000000d28287220 */ /* 0x080fe20000410000 */
[----:B------:R-:W-:Y:S01]  /*abb0*/  FADD.FTZ R181, R157, R192 ;  /* 0x000000c09db57221 */ /* 0x000fe20000010000 */
[-C--:B------:R-:W-:Y:S01]  /*abc0*/  FMUL.FTZ R41, R41, R13.reuse ;  /* 0x0000000d29297220 */ /* 0x080fe20000410000 */
[-C--:B------:R-:W-:Y:S01]  /*abd0*/  FMUL.FTZ R44, R44, R13.reuse ;  /* 0x0000000d2c2c7220 */ /* 0x080fe20000410000 */
[----:B------:R-:W4:Y:S01]  /*abe0*/  MUFU.EX2 R165, R165 ;  /* 0x000000a500a57308 */ /* 0x000f220000000800 */
[-C--:B------:R-:W-:Y:S01]  /*abf0*/  FMUL.FTZ R45, R45, R13.reuse ;  /* 0x0000000d2d2d7220 */ /* 0x080fe20000410000 */
[----:B--2---:R-:W-:Y:S01]  /*ac00*/  FMNMX.FTZ R8, R193, R8, !PT ;  /* 0x00000008c1087209 */ /* 0x004fe20007810000 */
[-C--:B------:R-:W-:Y:S01]  /*ac10*/  FMUL.FTZ R48, R48, R13.reuse ;  /* 0x0000000d30307220 */ /* 0x080fe20000410000 */
[----:B------:R-:W-:Y:S01]  /*ac20*/  MOV R193, UR21 ;  /* 0x0000001500c17c02 */ /* 0x000fe20008000f00 */
[-C--:B------:R-:W-:Y:S01]  /*ac30*/  FMUL.FTZ R49, R49, R13.reuse ;  /* 0x0000000d31317220 */ /* 0x080fe20000410000 */
[C---:B------:R-:W-:Y:S01]  /*ac40*/  FSETP.NEU.FTZ.AND P2, PT, R8.reuse, -INF , PT ;  /* 0xff8000000800780b */ /* 0x040fe20003f5d000 */
[C---:B------:R-:W-:Y:S01]  /*ac50*/  FMUL.FTZ R180, R8.reuse, UR10 ;  /* 0x0000000a08b47c20 */ /* 0x040fe20008410000 */
[----:B------:R-:W2:Y:S01]  /*ac60*/  MUFU.EX2 R164, R164 ;  /* 0x000000a400a47308 */ /* 0x000ea20000000800 */
[----:B------:R-:W-:Y:S01]  /*ac70*/  @!P3 IMAD R14, R193, 0x40, R16 ;  /* 0x00000040c10eb824 */ /* 0x000fe200078e0210 */
[----:B------:R-:W-:Y:S01]  /*ac80*/  FSEL R5, R8, RZ, P2 ;  /* 0x000000ff08057208 */ /* 0x000fe20001000000 */
[-C--:B------:R-:W-:Y:S01]  /*ac90*/  FMUL.FTZ R52, R52, R13.reuse ;  /* 0x0000000d34347220 */ /* 0x080fe20000410000 */
[----:B------:R-:W-:Y:S01]  /*aca0*/  FSEL R176, R180, RZ, P2 ;  /* 0x000000ffb4b07208 */ /* 0x000fe20001000000 */
[-C--:B------:R-:W-:Y:S01]  /*acb0*/  FMUL.FTZ R53, R53, R13.reuse ;  /* 0x0000000d35357220 */ /* 0x080fe20000410000 */
[-C--:B------:R-:W-:Y:S01]  /*acc0*/  FMUL.FTZ R56, R56, R13.reuse ;  /* 0x0000000d38387220 */ /* 0x080fe20000410000 */
[----:B------:R-:W-:Y:S01]  /*acd0*/  FADD.FTZ R5, -R5, R12 ;  /* 0x0000000c05057221 */ /* 0x000fe20000010100 */
[----:B------:R-:W2:Y:S01]  /*ace0*/  MUFU.EX2 R169, R169 ;  /* 0x000000a900a97308 */ /* 0x000ea20000000800 */
[--C-:B------:R-:W-:Y:S01]  /*acf0*/  FFMA.FTZ R180, R155, UR10, -R176.reuse ;  /* 0x0000000a9bb47c23 */ /* 0x100fe200080108b0 */
[----:B------:R-:W-:Y:S01]  /*ad00*/  @!P3 LEA R155, R14, UR48, 0x2 ;  /* 0x000000300e9bbc11 */ /* 0x000fe2000f8e10ff */
[----:B-1----:R-:W-:Y:S01]  /*ad10*/  FADD.FTZ R14, R20, R181 ;  /* 0x000000b5140e7221 */ /* 0x002fe20000010000 */
[--C-:B------:R-:W-:Y:S01]  /*ad20*/  FFMA.FTZ R181, R159, UR10, -R176.reuse ;  /* 0x0000000a9fb57c23 */ /* 0x100fe200080108b0 */
[--C-:B------:R-:W-:Y:S01]  /*ad30*/  FFMA.FTZ R192, R162, UR10, -R176.reuse ;  /* 0x0000000aa2c07c23 */ /* 0x100fe200080108b0 */
[----:B------:R-:W-:Y:S01]  /*ad40*/  FFMA.FTZ R15, R15, UR10, -R176 ;  /* 0x0000000a0f0f7c23 */ /* 0x000fe200080108b0 */
[----:B-----5:R-:W-:Y:S01]  /*ad50*/  FADD.FTZ R159, R161, R14 ;  /* 0x0000000ea19f7221 */ /* 0x020fe20000010000 */
[----:B------:R-:W1:Y:S01]  /*ad60*/  MUFU.EX2 R168, R168 ;  /* 0x000000a800a87308 */ /* 0x000e620000000800 */
[----:B------:R-:W-:Y:S01]  /*ad70*/  FMUL.FTZ R5, R5, UR10 ;  /* 0x0000000a05057c20 */ /* 0x000fe20008410000 */
[--C-:B------:R-:W-:Y:S01]  /*ad80*/  FFMA.FTZ R158, R158, UR10, -R176.reuse ;  /* 0x0000000a9e9e7c23 */ /* 0x100fe200080108b0 */
[----:B---3--:R-:W-:Y:S01]  /*ad90*/  FADD.FTZ R162, R160, R159 ;  /* 0x0000009fa0a27221 */ /* 0x008fe20000010000 */
[--C-:B------:R-:W-:Y:S01]  /*ada0*/  FFMA.FTZ R163, R163, UR10, -R176.reuse ;  /* 0x0000000aa3a37c23 */ /* 0x100fe200080108b0 */
[--C-:B------:R-:W-:Y:S01]  /*adb0*/  FFMA.FTZ R193, R166, UR10, -R176.reuse ;  /* 0x0000000aa6c17c23 */ /* 0x100fe200080108b0 */
[----:B------:R-:W-:Y:S01]  /*adc0*/  FFMA.FTZ R167, R167, UR10, -R176 ;  /* 0x0000000aa7a77c23 */ /* 0x000fe200080108b0 */
[----:B----4-:R-:W-:Y:S01]  /*add0*/  FADD.FTZ R195, R165, R162 ;  /* 0x000000a2a5c37221 */ /* 0x010fe20000010000 */
[----:B------:R-:W3:Y:S01]  /*ade0*/  MUFU.EX2 R173, R173 ;  /* 0x000000ad00ad7308 */ /* 0x000ee20000000800 */
[--C-:B------:R-:W-:Y:S01]  /*adf0*/  FFMA.FTZ R171, R171, UR10, -R176.reuse ;  /* 0x0000000aabab7c23 */ /* 0x100fe200080108b0 */
[--C-:B------:R-:W-:Y:S01]  /*ae00*/  FFMA.FTZ R174, R174, UR10, -R176.reuse ;  /* 0x0000000aaeae7c23 */ /* 0x100fe200080108b0 */
[----:B--2---:R-:W-:Y:S01]  /*ae10*/  FADD.FTZ R162, R164, R195 ;  /* 0x000000c3a4a27221 */ /* 0x004fe20000010000 */
[--C-:B------:R-:W-:Y:S01]  /*ae20*/  FFMA.FTZ R175, R175, UR10, -R176.reuse ;  /* 0x0000000aafaf7c23 */ /* 0x100fe200080108b0 */
[--C-:B------:R-:W-:Y:S01]  /*ae30*/  FFMA.FTZ R178, R178, UR10, -R176.reuse ;  /* 0x0000000ab2b27c23 */ /* 0x100fe200080108b0 */
[----:B------:R-:W-:Y:S01]  /*ae40*/  F2FP.BF16.F32.PACK_AB R160, R165, R160 ;  /* 0x000000a0a5a0723e */ /* 0x000fe200000010ff */
[--C-:B------:R-:W-:Y:S01]  /*ae50*/  FFMA.FTZ R179, R179, UR10, -R176.reuse ;  /* 0x0000000ab3b37c23 */ /* 0x100fe200080108b0 */
[----:B------:R-:W-:Y:S01]  /*ae60*/  MUFU.EX2 R172, R172 ;  /* 0x000000ac00ac7308 */ /* 0x000fe20000000800 */
[----:B------:R-:W-:Y:S01]  /*ae70*/  FFMA.FTZ R182, R182, UR10, -R176 ;  /* 0x0000000ab6b67c23 */ /* 0x000fe200080108b0 */
[----:B------:R-:W-:Y:S01]  /*ae80*/  @!P3 STS [R155+0x28800], R13 ;  /* 0x0288000d9b00b388 */ /* 0x000fe20000000800 */
        /* <DEDUP_REMOVED lines=22> */
[----:B--2---:R-:W-:Y:S01]  /*aff0*/  FADD.FTZ R5, R169, R162 ;  /* 0x000000a2a9057221 */ /* 0x004fe20000010000 */
[-C--:B------:R-:W-:Y:S01]  /*b000*/  FMUL.FTZ R96, R96, R13.reuse ;  /* 0x0000000d60607220 */ /* 0x080fe20000410000 */
[-C--:B------:R-:W-:Y:S01]  /*b010*/  FMUL.FTZ R97, R97, R13.reuse ;  /* 0x0000000d61617220 */ /* 0x080fe20000410000 */
[-C--:B------:R-:W-:Y:S01]  /*b020*/  FMUL.FTZ R100, R100, R13.reuse ;  /* 0x0000000d64647220 */ /* 0x080fe20000410000 */
[----:B-1----:R-:W-:Y:S01]  /*b030*/  FADD.FTZ R162, R168, R5 ;  /* 0x00000005a8a27221 */ /* 0x002fe20000010000 */
[-C--:B------:R-:W-:Y:S01]  /*b040*/  FMUL.FTZ R101, R101, R13.reuse ;  /* 0x0000000d65657220 */ /* 0x080fe20000410000 */
[-C--:B------:R-:W-:Y:S01]  /*b050*/  FMUL.FTZ R104, R104, R13.reuse ;  /* 0x0000000d68687220 */ /* 0x080fe20000410000 */
[----:B------:R1:W2:Y:S01]  /*b060*/  MUFU.EX2 R12, R180 ;  /* 0x000000b4000c7308 */ /* 0x0002a20000000800 */
[----:B---3--:R-:W-:Y:S01]  /*b070*/  FADD.FTZ R5, R173, R162 ;  /* 0x000000a2ad057221 */ /* 0x008fe20000010000 */
[----:B----4-:R-:W-:Y:S01]  /*b080*/  FFMA.FTZ R21, R14, R4, R15 ;  /* 0x000000040e157223 */ /* 0x010fe2000001000f */
[----:B------:R-:W-:Y:S01]  /*b090*/  F2FP.BF16.F32.PACK_AB R162, R169, R164 ;  /* 0x000000a4a9a2723e */ /* 0x000fe200000010ff */
[----:B------:R3:W-:Y:S01]  /*b0a0*/  @!P3 STS [R155+0x28820], R14 ;  /* 0x0288200e9b00b388 */ /* 0x0007e20000000800 */
[----:B------:R-:W-:Y:S01]  /*b0b0*/  F2FP.BF16.F32.PACK_AB R164, R173, R168 ;  /* 0x000000a8ada4723e */ /* 0x000fe200000010ff */
[-C--:B------:R-:W-:Y:S01]  /*b0c0*/  FMUL.FTZ R105, R105, R13.reuse ;  /* 0x0000000d69697220 */ /* 0x080fe20000410000 */
[-C--:B------:R-:W-:Y:S01]  /*b0d0*/  FMUL.FTZ R108, R108, R13.reuse ;  /* 0x0000000d6c6c7220 */ /* 0x080fe20000410000 */
[----:B------:R4:W3:Y:S01]  /*b0e0*/  MUFU.EX2 R159, R158 ;  /* 0x0000009e009f7308 */ /* 0x0008e20000000800 */
[--C-:B-1----:R-:W-:Y:S01]  /*b0f0*/  FFMA.FTZ R180, R170, UR10, -R176.reuse ;  /* 0x0000000aaab47c23 */ /* 0x102fe200080108b0 */
[----:B-----5:R-:W-:Y:S01]  /*b100*/  F2FP.BF16.F32.PACK_AB R166, R177, R172 ;  /* 0x000000acb1a6723e */ /* 0x020fe200000010ff */
[----:B------:R-:W-:Y:S01]  /*b110*/  FFMA.FTZ R176, R183, UR10, -R176 ;  /* 0x0000000ab7b07c23 */ /* 0x000fe200080108b0 */
[-C--:B------:R-:W-:Y:S01]  /*b120*/  FMUL.FTZ R109, R109, R13.reuse ;  /* 0x0000000d6d6d7220 */ /* 0x080fe20000410000 */
[-C--:B------:R-:W-:Y:S01]  /*b130*/  FMUL.FTZ R112, R112, R13.reuse ;  /* 0x0000000d70707220 */ /* 0x080fe20000410000 */
[-C--:B------:R-:W-:Y:S01]  /*b140*/  FMUL.FTZ R113, R113, R13.reuse ;  /* 0x0000000d71717220 */ /* 0x080fe20000410000 */
[----:B------:R-:W-:Y:S01]  /*b150*/  FMUL.FTZ R116, R116, R13 ;  /* 0x0000000d74747220 */ /* 0x000fe20000410000 */
[----:B------:R-:W1:Y:S01]  /*b160*/  MUFU.EX2 R170, R181 ;  /* 0x000000b500aa7308 */ /* 0x000e620000000800 */
[----:B----4-:R-:W-:Y:S01]  /*b170*/  F2FP.BF16.F32.PACK_AB R158, R161, R20 ;  /* 0x00000014a19e723e */ /* 0x010fe200000010ff */
[----:B------:R-:W-:Y:S01]  /*b180*/  FADD.FTZ R20, R172, R5 ;  /* 0x00000005ac147221 */ /* 0x000fe20000010000 */
[C---:B--2---:R-:W-:Y:S01]  /*b190*/  FADD.FTZ R4, R12.reuse, R21 ;  /* 0x000000150c047221 */ /* 0x044fe20000010000 */
[----:B------:R-:W-:Y:S01]  /*b1a0*/  F2FP.BF16.F32.PACK_AB R153, R12, R15 ;  /* 0x0000000f0c99723e */ /* 0x000fe200000010ff */
[-C--:B------:R-:W-:Y:S01]  /*b1b0*/  FMUL.FTZ R117, R117, R13.reuse ;  /* 0x0000000d75757220 */ /* 0x080fe20000410000 */
[----:B------:R-:W-:Y:S01]  /*b1c0*/  FADD.FTZ R5, R177, R20 ;  /* 0x00000014b1057221 */ /* 0x000fe20000010000 */
[-C--:B------:R-:W-:Y:S01]  /*b1d0*/  FMUL.FTZ R120, R120, R13.reuse ;  /* 0x0000000d78787220 */ /* 0x080fe20000410000 */
[----:B------:R-:W-:Y:S01]  /*b1e0*/  MUFU.EX2 R157, R192 ;  /* 0x000000c0009d7308 */ /* 0x000fe20000000800 */
[----:B---3--:R-:W-:Y:S01]  /*b1f0*/  FADD.FTZ R21, R159, R4 ;  /* 0x000000049f157221 */ /* 0x008fe20000010000 */
[-C--:B------:R-:W-:Y:S01]  /*b200*/  FMUL.FTZ R121, R121, R13.reuse ;  /* 0x0000000d79797220 */ /* 0x080fe20000410000 */
[-C--:B------:R-:W-:Y:S01]  /*b210*/  FMUL.FTZ R124, R124, R13.reuse ;  /* 0x0000000d7c7c7220 */ /* 0x080fe20000410000 */
[-C--:B------:R-:W-:Y:S01]  /*b220*/  FMUL.FTZ R125, R125, R13.reuse ;  /* 0x0000000d7d7d7220 */ /* 0x080fe20000410000 */
[-C--:B------:R-:W-:Y:S01]  /*b230*/  FMUL.FTZ R128, R128, R13.reuse ;  /* 0x0000000d80807220 */ /* 0x080fe20000410000 */
[-C--:B------:R-:W-:Y:S01]  /*b240*/  FMUL.FTZ R129, R129, R13.reuse ;  /* 0x0000000d81817220 */ /* 0x080fe20000410000 */
[----:B------:R-:W-:Y:S01]  /*b250*/  FMUL.FTZ R132, R132, R13 ;  /* 0x0000000d84847220 */ /* 0x000fe20000410000 */
[----:B------:R-:W-:Y:S01]  /*b260*/  MUFU.EX2 R20, R163 ;  /* 0x000000a300147308 */ /* 0x000fe20000000800 */
[----:B-1----:R-:W-:Y:S01]  /*b270*/  F2FP.BF16.F32.PACK_AB R155, R170, R159 ;  /* 0x0000009faa9b723e */ /* 0x002fe200000010ff */
        /* <DEDUP_REMOVED lines=10> */
[----:B------:R-:W-:Y:S01]  /*b320*/  FMUL.FTZ R149, R149, R13 ;  /* 0x0000000d95957220 */ /* 0x000fe20000410000 */
        /* <DEDUP_REMOVED lines=11> */
[----:B------:R2:W3:Y:S01]  /*b3e0*/  MUFU.EX2 R161, R180 ;  /* 0x000000b400a17308 */ /* 0x0004e20000000800 */
[-C--:B------:R-:W-:Y:S01]  /*b3f0*/  FMUL.FTZ R46, R46, R14.reuse ;  /* 0x0000000e2e2e7220 */ /* 0x080fe20000410000 */
[----:B------:R4:W-:Y:S01]  /*b400*/  STSM.16.M88.4 [R18+0x26800], R152 ;  /* 0x0268009812007844 */ /* 0x0009e20000000200 */
[-C--:B------:R-:W-:Y:S01]  /*b410*/  FMUL.FTZ R47, R47, R14.reuse ;  /* 0x0000000e2f2f7220 */ /* 0x080fe20000410000 */
[-C--:B------:R-:W-:Y:S01]  /*b420*/  FMUL.FTZ R50, R50, R14.reuse ;  /* 0x0000000e32327220 */ /* 0x080fe20000410000 */
[-C--:B------:R-:W-:Y:S01]  /*b430*/  FMUL.FTZ R51, R51, R14.reuse ;  /* 0x0000000e33337220 */ /* 0x080fe20000410000 */
[-C--:B------:R-:W-:Y:S01]  /*b440*/  FMUL.FTZ R54, R54, R14.reuse ;  /* 0x0000000e36367220 */ /* 0x080fe20000410000 */
[-C--:B------:R-:W-:Y:S01]  /*b450*/  FMUL.FTZ R55, R55, R14.reuse ;  /* 0x0000000e37377220 */ /* 0x080fe20000410000 */
[----:B------:R-:W5:Y:S01]  /*b460*/  MUFU.EX2 R172, R171 ;  /* 0x000000ab00ac7308 */ /* 0x000f620000000800 */
[----:B--2---:R-:W-:Y:S01]  /*b470*/  FADD.FTZ R180, R170, R21 ;  /* 0x00000015aab47221 */ /* 0x004fe20000010000 */
[----:B-1----:R-:W-:Y:S01]  /*b480*/  F2FP.BF16.F32.PACK_AB R159, R168, R193 ;  /* 0x000000c1a89f723e */ /* 0x002fe200000010ff */
[-C--:B------:R-:W-:Y:S01]  /*b490*/  FMUL.FTZ R58, R58, R14.reuse ;  /* 0x0000000e3a3a7220 */ /* 0x080fe20000410000 */
[-C--:B------:R-:W-:Y:S01]  /*b4a0*/  FMUL.FTZ R59, R59, R14.reuse ;  /* 0x0000000e3b3b7220 */ /* 0x080fe20000410000 */
[----:B------:R-:W-:Y:S01]  /*b4b0*/  FADD.FTZ R21, R157, R180 ;  /* 0x000000b49d157221 */ /* 0x000fe20000010000 */
[----:B------:R-:W-:Y:S01]  /*b4c0*/  F2FP.BF16.F32.PACK_AB R157, R20, R157 ;  /* 0x0000009d149d723e */ /* 0x000fe200000010ff */
[-C--:B------:R-:W-:Y:S01]  /*b4d0*/  FMUL.FTZ R62, R62, R14.reuse ;  /* 0x0000000e3e3e7220 */ /* 0x080fe20000410000 */
[----:B------:R1:W2:Y:S01]  /*b4e0*/  MUFU.EX2 R163, R174 ;  /* 0x000000ae00a37308 */ /* 0x0002a20000000800 */
[-C--:B------:R-:W-:Y:S01]  /*b4f0*/  FMUL.FTZ R63, R63, R14.reuse ;  /* 0x0000000e3f3f7220 */ /* 0x080fe20000410000 */
[-C--:B------:R-:W-:Y:S01]  /*b500*/  FMUL.FTZ R66, R66, R14.reuse ;  /* 0x0000000e42427220 */ /* 0x080fe20000410000 */
[----:B------:R4:W-:Y:S01]  /*b510*/  STSM.16.M88.4 [R19], R156 ;  /* 0x0000009c13007844 */ /* 0x0009e20000000200 */
        /* <DEDUP_REMOVED lines=8> */
[-C--:B------:R-:W-:Y:S01]  /*b5a0*/  FMUL.FTZ R79, R79, R14.reuse ;  /* 0x0000000e4f4f7220 */ /* 0x080fe20000410000 */
[----:B------:R-:W-:Y:S01]  /*b5b0*/  FADD.FTZ R21, R193, R174 ;  /* 0x000000aec1157221 */ /* 0x000fe20000010000 */
[-C--:B------:R-:W-:Y:S01]  /*b5c0*/  FMUL.FTZ R82, R82, R14.reuse ;  /* 0x0000000e52527220 */ /* 0x080fe20000410000 */
[-C--:B------:R-:W-:Y:S01]  /*b5d0*/  FMUL.FTZ R83, R83, R14.reuse ;  /* 0x0000000e53537220 */ /* 0x080fe20000410000 */
[----:B------:R1:W4:Y:S01]  /*b5e0*/  MUFU.EX2 R165, R178 ;  /* 0x000000b200a57308 */ /* 0x0003220000000800 */
[----:B------:R-:W-:Y:S01]  /*b5f0*/  FADD.FTZ R180, R168, R21 ;  /* 0x00000015a8b47221 */ /* 0x000fe20000010000 */
[-C--:B------:R-:W-:Y:S01]  /*b600*/  FMUL.FTZ R86, R86, R14.reuse ;  /* 0x0000000e56567220 */ /* 0x080fe20000410000 */
[-C--:B------:R-:W-:Y:S01]  /*b610*/  FMUL.FTZ R87, R87, R14.reuse ;  /* 0x0000000e57577220 */ /* 0x080fe20000410000 */
[-C--:B------:R-:W-:Y:S01]  /*b620*/  FMUL.FTZ R90, R90, R14.reuse ;  /* 0x0000000e5a5a7220 */ /* 0x080fe20000410000 */
[----:B---3--:R-:W-:Y:S01]  /*b630*/  FADD.FTZ R21, R161, R180 ;  /* 0x000000b4a1157221 */ /* 0x008fe20000010000 */
[C---:B-----5:R-:W-:Y:S01]  /*b640*/  F2FP.BF16.F32.PACK_AB R161, R172.reuse, R161 ;  /* 0x000000a1aca1723e */ /* 0x060fe200000010ff */
[-C--:B------:R-:W-:Y:S01]  /*b650*/  FMUL.FTZ R91, R91, R14.reuse ;  /* 0x0000000e5b5b7220 */ /* 0x080fe20000410000 */
[----:B------:R-:W3:Y:S01]  /*b660*/  MUFU.EX2 R174, R179 ;  /* 0x000000b300ae7308 */ /* 0x000ee20000000800 */
[----:B-1----:R-:W-:Y:S01]  /*b670*/  FADD.FTZ R178, R172, R21 ;  /* 0x00000015acb27221 */ /* 0x002fe20000010000 */
[-C--:B------:R-:W-:Y:S01]  /*b680*/  FMUL.FTZ R94, R94, R14.reuse ;  /* 0x0000000e5e5e7220 */ /* 0x080fe20000410000 */
[-C--:B------:R-:W-:Y:S01]  /*b690*/  FMUL.FTZ R95, R95, R14.reuse ;  /* 0x0000000e5f5f7220 */ /* 0x080fe20000410000 */
[-C--:B------:R-:W-:Y:S01]  /*b6a0*/  FMUL.FTZ R98, R98, R14.reuse ;  /* 0x0000000e62627220 */ /* 0x080fe20000410000 */
[----:B--2---:R-:W-:Y:S01]  /*b6b0*/  FADD.FTZ R21, R163, R178 ;  /* 0x000000b2a3157221 */ /* 0x004fe20000010000 */
[C---:B----4-:R-:W-:Y:S01]  /*b6c0*/  F2FP.BF16.F32.PACK_AB R163, R4.reuse, R163 ;  /* 0x000000a304a3723e */ /* 0x050fe200000010ff */
[-C--:B------:R-:W-:Y:S01]  /*b6d0*/  FMUL.FTZ R99, R99, R14.reuse ;  /* 0x0000000e63637220 */ /* 0x080fe20000410000 */
[----:B------:R-:W1:Y:S01]  /*b6e0*/  MUFU.EX2 R167, R182 ;  /* 0x000000b600a77308 */ /* 0x000e620000000800 */
[----:B------:R-:W-:Y:S01]  /*b6f0*/  FADD.FTZ R178, R4, R21 ;  /* 0x0000001504b27221 */ /* 0x000fe20000010000 */
[-C--:B------:R-:W-:Y:S01]  /*b700*/  FMUL.FTZ R102, R102, R14.reuse ;  /* 0x0000000e66667220 */ /* 0x080fe20000410000 */
[----:B------:R2:W-:Y:S01]  /*b710*/  STSM.16.M88.4 [R23], R160 ;  /* 0x000000a017007844 */ /* 0x0005e20000000200 */
[-C--:B------:R-:W-:Y:S01]  /*b720*/  FMUL.FTZ R103, R103, R14.reuse ;  /* 0x0000000e67677220 */ /* 0x080fe20000410000 */
[----:B------:R-:W-:Y:S01]  /*b730*/  FADD.FTZ R21, R165, R178 ;  /* 0x000000b2a5157221 */ /* 0x000fe20000010000 */
        /* <DEDUP_REMOVED lines=33> */
.L_x_1367:
[----:B------:R1:W3:Y:S01]  /*b950*/  SYNCS.PHASECHK.TRANS64.TRYWAIT P2, [UR26+0x28c50], R10 ;  /* 0x028c500aff0075a7 */ /* 0x0002e2000804015a */
[----:B------:R-:W-:Y:S05]  /*b960*/  @!P0 BRA `(.L_x_1368) ;  /* 0x0000000000048947 */ /* 0x000fea0003800000 */
[----:B------:R-:W-:Y:S01]  /*b970*/  BPT.TRAP 0x1 ;  /* 0x000000040000795c */ /* 0x000fe20000300000 */
.L_x_1368:
[----:B---3--:R-:W-:Y:S05]  /*b980*/  @P2 BRA `(.L_x_1369) ;  /* 0x0000000000082947 */ /* 0x008fea0003800000 */
[----:B------:R-:W3:Y:S02]  /*b990*/  SYNCS.PHASECHK.TRANS64.TRYWAIT P2, [UR26+0x28c50], R10 ;  /* 0x028c500aff0075a7 */ /* 0x000ee4000804015a */
[----:B---3--:R-:W-:Y:S05]  /*b9a0*/  @!P2 BRA `(.L_x_1370) ;  /* 0x0000005c00f4a947 */ /* 0x008fea0003800000 */
.L_x_1369:
[----:B------:R-:W-:Y:S01]  /*b9b0*/  ULEA UR11, UR39, UR45, 0xc ;  /* 0x0000002d270b7291 */ /* 0x000fe2000f8e603f */
[----:B------:R-:W-:Y:S01]  /*b9c0*/  WARPGROUP.ARRIVE ;  /* 0x00000000000079c5 */ /* 0x000fe20000000000 */
[----:B------:R-:W-:Y:S01]  /*b9d0*/  UMOV UR7, 0x40000040 ;  /* 0x4000004000077882 */ /* 0x000fe20000000000 */
[----:B------:R-:W-:Y:S01]  /*b9e0*/  ISETP.GT.AND P2, PT, R9, UR41, PT ;  /* 0x0000002909007c0c */ /* 0x000fe2000bf44270 */
        /* <DEDUP_REMOVED lines=37> */
.L_x_1354:
[----:B------:R-:W5:Y:S01]  /*bc40*/  SHFL.BFLY PT, R0, R5, 0x2, 0x1f ;  /* 0x0c401f0005007f89 */ /* 0x000f6200000e0000 */
[----:B-1----:R-:W-:Y:S01]  /*bc50*/  IMAD.MOV.U32 R10, RZ, RZ, RZ ;  /* 0x000000ffff0a7224 */ /* 0x002fe200078e00ff */
[----:B------:R-:W-:Y:S01]  /*bc60*/  UIADD3 UR37, UR37, 0x1, URZ ;  /* 0x0000000125257890 */ /* 0x000fe2000fffe03f */
[----:B------:R-:W-:Y:S01]  /*bc70*/  IMAD.U32 R14, RZ, RZ, UR10 ;  /* 0x0000000aff0e7e24 */ /* 0x000fe2000f8e00ff */
[----:B------:R-:W1:Y:S01]  /*bc80*/  SHFL.BFLY PT, R9, R4, 0x2, 0x1f ;  /* 0x0c401f0004097f89 */ /* 0x000e6200000e0000 */
[----:B------:R-:W-:Y:S08]  /*bc90*/  BAR.ARV 0x8, 0xa0 ;  /* 0x0202800000007b1d */ /* 0x000ff00000002000 */
[----:B------:R-:W-:Y:S01]  /*bca0*/  BAR.SYNC.DEFER_BLOCKING 0xf, 0x100 ;  /* 0x03c4000000007b1d */ /* 0x000fe20000010000 */
[----:B-----5:R-:W-:Y:S01]  /*bcb0*/  FADD.FTZ R0, R0, R5 ;  /* 0x0000000500007221 */ /* 0x020fe20000010000 */
[----:B-1----:R-:W-:-:S04]  /*bcc0*/  FADD.FTZ R9, R9, R4 ;  /* 0x0000000409097221 */ /* 0x002fc80000010000 */
[----:B------:R-:W3:Y:S01]  /*bcd0*/  SHFL.BFLY PT, R3, R0, 0x1, 0x1f ;  /* 0x0c201f0000037f89 */ /* 0x000ee200000e0000 */
[----:B------:R-:W-:-:S03]  /*bce0*/  IMAD.U32 R4, RZ, RZ, UR10 ;  /* 0x0000000aff047e24 */ /* 0x000fc6000f8e00ff */
[----:B------:R-:W1:Y:S01]  /*bcf0*/  SHFL.BFLY PT, R6, R9, 0x1, 0x1f ;  /* 0x0c201f0009067f89 */ /* 0x000e6200000e0000 */
[----:B---3--:R-:W-:Y:S01]  /*bd00*/  FADD.FTZ R11, R0, R3 ;  /* 0x00000003000b7221 */ /* 0x008fe20000010000 */
[----:B------:R-:W-:Y:S02]  /*bd10*/  IMAD.MOV R3, RZ, RZ, -R17 ;  /* 0x000000ffff037224 */ /* 0x000fe400078e0a11 */
[----:B------:R-:W-:Y:S02]  /*bd20*/  IMAD.MOV.U32 R0, RZ, RZ, RZ ;  /* 0x000000ffff007224 */ /* 0x000fe400078e00ff */
[----:B-1----:R-:W-:Y:S01]  /*bd30*/  FADD.FTZ R12, R9, R6 ;  /* 0x00000006090c7221 */ /* 0x002fe20000010000 */
[----:B------:R-:W-:Y:S02]  /*bd40*/  FSETP.NE.FTZ.AND P1, PT, R11, RZ, PT ;  /* 0x000000ff0b00720b */ /* 0x000fe40003f35000 */
[----:B------:R-:W-:Y:S02]  /*bd50*/  ISETP.NE.AND P0, PT, R2, R3, PT ;  /* 0x000000030200720c */ /* 0x000fe40003f05270 */
[----:B------:R-:W-:-:S02]  /*bd60*/  FSETP.NE.FTZ.AND P2, PT, R12, RZ, PT ;  /* 0x000000ff0c00720b */ /* 0x000fc40003f55000 */
[----:B------:R-:W-:Y:S01]  /*bd70*/  MOV R3, UR39 ;  /* 0x0000002700037c02 */ /* 0x000fe20008000f00 */
[----:B------:R-:W-:-:S04]  /*bd80*/  UIADD3 UR39, UR39, 0x1, URZ ;  /* 0x0000000127277890 */ /* 0x000fc8000fffe03f */
[----:B------:R-:W-:Y:S02]  /*bd90*/  UISETP.NE.AND UP0, UPT, UR39, 0x2, UPT ;  /* 0x000000022700788c */ /* 0x000fe4000bf05270 */
[----:B------:R-:W2:Y:S01]  /*bda0*/  @P1 MUFU.RCP R10, R11 ;  /* 0x0000000b000a1308 */ /* 0x000ea20000001000 */
[----:B------:R-:W-:Y:S01]  /*bdb0*/  @P1 FMUL.FTZ R4, R4, 0.69314718246459960938 ;  /* 0x3f31721804041820 */ /* 0x000fe20000410000 */
[----:B------:R-:W-:Y:S01]  /*bdc0*/  @!P0 IMAD R3, R3, 0x40, R16 ;  /* 0x0000004003038824 */ /* 0x000fe200078e0210 */
[----:B------:R-:W-:Y:S01]  /*bdd0*/  USEL UR4, URZ, 0x1, UP0 ;  /* 0x000000013f047887 */ /* 0x000fe20008000000 */
[----:B------:R-:W-:Y:S01]  /*bde0*/  @P2 FMUL.FTZ R14, R14, 0.69314718246459960938 ;  /* 0x3f3172180e0e2820 */ /* 0x000fe20000410000 */
[----:B------:R-:W-:Y:S02]  /*bdf0*/  USEL UR39, UR39, URZ, UP0 ;  /* 0x0000003f27277287 */ /* 0x000fe40008000000 */
[----:B------:R-:W-:Y:S01]  /*be00*/  @!P0 LEA R5, R3, UR48, 0x2 ;  /* 0x0000003003058c11 */ /* 0x000fe2000f8e10ff */
[----:B------:R-:W-:Y:S01]  /*be10*/  @P2 MUFU.RCP R0, R12 ;  /* 0x0000000c00002308 */ /* 0x000fe20000001000 */
[----:B------:R-:W-:Y:S01]  /*be20*/  MOV R3, 0xff800000 ;  /* 0xff80000000037802 */ /* 0x000fe20000000f00 */
[----:B------:R-:W-:-:S06]  /*be30*/  ULOP3.LUT UR38, UR38, UR4, URZ, 0x3c, !UPT ;  /* 0x0000000426267292 */ /* 0x000fcc000f8e3c3f */
[----:B------:R-:W1:Y:S01]  /*be40*/  @P1 MUFU.LG2 R6, R11 ;  /* 0x0000000b00061308 */ /* 0x000e620000000c00 */
[-C--:B--2-4-:R-:W-:Y:S01]  /*be50*/  FMUL.FTZ R162, R24, R10.reuse ;  /* 0x0000000a18a27220 */ /* 0x094fe20000410000 */
        /* <DEDUP_REMOVED lines=68> */
[----:B------:R-:W-:Y:S01]  /*c2a0*/  PLOP3.LUT P0, PT, PT, PT, PT, 0x8, 0x0 ;  /* 0x000000000000781c */ /* 0x000fe20003f0e170 */
[-C--:B------:R-:W-:Y:S01]  /*c2b0*/  FMUL.FTZ R30, R30, R0.reuse ;  /* 0x000000001e1e7220 */ /* 0x080fe20000410000 */
[-C--:B------:R-:W-:Y:S01]  /*c2c0*/  FMUL.FTZ R31, R31, R0.reuse ;  /* 0x000000001f1f7220 */ /* 0x080fe20000410000 */
[-C--:B------:R-:W-:Y:S01]  /*c2d0*/  FMUL.FTZ R34, R34, R0.reuse ;  /* 0x0000000022227220 */ /* 0x080fe20000410000 */
[-C--:B------:R-:W-:Y:S01]  /*c2e0*/  FMUL.FTZ R35, R35, R0.reuse ;  /* 0x0000000023237220 */ /* 0x080fe20000410000 */
[----:B--2---:R-:W2:Y:S01]  /*c2f0*/  @P2 MUFU.LG2 R10, R12 ;  /* 0x0000000c000a2308 */ /* 0x004ea20000000c00 */
        /* <DEDUP_REMOVED lines=63> */
.L_x_1287:
[----:B------:R-:W1:Y:S08]  /*c6f0*/  S2UR UR4, SR_CgaCtaId ;  /* 0x00000000000479c3 */ /* 0x000e700000008800 */
[----:B------:R-:W-:Y:S06]  /*c700*/  BAR.SYNC.DEFER_BLOCKING 0x5, 0x120 ;  /* 0x0144800000007b1d */ /* 0x000fec0000010000 */
[----:B------:R-:W-:-:S02]  /*c710*/  UMOV UR48, 0x400 ;  /* 0x0000040000307882 */ /* 0x000fc40000000000 */
[----:B-1----:R-:W-:-:S09]  /*c720*/  ULEA UR48, UR4, UR48, 0x18 ;  /* 0x0000003004307291 */ /* 0x002fd2000f8ec03f */
[----:B------:R-:W1:Y:S02]  /*c730*/  LDS R0, [UR48+0x28cd0] ;  /* 0x028cd030ff007984 */ /* 0x000e640008000800 */
[----:B-1----:R-:W-:Y:S01]  /*c740*/  R2UR UR4, R0 ;  /* 0x00000000000472ca */ /* 0x002fe200000e0000 */
[----:B------:R-:W-:Y:S06]  /*c750*/  BAR.ARV 0x4, 0x120 ;  /* 0x0104800000007b1d */ /* 0x000fec0000002000 */
[----:B------:R-:W-:Y:S08]  /*c760*/  @P0 BRA `(.L_x_1372) ;  /* 0x00000010004c0947 */ /* 0x000ff00003800000 */
        /* <DEDUP_REMOVED lines=26> */
[----:B------:R-:W-:Y:S01]  /*c910*/  LOP3.LUT R0, R173, 0x380, RZ, 0xc0, !PT ;  /* 0x00000380ad007812 */ /* 0x000fe200078ec0ff */
[--C-:B------:R-:W-:Y:S01]  /*c920*/  IMAD.X R9, RZ, RZ, R7.reuse, P2 ;  /* 0x000000ffff097224 */ /* 0x100fe200010e0607 */
[----:B------:R-:W-:Y:S01]  /*c930*/  IADD3 R181, P6, R6, 0x2020, RZ ;  /* 0x0000202006b57810 */ /* 0x000fe20007fde0ff */
[----:B------:R-:W-:Y:S01]  /*c940*/  IMAD.X R11, RZ, RZ, R7, P3 ;  /* 0x000000ffff0b7224 */ /* 0x000fe200018e0607 */
[----:B------:R-:W-:-:S02]  /*c950*/  SHF.R.U64 R0, R0, 0x3, RZ ;  /* 0x0000000300007819 */ /* 0x000fc400000012ff */
[----:B------:R-:W-:Y:S01]  /*c960*/  LOP3.LUT R4, R175, 0x380, RZ, 0xc0, !PT ;  /* 0x00000380af047812 */ /* 0x000fe200078ec0ff */
[--C-:B------:R-:W-:Y:S01]  /*c970*/  IMAD.X R21, RZ, RZ, R7.reuse, P6 ;  /* 0x000000ffff157224 */ /* 0x100fe200030e0607 */
[----:B------:R-:W-:Y:S02]  /*c980*/  IADD3 R177, P4, R6, 0x60, RZ ;  /* 0x0000006006b17810 */ /* 0x000fe40007f9e0ff */
[----:B------:R-:W-:Y:S02]  /*c990*/  LOP3.LUT R8, R0, R173, RZ, 0x3c, !PT ;  /* 0x000000ad00087212 */ /* 0x000fe400078e3cff */
[----:B------:R-:W-:Y:S01]  /*c9a0*/  LOP3.LUT R0, R181, 0x380, RZ, 0xc0, !PT ;  /* 0x00000380b5007812 */ /* 0x000fe200078ec0ff */
[----:B------:R-:W-:Y:S01]  /*c9b0*/  IMAD.X R13, RZ, RZ, R7, P4 ;  /* 0x000000ffff0d7224 */ /* 0x000fe200020e0607 */
[----:B------:R-:W-:Y:S02]  /*c9c0*/  SHF.R.U64 R4, R4, 0x3, RZ ;  /* 0x0000000304047819 */ /* 0x000fe400000012ff */
[----:B------:R-:W-:-:S02]  /*c9d0*/  IADD3 R183, P1, R6, 0x2040, RZ ;  /* 0x0000204006b77810 */ /* 0x000fc40007f3e0ff */
[----:B------:R-:W-:Y:S02]  /*c9e0*/  SHF.R.U64 R0, R0, 0x3, RZ ;  /* 0x0000000300007819 */ /* 0x000fe400000012ff */
[----:B------:R-:W-:Y:S01]  /*c9f0*/  IADD3 R197, P4, R6, 0x4020, RZ ;  /* 0x0000402006c57810 */ /* 0x000fe20007f9e0ff */
[--C-:B------:R-:W-:Y:S01]  /*ca00*/  IMAD.X R25, RZ, RZ, R7.reuse, P1 ;  /* 0x000000ffff197224 */ /* 0x100fe200008e0607 */
[----:B------:R-:W-:Y:S02]  /*ca10*/  LOP3.LUT R10, R4, R175, RZ, 0x3c, !PT ;  /* 0x000000af040a7212 */ /* 0x000fe400078e3cff */
[C---:B------:R-:W-:Y:S01]  /*ca20*/  LOP3.LUT R111, R6.reuse, 0x380, RZ, 0xc0, !PT ;  /* 0x00000380066f7812 */ /* 0x040fe200078ec0ff */
[----:B------:R-:W-:Y:S01]  /*ca30*/  IMAD.X R99, RZ, RZ, R7, P4 ;  /* 0x000000ffff637224 */ /* 0x000fe200020e0607 */
[C---:B------:R-:W-:Y:S02]  /*ca40*/  IADD3 R179, P5, R6.reuse, 0x2000, RZ ;  /* 0x0000200006b37810 */ /* 0x040fe40007fbe0ff */
[----:B------:R-:W-:-:S02]  /*ca50*/  IADD3 R193, P2, R6, 0x2060, RZ ;  /* 0x0000206006c17810 */ /* 0x000fc40007f5e0ff */
[----:B------:R-:W-:Y:S02]  /*ca60*/  LOP3.LUT R4, R183, 0x380, RZ, 0xc0, !PT ;  /* 0x00000380b7047812 */ /* 0x000fe400078ec0ff */
[----:B------:R-:W-:Y:S01]  /*ca70*/  IADD3 R195, P3, R6, 0x4000, RZ ;  /* 0x0000400006c37810 */ /* 0x000fe20007f7e0ff */
[----:B------:R-:W-:Y:S01]  /*ca80*/  IMAD.X R91, RZ, RZ, R7, P2 ;  /* 0x000000ffff5b7224 */ /* 0x000fe200010e0607 */
[----:B------:R-:W-:Y:S02]  /*ca90*/  LOP3.LUT R20, R0, R181, RZ, 0x3c, !PT ;  /* 0x000000b500147212 */ /* 0x000fe400078e3cff */
[----:B------:R-:W-:Y:S02]  /*caa0*/  LOP3.LUT R0, R197, 0x380, RZ, 0xc0, !PT ;  /* 0x00000380c5007812 */ /* 0x000fe400078ec0ff */
[----:B------:R-:W-:Y:S02]  /*cab0*/  IADD3.X R15, RZ, R7, RZ, P5, !PT ;  /* 0x00000007ff0f7210 */ /* 0x000fe40002ffe4ff */
[----:B------:R-:W-:-:S02]  /*cac0*/  SHF.R.U64 R111, R111, 0x3, RZ ;  /* 0x000000036f6f7819 */ /* 0x000fc400000012ff */
[----:B------:R-:W-:Y:S02]  /*cad0*/  SHF.R.U64 R4, R4, 0x3, RZ ;  /* 0x0000000304047819 */ /* 0x000fe400000012ff */
[C---:B------:R-:W-:Y:S02]  /*cae0*/  IADD3 R199, P5, R6.reuse, 0x4040, RZ ;  /* 0x0000404006c77810 */ /* 0x040fe40007fbe0ff */
[C---:B------:R-:W-:Y:S02]  /*caf0*/  IADD3 R114, P2, R6.reuse, 0x6020, RZ ;  /* 0x0000602006727810 */ /* 0x040fe40007f5e0ff */
[----:B------:R-:W-:Y:S01]  /*cb00*/  IADD3.X R95, RZ, R7, RZ, P3, !PT ;  /* 0x00000007ff5f7210 */ /* 0x000fe20001ffe4ff */
[--C-:B------:R-:W-:Y:S01]  /*cb10*/  IMAD.X R103, RZ, RZ, R7.reuse, P5 ;  /* 0x000000ffff677224 */ /* 0x100fe200028e0607 */
[C---:B------:R-:W-:Y:S01]  /*cb20*/  IADD3 R201, P6, R6.reuse, 0x4060, RZ ;  /* 0x0000406006c97810 */ /* 0x040fe20007fde0ff */
[----:B------:R-:W-:Y:S01]  /*cb30*/  IMAD.X R115, RZ, RZ, R7, P2 ;  /* 0x000000ffff737224 */ /* 0x000fe200010e0607 */
[----:B------:R-:W-:-:S02]  /*cb40*/  IADD3 R203, P1, R6, 0x6000, RZ ;  /* 0x0000600006cb7810 */ /* 0x000fc40007f3e0ff */
[C---:B------:R-:W-:Y:S01]  /*cb50*/  IADD3 R118, P3, R6.reuse, 0x6040, RZ ;  /* 0x0000604006767810 */ /* 0x040fe20007f7e0ff */
[--C-:B------:R-:W-:Y:S01]  /*cb60*/  IMAD.X R107, RZ, RZ, R7.reuse, P6 ;  /* 0x000000ffff6b7224 */ /* 0x100fe200030e0607 */
[----:B------:R-:W-:Y:S02]  /*cb70*/  IADD3 R205, P4, R6, 0x6060, RZ ;  /* 0x0000606006cd7810 */ /* 0x000fe40007f9e0ff */
[----:B------:R-:W-:Y:S01]  /*cb80*/  SHF.R.U64 R0, R0, 0x3, RZ ;  /* 0x0000000300007819 */ /* 0x000fe200000012ff */
[--C-:B------:R-:W-:Y:S01]  /*cb90*/  IMAD.X R119, RZ, RZ, R7.reuse, P3 ;  /* 0x000000ffff777224 */ /* 0x100fe200018e0607 */
[----:B------:R-:W-:Y:S01]  /*cba0*/  LOP3.LUT R6, R111, R6, RZ, 0x3c, !PT ;  /* 0x000000066f067212 */ /* 0x000fe200078e3cff */
[----:B------:R-:W-:Y:S01]  /*cbb0*/  IMAD.X R123, RZ, RZ, R7, P4 ;  /* 0x000000ffff7b7224 */ /* 0x000fe200020e0607 */
[----:B------:R-:W-:Y:S02]  /*cbc0*/  LOP3.LUT R24, R4, R183, RZ, 0x3c, !PT ;  /* 0x000000b704187212 */ /* 0x000fe400078e3cff */
[----:B------:R-:W-:-:S02]  /*cbd0*/  LOP3.LUT R12, R177, 0x380, RZ, 0xc0, !PT ;  /* 0x00000380b10c7812 */ /* 0x000fc400078ec0ff */
[----:B------:R-:W-:Y:S02]  /*cbe0*/  LOP3.LUT R4, R199, 0x380, RZ, 0xc0, !PT ;  /* 0x00000380c7047812 */ /* 0x000fe400078ec0ff */
[----:B------:R-:W-:Y:S02]  /*cbf0*/  LOP3.LUT R14, R179, 0x380, RZ, 0xc0, !PT ;  /* 0x00000380b30e7812 */ /* 0x000fe400078ec0ff */
[----:B------:R-:W-:Y:S02]  /*cc00*/  LOP3.LUT R27, R114, 0x380, RZ, 0xc0, !PT ;  /* 0x00000380721b7812 */ /* 0x000fe400078ec0ff */
[----:B------:R-:W-:Y:S02]  /*cc10*/  LOP3.LUT R98, R0, R197, RZ, 0x3c, !PT ;  /* 0x000000c500627212 */ /* 0x000fe400078e3cff */
[-C--:B------:R-:W-:Y:S02]  /*cc20*/  IADD3.X R111, RZ, R7.reuse, RZ, P1, !PT ;  /* 0x00000007ff6f7210 */ /* 0x080fe40000ffe4ff */
[----:B------:R-:W-:-:S02]  /*cc30*/  MOV R0, R6 ;  /* 0x0000000600007202 */ /* 0x000fc40000000f00 */
[----:B------:R-:W-:Y:S02]  /*cc40*/  SHF.R.U64 R12, R12, 0x3, RZ ;  /* 0x000000030c0c7819 */ /* 0x000fe400000012ff */
[----:B------:R-:W-:Y:S02]  /*cc50*/  LOP3.LUT R90, R193, 0x380, RZ, 0xc0, !PT ;  /* 0x00000380c15a7812 */ /* 0x000fe400078ec0ff */
[----:B------:R-:W-:Y:S02]  /*cc60*/  SHF.R.U64 R4, R4, 0x3, RZ ;  /* 0x0000000304047819 */ /* 0x000fe400000012ff */
[----:B------:R-:W-:Y:S02]  /*cc70*/  LOP3.LUT R7, R118, 0x380, RZ, 0xc0, !PT ;  /* 0x0000038076077812 */ /* 0x000fe400078ec0ff */
[----:B------:R-:W-:Y:S02]  /*cc80*/  SHF.R.U64 R14, R14, 0x3, RZ ;  /* 0x000000030e0e7819 */ /* 0x000fe400000012ff */
[----:B------:R-:W-:-:S02]  /*cc90*/  LOP3.LUT R94, R195, 0x380, RZ, 0xc0, !PT ;  /* 0x00000380c35e7812 */ /* 0x000fc400078ec0ff */
[----:B------:R-:W-:Y:S02]  /*cca0*/  SHF.R.U64 R27, R27, 0x3, RZ ;  /* 0x000000031b1b7819 */ /* 0x000fe400000012ff */
[----:B------:R-:W-:Y:S02]  /*ccb0*/  LOP3.LUT R106, R201, 0x380, RZ, 0xc0, !PT ;  /* 0x00000380c96a7812 */ /* 0x000fe400078ec0ff */
[----:B------:R-:W-:Y:S02]  /*ccc0*/  F2FP.BF16.F32.PACK_AB R6, R29, R156 ;  /* 0x0000009c1d06723e */ /* 0x000fe400000010ff */
[----:B------:R-:W-:Y:S02]  /*ccd0*/  LOP3.LUT R12, R12, R177, RZ, 0x3c, !PT ;  /* 0x000000b10c0c7212 */ /* 0x000fe400078e3cff */
[----:B------:R-:W-:Y:S02]  /*cce0*/  SHF.R.U64 R90, R90, 0x3, RZ ;  /* 0x000000035a5a7819 */ /* 0x000fe400000012ff */
[----:B------:R-:W-:-:S02]  /*ccf0*/  LOP3.LUT R102, R4, R199, RZ, 0x3c, !PT ;  /* 0x000000c704667212 */ /* 0x000fc400078e3cff */
[----:B------:R-:W-:Y:S02]  /*cd00*/  LOP3.LUT R122, R205, 0x380, RZ, 0xc0, !PT ;  /* 0x00000380cd7a7812 */ /* 0x000fe400078ec0ff */
[----:B------:R-:W-:Y:S02]  /*cd10*/  SHF.R.U64 R29, R7, 0x3, RZ ;  /* 0x00000003071d7819 */ /* 0x000fe400000012ff */
[----:B------:R-:W-:Y:S02]  /*cd20*/  LOP3.LUT R14, R14, R179, RZ, 0x3c, !PT ;  /* 0x000000b30e0e7212 */ /* 0x000fe400078e3cff */
[----:B------:R-:W-:Y:S02]  /*cd30*/  SHF.R.U64 R94, R94, 0x3, RZ ;  /* 0x000000035e5e7819 */ /* 0x000fe400000012ff */
[----:B------:R-:W-:Y:S02]  /*cd40*/  LOP3.LUT R110, R203, 0x380, RZ, 0xc0, !PT ;  /* 0x00000380cb6e7812 */ /* 0x000fe400078ec0ff */
[----:B------:R-:W-:-:S02]  /*cd50*/  F2FP.BF16.F32.PACK_AB R4, R153, R162 ;  /* 0x000000a29904723e */ /* 0x000fc400000010ff */
[----:B------:R-:W-:Y:S02]  /*cd60*/  F2FP.BF16.F32.PACK_AB R7, R31, R30 ;  /* 0x0000001e1f07723e */ /* 0x000fe400000010ff */
[----:B------:R-:W-:Y:S02]  /*cd70*/  LOP3.LUT R114, R27, R114, RZ, 0x3c, !PT ;  /* 0x000000721b727212 */ /* 0x000fe400078e3cff */
[----:B------:R-:W-:Y:S01]  /*cd80*/  SHF.R.U64 R106, R106, 0x3, RZ ;  /* 0x000000036a6a7819 */ /* 0x000fe200000012ff */
[----:B------:R1:W-:Y:S01]  /*cd90*/  STSM.16.M88.4 [R0], R4 ;  /* 0x0000000400007844 */ /* 0x0003e20000000200 */
[----:B------:R-:W-:Y:S02]  /*cda0*/  MOV R27, R8 ;  /* 0x00000008001b7202 */ /* 0x000fe40000000f00 */
[----:B------:R-:W-:Y:S02]  /*cdb0*/  MOV R10, R10 ;  /* 0x0000000a000a7202 */ /* 0x000fe40000000f00 */
[----:B------:R-:W-:Y:S01]  /*cdc0*/  LOP3.LUT R90, R90, R193, RZ, 0x3c, !PT ;  /* 0x000000c15a5a7212 */ /* 0x000fe200078e3cff */
[----:B------:R2:W-:Y:S01]  /*cdd0*/  STSM.16.M88.4 [R27], R32 ;  /* 0x000000201b007844 */ /* 0x0005e20000000200 */
[----:B------:R-:W-:-:S02]  /*cde0*/  SHF.R.U64 R122, R122, 0x3, RZ ;  /* 0x000000037a7a7819 */ /* 0x000fc400000012ff */
[----:B------:R-:W-:Y:S01]  /*cdf0*/  MOV R12, R12 ;  /* 0x0000000c000c7202 */ /* 0x000fe20000000f00 */
[----:B------:R2:W-:Y:S01]  /*ce00*/  STSM.16.M88.4 [R10], R40 ;  /* 0x000000280a007844 */ /* 0x0005e20000000200 */
[----:B------:R-:W-:Y:S02]  /*ce10*/  F2FP.BF16.F32.PACK_AB R64, R65, R64 ;  /* 0x000000404140723e */ /* 0x000fe400000010ff */
[----:B------:R-:W-:Y:S01]  /*ce20*/  LOP3.LUT R94, R94, R195, RZ, 0x3c, !PT ;  /* 0x000000c35e5e7212 */ /* 0x000fe200078e3cff */
[----:B------:R2:W-:Y:S01]  /*ce30*/  STSM.16.M88.4 [R12], R48 ;  /* 0x000000300c007844 */ /* 0x0005e20000000200 */
[----:B------:R-:W-:Y:S02]  /*ce40*/  SHF.R.U64 R110, R110, 0x3, RZ ;  /* 0x000000036e6e7819 */ /* 0x000fe400000012ff */
[----:B------:R-:W-:Y:S02]  /*ce50*/  MOV R14, R14 ;  /* 0x0000000e000e7202 */ /* 0x000fe40000000f00 */
[----:B------:R-:W-:-:S02]  /*ce60*/  F2FP.BF16.F32.PACK_AB R58, R61, R60 ;  /* 0x0000003c3d3a723e */ /* 0x000fc400000010ff */
[----:B------:R-:W-:Y:S02]  /*ce70*/  F2FP.BF16.F32.PACK_AB R59, R63, R62 ;  /* 0x0000003e3f3b723e */ /* 0x000fe400000010ff */
[----:B------:R-:W-:Y:S02]  /*ce80*/  F2FP.BF16.F32.PACK_AB R65, R67, R66 ;  /* 0x000000424341723e */ /* 0x000fe400000010ff */
[----:B------:R-:W-:Y:S01]  /*ce90*/  F2FP.BF16.F32.PACK_AB R72, R73, R72 ;  /* 0x000000484948723e */ /* 0x000fe200000010ff */
[----:B------:R2:W-:Y:S01]  /*cea0*/  STSM.16.M88.4 [R14], R56 ;  /* 0x000000380e007844 */ /* 0x0005e20000000200 */
[----:B------:R-:W-:Y:S02]  /*ceb0*/  LOP3.LUT R106, R106, R201, RZ, 0x3c, !PT ;  /* 0x000000c96a6a7212 */ /* 0x000fe400078e3cff */
[----:B------:R-:W-:Y:S02]  /*cec0*/  MOV R20, R20 ;  /* 0x0000001400147202 */ /* 0x000fe40000000f00 */
        /* <DEDUP_REMOVED lines=9> */
[----:B------:R-:W-:Y:S01]  /*cf60*/  LOP3.LUT R122, R122, R205, RZ, 0x3c, !PT ;  /* 0x000000cd7a7a7212 */ /* 0x000fe200078e3cff */
[----:B------:R2:W-:Y:S01]  /*cf70*/  STSM.16.M88.4 [R24], R72 ;  /* 0x0000004818007844 */ /* 0x0005e20000000200 */
[----:B------:R-:W-:Y:S02]  /*cf80*/  MOV R9, R90 ;  /* 0x0000005a00097202 */ /* 0x000fe40000000f00 */
[----:B------:R-:W-:Y:S02]  /*cf90*/  F2FP.BF16.F32.PACK_AB R82, R85, R84 ;  /* 0x000000545552723e */ /* 0x000fe400000010ff */
[----:B------:R-:W-:Y:S02]  /*cfa0*/  F2FP.BF16.F32.PACK_AB R83, R87, R86 ;  /* 0x000000565753723e */ /* 0x000fe400000010ff */
[----:B------:R-:W-:-:S02]  /*cfb0*/  F2FP.BF16.F32.PACK_AB R88, R89, R88 ;  /* 0x000000585958723e */ /* 0x000fc400000010ff */
[----:B------:R-:W-:Y:S01]  /*cfc0*/  LOP3.LUT R110, R110, R203, RZ, 0x3c, !PT ;  /* 0x000000cb6e6e7212 */ /* 0x000fe200078e3cff */
[----:B------:R2:W-:Y:S01]  /*cfd0*/  STSM.16.M88.4 [R9], R80 ;  /* 0x0000005009007844 */ /* 0x0005e20000000200 */
[----:B------:R-:W-:Y:S02]  /*cfe0*/  MOV R94, R94 ;  /* 0x0000005e005e7202 */ /* 0x000fe40000000f00 */
[----:B------:R-:W-:Y:S02]  /*cff0*/  MOV R8, R98 ;  /* 0x0000006200087202 */ /* 0x000fe40000000f00 */
[----:B------:R-:W-:Y:S02]  /*d000*/  F2FP.BF16.F32.PACK_AB R89, R154, R26 ;  /* 0x0000001a9a59723e */ /* 0x000fe400000010ff */
[----:B------:R-:W-:Y:S02]  /*d010*/  F2FP.BF16.F32.PACK_AB R90, R93, R92 ;  /* 0x0000005c5d5a723e */ /* 0x000fe400000010ff */
[----:B------:R-:W-:-:S02]  /*d020*/  F2FP.BF16.F32.PACK_AB R91, R157, R155 ;  /* 0x0000009b9d5b723e */ /* 0x000fc400000010ff */
[----:B------:R-:W-:Y:S02]  /*d030*/  F2FP.BF16.F32.PACK_AB R96, R97, R96 ;  /* 0x000000606160723e */ /* 0x000fe400000010ff */
[----:B-1----:R-:W-:Y:S01]  /*d040*/  MOV R5, R106 ;  /* 0x0000006a00057202 */ /* 0x002fe20000000f00 */
[----:B------:R2:W-:Y:S01]  /*d050*/  STSM.16.M88.4 [R94], R88 ;  /* 0x000000585e007844 */ /* 0x0005e20000000200 */
[----:B------:R-:W-:Y:S02]  /*d060*/  F2FP.BF16.F32.PACK_AB R97, R159, R158 ;  /* 0x0000009e9f61723e */ /* 0x000fe400000010ff */
        /* <DEDUP_REMOVED lines=11> */
[----:B------:R-:W-:Y:S01]  /*d120*/  MOV R0, R122 ;  /* 0x0000007a00007202 */ /* 0x000fe20000000f00 */
[----:B------:R2:W-:Y:S01]  /*d130*/  STSM.16.M88.4 [R102], R104 ;  /* 0x0000006866007844 */ /* 0x0005e20000000200 */
[----:B------:R-:W-:Y:S02]  /*d140*/  F2FP.BF16.F32.PACK_AB R113, R168, R167 ;  /* 0x000000a7a871723e */ /* 0x000fe400000010ff */
        /* <DEDUP_REMOVED lines=9> */
[----:B------:R-:W-:-:S02]  /*d1e0*/  F2FP.BF16.F32.PACK_AB R129, R131, R130 ;  /* 0x000000828381723e */ /* 0x000fc400000010ff */
[----:B------:R-:W-:Y:S01]  /*d1f0*/  F2FP.BF16.F32.PACK_AB R136, R137, R136 ;  /* 0x000000888988723e */ /* 0x000fe200000010ff */
[----:B------:R2:W-:Y:S01]  /*d200*/  STSM.16.M88.4 [R110], R120 ;  /* 0x000000786e007844 */ /* 0x0005e20000000200 */
        /* <DEDUP_REMOVED lines=10> */
[----:B------:R2:W-:Y:S01]  /*d2b0*/  STSM.16.M88.4 [R118], R136 ;  /* 0x0000008876007844 */ /* 0x0005e20000000200 */
        /* <DEDUP_REMOVED lines=10> */
[----:B------:R-:W1:Y:S01]  /*d360*/  LDC.64 R6, c[0x0][0xb78] ;  /* 0x0002de00ff067b82 */ /* 0x000e620000000a00 */
[----:B------:R-:W-:Y:S01]  /*d370*/  USHF.R.S32.HI UR5, URZ, 0x1f, UR43 ;  /* 0x0000001f3f057899 */ /* 0x000fe2000801142b */
[----:B--2---:R-:W-:Y:S01]  /*d380*/  IADD3 R9, -R17, RZ, RZ ;  /* 0x000000ff11097210 */ /* 0x004fe20007ffe1ff */
[----:B------:R-:W-:Y:S02]  /*d390*/  ULDC.64 UR8, c[0x0][0xb70] ;  /* 0x0002dc0000087ab9 */ /* 0x000fe40000000a00 */
[----:B------:R-:W-:Y:S01]  /*d3a0*/  UIMAD UR5, UR5, UR8, URZ ;  /* 0x00000008050572a4 */ /* 0x000fe2000f8e023f */
[----:B------:R-:W-:Y:S01]  /*d3b0*/  ISETP.NE.AND P0, PT, R2, R9, PT ;  /* 0x000000090200720c */ /* 0x000fe20003f05270 */
[----:B------:R-:W-:Y:S01]  /*d3c0*/  UIMAD.WIDE.U32 UR6, UR43, UR8, URZ ;  /* 0x000000082b0672a5 */ /* 0x000fe2000f8e003f */
[----:B------:R-:W-:Y:S01]  /*d3d0*/  IADD3 R9, R16, UR42, RZ ;  /* 0x0000002a10097c10 */ /* 0x000fe2000fffe0ff */
[----:B------:R-:W-:Y:S02]  /*d3e0*/  UIMAD UR5, UR43, UR9, UR5 ;  /* 0x000000092b0572a4 */ /* 0x000fe4000f8e0205 */
[----:B------:R-:W-:-:S02]  /*d3f0*/  USHF.R.S32.HI UR8, URZ, 0x1f, UR44 ;  /* 0x0000001f3f087899 */ /* 0x000fc4000801142c */
[----:B------:R-:W-:Y:S02]  /*d400*/  UIADD3 UR5, UR7, UR5, URZ ;  /* 0x0000000507057290 */ /* 0x000fe4000fffe03f */
[----:B------:R-:W-:Y:S02]  /*d410*/  IMAD.U32 R5, RZ, RZ, UR7 ;  /* 0x00000007ff057e24 */ /* 0x000fe4000f8e00ff */
[----:B------:R-:W-:Y:S01]  /*d420*/  IMAD.U32 R4, RZ, RZ, UR6 ;  /* 0x00000006ff047e24 */ /* 0x000fe2000f8e00ff */
[----:B------:R-:W-:Y:S01]  /*d430*/  ULDC.64 UR6, c[0x0][0xb40] ;  /* 0x0002d00000067ab9 */ /* 0x000fe20000000a00 */
[C---:B------:R-:W-:Y:S02]  /*d440*/  VIADD R8, R9.reuse, 0x8 ;  /* 0x0000000809087836 */ /* 0x040fe40000000000 */
[----:B------:R-:W-:Y:S01]  /*d450*/  IMAD.U32 R5, RZ, RZ, UR5 ;  /* 0x00000005ff057e24 */ /* 0x000fe2000f8e00ff */
[----:B------:R-:W-:Y:S02]  /*d460*/  ULDC UR5, c[0x0][0xa88] ;  /* 0x0002a20000057ab9 */ /* 0x000fe40000000800 */
[----:B------:R-:W-:Y:S01]  /*d470*/  ISETP.GE.OR P1, PT, R9, UR5, P0 ;  /* 0x0000000509007c0c */ /* 0x000fe20008726670 */
[----:B-1----:R-:W-:Y:S01]  /*d480*/  IMAD R0, R6, UR8, RZ ;  /* 0x0000000806007c24 */ /* 0x002fe2000f8e02ff */
[----:B------:R-:W-:Y:S01]  /*d490*/  ISETP.GE.OR P0, PT, R8, UR5, P0 ;  /* 0x0000000508007c0c */ /* 0x000fe20008706670 */
[----:B------:R-:W-:-:S04]  /*d4a0*/  IMAD.WIDE.U32 R4, R6, UR44, R4 ;  /* 0x0000002c06047c25 */ /* 0x000fc8000f8e0004 */
[----:B------:R-:W-:Y:S01]  /*d4b0*/  IMAD R6, R7, UR44, R0 ;  /* 0x0000002c07067c24 */ /* 0x000fe2000f8e0200 */
[----:B------:R-:W-:Y:S02]  /*d4c0*/  SHF.R.S32.HI R7, RZ, 0x1f, R9 ;  /* 0x0000001fff077819 */ /* 0x000fe40000011409 */
[----:B------:R-:W-:-:S04]  /*d4d0*/  IADD3 R0, P2, R9, R4, RZ ;  /* 0x0000000409007210 */ /* 0x000fc80007f5e0ff */
[----:B------:R-:W-:Y:S02]  /*d4e0*/  IADD3.X R7, R7, R5, R6, P2, !PT ;  /* 0x0000000507077210 */ /* 0x000fe400017fe406 */
[----:B------:R-:W-:-:S04]  /*d4f0*/  LEA R4, P2, R0, UR6, 0x2 ;  /* 0x0000000600047c11 */ /* 0x000fc8000f8410ff */
[----:B------:R-:W-:-:S05]  /*d500*/  LEA.HI.X R5, R0, UR7, R7, 0x2, P2 ;  /* 0x0000000700057c11 */ /* 0x000fca00090f1407 */
[----:B------:R1:W-:Y:S04]  /*d510*/  @!P1 STG.E desc[UR50][R4.64], R3 ;  /* 0x0000000304009986 */ /* 0x0003e8000c101932 */
[----:B------:R1:W-:Y:S02]  /*d520*/  @!P0 STG.E desc[UR50][R4.64+0x20], R28 ;  /* 0x0000201c04008986 */ /* 0x0003e4000c101932 */
.L_x_1373:
[----:B--2---:R-:W2:Y:S02]  /*d530*/  SHFL.IDX PT, R0, R189, RZ, 0x1f ;  /* 0x00001fffbd007589 */ /* 0x004ea400000e0000 */
[----:B--2---:R-:W-:-:S13]  /*d540*/  ISETP.NE.AND P0, PT, R0, 0x7, PT ;  /* 0x000000070000780c */ /* 0x004fda0003f05270 */
[----:B------:R-:W-:Y:S05]  /*d550*/  @P0 BRA `(.L_x_1374) ;  /* 0x0000000800f80947 */ /* 0x000fea0003800000 */
[----:B------:R-:W-:Y:S01]  /*d560*/  BAR.SYNC.DEFER_BLOCKING 0x1, 0x120 ;  /* 0x0044800000007b1d */ /* 0x000fe20000010000 */
[----:B------:R-:W-:-:S05]  /*d570*/  ELECT P0, URZ, PT ;  /* 0x00000000003f782f */ /* 0x000fca0003800000 */
[----:B------:R-:W-:Y:S08]  /*d580*/  BSSY B0, `(.L_x_1375) ;  /* 0x0000030000007945 */ /* 0x000ff00003800000 */
[----:B------:R-:W-:Y:S05]  /*d590*/  @!P0 BRA `(.L_x_1376) ;  /* 0x0000000000b88947 */ /* 0x000fea0003800000 */
[----:B------:R-:W-:Y:S02]  /*d5a0*/  UIADD3 UR6, UP0, UR52, 0x9f0, URZ ;  /* 0x000009f034067890 */ /* 0x000fe4000ff1e03f */
[----:B------:R-:W-:Y:S02]  /*d5b0*/  UIADD3 UR5, UR48, 0x2000, URZ ;  /* 0x0000200030057890 */ /* 0x000fe4000fffe03f */
[----:B------:R-:W-:Y:S02]  /*d5c0*/  UIADD3.X UR7, URZ, UR53, URZ, UP0, !UPT ;  /* 0x000000353f077290 */ /* 0x000fe400087fe43f */
[----:B------:R-:W-:Y:S01]  /*d5d0*/  UIADD3 UR9, UR48, 0x4000, URZ ;  /* 0x0000400030097890 */ /* 0x000fe2000fffe03f */
[----:B------:R-:W-:Y:S01]  /*d5e0*/  UMOV UR41, URZ ;  /* 0x0000003f00297c82 */ /* 0x000fe20008000000 */
[----:B------:R-:W-:Y:S01]  /*d5f0*/  UMOV UR45, URZ ;  /* 0x0000003f002d7c82 */ /* 0x000fe20008000000 */
[----:B------:R-:W-:Y:S01]  /*d600*/  UMOV UR40, UR48 ;  /* 0x0000003000287c82 */ /* 0x000fe20008000000 */
[----:B------:R-:W-:Y:S01]  /*d610*/  UMOV UR8, 0x40 ;  /* 0x0000004000087882 */ /* 0x000fe20000000000 */
[----:B------:R-:W-:-:S02]  /*d620*/  UIADD3 UR11, UR48, 0x6000, URZ ;  /* 0x00006000300b7890 */ /* 0x000fc4000fffe03f */
        /* <DEDUP_REMOVED lines=37> */
.L_x_1376:
[----:B------:R-:W-:Y:S05]  /*d880*/  BSYNC B0 ;  /* 0x0000000000007941 */ /* 0x000fea0003800000 */
.L_x_1375:
[----:B------:R-:W-:Y:S05]  /*d890*/  BRA `(.L_x_1374) ;  /* 0x0000000800287947 */ /* 0x000fea0003800000 */
.L_x_1372:
[----:B------:R-:W1:Y:S01]  /*d8a0*/  LDC.64 R8, c[0x0][0xae0] ;  /* 0x0002b800ff087b82 */ /* 0x000e620000000a00 */
[----:B------:R-:W-:Y:S01]  /*d8b0*/  ISETP.GT.AND P0, PT, R191, 0x3f, PT ;  /* 0x0000003fbf00780c */ /* 0x000fe20003f04270 */
[----:B------:R-:W-:Y:S01]  /*d8c0*/  USHF.R.S32.HI UR5, URZ, 0x1f, UR43 ;  /* 0x0000001f3f057899 */ /* 0x000fe2000801142b */
[----:B------:R-:W-:Y:S01]  /*d8d0*/  BSSY B0, `(.L_x_1377) ;  /* 0x000001a000007945 */ /* 0x000fe20003800000 */
[----:B------:R-:W-:Y:S01]  /*d8e0*/  USHF.R.S32.HI UR8, URZ, 0x1f, UR44 ;  /* 0x0000001f3f087899 */ /* 0x000fe2000801142c */
[----:B------:R-:W-:-:S09]  /*d8f0*/  VIADD R12, R184, 0x40 ;  /* 0x00000040b80c7836 */ /* 0x000fd20000000000 */
[----:B------:R-:W-:Y:S05]  /*d900*/  @P0 BRA `(.L_x_1378) ;  /* 0x0000000000580947 */ /* 0x000fea0003800000 */
[----:B------:R-:W2:Y:S01]  /*d910*/  S2R R4, SR_TID.X ;  /* 0x0000000000047919 */ /* 0x000ea20000002100 */
[----:B------:R-:W-:Y:S01]  /*d920*/  IMAD.U32 R5, RZ, RZ, UR42 ;  /* 0x0000002aff057e24 */ /* 0x000fe2000f8e00ff */
[----:B------:R-:W-:-:S04]  /*d930*/  ULDC UR6, c[0x0][0xa88] ;  /* 0x0002a20000067ab9 */ /* 0x000fc80000000800 */
[----:B--2---:R-:W-:-:S04]  /*d940*/  IADD3 R4, R5, -0x80, R4 ;  /* 0xffffff8005047810 */ /* 0x004fc80007ffe004 */
[----:B------:R-:W-:-:S13]  /*d950*/  ISETP.GE.AND P0, PT, R4, UR6, PT ;  /* 0x0000000604007c0c */ /* 0x000fda000bf06270 */
[----:B------:R-:W-:Y:S05]  /*d960*/  @P0 BRA `(.L_x_1378) ;  /* 0x0000000000400947 */ /* 0x000fea0003800000 */
[----:B------:R-:W2:Y:S01]  /*d970*/  LDC.64 R6, c[0x0][0xb70] ;  /* 0x0002dc00ff067b82 */ /* 0x000ea20000000a00 */
[----:B------:R-:W-:Y:S01]  /*d980*/  SHF.R.S32.HI R5, RZ, 0x1f, R4 ;  /* 0x0000001fff057819 */ /* 0x000fe20000011404 */
[----:B------:R-:W-:-:S06]  /*d990*/  ULDC.64 UR6, c[0x0][0xb40] ;  /* 0x0002d00000067ab9 */ /* 0x000fcc0000000a00 */
[----:B------:R-:W3:Y:S01]  /*d9a0*/  LDC.64 R10, c[0x0][0xb78] ;  /* 0x0002de00ff0a7b82 */ /* 0x000ee20000000a00 */
[C---:B--2---:R-:W-:Y:S02]  /*d9b0*/  IMAD R0, R6.reuse, UR5, RZ ;  /* 0x0000000506007c24 */ /* 0x044fe4000f8e02ff */
[----:B------:R-:W-:-:S04]  /*d9c0*/  IMAD.WIDE.U32 R4, R6, UR43, R4 ;  /* 0x0000002b06047c25 */ /* 0x000fc8000f8e0004 */
[----:B------:R-:W-:Y:S02]  /*d9d0*/  IMAD R3, R7, UR43, R0 ;  /* 0x0000002b07037c24 */ /* 0x000fe4000f8e0200 */
[----:B---3--:R-:W-:-:S03]  /*d9e0*/  IMAD R0, R10, UR8, RZ ;  /* 0x000000080a007c24 */ /* 0x008fc6000f8e02ff */
[----:B------:R-:W-:Y:S01]  /*d9f0*/  IADD3 R5, R5, R3, RZ ;  /* 0x0000000305057210 */ /* 0x000fe20007ffe0ff */
[----:B------:R-:W-:Y:S02]  /*da00*/  IMAD R3, R11, UR44, R0 ;  /* 0x0000002c0b037c24 */ /* 0x000fe4000f8e0200 */
[----:B------:R-:W-:-:S04]  /*da10*/  IMAD.WIDE.U32 R4, R10, UR44, R4 ;  /* 0x0000002c0a047c25 */ /* 0x000fc8000f8e0004 */
[----:B------:R-:W-:Y:S01]  /*da20*/  IMAD.IADD R3, R5, 0x1, R3 ;  /* 0x0000000105037824 */ /* 0x000fe200078e0203 */
[----:B------:R-:W-:-:S04]  /*da30*/  LEA R6, P0, R4, UR6, 0x2 ;  /* 0x0000000604067c11 */ /* 0x000fc8000f8010ff */
[----:B------:R-:W-:Y:S01]  /*da40*/  LEA.HI.X R7, R4, UR7, R3, 0x2, P0 ;  /* 0x0000000704077c11 */ /* 0x000fe200080f1403 */
[----:B------:R-:W-:-:S05]  /*da50*/  IMAD.MOV.U32 R3, RZ, RZ, -0x800000 ;  /* 0xff800000ff037424 */ /* 0x000fca00078e00ff */
[----:B------:R2:W-:Y:S03]  /*da60*/  STG.E desc[UR50][R6.64], R3 ;  /* 0x0000000306007986 */ /* 0x0005e6000c101932 */
.L_x_1378:
[----:B------:R-:W-:Y:S05]  /*da70*/  BSYNC B0 ;  /* 0x0000000000007941 */ /* 0x000fea0003800000 */
.L_x_1377:
[----:B------:R-:W-:Y:S01]  /*da80*/  ULDC.64 UR6, c[0x0][0xa88] ;  /* 0x0002a20000067ab9 */ /* 0x000fe20000000a00 */
[----:B-12---:R-:W-:Y:S01]  /*da90*/  IMAD R6, R8, UR5, RZ ;  /* 0x0000000508067c24 */ /* 0x006fe2000f8e02ff */
[----:B------:R-:W-:Y:S01]  /*daa0*/  ISETP.GE.AND P1, PT, R12, UR7, PT ;  /* 0x000000070c007c0c */ /* 0x000fe2000bf26270 */
[----:B------:R-:W1:Y:S01]  /*dab0*/  LDC.64 R10, c[0x0][0xae8] ;  /* 0x0002ba00ff0a7b82 */ /* 0x000e620000000a00 */
[C---:B------:R-:W-:Y:S01]  /*dac0*/  ISETP.GE.AND P0, PT, R184.reuse, UR7, PT ;  /* 0x00000007b8007c0c */ /* 0x040fe2000bf06270 */
[C---:B------:R-:W-:Y:S01]  /*dad0*/  VIADD R14, R184.reuse, 0x80 ;  /* 0x00000080b80e7836 */ /* 0x040fe20000000000 */
[----:B------:R-:W-:Y:S01]  /*dae0*/  SEL R3, RZ, 0xffffffff, P1 ;  /* 0xffffffffff037807 */ /* 0x000fe20000800000 */
[----:B------:R-:W-:Y:S01]  /*daf0*/  VIADD R15, R184, 0xc0 ;  /* 0x000000c0b80f7836 */ /* 0x000fe20000000000 */
[----:B------:R-:W-:Y:S01]  /*db00*/  SEL R0, RZ, 0x1, P0 ;  /* 0x00000001ff007807 */ /* 0x000fe20000000000 */
[----:B------:R-:W-:Y:S01]  /*db10*/  IMAD R7, R9, UR43, R6 ;  /* 0x0000002b09077c24 */ /* 0x000fe2000f8e0206 */
[----:B------:R-:W-:Y:S01]  /*db20*/  ISETP.GE.AND P0, PT, R14, UR7, PT ;  /* 0x000000070e007c0c */ /* 0x000fe2000bf06270 */
[----:B------:R-:W2:Y:S01]  /*db30*/  LDC R9, c[0x0][0xdac] ;  /* 0x00036b00ff097b82 */ /* 0x000ea20000000800 */
[----:B------:R-:W-:Y:S01]  /*db40*/  IMAD.SHL.U32 R3, R3, 0x2, RZ ;  /* 0x0000000203037824 */ /* 0x000fe200078e00ff */
[----:B------:R-:W-:Y:S01]  /*db50*/  ISETP.GE.AND P2, PT, R15, UR7, PT ;  /* 0x000000070f007c0c */ /* 0x000fe2000bf46270 */
[C---:B------:R-:W-:Y:S01]  /*db60*/  VIADD R21, R184.reuse, 0x140 ;  /* 0x00000140b8157836 */ /* 0x040fe20000000000 */
[C---:B------:R-:W-:Y:S01]  /*db70*/  IADD3 R20, R184.reuse, 0x100, RZ ;  /* 0x00000100b8147810 */ /* 0x040fe20007ffe0ff */
[C---:B------:R-:W-:Y:S01]  /*db80*/  VIADD R4, R184.reuse, 0x180 ;  /* 0x00000180b8047836 */ /* 0x040fe20000000000 */
[----:B------:R-:W-:Y:S01]  /*db90*/  LOP3.LUT R0, R3, 0x2, R0, 0xe2, !PT ;  /* 0x0000000203007812 */ /* 0x000fe200078ee200 */
[----:B------:R-:W-:Y:S01]  /*dba0*/  UIADD3 UR42, -UR42, UR6, URZ ;  /* 0x000000062a2a7290 */ /* 0x000fe2000fffe13f */
[----:B------:R-:W-:Y:S01]  /*dbb0*/  SHF.R.S32.HI R185, RZ, 0x1f, R184 ;  /* 0x0000001fffb97819 */ /* 0x000fe200000114b8 */
[----:B------:R-:W-:Y:S01]  /*dbc0*/  ULOP3.LUT UR40, URZ, UR40, URZ, 0x33, !UPT ;  /* 0x000000283f287292 */ /* 0x000fe2000f8e333f */
[----:B------:R-:W-:Y:S01]  /*dbd0*/  IADD3 R5, R184, 0x1c0, RZ ;  /* 0x000001c0b8057810 */ /* 0x000fe20007ffe0ff */
[----:B------:R-:W-:Y:S01]  /*dbe0*/  BSSY B0, `(.L_x_1379) ;  /* 0x0000036000007945 */ /* 0x000fe20003800000 */
[----:B------:R-:W-:-:S02]  /*dbf0*/  SEL R3, RZ, 0x4, P0 ;  /* 0x00000004ff037807 */ /* 0x000fc40000000000 */
[----:B------:R-:W-:Y:S02]  /*dc00*/  SEL R6, RZ, 0x8, P2 ;  /* 0x00000008ff067807 */ /* 0x000fe40001000000 */
[----:B------:R-:W-:Y:S02]  /*dc10*/  ISETP.GE.AND P2, PT, R21, UR7, PT ;  /* 0x0000000715007c0c */ /* 0x000fe4000bf46270 */
[----:B------:R-:W-:Y:S02]  /*dc20*/  ISETP.GE.AND P0, PT, R20, UR7, PT ;  /* 0x0000000714007c0c */ /* 0x000fe4000bf06270 */
[----:B------:R-:W-:Y:S02]  /*dc30*/  ISETP.GE.AND P3, PT, R4, UR7, PT ;  /* 0x0000000704007c0c */ /* 0x000fe4000bf66270 */
[----:B------:R-:W-:Y:S01]  /*dc40*/  ISETP.GE.AND P1, PT, R5, UR7, PT ;  /* 0x0000000705007c0c */ /* 0x000fe2000bf26270 */
[----:B------:R-:W-:Y:S01]  /*dc50*/  IMAD.WIDE.U32 R4, R8, UR43, R184 ;  /* 0x0000002b08047c25 */ /* 0x000fe2000f8e00b8 */
[----:B------:R-:W-:-:S02]  /*dc60*/  LOP3.LUT R0, R6, R0, R3, 0xfe, !PT ;  /* 0x0000000006007212 */ /* 0x000fc400078efe03 */
[----:B------:R-:W-:Y:S01]  /*dc70*/  SEL R6, RZ, 0x20, P2 ;  /* 0x00000020ff067807 */ /* 0x000fe20001000000 */
[C---:B------:R-:W-:Y:S01]  /*dc80*/  VIADD R8, R186.reuse, 0x20 ;  /* 0x00000020ba087836 */ /* 0x040fe20000000000 */
[----:B------:R-:W-:Y:S01]  /*dc90*/  ISETP.GE.AND P2, PT, R186, UR42, PT ;  /* 0x0000002aba007c0c */ /* 0x000fe2000bf46270 */
[----:B------:R-:W-:Y:S01]  /*dca0*/  IMAD.IADD R5, R5, 0x1, R7 ;  /* 0x0000000105057824 */ /* 0x000fe200078e0207 */
[----:B------:R-:W-:Y:S02]  /*dcb0*/  SEL R3, RZ, 0x10, P0 ;  /* 0x00000010ff037807 */ /* 0x000fe40000000000 */
[----:B------:R-:W-:Y:S01]  /*dcc0*/  ISETP.GE.AND P0, PT, R8, UR42, PT ;  /* 0x0000002a08007c0c */ /* 0x000fe2000bf06270 */
[----:B-1----:R-:W-:Y:S01]  /*dcd0*/  IMAD R8, R10, UR8, RZ ;  /* 0x000000080a087c24 */ /* 0x002fe2000f8e02ff */
[----:B------:R-:W-:Y:S02]  /*dce0*/  LOP3.LUT R3, R6, R0, R3, 0xfe, !PT ;  /* 0x0000000006037212 */ /* 0x000fe400078efe03 */
[----:B------:R-:W-:Y:S01]  /*dcf0*/  SEL R0, RZ, 0x40, P3 ;  /* 0x00000040ff007807 */ /* 0x000fe20001800000 */
[----:B------:R-:W-:Y:S01]  /*dd00*/  IMAD R11, R11, UR44, R8 ;  /* 0x0000002c0b0b7c24 */ /* 0x000fe2000f8e0208 */
[----:B------:R-:W-:-:S02]  /*dd10*/  SHF.R.S32.HI R187, RZ, 0x1f, R186 ;  /* 0x0000001fffbb7819 */ /* 0x000fc400000114ba */
[----:B--2---:R-:W-:Y:S01]  /*dd20*/  IADD3 R7, R9, UR40, RZ ;  /* 0x0000002809077c10 */ /* 0x004fe2000fffe0ff */
[----:B------:R-:W-:Y:S01]  /*dd30*/  IMAD.WIDE.U32 R8, R10, UR44, R4 ;  /* 0x0000002c0a087c25 */ /* 0x000fe2000f8e0004 */
[----:B------:R-:W-:Y:S02]  /*dd40*/  LOP3.LUT R3, R3, R0, RZ, 0xfc, !PT ;  /* 0x0000000003037212 */ /* 0x000fe400078efcff */
[----:B------:R-:W-:Y:S01]  /*dd50*/  SEL R0, RZ, 0x80, P1 ;  /* 0x00000080ff007807 */ /* 0x000fe20000800000 */
[----:B------:R-:W-:-:S03]  /*dd60*/  IMAD.WIDE R6, R7, 0x40, R186 ;  /* 0x0000004007067825 */ /* 0x000fc600078e02ba */
[----:B------:R-:W-:Y:S01]  /*dd70*/  LOP3.LUT R0, R3, R0, RZ, 0xfc, !PT ;  /* 0x0000000003007212 */ /* 0x000fe200078efcff */
[----:B------:R-:W-:Y:S01]  /*dd80*/  IMAD.IADD R13, R9, 0x1, R11 ;  /* 0x00000001090d7824 */ /* 0x000fe200078e020b */
        /* <DEDUP_REMOVED lines=13> */
[----:B------:R-:W-:Y:S02]  /*de60*/  LEA R10, P2, R4, UR8, 0x1 ;  /* 0x00000008040a7c11 */ /* 0x000fe4000f8408ff */
[----:B------:R-:W-:-:S04]  /*de70*/  IADD3 R5, R5, R11, RZ ;  /* 0x0000000b05057210 */ /* 0x000fc80007ffe0ff */
        /* <DEDUP_REMOVED lines=12> */
.L_x_1380:
[----:B------:R-:W-:Y:S05]  /*df40*/  BSYNC B0 ;  /* 0x0000000000007941 */ /* 0x000fea0003800000 */
.L_x_1379:
[----:B------:R-:W-:Y:S04]  /*df50*/  BSSY B0, `(.L_x_1374) ;  /* 0x000001e000007945 */ /* 0x000fe80003800000 */
[----:B------:R-:W-:Y:S05]  /*df60*/  @P0 BRA `(.L_x_1381) ;  /* 0x0000000000700947 */ /* 0x000fea0003800000 */
[----:B------:R-:W-:Y:S01]  /*df70*/  IADD3 R9, P0, R6, 0x20, RZ ;  /* 0x0000002006097810 */ /* 0x000fe20007f1e0ff */
[----:B------:R-:W-:Y:S01]  /*df80*/  ULDC.64 UR8, c[0x0][0xad8] ;  /* 0x0002b60000087ab9 */ /* 0x000fe20000000a00 */
[----:B------:R-:W-:Y:S01]  /*df90*/  IMAD.MOV.U32 R4, RZ, RZ, R8 ;  /* 0x000000ffff047224 */ /* 0x000fe200078e0008 */
[----:B------:R-:W-:Y:S01]  /*dfa0*/  ISETP.GE.AND P1, PT, R14, UR7, PT ;  /* 0x000000070e007c0c */ /* 0x000fe2000bf26270 */
        /* <DEDUP_REMOVED lines=8> */
[----:B------:R-:W-:-:S03]  /*e030*/  LOP3.LUT P4, RZ, R3, 0x40, RZ, 0xc0, !PT ;  /* 0x0000004003ff7812 */ /* 0x000fc6000788c0ff */
[----:B------:R-:W-:Y:S01]  /*e040*/  IMAD R9, R9, UR9, R6 ;  /* 0x0000000909097c24 */ /* 0x000fe2000f8e0206 */
[----:B------:R-:W-:Y:S02]  /*e050*/  ULDC.64 UR8, c[0x0][0xa80] ;  /* 0x0002a00000087ab9 */ /* 0x000fe40000000a00 */
[----:B------:R-:W-:Y:S02]  /*e060*/  LEA R6, P3, R4, UR8, 0x1 ;  /* 0x0000000804067c11 */ /* 0x000fe4000f8608ff */
[----:B------:R-:W-:-:S04]  /*e070*/  IADD3 R5, R5, R9, RZ ;  /* 0x0000000905057210 */ /* 0x000fc80007ffe0ff */
        /* <DEDUP_REMOVED lines=11> */
.L_x_1381:
[----:B------:R-:W-:Y:S05]  /*e130*/  BSYNC B0 ;  /* 0x0000000000007941 */ /* 0x000fea0003800000 */
.L_x_1374:
[----:B------:R-:W3:Y:S02]  /*e140*/  LDC R0, c[0x0][0xda8] ;  /* 0x00036a00ff007b82 */ /* 0x000ee40000000800 */
[----:B---3--:R-:W-:-:S13]  /*e150*/  ISETP.LE.AND P0, PT, R0, UR4, PT ;  /* 0x0000000400007c0c */ /* 0x008fda000bf03270 */
[----:B------:R-:W-:Y:S05]  /*e160*/  @!P0 BRA `(.L_x_1382) ;  /* 0xffffff2c00588947 */ /* 0x000fea000383ffff */
[----:B------:R-:W-:Y:S05]  /*e170*/  EXIT ;  /* 0x000000000000794d */ /* 0x000fea0003800000 */
.L_x_1276:
[----:B------:R-:W-:-:S08]  /*e180*/  NOP ;  /* 0x0000000000007918 */ /* 0x000fd00000000000 */
[----:B------:R-:W1:-:S00]  /*e190*/  USETMAXREG.DEALLOC.CTAPOOL 0x18 ;  /* 0x00000018000079c8 */ /* 0x000e4000080e0500 */
[----:B-1----:R-:W-:-:S06]  /*e1a0*/  LOP3.LUT R0, R0, 0x3, RZ, 0xc0, !PT ;  /* 0x0000000300007812 */ /* 0x002fcc00078ec0ff */
[----:B------:R-:W1:Y:S02]  /*e1b0*/  SHFL.IDX PT, R0, R0, RZ, 0x1f ;  /* 0x00001fff00007589 */ /* 0x000e6400000e0000 */
[----:B-1----:R-:W-:-:S13]  /*e1c0*/  ISETP.NE.AND P0, PT, R0, RZ, PT ;  /* 0x000000ff0000720c */ /* 0x002fda0003f05270 */
[----:B------:R-:W-:Y:S05]  /*e1d0*/  @P0 EXIT ;  /* 0x000000000000094d */ /* 0x000fea0003800000 */
[----:B------:R-:W1:Y:S01]  /*e1e0*/  S2UR UR4, SR_CTAID.X ;  /* 0x00000000000479c3 */ /* 0x000e620000002500 */
[----:B------:R-:W-:Y:S01]  /*e1f0*/  UMOV UR45, URZ ;  /* 0x0000003f002d7c82 */ /* 0x000fe20008000000 */
[----:B------:R-:W-:Y:S02]  /*e200*/  IMAD.MOV.U32 R16, RZ, RZ, RZ ;  /* 0x000000ffff107224 */ /* 0x000fe400078e00ff */
[----:B------:R-:W-:-:S04]  /*e210*/  IMAD.MOV.U32 R17, RZ, RZ, 0x1 ;  /* 0x00000001ff117424 */ /* 0x000fc800078e00ff */
[----:B------:R-:W1:Y:S02]  /*e220*/  LDC R0, c[0x0][0xda8] ;  /* 0x00036a00ff007b82 */ /* 0x000e640000000800 */
[----:B-1----:R-:W-:-:S13]  /*e230*/  ISETP.LE.AND P0, PT, R0, UR4, PT ;  /* 0x0000000400007c0c */ /* 0x002fda000bf03270 */
[----:B------:R-:W-:Y:S05]  /*e240*/  @P0 BRA `(.L_x_1383) ;  /* 0x00000030001c0947 */ /* 0x000fea0003800000 */
[----:B------:R-:W-:Y:S01]  /*e250*/  LOP3.LUT R19, R19, 0x1f, RZ, 0xc0, !PT ;  /* 0x0000001f13137812 */ /* 0x000fe200078ec0ff */
[----:B------:R-:W-:Y:S01]  /*e260*/  IMAD.U32 R18, RZ, RZ, UR4 ;  /* 0x00000004ff127e24 */ /* 0x000fe2000f8e00ff */
[----:B------:R-:W-:Y:S01]  /*e270*/  MOV R17, 0x1 ;  /* 0x0000000100117802 */ /* 0x000fe20000000f00 */
[----:B------:R-:W-:Y:S01]  /*e280*/  IMAD.MOV.U32 R16, RZ, RZ, RZ ;  /* 0x000000ffff107224 */ /* 0x000fe200078e00ff */
[----:B------:R-:W-:Y:S01]  /*e290*/  ULDC UR44, c[0x0][0xc] ;  /* 0x00000300002c7ab9 */ /* 0x000fe20000000800 */
[----:B------:R-:W-:Y:S01]  /*e2a0*/  ULDC.64 UR46, c[0x0][0x198] ;  /* 0x00006600002e7ab9 */ /* 0x000fe20000000a00 */
[----:B------:R-:W-:-:S05]  /*e2b0*/  UMOV UR45, URZ ;  /* 0x0000003f002d7c82 */ /* 0x000fca0008000000 */
.L_x_1437:
[----:B------:R-:W-:Y:S01]  /*e2c0*/  ULDC UR10, c[0x0][0xdd0] ;  /* 0x00037400000a7ab9 */ /* 0x000fe20000000800 */
[----:B------:R-:W1:Y:S01]  /*e2d0*/  LDC R0, c[0x0][0xde8] ;  /* 0x00037a00ff007b82 */ /* 0x000e620000000800 */
[C---:B------:R-:W-:Y:S01]  /*e2e0*/  R2UR UR8, R18.reuse ;  /* 0x00000000120872ca */ /* 0x040fe200000e0000 */
[----:B------:R-:W-:Y:S01]  /*e2f0*/  UISETP.NE.AND UP0, UPT, UR10, 0x1, UPT ;  /* 0x000000010a00788c */ /* 0x000fe2000bf05270 */
[----:B------:R-:W-:-:S10]  /*e300*/  R2UR UR9, R18 ;  /* 0x00000000120972ca */ /* 0x000fd400000e0000 */
[----:B------:R-:W-:Y:S01]  /*e310*/  @UP0 ULDC UR6, c[0x0][0xdd4] ;  /* 0x0003750000060ab9 */ /* 0x000fe20000000800 */
[----:B------:R-:W-:Y:S01]  /*e320*/  @UP0 ULDC UR11, c[0x0][0xdd8] ;  /* 0x00037600000b0ab9 */ /* 0x000fe20000000800 */
[----:B------:R-:W-:-:S04]  /*e330*/  UIMAD.WIDE.U32 UR6, UR8, UR6, URZ ;  /* 0x00000006080672a5 */ /* 0x000fc8000f8e003f */
[----:B------:R-:W-:-:S04]  /*e340*/  @UP0 USHF.R.U32.HI UR8, URZ, UR11, UR7 ;  /* 0x0000000b3f080299 */ /* 0x000fc80008011607 */
[----:B------:R-:W-:Y:S02]  /*e350*/  UIADD3 UR6, -UR8, URZ, URZ ;  /* 0x0000003f08067290 */ /* 0x000fe4000fffe13f */
[----:B-1----:R-:W-:Y:S02]  /*e360*/  ISETP.LE.AND P0, PT, R0, UR8, PT ;  /* 0x0000000800007c0c */ /* 0x002fe4000bf03270 */
[----:B------:R-:W-:-:S11]  /*e370*/  UIMAD UR10, UR10, UR6, UR9 ;  /* 0x000000060a0a72a4 */ /* 0x000fd6000f8e0209 */
[----:B------:R-:W-:Y:S05]  /*e380*/  @!P0 BRA `(.L_x_1384) ;  /* 0x0000000000208947 */ /* 0x000fea0003800000 */
        /* <DEDUP_REMOVED lines=8> */
.L_x_1384:
[----:B------:R-:W-:Y:S01]  /*e410*/  ULDC UR11, c[0x0][0xdc4] ;  /* 0x00037100000b7ab9 */ /* 0x000fe20000000800 */
[----:B------:R-:W-:Y:S01]  /*e420*/  UMOV UR9, UR10 ;  /* 0x0000000a00097c82 */ /* 0x000fe20008000000 */
[----:B------:R-:W-:-:S11]  /*e430*/  UISETP.NE.AND UP0, UPT, UR11, 0x1, UPT ;  /* 0x000000010b00788c */ /* 0x000fd6000bf05270 */
[----:B------:R-:W-:Y:S02]  /*e440*/  @UP0 ULDC.64 UR12, c[0x0][0xdc8] ;  /* 0x00037200000c0ab9 */ /* 0x000fe40000000a00 */
[----:B------:R-:W-:-:S04]  /*e450*/  UIMAD.WIDE.U32 UR6, UR10, UR12, URZ ;  /* 0x0000000c0a0672a5 */ /* 0x000fc8000f8e003f */
[----:B------:R-:W-:-:S04]  /*e460*/  @UP0 USHF.R.U32.HI UR9, URZ, UR13, UR7 ;  /* 0x0000000d3f090299 */ /* 0x000fc80008011607 */
[----:B------:R-:W-:-:S12]  /*e470*/  UIMAD UR6, UR9, UR11, URZ ;  /* 0x0000000b090672a4 */ /* 0x000fd8000f8e023f */
.L_x_1385:
[----:B------:R-:W-:Y:S01]  /*e480*/  ULDC.64 UR12, c[0x0][0x3f8] ;  /* 0x0000fe00000c7ab9 */ /* 0x000fe20000000a00 */
[----:B------:R-:W-:Y:S02]  /*e490*/  UIADD3 UR10, UR10, -UR6, URZ ;  /* 0x800000060a0a7290 */ /* 0x000fe4000fffe03f */
[----:B------:R-:W-:Y:S02]  /*e4a0*/  UISETP.NE.U32.AND UP0, UPT, UR12, URZ, UPT ;  /* 0x0000003f0c00728c */ /* 0x000fe4000bf05070 */
[----:B------:R-:W-:Y:S01]  /*e4b0*/  ULOP3.LUT UR9, URZ, UR9, URZ, 0x33, !UPT ;  /* 0x000000093f097292 */ /* 0x000fe2000f8e333f */
[----:B------:R-:W-:Y:S01]  /*e4c0*/  ULDC UR12, c[0x0][0xdb8] ;  /* 0x00036e00000c7ab9 */ /* 0x000fe20000000800 */
[----:B------:R-:W-:Y:S01]  /*e4d0*/  ULDC.64 UR6, c[0x0][0x9e0] ;  /* 0x0002780000067ab9 */ /* 0x000fe20000000a00 */
[----:B------:R-:W-:Y:S01]  /*e4e0*/  UISETP.NE.AND UP1, UPT, UR12, 0x1, UPT ;  /* 0x000000010c00788c */ /* 0x000fe2000bf25270 */
[----:B------:R-:W-:Y:S01]  /*e4f0*/  ULDC UR11, c[0x0][0xdc4] ;  /* 0x00037100000b7ab9 */ /* 0x000fe20000000800 */
[----:B------:R-:W-:Y:S01]  /*e500*/  ULDC UR41, c[0x0][0xdac] ;  /* 0x00036b0000297ab9 */ /* 0x000fe20000000800 */
[----:B------:R-:W-:-:S02]  /*e510*/  UISETP.GE.AND UP2, UPT, UR7, 0x1, UPT ;  /* 0x000000010700788c */ /* 0x000fc4000bf46270 */
[----:B------:R-:W-:Y:S02]  /*e520*/  UIMAD UR11, UR8, UR11, UR10 ;  /* 0x0000000b080b72a4 */ /* 0x000fe4000f8e020a */
[----:B------:R-:W-:Y:S02]  /*e530*/  UIADD3 UR41, UR9, UR41, URZ ;  /* 0x0000002909297290 */ /* 0x000fe4000fffe03f */
[----:B------:R-:W-:Y:S01]  /*e540*/  UISETP.NE.AND.EX UP0, UPT, UR13, URZ, UPT, UP0 ;  /* 0x0000003f0d00728c */ /* 0x000fe2000bf05300 */
[----:B------:R-:W-:Y:S01]  /*e550*/  PLOP3.LUT P1, PT, PT, PT, UP2, 0x80, 0x0 ;  /* 0x000000000000781c */ /* 0x000fe20003f2f028 */
[----:B------:R-:W-:Y:S01]  /*e560*/  @UP1 ULDC UR8, c[0x0][0xdbc] ;  /* 0x00036f0000081ab9 */ /* 0x000fe20000000800 */
[----:B------:R-:W-:Y:S02]  /*e570*/  USHF.L.U32 UR41, UR41, 0x6, URZ ;  /* 0x0000000629297899 */ /* 0x000fe4000800063f */
[----:B------:R-:W-:Y:S01]  /*e580*/  UIMAD.WIDE.U32 UR8, UR11, UR8, URZ ;  /* 0x000000080b0872a5 */ /* 0x000fe2000f8e003f */
[----:B------:R-:W-:Y:S01]  /*e590*/  ULDC UR13, c[0x0][0x404] ;  /* 0x00010100000d7ab9 */ /* 0x000fe20000000800 */
[----:B------:R-:W-:Y:S01]  /*e5a0*/  ULDC UR14, c[0x0][0x288] ;  /* 0x0000a200000e7ab9 */ /* 0x000fe20000000800 */
[----:B------:R-:W-:Y:S01]  /*e5b0*/  @UP1 ULDC UR16, c[0x0][0xdc0] ;  /* 0x0003700000101ab9 */ /* 0x000fe20000000800 */
[----:B------:R-:W-:Y:S01]  /*e5c0*/  UMOV UR43, UR11 ;  /* 0x0000000b002b7c82 */ /* 0x000fe20008000000 */
[----:B------:R-:W-:-:S02]  /*e5d0*/  USEL UR13, UR13, 0x1, UP0 ;  /* 0x000000010d0d7887 */ /* 0x000fc40008000000 */
[----:B------:R-:W-:Y:S02]  /*e5e0*/  UIADD3 UR10, UR41, 0x40, -UR14 ;  /* 0x00000040290a7890 */ /* 0x000fe4000fffe80e */
[----:B------:R-:W-:Y:S01]  /*e5f0*/  @UP1 USHF.R.U32.HI UR43, URZ, UR16, UR9 ;  /* 0x000000103f2b1299 */ /* 0x000fe20008011609 */
[----:B------:R-:W-:Y:S02]  /*e600*/  ULDC UR15, c[0x0][0x2e0] ;  /* 0x0000b800000f7ab9 */ /* 0x000fe40000000800 */
[----:B------:R-:W-:Y:S02]  /*e610*/  UIMAD UR8, UR13, UR15, UR10 ;  /* 0x0000000f0d0872a4 */ /* 0x000fe4000f8e020a */
[----:B------:R-:W-:Y:S02]  /*e620*/  UIADD3 UR42, -UR43, URZ, URZ ;  /* 0x0000003f2b2a7290 */ /* 0x000fe4000fffe13f */
[----:B------:R-:W-:Y:S02]  /*e630*/  UIADD3 UR6, UR8, UR6, URZ ;  /* 0x0000000608067290 */ /* 0x000fe4000fffe03f */
[----:B------:R-:W-:Y:S01]  /*e640*/  UIMAD UR42, UR12, UR42, UR11 ;  /* 0x0000002a0c2a72a4 */ /* 0x000fe2000f8e020b */
[----:B------:R-:W-:Y:S11]  /*e650*/  @!P1 BRA `(.L_x_1386) ;  /* 0x0000000000449947 */ /* 0x000ff60003800000 */
        /* <DEDUP_REMOVED lines=10> */
.L_x_1387:
[----:B------:R-:W-:-:S11]  /*e700*/  UISETP.NE.AND UP0, UPT, UR7, 0x1, UPT ;  /* 0x000000010700788c */ /* 0x000fd6000bf05270 */
[----:B------:R-:W-:Y:S02]  /*e710*/  @UP0 ULDC.64 UR16, c[0x0][0x9e8] ;  /* 0x00027a0000100ab9 */ /* 0x000fe40000000a00 */
[----:B------:R-:W-:-:S04]  /*e720*/  UIMAD.WIDE.U32 UR8, UR10, UR16, URZ ;  /* 0x000000100a0872a5 */ /* 0x000fc8000f8e003f */
[----:B------:R-:W-:-:S12]  /*e730*/  @UP0 USHF.R.U32.HI UR10, URZ, UR17, UR9 ;  /* 0x000000113f0a0299 */ /* 0x000fd80008011609 */
.L_x_1388:
[----:B------:R-:W-:-:S04]  /*e740*/  UIMAD UR10, UR10, UR7, UR7 ;  /* 0x000000070a0a72a4 */ /* 0x000fc8000f8e0207 */
[----:B------:R-:W-:-:S04]  /*e750*/  UISETP.LT.AND UP0, UPT, UR6, UR10, UPT ;  /* 0x0000000a0600728c */ /* 0x000fc8000bf01270 */
[----:B------:R-:W-:-:S12]  /*e760*/  USEL UR6, UR6, UR10, UP0 ;  /* 0x0000000a06067287 */ /* 0x000fd80008000000 */
.L_x_1386:
[----:B------:R-:W-:Y:S02]  /*e770*/  UIMAD UR9, UR13, UR15, 0x3f ;  /* 0x0000003f0d0974a4 */ /* 0x000fe4000f8e020f */
[----:B------:R-:W-:Y:S02]  /*e780*/  UIADD3 UR6, UR6, 0x3f, URZ ;  /* 0x0000003f06067890 */ /* 0x000fe4000fffe03f */
[----:B------:R-:W-:Y:S02]  /*e790*/  USHF.R.S32.HI UR10, URZ, 0x1f, UR9 ;  /* 0x0000001f3f0a7899 */ /* 0x000fe40008011409 */
[----:B------:R-:W-:Y:S02]  /*e7a0*/  USHF.R.S32.HI UR8, URZ, 0x1f, UR6 ;  /* 0x0000001f3f087899 */ /* 0x000fe40008011406 */
[----:B------:R-:W-:Y:S02]  /*e7b0*/  ULEA.HI UR10, UR10, UR9, URZ, 0x6 ;  /* 0x000000090a0a7291 */ /* 0x000fe4000f8f303f */
[----:B------:R-:W-:-:S02]  /*e7c0*/  ULEA.HI UR8, UR8, UR6, URZ, 0x6 ;  /* 0x0000000608087291 */ /* 0x000fc4000f8f303f */
[----:B------:R-:W-:Y:S02]  /*e7d0*/  UIADD3 UR6, UR41, -UR14, URZ ;  /* 0x8000000e29067290 */ /* 0x000fe4000fffe03f */
[----:B------:R-:W-:Y:S02]  /*e7e0*/  USHF.R.S32.HI UR39, URZ, 0x6, UR10 ;  /* 0x000000063f277899 */ /* 0x000fe4000801140a */
[----:B------:R-:W-:Y:S02]  /*e7f0*/  USHF.R.S32.HI UR8, URZ, 0x6, UR8 ;  /* 0x000000063f087899 */ /* 0x000fe40008011408 */
[----:B------:R-:W-:Y:S02]  /*e800*/  UIMAD UR6, UR13, UR15, UR6 ;  /* 0x0000000f0d0672a4 */ /* 0x000fe4000f8e0206 */
[----:B------:R-:W-:Y:S01]  /*e810*/  UISETP.LT.AND UP0, UPT, UR39, UR8, UPT ;  /* 0x000000082700728c */ /* 0x000fe2000bf01270 */
[----:B------:R-:W-:Y:S02]  /*e820*/  ULDC UR10, c[0x0][0x9dc] ;  /* 0x00027700000a7ab9 */ /* 0x000fe40000000800 */
[----:B------:R-:W-:-:S02]  /*e830*/  UIADD3 UR10, UR6, -UR10, URZ ;  /* 0x8000000a060a7290 */ /* 0x000fc4000fffe03f */
[----:B------:R-:W-:Y:S01]  /*e840*/  USEL UR39, UR39, UR8, UP0 ;  /* 0x0000000827277287 */ /* 0x000fe20008000000 */
[----:B------:R-:W-:Y:S11]  /*e850*/  @!P1 BRA `(.L_x_1389) ;  /* 0x0000000000449947 */ /* 0x000ff60003800000 */
        /* <DEDUP_REMOVED lines=10> */
.L_x_1390:
[----:B------:R-:W-:-:S11]  /*e900*/  UISETP.NE.AND UP0, UPT, UR7, 0x1, UPT ;  /* 0x000000010700788c */ /* 0x000fd6000bf05270 */
[----:B------:R-:W-:Y:S02]  /*e910*/  @UP0 ULDC.64 UR12, c[0x0][0x9e8] ;  /* 0x00027a00000c0ab9 */ /* 0x000fe40000000a00 */
[----:B------:R-:W-:-:S04]  /*e920*/  UIMAD.WIDE.U32 UR8, UR6, UR12, URZ ;  /* 0x0000000c060872a5 */ /* 0x000fc8000f8e003f */
[----:B------:R-:W-:-:S12]  /*e930*/  @UP0 USHF.R.U32.HI UR6, URZ, UR13, UR9 ;  /* 0x0000000d3f060299 */ /* 0x000fd80008011609 */
.L_x_1391:
[----:B------:R-:W-:-:S04]  /*e940*/  UIMAD UR6, UR6, UR7, URZ ;  /* 0x00000007060672a4 */ /* 0x000fc8000f8e023f */
[----:B------:R-:W-:-:S04]  /*e950*/  UISETP.LT.AND UP0, UPT, UR10, UR6, UPT ;  /* 0x000000060a00728c */ /* 0x000fc8000bf01270 */
[----:B------:R-:W-:-:S12]  /*e960*/  USEL UR10, UR10, UR6, !UP0 ;  /* 0x000000060a0a7287 */ /* 0x000fd8000c000000 */
.L_x_1389:
[----:B------:R-:W-:Y:S01]  /*e970*/  USHF.R.S32.HI UR6, URZ, 0x1f, UR10 ;  /* 0x0000001f3f067899 */ /* 0x000fe2000801140a */
[----:B------:R-:W-:Y:S03]  /*e980*/  BSSY B6, `(.L_x_1392) ;  /* 0x0000284000067945 */ /* 0x000fe60003800000 */
[----:B------:R-:W-:-:S04]  /*e990*/  ULEA.HI UR6, UR6, UR10, URZ, 0x6 ;  /* 0x0000000a06067291 */ /* 0x000fc8000f8f303f */
[----:B------:R-:W-:-:S04]  /*e9a0*/  USHF.R.S32.HI UR6, URZ, 0x6, UR6 ;  /* 0x000000063f067899 */ /* 0x000fc80008011406 */
[----:B------:R-:W-:-:S04]  /*e9b0*/  UISETP.LT.AND UP0, UPT, URZ, UR6, UPT ;  /* 0x000000063f00728c */ /* 0x000fc8000bf01270 */
[----:B------:R-:W-:-:S04]  /*e9c0*/  USEL UR38, URZ, UR6, !UP0 ;  /* 0x000000063f267287 */ /* 0x000fc8000c000000 */
[----:B------:R-:W-:-:S06]  /*e9d0*/  UISETP.GT.AND UP0, UPT, UR39, UR38, UPT ;  /* 0x000000262700728c */ /* 0x000fcc000bf04270 */
[----:B------:R-:W-:-:S13]  /*e9e0*/  PLOP3.LUT P0, PT, PT, PT, UP0, 0x80, 0x0 ;  /* 0x000000000000781c */ /* 0x000fda0003f0f008 */
[----:B------:R-:W-:Y:S05]  /*e9f0*/  @P0 BRA `(.L_x_1393) ;  /* 0x0000000000400947 */ /* 0x000fea0003800000 */
[----:B------:R-:W-:Y:S01]  /*ea00*/  ISETP.NE.AND P0, PT, R19, RZ, PT ;  /* 0x000000ff1300720c */ /* 0x000fe20003f05270 */
[----:B------:R-:W-:-:S12]  /*ea10*/  IMAD.MOV.U32 R13, RZ, RZ, R18 ;  /* 0x000000ffff0d7224 */ /* 0x000fd800078e0012 */
[----:B------:R-:W-:Y:S05]  /*ea20*/  @P0 BRA `(.L_x_1394) ;  /* 0x0000002400e40947 */ /* 0x000fea0003800000 */
[----:B------:R-:W1:Y:S01]  /*ea30*/  S2R R5, SR_LANEID ;  /* 0x0000000000057919 */ /* 0x000e620000000000 */
[----:B------:R-:W-:Y:S01]  /*ea40*/  VOTEU.ANY UR6, UPT, PT ;  /* 0x0000000000067886 */ /* 0x000fe200038e0100 */
[----:B------:R-:W2:Y:S01]  /*ea50*/  LDC.64 R2, c[0x0][0xdf0] ;  /* 0x00037c00ff027b82 */ /* 0x000ea20000000a00 */
[----:B------:R-:W1:Y:S02]  /*ea60*/  FLO.U32 R0, UR6 ;  /* 0x0000000600007d00 */ /* 0x000e6400080e0000 */
[----:B-1----:R-:W-:-:S06]  /*ea70*/  ISETP.EQ.U32.AND P0, PT, R0, R5, PT ;  /* 0x000000050000720c */ /* 0x002fcc0003f02070 */
[----:B------:R-:W2:Y:S07]  /*ea80*/  POPC R5, UR6 ;  /* 0x0000000600057d09 */ /* 0x000eae0008000000 */
[----:B--2---:R-:W2:Y:S01]  /*ea90*/  @P0 ATOMG.E.ADD.STRONG.GPU PT, R3, desc[UR50][R2.64], R5 ;  /* 0x00000005020309a8 */ /* 0x004ea200081ee1f2 */
[----:B------:R-:W1:Y:S02]  /*eaa0*/  S2R R4, SR_LTMASK ;  /* 0x0000000000047919 */ /* 0x000e640000003900 */
[----:B-1----:R-:W-:-:S04]  /*eab0*/  LOP3.LUT R4, R4, UR6, RZ, 0xc0, !PT ;  /* 0x0000000604047c12 */ /* 0x002fc8000f8ec0ff */
[----:B------:R-:W1:Y:S01]  /*eac0*/  POPC R13, R4 ;  /* 0x00000004000d7309 */ /* 0x000e620000000000 */
[----:B--2---:R-:W1:Y:S02]  /*ead0*/  SHFL.IDX PT, R0, R3, R0, 0x1f ;  /* 0x00001f0003007589 */ /* 0x004e6400000e0000 */
[----:B-1----:R-:W-:Y:S01]  /*eae0*/  IADD3 R13, R0, UR44, R13 ;  /* 0x0000002c000d7c10 */ /* 0x002fe2000fffe00d */
[----:B------:R-:W-:Y:S06]  /*eaf0*/  BRA `(.L_x_1394) ;  /* 0x0000002400b07947 */ /* 0x000fec0003800000 */
.L_x_1393:
[----:B------:R-:W1:Y:S01]  /*eb00*/  S2UR UR4, SR_CgaCtaId ;  /* 0x00000000000479c3 */ /* 0x000e620000008800 */
[----:B------:R-:W-:Y:S02]  /*eb10*/  UMOV UR37, 0x400 ;  /* 0x0000040000257882 */ /* 0x000fe40000000000 */
[----:B-1----:R-:W-:-:S04]  /*eb20*/  ULEA UR37, UR4, UR37, 0x18 ;  /* 0x0000002504257291 */ /* 0x002fc8000f8ec03f */
[----:B------:R-:W-:-:S04]  /*eb30*/  UIADD3 UR4, UR37, 0x22400, URZ ;  /* 0x0002240025047890 */ /* 0x000fc8000fffe03f */
[----:B------:R-:W-:-:S06]  /*eb40*/  ULOP3.LUT UP0, URZ, UR4, 0x3ff, URZ, 0xc0, !UPT ;  /* 0x000003ff043f7892 */ /* 0x000fcc000f80c03f */
[----:B------:R-:W-:-:S13]  /*eb50*/  PLOP3.LUT P0, PT, PT, PT, UP0, 0x80, 0x0 ;  /* 0x000000000000781c */ /* 0x000fda0003f0f008 */
[----:B------:R-:W-:Y:S05]  /*eb60*/  @!P0 BRA `(.L_x_1395) ;  /* 0x0000000000408947 */ /* 0x000fea0003800000 */
        /* <DEDUP_REMOVED lines=9> */
[----:B------:R-:W-:Y:S02]  /*ec00*/  IMAD.U32 R7, RZ, RZ, UR9 ;  /* 0x00000009ff077e24 */ /* 0x000fe4000f8e00ff */
[----:B------:R-:W-:-:S02]  /*ec10*/  IMAD.U32 R10, RZ, RZ, UR4 ;  /* 0x00000004ff0a7e24 */ /* 0x000fc4000f8e00ff */
[----:B------:R-:W-:Y:S02]  /*ec20*/  IMAD.MOV.U32 R8, RZ, RZ, 0x70 ;  /* 0x00000070ff087424 */ /* 0x000fe400078e00ff */
[----:B------:R-:W-:Y:S02]  /*ec30*/  IMAD.MOV.U32 R12, RZ, RZ, 0x1 ;  /* 0x00000001ff0c7424 */ /* 0x000fe400078e00ff */
[----:B------:R-:W-:-:S07]  /*ec40*/  IMAD.MOV.U32 R13, RZ, RZ, RZ ;  /* 0x000000ffff0d7224 */ /* 0x000fce00078e00ff */
[----:B------:R-:W-:-:S07]  /*ec50*/  LEPC R20, `(.L_x_1395) ;  /* 0x000000001014794e */ /* 0x000fce0000000000 */
[----:B-1----:R-:W-:Y:S05]  /*ec60*/  CALL.ABS.NOINC R2 ;  /* 0x0000000002007343 */ /* 0x002fea0003c00000 */
.L_x_1395:
        /* <DEDUP_REMOVED lines=13> */
[----:B------:R-:W-:Y:S01]  /*ed40*/  MOV R13, RZ ;  /* 0x000000ff000d7202 */ /* 0x000fe20000000f00 */
[----:B------:R-:W-:-:S02]  /*ed50*/  IMAD.U32 R7, RZ, RZ, UR9 ;  /* 0x00000009ff077e24 */ /* 0x000fc4000f8e00ff */
[----:B------:R-:W-:Y:S02]  /*ed60*/  IMAD.U32 R11, RZ, RZ, UR5 ;  /* 0x00000005ff0b7e24 */ /* 0x000fe4000f8e00ff */
[----:B------:R-:W-:Y:S02]  /*ed70*/  IMAD.MOV.U32 R8, RZ, RZ, 0x70 ;  /* 0x00000070ff087424 */ /* 0x000fe400078e00ff */
[----:B-1----:R-:W-:-:S07]  /*ed80*/  IMAD.MOV.U32 R12, RZ, RZ, 0x1 ;  /* 0x00000001ff0c7424 */ /* 0x002fce00078e00ff */
[----:B------:R-:W-:-:S07]  /*ed90*/  LEPC R20, `(.L_x_1397) ;  /* 0x000000001014794e */ /* 0x000fce0000000000 */
[----:B--2---:R-:W-:Y:S05]  /*eda0*/  CALL.ABS.NOINC R2 ;  /* 0x0000000002007343 */ /* 0x004fea0003c00000 */
.L_x_1397:
        /* <DEDUP_REMOVED lines=15> */
[----:B-1----:R-:W-:Y:S05]  /*eea0*/  CALL.ABS.NOINC R2 ;  /* 0x0000000002007343 */ /* 0x002fea0003c00000 */
.L_x_1396:
[----:B------:R-:W-:Y:S01]  /*eeb0*/  ULDC.64 UR4, c[0x0][0x9f8] ;  /* 0x00027e0000047ab9 */ /* 0x000fe20000000a00 */
[----:B------:R-:W-:Y:S01]  /*eec0*/  IMAD.U32 R5, RZ, RZ, UR43 ;  /* 0x0000002bff057e24 */ /* 0x000fe2000f8e00ff */
[----:B------:R-:W-:Y:S01]  /*eed0*/  ISETP.NE.U32.AND P0, PT, RZ, UR4, PT ;  /* 0x00000004ff007c0c */ /* 0x000fe2000bf05070 */
[----:B------:R-:W-:Y:S01]  /*eee0*/  IMAD.U32 R6, RZ, RZ, UR43 ;  /* 0x0000002bff067e24 */ /* 0x000fe2000f8e00ff */
[----:B------:R-:W1:Y:S02]  /*eef0*/  LDC R0, c[0x0][0x428] ;  /* 0x00010a00ff007b82 */ /* 0x000e640000000800 */
[----:B------:R-:W-:-:S13]  /*ef00*/  ISETP.NE.AND.EX P0, PT, RZ, UR5, PT, P0 ;  /* 0x00000005ff007c0c */ /* 0x000fda000bf05300 */
[----:B------:R-:W2:Y:S02]  /*ef10*/  @P0 LDC.64 R2, c[0x0][0x9f8] ;  /* 0x00027e00ff020b82 */ /* 0x000ea40000000a00 */
[----:B--2---:R-:W-:-:S05]  /*ef20*/  @P0 IMAD.WIDE R2, R5, 0x4, R2 ;  /* 0x0000000405020825 */ /* 0x004fca00078e0202 */
[----:B------:R2:W3:Y:S01]  /*ef30*/  @P0 LDG.E R6, desc[UR50][R2.64] ;  /* 0x0000003202060981 */ /* 0x0004e2000c1e1900 */
[----:B-1----:R-:W-:Y:S01]  /*ef40*/  ISETP.NE.AND P0, PT, R0, 0x1, PT ;  /* 0x000000010000780c */ /* 0x002fe20003f05270 */
[----:B------:R-:W-:Y:S01]  /*ef50*/  UMOV UR40, URZ ;  /* 0x0000003f00287c82 */ /* 0x000fe20008000000 */
[----:B------:R-:W-:Y:S01]  /*ef60*/  ISETP.NE.AND P1, PT, R19, RZ, PT ;  /* 0x000000ff1300720c */ /* 0x000fe20003f25270 */
[----:B------:R-:W-:Y:S01]  /*ef70*/  UMOV UR6, 0xffffffff ;  /* 0xffffffff00067882 */ /* 0x000fe20000000000 */
[----:B------:R-:W-:Y:S01]  /*ef80*/  MOV R0, UR42 ;  /* 0x0000002a00007c02 */ /* 0x000fe20008000f00 */
[----:B------:R-:W-:Y:S01]  /*ef90*/  IMAD.U32 R10, RZ, RZ, UR39 ;  /* 0x00000027ff0a7e24 */ /* 0x000fe2000f8e00ff */
[----:B--2---:R-:W1:Y:S03]  /*efa0*/  LDC.64 R2, c[0x0][0x3f8] ;  /* 0x0000fe00ff027b82 */ /* 0x004e660000000a00 */
[----:B------:R-:W-:-:S06]  /*efb0*/  VIADD R10, R10, 0xffffffff ;  /* 0xffffffff0a0a7836 */ /* 0x000fcc0000000000 */
[----:B------:R-:W-:Y:S01]  /*efc0*/  VOTEU.ALL UP1, P1 ;  /* 0x00000000003f7886 */ /* 0x000fe20000820000 */
[----:B------:R-:W2:Y:S04]  /*efd0*/  @P0 LDC R4, c[0x0][0x42c] ;  /* 0x00010b00ff040b82 */ /* 0x000ea80000000800 */
[----:B------:R-:W-:-:S04]  /*efe0*/  @!UP1 UIADD3 UR4, UP0, UR46, 0x270, URZ ;  /* 0x000002702e049890 */ /* 0x000fc8000ff1e03f */
[----:B------:R-:W-:Y:S01]  /*eff0*/  @!UP1 UIADD3.X UR5, URZ, UR47, URZ, UP0, !UPT ;  /* 0x0000002f3f059290 */ /* 0x000fe200087fe43f */
[----:B------:R-:W4:Y:S08]  /*f000*/  @P0 LDC R5, c[0x0][0x430] ;  /* 0x00010c00ff050b82 */ /* 0x000f300000000800 */
[----:B------:R1:W-:Y:S01]  /*f010*/  @!UP1 UTMAPF.L2.4D [UR40], [UR4] ;  /* 0x00000028040095b8 */ /* 0x0003e20008018000 */
[----:B--2---:R-:W-:-:S05]  /*f020*/  @P0 IMAD.HI.U32 R4, R4, UR42, RZ ;  /* 0x0000002a04040c27 */ /* 0x004fca000f8e00ff */
[----:B----4-:R-:W-:Y:S02]  /*f030*/  @P0 SHF.R.U32.HI R0, RZ, R5, R4 ;  /* 0x00000005ff000219 */ /* 0x010fe40000011604 */
[----:B-1----:R-:W-:-:S04]  /*f040*/  ISETP.NE.U32.AND P0, PT, R2, RZ, PT ;  /* 0x000000ff0200720c */ /* 0x002fc80003f05070 */
[----:B------:R-:W-:-:S04]  /*f050*/  ISETP.NE.AND.EX P0, PT, R3, RZ, PT, P0 ;  /* 0x000000ff0300720c */ /* 0x000fc80003f05300 */
[----:B---3--:R-:W-:Y:S01]  /*f060*/  SEL R4, R6, RZ, !P0 ;  /* 0x000000ff06047207 */ /* 0x008fe20004000000 */
[----:B------:R-:W-:Y:S08]  /*f070*/  BRA.DIV UR6, `(.L_x_1398) ;  /* 0x0000002a06547947 */ /* 0x000ff0000b800000 */
.L_x_1450:
[----:B------:R-:W-:Y:S01]  /*f080*/  UMOV UR4, 0xffffffff ;  /* 0xffffffff00047882 */ /* 0x000fe20000000000 */
[----:B------:R-:W-:Y:S02]  /*f090*/  SHF.R.S32.HI R7, RZ, 0x1f, R6 ;  /* 0x0000001fff077819 */ /* 0x000fe40000011406 */
[----:B------:R-:W-:Y:S05]  /*f0a0*/  BRA.DIV UR4, `(.L_x_1399) ;  /* 0x0000002a04747947 */ /* 0x000fea000b800000 */
[----:B------:R-:W-:-:S13]  /*f0b0*/  ELECT P6, URZ, PT ;  /* 0x00000000003f782f */ /* 0x000fda00038c0000 */
.L_x_1453:
[----:B------:R-:W-:Y:S05]  /*f0c0*/  @!P6 BRA `(.L_x_1400) ;  /* 0x0000000000c4e947 */ /* 0x000fea0003800000 */
[----:B------:R-:W-:Y:S01]  /*f0d0*/  IMAD.MOV.U32 R4, RZ, RZ, R6 ;  /* 0x000000ffff047224 */ /* 0x000fe200078e0006 */
[----:B------:R-:W-:Y:S06]  /*f0e0*/  @!P0 BRA `(.L_x_1401) ;  /* 0x0000000000488947 */ /* 0x000fec0003800000 */
[----:B------:R-:W1:Y:S01]  /*f0f0*/  LDC R11, c[0x0][0x41c] ;  /* 0x00010700ff0b7b82 */ /* 0x000e620000000800 */
[----:B------:R-:W-:Y:S01]  /*f100*/  MOV R12, R10 ;  /* 0x0000000a000c7202 */ /* 0x000fe20000000f00 */
[----:B------:R-:W-:Y:S02]  /*f110*/  ULDC.64 UR4, c[0x0][0x408] ;  /* 0x0001020000047ab9 */ /* 0x000fe40000000a00 */
        /* <DEDUP_REMOVED lines=11> */
[----:B------:R-:W-:-:S05]  /*f1d0*/  LEA.HI.X R9, R4, R3, R5, 0x2, P2 ;  /* 0x0000000304097211 */ /* 0x000fca00010f1405 */
[----:B------:R1:W5:Y:S01]  /*f1e0*/  LDG.E R4, desc[UR50][R8.64] ;  /* 0x0000003208047981 */ /* 0x000362000c1e1900 */
[----:B------:R-:W-:-:S04]  /*f1f0*/  IMAD.MOV R5, RZ, RZ, -R12 ;  /* 0x000000ffff057224 */ /* 0x000fc800078e0a0c */
[----:B------:R-:W-:-:S07]  /*f200*/  IMAD R10, R11, R5, R10 ;  /* 0x000000050b0a7224 */ /* 0x000fce00078e020a */
.L_x_1401:
[----:B-1----:R-:W-:Y:S01]  /*f210*/  LEA R8, R16, UR37, 0x3 ;  /* 0x0000002510087c11 */ /* 0x002fe2000f8e18ff */
[----:B------:R-:W1:Y:S01]  /*f220*/  S2R R9, SR_TID.X ;  /* 0x0000000000097919 */ /* 0x000e620000002100 */
[----:B------:R-:W-:-:S04]  /*f230*/  SHF.L.U32 R5, R17, 0x1f, RZ ;  /* 0x0000001f11057819 */ /* 0x000fc800000006ff */
[----:B------:R-:W2:Y:S01]  /*f240*/  SYNCS.PHASECHK.TRANS64.TRYWAIT P2, [R8+URZ+0x28c40], R5 ;  /* 0x028c4005080075a7 */ /* 0x000ea2000804017f */
[----:B-1----:R-:W-:-:S04]  /*f250*/  LOP3.LUT R9, R9, 0x7f, RZ, 0xc0, !PT ;  /* 0x0000007f09097812 */ /* 0x002fc800078ec0ff */
[----:B------:R-:W-:Y:S01]  /*f260*/  ISETP.NE.AND P3, PT, R9, RZ, PT ;  /* 0x000000ff0900720c */ /* 0x000fe20003f65270 */
[----:B--2---:R-:W-:-:S12]  /*f270*/  @!P2 BRA `(.L_x_1402) ;  /* 0x000000280020a947 */ /* 0x004fd80003800000 */
.L_x_1454:
[----:B------:R-:W-:Y:S05]  /*f280*/  @P3 BRA `(.L_x_1403) ;  /* 0x0000000000143947 */ /* 0x000fea0003800000 */
[----:B------:R-:W-:Y:S02]  /*f290*/  ISETP.NE.AND P2, PT, R19, RZ, PT ;  /* 0x000000ff1300720c */ /* 0x000fe40003f45270 */
[----:B-1----:R-:W-:-:S04]  /*f2a0*/  MOV R5, 0x2000 ;  /* 0x0000200000057802 */ /* 0x002fc80000000f00 */
[----:B------:R2:W-:Y:S07]  /*f2b0*/  SYNCS.ARRIVE.TRANS64 RZ, [R8+URZ+0x28c30], R5 ;  /* 0x028c300508ff79a7 */ /* 0x0005ee000800003f */
[----:B------:R-:W-:Y:S05]  /*f2c0*/  @!P2 BRA `(.L_x_1403) ;  /* 0x000000000004a947 */ /* 0x000fea0003800000 */
[----:B------:R-:W-:Y:S01]  /*f2d0*/  BPT.TRAP 0x1 ;  /* 0x000000040000795c */ /* 0x000fe20000300000 */
.L_x_1403:
        /* <DEDUP_REMOVED lines=8> */
[----:B-----5:R-:W-:Y:S01]  /*f360*/  R2UR UR13, R4 ;  /* 0x00000000040d72ca */ /* 0x020fe200000e0000 */
[----:B------:R-:W-:-:S04]  /*f370*/  UMOV UR10, URZ ;  /* 0x0000003f000a7c82 */ /* 0x000fc80008000000 */
[----:B------:R-:W-:Y:S02]  /*f380*/  ULEA UR8, UR8, UR37, 0xd ;  /* 0x0000002508087291 */ /* 0x000fe4000f8e683f */
[----:B------:R-:W-:Y:S02]  /*f390*/  UIADD3 UR9, UR9, 0x28c30, URZ ;  /* 0x00028c3009097890 */ /* 0x000fe4000fffe03f */
[----:B------:R-:W-:Y:S02]  /*f3a0*/  USHF.L.U32 UR11, UR11, 0x6, URZ ;  /* 0x000000060b0b7899 */ /* 0x000fe4000800063f */
[----:B------:R-:W-:-:S09]  /*f3b0*/  UIADD3 UR8, UR8, 0x22400, URZ ;  /* 0x0002240008087890 */ /* 0x000fd2000fffe03f */
[----:B------:R3:W-:Y:S02]  /*f3c0*/  UTMALDG.4D [UR8], [UR4], desc[UR6] ;  /* 0x00000608040075b4 */ /* 0x0007e40008019000 */
[----:B---3--:R-:W-:Y:S01]  /*f3d0*/  NOP ;  /* 0x0000000000007918 */ /* 0x008fe20000000000 */
.L_x_1400:
[----:B------:R-:W-:Y:S05]  /*f3e0*/  WARPSYNC.ALL ;  /* 0x0000000000007948 */ /* 0x000fea0003800000 */
[----:B------:R-:W-:Y:S01]  /*f3f0*/  BAR.SYNC.DEFER_BLOCKING 0x8, 0xa0 ;  /* 0x0202800000007b1d */ /* 0x000fe20000010000 */
[----:B------:R-:W-:Y:S01]  /*f400*/  ELECT P2, URZ, PT ;  /* 0x00000000003f782f */ /* 0x000fe20003840000 */
[----:B------:R-:W-:Y:S02]  /*f410*/  UIADD3 UR45, UR45, 0x1, URZ ;  /* 0x000000012d2d7890 */ /* 0x000fe4000fffe03f */
[----:B------:R-:W-:Y:S02]  /*f420*/  UIADD3 UR6, UP0, UR46, 0x270, URZ ;  /* 0x000002702e067890 */ /* 0x000fe4000ff1e03f */
[----:B------:R-:W-:-:S02]  /*f430*/  ULEA.HI UR4, UR45, UR45, URZ, 0x1 ;  /* 0x0000002d2d047291 */ /* 0x000fc4000f8f083f */
[----:B------:R-:W-:Y:S02]  /*f440*/  UIADD3 UR8, UR37, 0x20400, URZ ;  /* 0x0002040025087890 */ /* 0x000fe4000fffe03f */
[----:B------:R-:W-:Y:S02]  /*f450*/  ULOP3.LUT UR4, UR4, 0xfffffffe, URZ, 0xc0, !UPT ;  /* 0xfffffffe04047892 */ /* 0x000fe4000f8ec03f */
[----:B------:R-:W-:Y:S02]  /*f460*/  UIADD3 UR9, UR37, 0x28c00, URZ ;  /* 0x00028c0025097890 */ /* 0x000fe4000fffe03f */
[----:B-12---:R-:W-:Y:S01]  /*f470*/  @P2 IMAD.MOV.U32 R5, RZ, RZ, 0x2000 ;  /* 0x00002000ff052424 */ /* 0x006fe200078e00ff */
[----:B------:R-:W-:Y:S02]  /*f480*/  UIADD3 UR4, UR45, -UR4, URZ ;  /* 0x800000042d047290 */ /* 0x000fe4000fffe03f */
[----:B------:R-:W-:Y:S01]  /*f490*/  UIADD3.X UR7, URZ, UR47, URZ, UP0, !UPT ;  /* 0x0000002f3f077290 */ /* 0x000fe200087fe43f */
[----:B------:R-:W-:Y:S01]  /*f4a0*/  UMOV UR11, UR41 ;  /* 0x00000029000b7c82 */ /* 0x000fe20008000000 */
[----:B------:R-:W-:Y:S01]  /*f4b0*/  UMOV UR12, UR42 ;  /* 0x0000002a000c7c82 */ /* 0x000fe20008000000 */
[----:B------:R-:W-:Y:S01]  /*f4c0*/  UMOV UR13, UR43 ;  /* 0x0000002b000d7c82 */ /* 0x000fe20008000000 */
[----:B------:R-:W-:Y:S01]  /*f4d0*/  UMOV UR5, 0x12f00000 ;  /* 0x12f0000000057882 */ /* 0x000fe20000000000 */
[----:B------:R-:W-:Y:S01]  /*f4e0*/  UMOV UR10, URZ ;  /* 0x0000003f000a7c82 */ /* 0x000fe20008000000 */
[----:B------:R1:W-:Y:S02]  /*f4f0*/  @P2 SYNCS.ARRIVE.TRANS64 RZ, [UR37+0x28c00], R5 ;  /* 0x028c0005ffff29a7 */ /* 0x0003e40008000025 */
[----:B-1----:R-:W-:Y:S01]  /*f500*/  IMAD.U32 R5, RZ, RZ, UR4 ;  /* 0x00000004ff057e24 */ /* 0x002fe2000f8e00ff */
[----:B------:R-:W-:-:S02]  /*f510*/  UMOV UR4, 0x0 ;  /* 0x0000000000047882 */ /* 0x000fc40000000000 */
[----:B------:R1:W-:Y:S02]  /*f520*/  UTMALDG.4D [UR8], [UR6], desc[UR4] ;  /* 0x00000408060075b4 */ /* 0x0003e40008019000 */
[----:B------:R-:W-:-:S04]  /*f530*/  SHF.L.U32 R5, R5, 0x1f, RZ ;  /* 0x0000001f05057819 */ /* 0x000fc800000006ff */
[----:B------:R-:W2:Y:S02]  /*f540*/  SYNCS.PHASECHK.TRANS64.TRYWAIT P2, [UR37+0x28c20], R5 ;  /* 0x028c2005ff0075a7 */ /* 0x000ea40008040165 */
[----:B-12---:R-:W-:Y:S05]  /*f550*/  @!P2 BRA `(.L_x_1404) ;  /* 0x00000024007ca947 */ /* 0x006fea0003800000 */
.L_x_1455:
[----:B------:R-:W-:Y:S01]  /*f560*/  ULDC.64 UR4, c[0x0][0x408] ;  /* 0x0001020000047ab9 */ /* 0x000fe20000000a00 */
[----:B------:R-:W-:Y:S04]  /*f570*/  BSSY B0, `(.L_x_1405) ;  /* 0x0000042000007945 */ /* 0x000fe80003800000 */
[----:B------:R-:W-:Y:S05]  /*f580*/  @!P6 BRA `(.L_x_1406) ;  /* 0x000000040000e947 */ /* 0x000fea0003800000 */
[----:B-1----:R-:W-:Y:S01]  /*f590*/  LEA R8, R16, UR37, 0x3 ;  /* 0x0000002510087c11 */ /* 0x002fe2000f8e18ff */
[----:B------:R-:W1:Y:S01]  /*f5a0*/  S2R R9, SR_TID.X ;  /* 0x0000000000097919 */ /* 0x000e620000002100 */
[----:B------:R-:W-:-:S04]  /*f5b0*/  SHF.L.U32 R5, R17, 0x1f, RZ ;  /* 0x0000001f11057819 */ /* 0x000fc800000006ff */
[----:B------:R-:W2:Y:S01]  /*f5c0*/  SYNCS.PHASECHK.TRANS64.TRYWAIT P2, [R8+URZ+0x28c60], R5 ;  /* 0x028c6005080075a7 */ /* 0x000ea2000804017f */
[----:B-1----:R-:W-:-:S04]  /*f5d0*/  LOP3.LUT R9, R9, 0x7f, RZ, 0xc0, !PT ;  /* 0x0000007f09097812 */ /* 0x002fc800078ec0ff */
[----:B------:R-:W-:Y:S01]  /*f5e0*/  ISETP.NE.AND P3, PT, R9, RZ, PT ;  /* 0x000000ff0900720c */ /* 0x000fe20003f65270 */
[----:B--2---:R-:W-:-:S12]  /*f5f0*/  @!P2 BRA `(.L_x_1407) ;  /* 0x00000024006ca947 */ /* 0x004fd80003800000 */
.L_x_1456:
[----:B------:R-:W-:Y:S05]  /*f600*/  @P3 BRA `(.L_x_1408) ;  /* 0x0000000000143947 */ /* 0x000fea0003800000 */
[----:B------:R-:W-:Y:S01]  /*f610*/  ISETP.NE.AND P2, PT, R19, RZ, PT ;  /* 0x000000ff1300720c */ /* 0x000fe20003f45270 */
[----:B-1----:R-:W-:-:S04]  /*f620*/  IMAD.MOV.U32 R5, RZ, RZ, 0x10000 ;  /* 0x00010000ff057424 */ /* 0x002fc800078e00ff */
[----:B------:R2:W-:Y:S08]  /*f630*/  SYNCS.ARRIVE.TRANS64 RZ, [R8+URZ+0x28c50], R5 ;  /* 0x028c500508ff79a7 */ /* 0x0005f0000800003f */
[----:B------:R-:W-:Y:S05]  /*f640*/  @!P2 BRA `(.L_x_1408) ;  /* 0x000000000004a947 */ /* 0x000fea0003800000 */
[----:B------:R-:W-:Y:S01]  /*f650*/  BPT.TRAP 0x1 ;  /* 0x000000040000795c */ /* 0x000fe20000300000 */
.L_x_1408:
        /* <DEDUP_REMOVED lines=13> */
[----:B------:R-:W-:-:S02]  /*f730*/  ULEA UR16, UR16, UR37, 0x10 ;  /* 0x0000002510107291 */ /* 0x000fc4000f8e803f */
[----:B------:R-:W-:Y:S02]  /*f740*/  USHF.L.U32 UR11, UR11, 0x6, URZ ;  /* 0x000000060b0b7899 */ /* 0x000fe4000800063f */
[----:B------:R-:W-:Y:S02]  /*f750*/  UIADD3 UR9, UR9, 0x28c50, URZ ;  /* 0x00028c5009097890 */ /* 0x000fe4000fffe03f */
[----:B------:R-:W-:Y:S02]  /*f760*/  UIADD3 UR8, UR16, 0x400, URZ ;  /* 0x0000040010087890 */ /* 0x000fe4000fffe03f */
[----:B------:R-:W-:Y:S02]  /*f770*/  UIADD3 UR17, UR16, 0x2400, URZ ;  /* 0x0000240010117890 */ /* 0x000fe4000fffe03f */
[----:B------:R-:W-:Y:S02]  /*f780*/  UIADD3 UR19, UR16, 0x4400, URZ ;  /* 0x0000440010137890 */ /* 0x000fe4000fffe03f */
[----:B------:R-:W-:Y:S01]  /*f790*/  UIADD3 UR21, UR16, 0x6400, URZ ;  /* 0x0000640010157890 */ /* 0x000fe2000fffe03f */
[----:B------:R-:W-:-:S02]  /*f7a0*/  UMOV UR23, 0x100 ;  /* 0x0000010000177882 */ /* 0x000fc40000000000 */
[----:B------:R3:W-:Y:S01]  /*f7b0*/  UTMALDG.4D [UR8], [UR14], desc[UR6] ;  /* 0x000006080e0075b4 */ /* 0x0007e20008019000 */
[----:B------:R-:W-:Y:S01]  /*f7c0*/  UMOV UR24, 0x140 ;  /* 0x0000014000187882 */ /* 0x000fe20000000000 */
[----:B---3--:R-:W-:Y:S01]  /*f7d0*/  UMOV UR8, UR17 ;  /* 0x0000001100087c82 */ /* 0x008fe20008000000 */
[----:B------:R-:W-:Y:S01]  /*f7e0*/  UMOV UR10, UR18 ;  /* 0x00000012000a7c82 */ /* 0x000fe20008000000 */
[----:B------:R-:W-:Y:S01]  /*f7f0*/  UIADD3 UR17, UR16, 0x8400, URZ ;  /* 0x0000840010117890 */ /* 0x000fe2000fffe03f */
[----:B------:R3:W-:Y:S01]  /*f800*/  UTMALDG.4D [UR8], [UR14], desc[UR6] ;  /* 0x000006080e0075b4 */ /* 0x0007e20008019000 */
[----:B------:R-:W-:Y:S01]  /*f810*/  UIADD3 UR18, UR16, 0xa400, URZ ;  /* 0x0000a40010127890 */ /* 0x000fe2000fffe03f */
[----:B---3--:R-:W-:Y:S01]  /*f820*/  UMOV UR8, UR19 ;  /* 0x0000001300087c82 */ /* 0x008fe20008000000 */
[----:B------:R-:W-:Y:S01]  /*f830*/  UMOV UR10, UR20 ;  /* 0x00000014000a7c82 */ /* 0x000fe20008000000 */
[----:B------:R-:W-:Y:S01]  /*f840*/  UIADD3 UR19, UR16, 0xc400, URZ ;  /* 0x0000c40010137890 */ /* 0x000fe2000fffe03f */
[----:B------:R3:W-:Y:S02]  /*f850*/  UTMALDG.4D [UR8], [UR14], desc[UR6] ;  /* 0x000006080e0075b4 */ /* 0x0007e40008019000 */
[----:B---3--:R-:W-:Y:S01]  /*f860*/  UMOV UR8, UR21 ;  /* 0x0000001500087c82 */ /* 0x008fe20008000000 */
[----:B------:R-:W-:-:S02]  /*f870*/  UMOV UR10, UR22 ;  /* 0x00000016000a7c82 */ /* 0x000fc40008000000 */
[----:B------:R3:W-:Y:S02]  /*f880*/  UTMALDG.4D [UR8], [UR14], desc[UR6] ;  /* 0x000006080e0075b4 */ /* 0x0007e40008019000 */
[----:B---3--:R-:W-:Y:S01]  /*f890*/  UMOV UR8, UR17 ;  /* 0x0000001100087c82 */ /* 0x008fe20008000000 */
[----:B------:R-:W-:Y:S01]  /*f8a0*/  UMOV UR10, UR23 ;  /* 0x00000017000a7c82 */ /* 0x000fe20008000000 */
[----:B------:R-:W-:Y:S01]  /*f8b0*/  UIADD3 UR17, UR16, 0xe400, URZ ;  /* 0x0000e40010117890 */ /* 0x000fe2000fffe03f */
[----:B------:R3:W-:Y:S02]  /*f8c0*/  UTMALDG.4D [UR8], [UR14], desc[UR6] ;  /* 0x000006080e0075b4 */ /* 0x0007e40008019000 */
[----:B------:R-:W-:Y:S01]  /*f8d0*/  UMOV UR16, 0x180 ;  /* 0x0000018000107882 */ /* 0x000fe20000000000 */
[----:B---3--:R-:W-:Y:S01]  /*f8e0*/  UMOV UR8, UR18 ;  /* 0x0000001200087c82 */ /* 0x008fe20008000000 */
[----:B------:R-:W-:Y:S02]  /*f8f0*/  UMOV UR10, UR24 ;  /* 0x00000018000a7c82 */ /* 0x000fe40008000000 */
[----:B------:R3:W-:Y:S02]  /*f900*/  UTMALDG.4D [UR8], [UR14], desc[UR6] ;  /* 0x000006080e0075b4 */ /* 0x0007e40008019000 */
[----:B---3--:R-:W-:Y:S01]  /*f910*/  UMOV UR8, UR19 ;  /* 0x0000001300087c82 */ /* 0x008fe20008000000 */
[----:B------:R-:W-:Y:S01]  /*f920*/  UMOV UR10, UR16 ;  /* 0x00000010000a7c82 */ /* 0x000fe20008000000 */
[----:B------:R-:W-:Y:S01]  /*f930*/  UMOV UR16, 0x1c0 ;  /* 0x000001c000107882 */ /* 0x000fe20000000000 */
[----:B------:R3:W-:Y:S02]  /*f940*/  UTMALDG.4D [UR8], [UR14], desc[UR6] ;  /* 0x000006080e0075b4 */ /* 0x0007e40008019000 */
[----:B---3--:R-:W-:Y:S01]  /*f950*/  UMOV UR8, UR17 ;  /* 0x0000001100087c82 */ /* 0x008fe20008000000 */
[----:B------:R-:W-:-:S02]  /*f960*/  UMOV UR10, UR16 ;  /* 0x00000010000a7c82 */ /* 0x000fc40008000000 */
[----:B------:R3:W-:Y:S02]  /*f970*/  UTMALDG.4D [UR8], [UR14], desc[UR6] ;  /* 0x000006080e0075b4 */ /* 0x0007e40008019000 */
[----:B---3--:R-:W-:Y:S01]  /*f980*/  NOP ;  /* 0x0000000000007918 */ /* 0x008fe20000000000 */
.L_x_1406:
[----:B------:R-:W-:Y:S05]  /*f990*/  BSYNC B0 ;  /* 0x0000000000007941 */ /* 0x000fea0003800000 */
.L_x_1405:
[----:B------:R-:W-:-:S04]  /*f9a0*/  UIADD3 UR6, UR39, -0x2, URZ ;  /* 0xfffffffe27067890 */ /* 0x000fc8000fffe03f */
[----:B------:R-:W-:-:S06]  /*f9b0*/  UISETP.GE.AND UP0, UPT, UR6, UR38, UPT ;  /* 0x000000260600728c */ /* 0x000fcc000bf06270 */
[----:B------:R-:W-:-:S13]  /*f9c0*/  PLOP3.LUT P2, PT, PT, PT, UP0, 0x80, 0x0 ;  /* 0x000000000000781c */ /* 0x000fda0003f4f008 */
[----:B------:R-:W-:Y:S05]  /*f9d0*/  @!P2 BRA `(.L_x_1409) ;  /* 0x0000001400a4a947 */ /* 0x000fea0003800000 */
[----:B------:R-:W-:Y:S02]  /*f9e0*/  LOP3.LUT R9, RZ, UR38, RZ, 0x33, !PT ;  /* 0x00000026ff097c12 */ /* 0x000fe4000f8e33ff */
[----:B-12---:R-:W-:-:S04]  /*f9f0*/  IADD3 R8, RZ, -UR39, RZ ;  /* 0x80000027ff087c10 */ /* 0x006fc8000fffe0ff */
[----:B------:R-:W-:Y:S01]  /*fa00*/  VIADDMNMX R9, R8, 0x1, R9, !PT ;  /* 0x0000000108097846 */ /* 0x000fe20007800109 */
[----:B------:R-:W-:-:S04]  /*fa10*/  IMAD.U32 R8, RZ, RZ, UR6 ;  /* 0x00000006ff087e24 */ /* 0x000fc8000f8e00ff */
[----:B------:R-:W-:-:S05]  /*fa20*/  VIADD R5, R9, UR39 ;  /* 0x0000002709057c36 */ /* 0x000fca0008000000 */
[----:B------:R-:W-:-:S04]  /*fa30*/  LOP3.LUT R5, R5, 0x1, RZ, 0xc0, !PT ;  /* 0x0000000105057812 */ /* 0x000fc800078ec0ff */
[----:B------:R-:W-:-:S13]  /*fa40*/  ISETP.NE.U32.AND P2, PT, R5, 0x1, PT ;  /* 0x000000010500780c */ /* 0x000fda0003f45070 */
[----:B------:R-:W-:Y:S05]  /*fa50*/  @P2 BRA `(.L_x_1410) ;  /* 0x0000000400cc2947 */ /* 0x000fea0003800000 */
[----:B------:R-:W-:Y:S01]  /*fa60*/  VIADD R16, R16, 0x1 ;  /* 0x0000000110107836 */ /* 0x000fe20000000000 */
[----:B------:R-:W-:Y:S04]  /*fa70*/  BSSY B0, `(.L_x_1411) ;  /* 0x000006f000007945 */ /* 0x000fe80003800000 */
[----:B------:R-:W-:-:S04]  /*fa80*/  ISETP.NE.AND P2, PT, R16, 0x2, PT ;  /* 0x000000021000780c */ /* 0x000fc80003f45270 */
[----:B------:R-:W-:Y:S02]  /*fa90*/  SEL R10, RZ, 0x1, P2 ;  /* 0x00000001ff0a7807 */ /* 0x000fe40001000000 */
[----:B------:R-:W-:Y:S02]  /*faa0*/  SEL R16, R16, RZ, P2 ;  /* 0x000000ff10107207 */ /* 0x000fe40001000000 */
[----:B------:R-:W-:Y:S01]  /*fab0*/  LOP3.LUT R17, R17, R10, RZ, 0x3c, !PT ;  /* 0x0000000a11117212 */ /* 0x000fe200078e3cff */
[----:B------:R-:W-:Y:S06]  /*fac0*/  @!P6 BRA `(.L_x_1412) ;  /* 0x0000000400a4e947 */ /* 0x000fec0003800000 */
[----:B------:R-:W-:Y:S05]  /*fad0*/  @!P0 BRA `(.L_x_1413) ;  /* 0x0000000000488947 */ /* 0x000fea0003800000 */
        /* <DEDUP_REMOVED lines=18> */
.L_x_1413:
[----:B-1----:R-:W-:Y:S01]  /*fc00*/  LEA R2, R16, UR37, 0x3 ;  /* 0x0000002510027c11 */ /* 0x002fe2000f8e18ff */
[----:B------:R-:W1:Y:S01]  /*fc10*/  S2R R5, SR_TID.X ;  /* 0x0000000000057919 */ /* 0x000e620000002100 */
[----:B------:R-:W-:-:S04]  /*fc20*/  SHF.L.U32 R3, R17, 0x1f, RZ ;  /* 0x0000001f11037819 */ /* 0x000fc800000006ff */
[----:B------:R-:W2:Y:S01]  /*fc30*/  SYNCS.PHASECHK.TRANS64.TRYWAIT P3, [R2+URZ+0x28c40], R3 ;  /* 0x028c4003020075a7 */ /* 0x000ea2000806017f */
[----:B-1----:R-:W-:-:S04]  /*fc40*/  LOP3.LUT R5, R5, 0x7f, RZ, 0xc0, !PT ;  /* 0x0000007f05057812 */ /* 0x002fc800078ec0ff */
[----:B------:R-:W-:Y:S01]  /*fc50*/  ISETP.NE.AND P2, PT, R5, RZ, PT ;  /* 0x000000ff0500720c */ /* 0x000fe20003f45270 */
[----:B--2---:R-:W-:-:S12]  /*fc60*/  @!P3 BRA `(.L_x_1414) ;  /* 0x0000001c00e4b947 */ /* 0x004fd80003800000 */
.L_x_1457:
[----:B------:R-:W-:Y:S05]  /*fc70*/  @P2 BRA `(.L_x_1415) ;  /* 0x0000000000142947 */ /* 0x000fea0003800000 */
[----:B------:R-:W-:Y:S02]  /*fc80*/  ISETP.NE.AND P3, PT, R19, RZ, PT ;  /* 0x000000ff1300720c */ /* 0x000fe40003f65270 */
[----:B------:R-:W-:-:S04]  /*fc90*/  MOV R5, 0x2000 ;  /* 0x0000200000057802 */ /* 0x000fc80000000f00 */
[----:B------:R2:W-:Y:S07]  /*fca0*/  SYNCS.ARRIVE.TRANS64 RZ, [R2+URZ+0x28c30], R5 ;  /* 0x028c300502ff79a7 */ /* 0x0005ee000800003f */
[----:B------:R-:W-:Y:S05]  /*fcb0*/  @!P3 BRA `(.L_x_1415) ;  /* 0x000000000004b947 */ /* 0x000fea0003800000 */
[----:B------:R-:W-:Y:S01]  /*fcc0*/  BPT.TRAP 0x1 ;  /* 0x000000040000795c */ /* 0x000fe20000300000 */
.L_x_1415:
[----:B------:R-:W-:Y:S01]  /*fcd0*/  R2UR UR8, R16 ;  /* 0x00000000100872ca */ /* 0x000fe200000e0000 */
[----:B------:R-:W-:Y:S01]  /*fce0*/  IMAD.SHL.U32 R8, R8, 0x40, RZ ;  /* 0x0000004008087824 */ /* 0x000fe200078e00ff */
[----:B------:R-:W-:Y:S01]  /*fcf0*/  R2UR UR9, R2 ;  /* 0x00000000020972ca */ /* 0x000fe200000e0000 */
[----:B------:R-:W-:Y:S01]  /*fd00*/  UIADD3 UR6, UP0, UR46, 0x370, URZ ;  /* 0x000003702e067890 */ /* 0x000fe2000ff1e03f */
[----:B------:R-:W-:Y:S01]  /*fd10*/  R2UR UR12, R0 ;  /* 0x00000000000c72ca */ /* 0x000fe200000e0000 */
[----:B------:R-:W-:Y:S01]  /*fd20*/  UMOV UR14, 0x0 ;  /* 0x00000000000e7882 */ /* 0x000fe20000000000 */
[----:B-----5:R-:W-:Y:S01]  /*fd30*/  R2UR UR13, R4 ;  /* 0x00000000040d72ca */ /* 0x020fe200000e0000 */
[----:B------:R-:W-:Y:S01]  /*fd40*/  UIADD3.X UR7, URZ, UR47, URZ, UP0, !UPT ;  /* 0x0000002f3f077290 */ /* 0x000fe200087fe43f */
[----:B------:R-:W-:Y:S01]  /*fd50*/  R2UR UR11, R8 ;  /* 0x00000000080b72ca */ /* 0x000fe200000e0000 */
[----:B------:R-:W-:Y:S01]  /*fd60*/  UMOV UR15, 0x14f00000 ;  /* 0x14f00000000f7882 */ /* 0x000fe20000000000 */
[----:B------:R-:W-:-:S03]  /*fd70*/  UMOV UR10, URZ ;  /* 0x0000003f000a7c82 */ /* 0x000fc60008000000 */
[----:B------:R-:W-:Y:S02]  /*fd80*/  ULEA UR8, UR8, UR37, 0xd ;  /* 0x0000002508087291 */ /* 0x000fe4000f8e683f */
[----:B------:R-:W-:Y:S02]  /*fd90*/  UIADD3 UR9, UR9, 0x28c30, URZ ;  /* 0x00028c3009097890 */ /* 0x000fe4000fffe03f */
[----:B------:R-:W-:-:S09]  /*fda0*/  UIADD3 UR8, UR8, 0x22400, URZ ;  /* 0x0002240008087890 */ /* 0x000fd2000fffe03f */
[----:B------:R3:W-:Y:S01]  /*fdb0*/  UTMALDG.4D [UR8], [UR6], desc[UR14] ;  /* 0x00000e08060075b4 */ /* 0x0007e20008019000 */
[----:B------:R-:W4:Y:S02]  /*fdc0*/  SYNCS.PHASECHK.TRANS64.TRYWAIT P3, [R2+URZ+0x28c60], R3 ;  /* 0x028c6003020075a7 */ /* 0x000f24000806017f */
[----:B---34-:R-:W-:Y:S05]  /*fdd0*/  @!P3 BRA `(.L_x_1416) ;  /* 0x0000001c009cb947 */ /* 0x018fea0003800000 */
.L_x_1458:
[----:B------:R-:W-:Y:S05]  /*fde0*/  @P2 BRA `(.L_x_1417) ;  /* 0x0000000000142947 */ /* 0x000fea0003800000 */
[----:B------:R-:W-:Y:S01]  /*fdf0*/  ISETP.NE.AND P2, PT, R19, RZ, PT ;  /* 0x000000ff1300720c */ /* 0x000fe20003f45270 */
[----:B-1-3--:R-:W-:-:S04]  /*fe00*/  IMAD.MOV.U32 R3, RZ, RZ, 0x10000 ;  /* 0x00010000ff037424 */ /* 0x00afc800078e00ff */
[----:B------:R4:W-:Y:S08]  /*fe10*/  SYNCS.ARRIVE.TRANS64 RZ, [R2+URZ+0x28c50], R3 ;  /* 0x028c500302ff79a7 */ /* 0x0009f0000800003f */
[----:B------:R-:W-:Y:S05]  /*fe20*/  @!P2 BRA `(.L_x_1417) ;  /* 0x000000000004a947 */ /* 0x000fea0003800000 */
[----:B------:R-:W-:Y:S01]  /*fe30*/  BPT.TRAP 0x1 ;  /* 0x000000040000795c */ /* 0x000fe20000300000 */
.L_x_1417:
        /* <DEDUP_REMOVED lines=14> */
[----:B------:R-:W-:Y:S02]  /*ff20*/  UIADD3 UR9, UR9, 0x28c50, URZ ;  /* 0x00028c5009097890 */ /* 0x000fe4000fffe03f */
[----:B------:R-:W-:Y:S02]  /*ff30*/  UIADD3 UR8, UR16, 0x400, URZ ;  /* 0x0000040010087890 */ /* 0x000fe4000fffe03f */
[----:B------:R-:W-:Y:S02]  /*ff40*/  UIADD3 UR17, UR16, 0x2400, URZ ;  /* 0x0000240010117890 */ /* 0x000fe4000fffe03f */
[----:B------:R-:W-:Y:S02]  /*ff50*/  UIADD3 UR19, UR16, 0x4400, URZ ;  /* 0x0000440010137890 */ /* 0x000fe4000fffe03f */
[----:B------:R-:W-:Y:S01]  /*ff60*/  UIADD3 UR21, UR16, 0x6400, URZ ;  /* 0x0000640010157890 */ /* 0x000fe2000fffe03f */
[----:B------:R-:W-:Y:S02]  /*ff70*/  UMOV UR23, 0x100 ;  /* 0x0000010000177882 */ /* 0x000fe40000000000 */
[----:B------:R5:W-:Y:S01]  /*ff80*/  UTMALDG.4D [UR8], [UR14], desc[UR6] ;  /* 0x000006080e0075b4 */ /* 0x000be20008019000 */
[----:B------:R-:W-:Y:S01]  /*ff90*/  UMOV UR24, 0x140 ;  /* 0x0000014000187882 */ /* 0x000fe20000000000 */
[----:B-----5:R-:W-:Y:S01]  /*ffa0*/  UMOV UR8, UR17 ;  /* 0x0000001100087c82 */ /* 0x020fe20008000000 */
[----:B------:R-:W-:Y:S01]  /*ffb0*/  UMOV UR10, UR18 ;  /* 0x00000012000a7c82 */ /* 0x000fe20008000000 */
[----:B------:R-:W-:Y:S01]  /*ffc0*/  UIADD3 UR17, UR16, 0x8400, URZ ;  /* 0x0000840010117890 */ /* 0x000fe2000fffe03f */
[----:B------:R5:W-:Y:S01]  /*ffd0*/  UTMALDG.4D [UR8], [UR14], desc[UR6] ;  /* 0x000006080e0075b4 */ /* 0x000be20008019000 */
[----:B------:R-:W-:Y:S01]  /*ffe0*/  UIADD3 UR18, UR16, 0xa400, URZ ;  /* 0x0000a40010127890 */ /* 0x000fe2000fffe03f */
[----:B-----5:R-:W-:Y:S01]  /*fff0*/  UMOV UR8, UR19 ;  /* 0x0000001300087c82 */ /* 0x020fe20008000000 */
[----:B------:R-:W-:Y:S01]  /*10000*/  UMOV UR10, UR20 ;  /* 0x00000014000a7c82 */ /* 0x000fe20008000000 */
[----:B------:R-:W-:Y:S01]  /*10010*/  UIADD3 UR19, UR16, 0xc400, URZ ;  /* 0x0000c40010137890 */ /* 0x000fe2000fffe03f */
[----:B------:R5:W-:Y:S02]  /*10020*/  UTMALDG.4D [UR8], [UR14], desc[UR6] ;  /* 0x000006080e0075b4 */ /* 0x000be40008019000 */
[----:B-----5:R-:W-:Y:S01]  /*10030*/  UMOV UR8, UR21 ;  /* 0x0000001500087c82 */ /* 0x020fe20008000000 */
[----:B------:R-:W-:-:S02]  /*10040*/  UMOV UR10, UR22 ;  /* 0x00000016000a7c82 */ /* 0x000fc40008000000 */
[----:B------:R5:W-:Y:S02]  /*10050*/  UTMALDG.4D [UR8], [UR14], desc[UR6] ;  /* 0x000006080e0075b4 */ /* 0x000be40008019000 */
[----:B-----5:R-:W-:Y:S01]  /*10060*/  UMOV UR8, UR17 ;  /* 0x0000001100087c82 */ /* 0x020fe20008000000 */
[----:B------:R-:W-:Y:S01]  /*10070*/  UMOV UR10, UR23 ;  /* 0x00000017000a7c82 */ /* 0x000fe20008000000 */
[----:B------:R-:W-:Y:S01]  /*10080*/  UIADD3 UR17, UR16, 0xe400, URZ ;  /* 0x0000e40010117890 */ /* 0x000fe2000fffe03f */
[----:B------:R5:W-:Y:S02]  /*10090*/  UTMALDG.4D [UR8], [UR14], desc[UR6] ;  /* 0x000006080e0075b4 */ /* 0x000be40008019000 */
[----:B------:R-:W-:Y:S01]  /*100a0*/  UMOV UR16, 0x180 ;  /* 0x0000018000107882 */ /* 0x000fe20000000000 */
[----:B-----5:R-:W-:Y:S01]  /*100b0*/  UMOV UR8, UR18 ;  /* 0x0000001200087c82 */ /* 0x020fe20008000000 */
[----:B------:R-:W-:Y:S02]  /*100c0*/  UMOV UR10, UR24 ;  /* 0x00000018000a7c82 */ /* 0x000fe40008000000 */
[----:B------:R5:W-:Y:S02]  /*100d0*/  UTMALDG.4D [UR8], [UR14], desc[UR6] ;  /* 0x000006080e0075b4 */ /* 0x000be40008019000 */
[----:B-----5:R-:W-:Y:S01]  /*100e0*/  UMOV UR8, UR19 ;  /* 0x0000001300087c82 */ /* 0x020fe20008000000 */
[----:B------:R-:W-:Y:S01]  /*100f0*/  UMOV UR10, UR16 ;  /* 0x00000010000a7c82 */ /* 0x000fe20008000000 */
[----:B------:R-:W-:Y:S01]  /*10100*/  UMOV UR16, 0x1c0 ;  /* 0x000001c000107882 */ /* 0x000fe20000000000 */
[----:B------:R5:W-:Y:S02]  /*10110*/  UTMALDG.4D [UR8], [UR14], desc[UR6] ;  /* 0x000006080e0075b4 */ /* 0x000be40008019000 */
[----:B-----5:R-:W-:Y:S01]  /*10120*/  UMOV UR8, UR17 ;  /* 0x0000001100087c82 */ /* 0x020fe20008000000 */
[----:B------:R-:W-:-:S02]  /*10130*/  UMOV UR10, UR16 ;  /* 0x00000010000a7c82 */ /* 0x000fc40008000000 */
[----:B------:R1:W-:Y:S02]  /*10140*/  UTMALDG.4D [UR8], [UR14], desc[UR6] ;  /* 0x000006080e0075b4 */ /* 0x0003e40008019000 */
[----:B-1----:R-:W-:Y:S01]  /*10150*/  NOP ;  /* 0x0000000000007918 */ /* 0x002fe20000000000 */
.L_x_1412:
[----:B------:R-:W-:Y:S05]  /*10160*/  BSYNC B0 ;  /* 0x0000000000007941 */ /* 0x000fea0003800000 */
.L_x_1411:
[----:B------:R-:W-:-:S06]  /*10170*/  UIADD3 UR6, UR39, -0x3, URZ ;  /* 0xfffffffd27067890 */ /* 0x000fcc000fffe03f */
[----:B------:R-:W-:-:S07]  /*10180*/  IMAD.U32 R8, RZ, RZ, UR6 ;  /* 0x00000006ff087e24 */ /* 0x000fce000f8e00ff */
.L_x_1410:
[----:B------:R-:W-:Y:S01]  /*10190*/  ULOP3.LUT UR6, URZ, UR39, URZ, 0x33, !UPT ;  /* 0x000000273f067292 */ /* 0x000fe2000f8e333f */
[----:B------:R-:W-:Y:S01]  /*101a0*/  IADD3 R9, R9, -0x2, RZ ;  /* 0xfffffffe09097810 */ /* 0x000fe20007ffe0ff */
[----:B------:R-:W-:Y:S04]  /*101b0*/  BSSY B0, `(.L_x_1409) ;  /* 0x00000eb000007945 */ /* 0x000fe80003800000 */
[----:B------:R-:W-:-:S13]  /*101c0*/  ISETP.NE.AND P2, PT, R9, UR6, PT ;  /* 0x0000000609007c0c */ /* 0x000fda000bf45270 */
[----:B------:R-:W-:Y:S05]  /*101d0*/  @!P2 BRA `(.L_x_1418) ;  /* 0x0000000c00a0a947 */ /* 0x000fea0003800000 */
.L_x_1433:
[----:B------:R-:W-:Y:S01]  /*101e0*/  VIADD R9, R16, 0x1 ;  /* 0x0000000110097836 */ /* 0x000fe20000000000 */
[----:B------:R-:W-:Y:S05]  /*101f0*/  YIELD ;  /* 0x0000000000007946 */ /* 0x000fea0003800000 */
[----:B------:R-:W-:Y:S01]  /*10200*/  ISETP.NE.AND P2, PT, R9, 0x2, PT ;  /* 0x000000020900780c */ /* 0x000fe20003f45270 */
[----:B------:R-:W-:Y:S03]  /*10210*/  BSSY B1, `(.L_x_1419) ;  /* 0x000006f000017945 */ /* 0x000fe60003800000 */
[----:B-1234-:R-:W-:-:S02]  /*10220*/  SEL R2, RZ, 0x1, P2 ;  /* 0x00000001ff027807 */ /* 0x01efc40001000000 */
[----:B------:R-:W-:Y:S02]  /*10230*/  SEL R9, R9, RZ, P2 ;  /* 0x000000ff09097207 */ /* 0x000fe40001000000 */
[----:B------:R-:W-:Y:S01]  /*10240*/  LOP3.LUT R17, R17, R2, RZ, 0x3c, !PT ;  /* 0x0000000211117212 */ /* 0x000fe200078e3cff */
[----:B------:R-:W-:Y:S06]  /*10250*/  @!P6 BRA `(.L_x_1420) ;  /* 0x0000000400a8e947 */ /* 0x000fec0003800000 */
[----:B------:R-:W-:Y:S01]  /*10260*/  IMAD.MOV.U32 R10, RZ, RZ, R8 ;  /* 0x000000ffff0a7224 */ /* 0x000fe200078e0008 */
[----:B------:R-:W-:Y:S06]  /*10270*/  @!P0 BRA `(.L_x_1421) ;  /* 0x0000000000488947 */ /* 0x000fec0003800000 */
[----:B------:R-:W1:Y:S01]  /*10280*/  LDC R10, c[0x0][0x41c] ;  /* 0x00010700ff0a7b82 */ /* 0x000e620000000800 */
[----:B------:R-:W-:Y:S02]  /*10290*/  IMAD.MOV.U32 R11, RZ, RZ, R8 ;  /* 0x000000ffff0b7224 */ /* 0x000fe400078e0008 */
[----:B------:R-:W-:-:S04]  /*102a0*/  IMAD R13, R7, UR4, RZ ;  /* 0x00000004070d7c24 */ /* 0x000fc8000f8e02ff */
[----:B------:R-:W-:Y:S01]  /*102b0*/  IMAD R13, R6, UR5, R13 ;  /* 0x00000005060d7c24 */ /* 0x000fe2000f8e020d */
[----:B------:R-:W2:Y:S01]  /*102c0*/  LDC.64 R4, c[0x0][0x3f8] ;  /* 0x0000fe00ff047b82 */ /* 0x000ea20000000a00 */
[----:B-1----:R-:W-:-:S13]  /*102d0*/  ISETP.NE.AND P2, PT, R10, 0x1, PT ;  /* 0x000000010a00780c */ /* 0x002fda0003f45270 */
[----:B------:R-:W1:Y:S02]  /*102e0*/  @P2 LDC.64 R2, c[0x0][0x420] ;  /* 0x00010800ff022b82 */ /* 0x000e640000000a00 */
[----:B-1----:R-:W-:-:S05]  /*102f0*/  @P2 IMAD.HI.U32 R2, R8, R2, RZ ;  /* 0x0000000208022227 */ /* 0x002fca00078e00ff */
[----:B------:R-:W-:-:S04]  /*10300*/  @P2 SHF.R.U32.HI R11, RZ, R3, R2 ;  /* 0x00000003ff0b2219 */ /* 0x000fc80000011602 */
[----:B------:R-:W-:Y:S02]  /*10310*/  SHF.R.S32.HI R3, RZ, 0x1f, R11 ;  /* 0x0000001fff037819 */ /* 0x000fe4000001140b */
[----:B------:R-:W-:-:S05]  /*10320*/  MOV R2, R11 ;  /* 0x0000000b00027202 */ /* 0x000fca0000000f00 */
[----:B------:R-:W-:-:S04]  /*10330*/  IMAD.WIDE.U32 R2, R6, UR4, R2 ;  /* 0x0000000406027c25 */ /* 0x000fc8000f8e0002 */
[----:B------:R-:W-:Y:S01]  /*10340*/  IMAD.IADD R3, R13, 0x1, R3 ;  /* 0x000000010d037824 */ /* 0x000fe200078e0203 */
[----:B--2---:R-:W-:-:S04]  /*10350*/  LEA R4, P2, R2, R4, 0x2 ;  /* 0x0000000402047211 */ /* 0x004fc800078410ff */
[----:B------:R-:W-:-:S05]  /*10360*/  LEA.HI.X R5, R2, R5, R3, 0x2, P2 ;  /* 0x0000000502057211 */ /* 0x000fca00010f1403 */
[----:B------:R1:W5:Y:S01]  /*10370*/  LDG.E R4, desc[UR50][R4.64] ;  /* 0x0000003204047981 */ /* 0x000362000c1e1900 */
[----:B------:R-:W-:-:S04]  /*10380*/  IMAD.MOV R3, RZ, RZ, -R11 ;  /* 0x000000ffff037224 */ /* 0x000fc800078e0a0b */
[----:B------:R-:W-:-:S07]  /*10390*/  IMAD R10, R10, R3, R8 ;  /* 0x000000030a0a7224 */ /* 0x000fce00078e0208 */
.L_x_1421:
[----:B------:R-:W-:Y:S01]  /*103a0*/  LEA R3, R9, UR37, 0x3 ;  /* 0x0000002509037c11 */ /* 0x000fe2000f8e18ff */
[----:B-1----:R-:W1:Y:S01]  /*103b0*/  S2R R5, SR_TID.X ;  /* 0x0000000000057919 */ /* 0x002e620000002100 */
[----:B------:R-:W-:-:S04]  /*103c0*/  SHF.L.U32 R2, R17, 0x1f, RZ ;  /* 0x0000001f11027819 */ /* 0x000fc800000006ff */
[----:B------:R-:W2:Y:S01]  /*103d0*/  SYNCS.PHASECHK.TRANS64.TRYWAIT P3, [R3+URZ+0x28c40], R2 ;  /* 0x028c4002030075a7 */ /* 0x000ea2000806017f */
[----:B-1----:R-:W-:-:S04]  /*103e0*/  LOP3.LUT R5, R5, 0x7f, RZ, 0xc0, !PT ;  /* 0x0000007f05057812 */ /* 0x002fc800078ec0ff */
[----:B------:R-:W-:Y:S01]  /*103f0*/  ISETP.NE.AND P2, PT, R5, RZ, PT ;  /* 0x000000ff0500720c */ /* 0x000fe20003f45270 */
[----:B--2---:R-:W-:-:S12]  /*10400*/  @!P3 BRA `(.L_x_1422) ;  /* 0x000000180024b947 */ /* 0x004fd80003800000 */
.L_x_1459:
[----:B------:R-:W-:Y:S05]  /*10410*/  @P2 BRA `(.L_x_1423) ;  /* 0x0000000000142947 */ /* 0x000fea0003800000 */
[----:B------:R-:W-:Y:S01]  /*10420*/  ISETP.NE.AND P3, PT, R19, RZ, PT ;  /* 0x000000ff1300720c */ /* 0x000fe20003f65270 */
[----:B------:R-:W-:-:S04]  /*10430*/  IMAD.MOV.U32 R12, RZ, RZ, 0x2000 ;  /* 0x00002000ff0c7424 */ /* 0x000fc800078e00ff */
[----:B------:R2:W-:Y:S08]  /*10440*/  SYNCS.ARRIVE.TRANS64 RZ, [R3+URZ+0x28c30], R12 ;  /* 0x028c300c03ff79a7 */ /* 0x0005f0000800003f */
[----:B------:R-:W-:Y:S05]  /*10450*/  @!P3 BRA `(.L_x_1423) ;  /* 0x000000000004b947 */ /* 0x000fea0003800000 */
[----:B------:R-:W-:Y:S01]  /*10460*/  BPT.TRAP 0x1 ;  /* 0x000000040000795c */ /* 0x000fe20000300000 */
.L_x_1423:
[----:B------:R-:W-:Y:S01]  /*10470*/  R2UR UR8, R9 ;  /* 0x00000000090872ca */ /* 0x000fe200000e0000 */
        /* <DEDUP_REMOVED lines=9> */
[----:B------:R-:W-:-:S03]  /*10510*/  R2UR UR11, R5 ;  /* 0x00000000050b72ca */ /* 0x000fc600000e0000 */
[----:B------:R-:W-:Y:S02]  /*10520*/  ULEA UR8, UR8, UR37, 0xd ;  /* 0x0000002508087291 */ /* 0x000fe4000f8e683f */
[----:B------:R-:W-:Y:S02]  /*10530*/  UIADD3 UR9, UR9, 0x28c30, URZ ;  /* 0x00028c3009097890 */ /* 0x000fe4000fffe03f */
[----:B------:R-:W-:-:S09]  /*10540*/  UIADD3 UR8, UR8, 0x22400, URZ ;  /* 0x0002240008087890 */ /* 0x000fd2000fffe03f */
[----:B------:R3:W-:Y:S01]  /*10550*/  UTMALDG.4D [UR8], [UR6], desc[UR14] ;  /* 0x00000e08060075b4 */ /* 0x0007e20008019000 */
[----:B------:R-:W4:Y:S02]  /*10560*/  SYNCS.PHASECHK.TRANS64.TRYWAIT P3, [R3+URZ+0x28c60], R2 ;  /* 0x028c6002030075a7 */ /* 0x000f24000806017f */
[----:B---34-:R-:W-:Y:S05]  /*10570*/  @!P3 BRA `(.L_x_1424) ;  /* 0x0000001400dcb947 */ /* 0x018fea0003800000 */
.L_x_1460:
[----:B------:R-:W-:Y:S05]  /*10580*/  @P2 BRA `(.L_x_1425) ;  /* 0x0000000000142947 */ /* 0x000fea0003800000 */
[----:B------:R-:W-:Y:S01]  /*10590*/  ISETP.NE.AND P2, PT, R19, RZ, PT ;  /* 0x000000ff1300720c */ /* 0x000fe20003f45270 */
[----:B-1-3--:R-:W-:-:S04]  /*105a0*/  IMAD.MOV.U32 R2, RZ, RZ, 0x10000 ;  /* 0x00010000ff027424 */ /* 0x00afc800078e00ff */
[----:B------:R4:W-:Y:S08]  /*105b0*/  SYNCS.ARRIVE.TRANS64 RZ, [R3+URZ+0x28c50], R2 ;  /* 0x028c500203ff79a7 */ /* 0x0009f0000800003f */
[----:B------:R-:W-:Y:S05]  /*105c0*/  @!P2 BRA `(.L_x_1425) ;  /* 0x000000000004a947 */ /* 0x000fea0003800000 */
[----:B------:R-:W-:Y:S01]  /*105d0*/  BPT.TRAP 0x1 ;  /* 0x000000040000795c */ /* 0x000fe20000300000 */
.L_x_1425:
        /* <DEDUP_REMOVED lines=25> */
[----:B------:R5:W-:Y:S02]  /*10770*/  UTMALDG.4D [UR8], [UR14], desc[UR6] ;  /* 0x000006080e0075b4 */ /* 0x000be40008019000 */
[----:B-----5:R-:W-:Y:S01]  /*10780*/  UMOV UR8, UR18 ;  /* 0x0000001200087c82 */ /* 0x020fe20008000000 */
[----:B------:R-:W-:Y:S01]  /*10790*/  UMOV UR10, UR21 ;  /* 0x00000015000a7c82 */ /* 0x000fe20008000000 */
[----:B------:R-:W-:Y:S01]  /*107a0*/  UIADD3 UR18, UR16, 0xa400, URZ ;  /* 0x0000a40010127890 */ /* 0x000fe2000fffe03f */
[----:B------:R5:W-:Y:S02]  /*107b0*/  UTMALDG.4D [UR8], [UR14], desc[UR6] ;  /* 0x000006080e0075b4 */ /* 0x000be40008019000 */
[----:B-----5:R-:W-:Y:S01]  /*107c0*/  UMOV UR8, UR19 ;  /* 0x0000001300087c82 */ /* 0x020fe20008000000 */
[----:B------:R-:W-:Y:S01]  /*107d0*/  UMOV UR10, UR22 ;  /* 0x00000016000a7c82 */ /* 0x000fe20008000000 */
[----:B------:R-:W-:Y:S01]  /*107e0*/  UIADD3 UR19, UR16, 0xc400, URZ ;  /* 0x0000c40010137890 */ /* 0x000fe2000fffe03f */
[----:B------:R5:W-:Y:S01]  /*107f0*/  UTMALDG.4D [UR8], [UR14], desc[UR6] ;  /* 0x000006080e0075b4 */ /* 0x000be20008019000 */
[----:B------:R-:W-:Y:S01]  /*10800*/  UIADD3 UR16, UR16, 0xe400, URZ ;  /* 0x0000e40010107890 */ /* 0x000fe2000fffe03f */
[----:B-----5:R-:W-:Y:S01]  /*10810*/  UMOV UR8, UR17 ;  /* 0x0000001100087c82 */ /* 0x020fe20008000000 */
[----:B------:R-:W-:Y:S01]  /*10820*/  UMOV UR10, UR23 ;  /* 0x00000017000a7c82 */ /* 0x000fe20008000000 */
[----:B------:R-:W-:Y:S01]  /*10830*/  UMOV UR17, 0x180 ;  /* 0x0000018000117882 */ /* 0x000fe20000000000 */
[----:B------:R5:W-:Y:S02]  /*10840*/  UTMALDG.4D [UR8], [UR14], desc[UR6] ;  /* 0x000006080e0075b4 */ /* 0x000be40008019000 */
[----:B-----5:R-:W-:Y:S01]  /*10850*/  UMOV UR8, UR18 ;  /* 0x0000001200087c82 */ /* 0x020fe20008000000 */
[----:B------:R-:W-:-:S02]  /*10860*/  UMOV UR10, UR24 ;  /* 0x00000018000a7c82 */ /* 0x000fc40008000000 */
[----:B------:R5:W-:Y:S02]  /*10870*/  UTMALDG.4D [UR8], [UR14], desc[UR6] ;  /* 0x000006080e0075b4 */ /* 0x000be40008019000 */
[----:B-----5:R-:W-:Y:S01]  /*10880*/  UMOV UR8, UR19 ;  /* 0x0000001300087c82 */ /* 0x020fe20008000000 */
[----:B------:R-:W-:Y:S01]  /*10890*/  UMOV UR10, UR17 ;  /* 0x00000011000a7c82 */ /* 0x000fe20008000000 */
[----:B------:R-:W-:Y:S01]  /*108a0*/  UMOV UR17, 0x1c0 ;  /* 0x000001c000117882 */ /* 0x000fe20000000000 */
[----:B------:R5:W-:Y:S02]  /*108b0*/  UTMALDG.4D [UR8], [UR14], desc[UR6] ;  /* 0x000006080e0075b4 */ /* 0x000be40008019000 */
[----:B-----5:R-:W-:Y:S01]  /*108c0*/  UMOV UR8, UR16 ;  /* 0x0000001000087c82 */ /* 0x020fe20008000000 */
[----:B------:R-:W-:Y:S02]  /*108d0*/  UMOV UR10, UR17 ;  /* 0x00000011000a7c82 */ /* 0x000fe40008000000 */
[----:B------:R1:W-:Y:S02]  /*108e0*/  UTMALDG.4D [UR8], [UR14], desc[UR6] ;  /* 0x000006080e0075b4 */ /* 0x0003e40008019000 */
[----:B-1----:R-:W-:Y:S01]  /*108f0*/  NOP ;  /* 0x0000000000007918 */ /* 0x002fe20000000000 */
.L_x_1420:
[----:B------:R-:W-:Y:S05]  /*10900*/  BSYNC B1 ;  /* 0x0000000000017941 */ /* 0x000fea0003800000 */
.L_x_1419:
[----:B------:R-:W-:Y:S01]  /*10910*/  VIADD R9, R9, 0x1 ;  /* 0x0000000109097836 */ /* 0x000fe20000000000 */
[----:B------:R-:W-:Y:S04]  /*10920*/  BSSY B1, `(.L_x_1426) ;  /* 0x0000070000017945 */ /* 0x000fe80003800000 */
[----:B------:R-:W-:-:S04]  /*10930*/  ISETP.NE.AND P2, PT, R9, 0x2, PT ;  /* 0x000000020900780c */ /* 0x000fc80003f45270 */
[----:B---34-:R-:W-:Y:S02]  /*10940*/  SEL R2, RZ, 0x1, P2 ;  /* 0x00000001ff027807 */ /* 0x018fe40001000000 */
[----:B------:R-:W-:Y:S01]  /*10950*/  SEL R16, R9, RZ, P2 ;  /* 0x000000ff09107207 */ /* 0x000fe20001000000 */
[----:B------:R-:W-:Y:S01]  /*10960*/  VIADD R9, R8, 0xffffffff ;  /* 0xffffffff08097836 */ /* 0x000fe20000000000 */
[----:B------:R-:W-:Y:S01]  /*10970*/  LOP3.LUT R17, R17, R2, RZ, 0x3c, !PT ;  /* 0x0000000211117212 */ /* 0x000fe200078e3cff */
[----:B------:R-:W-:Y:S06]  /*10980*/  @!P6 BRA `(.L_x_1427) ;  /* 0x0000000400a4e947 */ /* 0x000fec0003800000 */
[----:B------:R-:W-:Y:S01]  /*10990*/  MOV R10, R9 ;  /* 0x00000009000a7202 */ /* 0x000fe20000000f00 */
[----:B------:R-:W-:Y:S06]  /*109a0*/  @!P0 BRA `(.L_x_1428) ;  /* 0x0000000000448947 */ /* 0x000fec0003800000 */
[----:B------:R-:W1:Y:S02]  /*109b0*/  LDC R11, c[0x0][0x41c] ;  /* 0x00010700ff0b7b82 */ /* 0x000e640000000800 */
[----:B-1----:R-:W-:-:S13]  /*109c0*/  ISETP.NE.AND P2, PT, R11, 0x1, PT ;  /* 0x000000010b00780c */ /* 0x002fda0003f45270 */
[----:B--2---:R-:W1:Y:S02]  /*109d0*/  @P2 LDC.64 R2, c[0x0][0x420] ;  /* 0x00010800ff022b82 */ /* 0x004e640000000a00 */
[----:B-1----:R-:W-:-:S04]  /*109e0*/  @P2 IMAD.HI.U32 R4, R10, R2, RZ ;  /* 0x000000020a042227 */ /* 0x002fc800078e00ff */
[----:B------:R-:W-:Y:S01]  /*109f0*/  IMAD.MOV.U32 R2, RZ, RZ, R10 ;  /* 0x000000ffff027224 */ /* 0x000fe200078e000a */
[----:B------:R-:W-:Y:S02]  /*10a00*/  @P2 SHF.R.U32.HI R2, RZ, R3, R4 ;  /* 0x00000003ff022219 */ /* 0x000fe40000011604 */
[----:B------:R-:W1:Y:S03]  /*10a10*/  LDC.64 R4, c[0x0][0x3f8] ;  /* 0x0000fe00ff047b82 */ /* 0x000e660000000a00 */
[----:B------:R-:W-:-:S04]  /*10a20*/  IMAD.MOV R3, RZ, RZ, -R2 ;  /* 0x000000ffff037224 */ /* 0x000fc800078e0a02 */
[----:B------:R-:W-:Y:S01]  /*10a30*/  IMAD R10, R11, R3, R10 ;  /* 0x000000030b0a7224 */ /* 0x000fe200078e020a */
[----:B------:R-:W-:Y:S01]  /*10a40*/  SHF.R.S32.HI R3, RZ, 0x1f, R2 ;  /* 0x0000001fff037819 */ /* 0x000fe20000011402 */
[----:B------:R-:W-:-:S04]  /*10a50*/  IMAD R11, R7, UR4, RZ ;  /* 0x00000004070b7c24 */ /* 0x000fc8000f8e02ff */
[C---:B------:R-:W-:Y:S02]  /*10a60*/  IMAD R11, R6.reuse, UR5, R11 ;  /* 0x00000005060b7c24 */ /* 0x040fe4000f8e020b */
[----:B------:R-:W-:-:S04]  /*10a70*/  IMAD.WIDE.U32 R2, R6, UR4, R2 ;  /* 0x0000000406027c25 */ /* 0x000fc8000f8e0002 */
[----:B------:R-:W-:Y:S01]  /*10a80*/  IMAD.IADD R3, R11, 0x1, R3 ;  /* 0x000000010b037824 */ /* 0x000fe200078e0203 */
[----:B-1----:R-:W-:-:S04]  /*10a90*/  LEA R4, P2, R2, R4, 0x2 ;  /* 0x0000000402047211 */ /* 0x002fc800078410ff */
[----:B------:R-:W-:-:S05]  /*10aa0*/  LEA.HI.X R5, R2, R5, R3, 0x2, P2 ;  /* 0x0000000502057211 */ /* 0x000fca00010f1403 */
[----:B------:R1:W5:Y:S04]  /*10ab0*/  LDG.E R4, desc[UR50][R4.64] ;  /* 0x0000003204047981 */ /* 0x000368000c1e1900 */
.L_x_1428:
[----:B------:R-:W-:Y:S01]  /*10ac0*/  LEA R2, R16, UR37, 0x3 ;  /* 0x0000002510027c11 */ /* 0x000fe2000f8e18ff */
[----:B-1----:R-:W1:Y:S01]  /*10ad0*/  S2R R5, SR_TID.X ;  /* 0x0000000000057919 */ /* 0x002e620000002100 */
[----:B--2---:R-:W-:-:S04]  /*10ae0*/  SHF.L.U32 R3, R17, 0x1f, RZ ;  /* 0x0000001f11037819 */ /* 0x004fc800000006ff */
[----:B------:R-:W2:Y:S01]  /*10af0*/  SYNCS.PHASECHK.TRANS64.TRYWAIT P3, [R2+URZ+0x28c40], R3 ;  /* 0x028c4003020075a7 */ /* 0x000ea2000806017f */
[----:B-1----:R-:W-:-:S04]  /*10b00*/  LOP3.LUT R5, R5, 0x7f, RZ, 0xc0, !PT ;  /* 0x0000007f05057812 */ /* 0x002fc800078ec0ff */
[----:B------:R-:W-:Y:S01]  /*10b10*/  ISETP.NE.AND P2, PT, R5, RZ, PT ;  /* 0x000000ff0500720c */ /* 0x000fe20003f45270 */
[----:B--2---:R-:W-:-:S12]  /*10b20*/  @!P3 BRA `(.L_x_1429) ;  /* 0x000000100084b947 */ /* 0x004fd80003800000 */
.L_x_1461:
[----:B------:R-:W-:Y:S05]  /*10b30*/  @P2 BRA `(.L_x_1430) ;  /* 0x0000000000142947 */ /* 0x000fea0003800000 */
[----:B------:R-:W-:Y:S02]  /*10b40*/  ISETP.NE.AND P3, PT, R19, RZ, PT ;  /* 0x000000ff1300720c */ /* 0x000fe40003f65270 */
[----:B------:R-:W-:-:S04]  /*10b50*/  MOV R5, 0x2000 ;  /* 0x0000200000057802 */ /* 0x000fc80000000f00 */
[----:B------:R2:W-:Y:S07]  /*10b60*/  SYNCS.ARRIVE.TRANS64 RZ, [R2+URZ+0x28c30], R5 ;  /* 0x028c300502ff79a7 */ /* 0x0005ee000800003f */
[----:B------:R-:W-:Y:S05]  /*10b70*/  @!P3 BRA `(.L_x_1430) ;  /* 0x000000000004b947 */ /* 0x000fea0003800000 */
[----:B------:R-:W-:Y:S01]  /*10b80*/  BPT.TRAP 0x1 ;  /* 0x000000040000795c */ /* 0x000fe20000300000 */
.L_x_1430:
[----:B------:R-:W-:Y:S01]  /*10b90*/  R2UR UR8, R16 ;  /* 0x00000000100872ca */ /* 0x000fe200000e0000 */
[----:B--2---:R-:W-:Y:S01]  /*10ba0*/  IMAD.SHL.U32 R5, R10, 0x40, RZ ;  /* 0x000000400a057824 */ /* 0x004fe200078e00ff */
        /* <DEDUP_REMOVED lines=13> */
[----:B------:R-:W3:Y:S02]  /*10c80*/  SYNCS.PHASECHK.TRANS64.TRYWAIT P3, [R2+URZ+0x28c60], R3 ;  /* 0x028c6003020075a7 */ /* 0x000ee4000806017f */
[----:B--23--:R-:W-:Y:S05]  /*10c90*/  @!P3 BRA `(.L_x_1431) ;  /* 0x00000010003cb947 */ /* 0x00cfea0003800000 */
.L_x_1462:
[----:B------:R-:W-:Y:S05]  /*10ca0*/  @P2 BRA `(.L_x_1432) ;  /* 0x0000000000142947 */ /* 0x000fea0003800000 */
[----:B------:R-:W-:Y:S01]  /*10cb0*/  ISETP.NE.AND P2, PT, R19, RZ, PT ;  /* 0x000000ff1300720c */ /* 0x000fe20003f45270 */
[----:B-12---:R-:W-:-:S04]  /*10cc0*/  IMAD.MOV.U32 R3, RZ, RZ, 0x10000 ;  /* 0x00010000ff037424 */ /* 0x006fc800078e00ff */
[----:B------:R3:W-:Y:S08]  /*10cd0*/  SYNCS.ARRIVE.TRANS64 RZ, [R2+URZ+0x28c50], R3 ;  /* 0x028c500302ff79a7 */ /* 0x0007f0000800003f */
[----:B------:R-:W-:Y:S05]  /*10ce0*/  @!P2 BRA `(.L_x_1432) ;  /* 0x000000000004a947 */ /* 0x000fea0003800000 */
[----:B------:R-:W-:Y:S01]  /*10cf0*/  BPT.TRAP 0x1 ;  /* 0x000000040000795c */ /* 0x000fe20000300000 */
.L_x_1432:
        /* <DEDUP_REMOVED lines=22> */
[----:B----4-:R-:W-:Y:S01]  /*10e60*/  UMOV UR8, UR17 ;  /* 0x0000001100087c82 */ /* 0x010fe20008000000 */
[----:B------:R-:W-:Y:S01]  /*10e70*/  UMOV UR10, UR18 ;  /* 0x00000012000a7c82 */ /* 0x000fe20008000000 */
[----:B------:R-:W-:Y:S01]  /*10e80*/  UIADD3 UR17, UR16, 0x8400, URZ ;  /* 0x0000840010117890 */ /* 0x000fe2000fffe03f */
[----:B------:R4:W-:Y:S01]  /*10e90*/  UTMALDG.4D [UR8], [UR14], desc[UR6] ;  /* 0x000006080e0075b4 */ /* 0x0009e20008019000 */
[----:B------:R-:W-:Y:S01]  /*10ea0*/  UIADD3 UR18, UR16, 0xa400, URZ ;  /* 0x0000a40010127890 */ /* 0x000fe2000fffe03f */
[----:B----4-:R-:W-:Y:S01]  /*10eb0*/  UMOV UR8, UR19 ;  /* 0x0000001300087c82 */ /* 0x010fe20008000000 */
[----:B------:R-:W-:Y:S01]  /*10ec0*/  UMOV UR10, UR20 ;  /* 0x00000014000a7c82 */ /* 0x000fe20008000000 */
[----:B------:R-:W-:Y:S01]  /*10ed0*/  UIADD3 UR19, UR16, 0xc400, URZ ;  /* 0x0000c40010137890 */ /* 0x000fe2000fffe03f */
[----:B------:R4:W-:Y:S02]  /*10ee0*/  UTMALDG.4D [UR8], [UR14], desc[UR6] ;  /* 0x000006080e0075b4 */ /* 0x0009e40008019000 */
[----:B----4-:R-:W-:Y:S01]  /*10ef0*/  UMOV UR8, UR21 ;  /* 0x0000001500087c82 */ /* 0x010fe20008000000 */
[----:B------:R-:W-:-:S02]  /*10f00*/  UMOV UR10, UR22 ;  /* 0x00000016000a7c82 */ /* 0x000fc40008000000 */
[----:B------:R4:W-:Y:S02]  /*10f10*/  UTMALDG.4D [UR8], [UR14], desc[UR6] ;  /* 0x000006080e0075b4 */ /* 0x0009e40008019000 */
[----:B----4-:R-:W-:Y:S01]  /*10f20*/  UMOV UR8, UR17 ;  /* 0x0000001100087c82 */ /* 0x010fe20008000000 */
[----:B------:R-:W-:Y:S01]  /*10f30*/  UMOV UR10, UR23 ;  /* 0x00000017000a7c82 */ /* 0x000fe20008000000 */
[----:B------:R-:W-:Y:S01]  /*10f40*/  UIADD3 UR17, UR16, 0xe400, URZ ;  /* 0x0000e40010117890 */ /* 0x000fe2000fffe03f */
[----:B------:R4:W-:Y:S02]  /*10f50*/  UTMALDG.4D [UR8], [UR14], desc[UR6] ;  /* 0x000006080e0075b4 */ /* 0x0009e40008019000 */
[----:B------:R-:W-:Y:S01]  /*10f60*/  UMOV UR16, 0x180 ;  /* 0x0000018000107882 */ /* 0x000fe20000000000 */
[----:B----4-:R-:W-:Y:S01]  /*10f70*/  UMOV UR8, UR18 ;  /* 0x0000001200087c82 */ /* 0x010fe20008000000 */
[----:B------:R-:W-:Y:S02]  /*10f80*/  UMOV UR10, UR24 ;  /* 0x00000018000a7c82 */ /* 0x000fe40008000000 */
[----:B------:R4:W-:Y:S02]  /*10f90*/  UTMALDG.4D [UR8], [UR14], desc[UR6] ;  /* 0x000006080e0075b4 */ /* 0x0009e40008019000 */
[----:B----4-:R-:W-:Y:S01]  /*10fa0*/  UMOV UR8, UR19 ;  /* 0x0000001300087c82 */ /* 0x010fe20008000000 */
[----:B------:R-:W-:Y:S01]  /*10fb0*/  UMOV UR10, UR16 ;  /* 0x00000010000a7c82 */ /* 0x000fe20008000000 */
[----:B------:R-:W-:Y:S01]  /*10fc0*/  UMOV UR16, 0x1c0 ;  /* 0x000001c000107882 */ /* 0x000fe20000000000 */
[----:B------:R4:W-:Y:S02]  /*10fd0*/  UTMALDG.4D [UR8], [UR14], desc[UR6] ;  /* 0x000006080e0075b4 */ /* 0x0009e40008019000 */
[----:B----4-:R-:W-:Y:S01]  /*10fe0*/  UMOV UR8, UR17 ;  /* 0x0000001100087c82 */ /* 0x010fe20008000000 */
[----:B------:R-:W-:-:S02]  /*10ff0*/  UMOV UR10, UR16 ;  /* 0x00000010000a7c82 */ /* 0x000fc40008000000 */
[----:B------:R4:W-:Y:S02]  /*11000*/  UTMALDG.4D [UR8], [UR14], desc[UR6] ;  /* 0x000006080e0075b4 */ /* 0x0009e40008019000 */
[----:B----4-:R-:W-:Y:S01]  /*11010*/  NOP ;  /* 0x0000000000007918 */ /* 0x010fe20000000000 */
.L_x_1427:
[----:B------:R-:W-:Y:S05]  /*11020*/  BSYNC B1 ;  /* 0x0000000000017941 */ /* 0x000fea0003800000 */
.L_x_1426:
[----:B------:R-:W-:Y:S01]  /*11030*/  ISETP.GT.AND P2, PT, R9, UR38, PT ;  /* 0x0000002609007c0c */ /* 0x000fe2000bf44270 */
[----:B------:R-:W-:-:S12]  /*11040*/  VIADD R8, R8, 0xfffffffe ;  /* 0xfffffffe08087836 */ /* 0x000fd80000000000 */
[----:B------:R-:W-:Y:S05]  /*11050*/  @P2 BRA `(.L_x_1433) ;  /* 0xfffffff000602947 */ /* 0x000fea000383ffff */
.L_x_1418:
[----:B------:R-:W-:Y:S05]  /*11060*/  BSYNC B0 ;  /* 0x0000000000007941 */ /* 0x000fea0003800000 */
.L_x_1409:
[----:B------:R-:W-:Y:S01]  /*11070*/  IADD3 R16, R16, 0x1, RZ ;  /* 0x0000000110107810 */ /* 0x000fe20007ffe0ff */
[----:B------:R-:W-:Y:S03]  /*11080*/  BSSY B0, `(.L_x_1434) ;  /* 0x0000011000007945 */ /* 0x000fe60003800000 */
[----:B------:R-:W-:-:S04]  /*11090*/  ISETP.NE.AND P0, PT, R16, 0x2, PT ;  /* 0x000000021000780c */ /* 0x000fc80003f05270 */
[----:B------:R-:W-:-:S04]  /*110a0*/  SEL R0, RZ, 0x1, P0 ;  /* 0x00000001ff007807 */ /* 0x000fc80000000000 */
[----:B------:R-:W-:Y:S01]  /*110b0*/  LOP3.LUT R17, R17, R0, RZ, 0x3c, !PT ;  /* 0x0000000011117212 */ /* 0x000fe200078e3cff */
[----:B------:R-:W-:Y:S06]  /*110c0*/  @P1 BRA `(.L_x_1435) ;  /* 0x0000000000301947 */ /* 0x000fec0003800000 */
[----:B-12---:R-:W1:Y:S01]  /*110d0*/  S2R R5, SR_LANEID ;  /* 0x0000000000057919 */ /* 0x006e620000000000 */
[----:B------:R-:W-:Y:S01]  /*110e0*/  VOTEU.ANY UR6, UPT, PT ;  /* 0x0000000000067886 */ /* 0x000fe200038e0100 */
[----:B---34-:R-:W2:Y:S01]  /*110f0*/  LDC.64 R2, c[0x0][0xdf0] ;  /* 0x00037c00ff027b82 */ /* 0x018ea20000000a00 */
        /* <DEDUP_REMOVED lines=8> */
[----:B-1----:R-:W-:-:S07]  /*11180*/  IADD3 R18, R0, UR44, R7 ;  /* 0x0000002c00127c10 */ /* 0x002fce000fffe007 */
.L_x_1435:
[----:B------:R-:W-:Y:S05]  /*11190*/  BSYNC B0 ;  /* 0x0000000000007941 */ /* 0x000fea0003800000 */
.L_x_1434:
[----:B------:R-:W-:Y:S01]  /*111a0*/  SEL R16, R16, RZ, P0 ;  /* 0x000000ff10107207 */ /* 0x000fe20000000000 */
[----:B------:R-:W-:-:S07]  /*111b0*/  IMAD.MOV.U32 R13, RZ, RZ, R18 ;  /* 0x000000ffff0d7224 */ /* 0x000fce00078e0012 */
.L_x_1394:
[----:B------:R-:W-:Y:S05]  /*111c0*/  BSYNC B6 ;  /* 0x0000000000067941 */ /* 0x000fea0003800000 */
.L_x_1392:
[----:B------:R-:W-:-:S03]  /*111d0*/  UMOV UR6, 0xffffffff ;  /* 0xffffffff00067882 */ /* 0x000fc60000000000 */
[----:B------:R-:W-:Y:S05]  /*111e0*/  BRA.DIV UR6, `(.L_x_1436) ;  /* 0x0000000a06fc7947 */ /* 0x000fea000b800000 */
[----:B------:R1:W1:Y:S02]  /*111f0*/  SHFL.IDX PT, R14, R13, RZ, 0x1f ;  /* 0x00001fff0d0e7589 */ /* 0x00026400000e0000 */
.L_x_1465:
[----:B------:R-:W-:Y:S01]  /*11200*/  ISETP.NE.AND P0, PT, R19, RZ, PT ;  /* 0x000000ff1300720c */ /* 0x000fe20003f05270 */
[----:B------:R-:W-:Y:S05]  /*11210*/  WARPSYNC.ALL ;  /* 0x0000000000007948 */ /* 0x000fea0003800000 */
[----:B------:R-:W-:Y:S01]  /*11220*/  BAR.SYNC.DEFER_BLOCKING 0x4, 0x120 ;  /* 0x0104800000007b1d */ /* 0x000fe20000010000 */
[----:B-1----:R-:W-:-:S05]  /*11230*/  IMAD.MOV.U32 R18, RZ, RZ, R14 ;  /* 0x000000ffff127224 */ /* 0x002fca00078e000e */
[----:B------:R-:W-:Y:S01]  /*11240*/  ULDC UR6, c[0x0][0xda8] ;  /* 0x00036a0000067ab9 */ /* 0x000fe20000000800 */
[----:B------:R-:W-:Y:S01]  /*11250*/  @!P0 MOV R0, 0x400 ;  /* 0x0000040000008802 */ /* 0x000fe20000000f00 */
[----:B--234-:R-:W1:Y:S03]  /*11260*/  @!P0 S2R R3, SR_CgaCtaId ;  /* 0x0000000000038919 */ /* 0x01ce660000008800 */
[----:B-1----:R-:W-:-:S05]  /*11270*/  @!P0 LEA R0, R3, R0, 0x18 ;  /* 0x0000000003008211 */ /* 0x002fca00078ec0ff */
[----:B------:R1:W-:Y:S01]  /*11280*/  @!P0 STS [R0+0x28cd0], R13 ;  /* 0x028cd00d00008388 */ /* 0x0003e20000000800 */
[----:B------:R-:W-:Y:S06]  /*11290*/  BAR.ARV 0x5, 0x120 ;  /* 0x0144800000007b1d */ /* 0x000fec0000002000 */
[----:B------:R-:W-:-:S13]  /*112a0*/  ISETP.GE.AND P0, PT, R18, UR6, PT ;  /* 0x0000000612007c0c */ /* 0x000fda000bf06270 */
[----:B-1----:R-:W-:Y:S05]  /*112b0*/  @!P0 BRA `(.L_x_1437) ;  /* 0xffffffd000008947 */ /* 0x002fea000383ffff */
.L_x_1383:
[----:B------:R-:W1:Y:S01]  /*112c0*/  S2R R3, SR_CgaCtaId ;  /* 0x0000000000037919 */ /* 0x000e620000008800 */
[----:B------:R-:W-:Y:S01]  /*112d0*/  UIADD3 UR45, UR45, 0x1, URZ ;  /* 0x000000012d2d7890 */ /* 0x000fe2000fffe03f */
[----:B------:R-:W-:-:S03]  /*112e0*/  MOV R0, 0x400 ;  /* 0x0000040000007802 */ /* 0x000fc60000000f00 */
[----:B------:R-:W-:-:S04]  /*112f0*/  ULEA.HI UR4, UR45, UR45, URZ, 0x1 ;  /* 0x0000002d2d047291 */ /* 0x000fc8000f8f083f */
[----:B------:R-:W-:-:S04]  /*11300*/  ULOP3.LUT UR4, UR4, 0xfffffffe, URZ, 0xc0, !UPT ;  /* 0xfffffffe04047892 */ /* 0x000fc8000f8ec03f */
[----:B------:R-:W-:Y:S01]  /*11310*/  UIADD3 UR4, UR45, -UR4, URZ ;  /* 0x800000042d047290 */ /* 0x000fe2000fffe03f */
[----:B-1----:R-:W-:-:S05]  /*11320*/  LEA R7, R3, R0, 0x18 ;  /* 0x0000000003077211 */ /* 0x002fca00078ec0ff */
[----:B------:R-:W-:-:S05]  /*11330*/  IMAD.U32 R0, RZ, RZ, UR4 ;  /* 0x00000004ff007e24 */ /* 0x000fca000f8e00ff */
[----:B------:R-:W-:-:S04]  /*11340*/  SHF.L.U32 R0, R0, 0x1f, RZ ;  /* 0x0000001f00007819 */ /* 0x000fc800000006ff */
[----:B------:R-:W1:Y:S02]  /*11350*/  SYNCS.PHASECHK.TRANS64.TRYWAIT P0, [R7+URZ+0x28c20], R0 ;  /* 0x028c2000070075a7 */ /* 0x000e64000800017f */
[----:B-1----:R-:W-:Y:S05]  /*11360*/  @!P0 BRA `(.L_x_1438) ;  /* 0x0000000800c08947 */ /* 0x002fea0003800000 */
.L_x_1466:
[----:B------:R-:W2:Y:S02]  /*11370*/  S2R R2, SR_TID.X ;  /* 0x0000000000027919 */ /* 0x000ea40000002100 */
[----:B--2---:R-:W-:-:S04]  /*11380*/  SHF.R.U32.HI R2, RZ, 0x5, R2 ;  /* 0x00000005ff027819 */ /* 0x004fc80000011602 */
[----:B------:R-:W-:-:S05]  /*11390*/  LOP3.LUT R2, R2, 0x3, RZ, 0xc0, !PT ;  /* 0x0000000302027812 */ /* 0x000fca00078ec0ff */
[----:B-1----:R-:W1:Y:S02]  /*113a0*/  SHFL.IDX PT, R0, R2, RZ, 0x1f ;  /* 0x00001fff02007589 */ /* 0x002e6400000e0000 */
[----:B-1----:R-:W-:-:S13]  /*113b0*/  ISETP.NE.AND P0, PT, R0, RZ, PT ;  /* 0x000000ff0000720c */ /* 0x002fda0003f05270 */
[----:B------:R-:W-:Y:S05]  /*113c0*/  @P0 EXIT ;  /* 0x000000000000094d */ /* 0x000fea0003800000 */
[----:B------:R-:W-:Y:S01]  /*113d0*/  ELECT P0, URZ, PT ;  /* 0x00000000003f782f */ /* 0x000fe20003800000 */
[----:B------:R-:W-:-:S12]  /*113e0*/  BSSY B0, `(.L_x_1439) ;  /* 0x0000020000007945 */ /* 0x000fd80003800000 */
[----:B------:R-:W-:Y:S05]  /*113f0*/  @!P0 BRA `(.L_x_1440) ;  /* 0x0000000000788947 */ /* 0x000fea0003800000 */
[----:B------:R-:W-:-:S06]  /*11400*/  ULOP3.LUT UR4, UR36, 0x2, URZ, 0xfc, !UPT ;  /* 0x0000000224047892 */ /* 0x000fcc000f8efc3f */
[----:B------:R-:W-:-:S04]  /*11410*/  MOV R0, UR4 ;  /* 0x0000000400007c02 */ /* 0x000fc80008000f00 */
[----:B------:R-:W-:-:S13]  /*11420*/  ISETP.NE.AND P2, PT, R0, 0x3, PT ;  /* 0x000000030000780c */ /* 0x000fda0003f45270 */
[----:B------:R-:W-:Y:S05]  /*11430*/  @!P2 BRA `(.L_x_1441) ;  /* 0x000000000004a947 */ /* 0x000fea0003800000 */
[----:B------:R-:W-:Y:S01]  /*11440*/  BPT.TRAP 0x1 ;  /* 0x000000040000795c */ /* 0x000fe20000300000 */
.L_x_1441:
[----:B------:R-:W-:Y:S01]  /*11450*/  VIADD R3, R7, 0x28c40 ;  /* 0x00028c4007037836 */ /* 0x000fe20000000000 */
[----:B------:R-:W-:Y:S01]  /*11460*/  SHF.L.U32 R4, R17, 0x1f, RZ ;  /* 0x0000001f11047819 */ /* 0x000fe200000006ff */
[C---:B------:R-:W-:Y:S02]  /*11470*/  VIADD R0, R16.reuse, 0x1 ;  /* 0x0000000110007836 */ /* 0x040fe40000000000 */
[----:B------:R-:W-:-:S03]  /*11480*/  IMAD R5, R16, 0x8, R3 ;  /* 0x0000000810057824 */ /* 0x000fc600078e0203 */
[----:B------:R-:W-:Y:S01]  /*11490*/  ISETP.NE.AND P1, PT, R0, 0x2, PT ;  /* 0x000000020000780c */ /* 0x000fe20003f25270 */
[----:B------:R-:W1:Y:S03]  /*114a0*/  SYNCS.PHASECHK.TRANS64.TRYWAIT P0, [R5+URZ], R4 ;  /* 0x00000004050075a7 */ /* 0x000e66000800017f */
[----:B------:R-:W-:-:S04]  /*114b0*/  SEL R2, RZ, 0x1, P1 ;  /* 0x00000001ff027807 */ /* 0x000fc80000800000 */
[----:B------:R-:W-:Y:S02]  /*114c0*/  LOP3.LUT R17, R17, R2, RZ, 0x3c, !PT ;  /* 0x0000000211117212 */ /* 0x000fe400078e3cff */
[----:B------:R-:W-:Y:S02]  /*114d0*/  SEL R2, R0, RZ, P1 ;  /* 0x000000ff00027207 */ /* 0x000fe40000800000 */
[----:B------:R-:W-:Y:S02]  /*114e0*/  SHF.L.U32 R0, R17, 0x1f, RZ ;  /* 0x0000001f11007819 */ /* 0x000fe400000006ff */
[----:B------:R-:W-:Y:S01]  /*114f0*/  LEA R3, R2, R3, 0x3 ;  /* 0x0000000302037211 */ /* 0x000fe200078e18ff */
[----:B-1----:R-:W-:Y:S06]  /*11500*/  @!P0 BRA `(.L_x_1442) ;  /* 0x00000008006c8947 */ /* 0x002fec0003800000 */
.L_x_1467:
[----:B------:R-:W2:Y:S02]  /*11510*/  SYNCS.PHASECHK.TRANS64.TRYWAIT P0, [R3+URZ], R0 ;  /* 0x00000000030075a7 */ /* 0x000ea4000800017f */
[----:B--2---:R-:W-:Y:S05]  /*11520*/  @!P0 BRA `(.L_x_1443) ;  /* 0x0000000800788947 */ /* 0x004fea0003800000 */
.L_x_1468:
[----:B------:R-:W-:Y:S05]  /*11530*/  @!P2 BRA `(.L_x_1444) ;  /* 0x000000000004a947 */ /* 0x000fea0003800000 */
[----:B------:R-:W-:Y:S01]  /*11540*/  BPT.TRAP 0x1 ;  /* 0x000000040000795c */ /* 0x000fe20000300000 */
.L_x_1444:
[----:B--2---:R-:W-:-:S04]  /*11550*/  VIADD R3, R7, 0x28c60 ;  /* 0x00028c6007037836 */ /* 0x004fc80000000000 */
[----:B-1----:R-:W-:-:S04]  /*11560*/  IMAD R5, R16, 0x8, R3 ;  /* 0x0000000810057824 */ /* 0x002fc800078e0203 */
[----:B------:R-:W1:Y:S02]  /*11570*/  SYNCS.PHASECHK.TRANS64.TRYWAIT P0, [R5+URZ], R4 ;  /* 0x00000004050075a7 */ /* 0x000e64000800017f */
[----:B-1----:R-:W-:Y:S05]  /*11580*/  @!P0 BRA `(.L_x_1445) ;  /* 0x0000000800748947 */ /* 0x002fea0003800000 */
.L_x_1469:
[----:B------:R-:W-:-:S07]  /*11590*/  IMAD R3, R2, 0x8, R3 ;  /* 0x0000000802037824 */ /* 0x000fce00078e0203 */
.L_x_1446:
[----:B--2---:R2:W3:Y:S02]  /*115a0*/  SYNCS.PHASECHK.TRANS64.TRYWAIT P0, [R3+URZ], R0 ;  /* 0x00000000030075a7 */ /* 0x0044e4000800017f */
[----:B---3--:R-:W-:Y:S05]  /*115b0*/  @!P0 NANOSLEEP.SYNCS 0x989680 ;  /* 0x009896800000895d */ /* 0x008fea0003900000 */
[----:B------:R-:W3:Y:S02]  /*115c0*/  @!P0 SYNCS.PHASECHK.TRANS64 P0, [R3+URZ], R0 ;  /* 0x00000000030085a7 */ /* 0x000ee4000800007f */
[----:B---3--:R-:W-:Y:S05]  /*115d0*/  @!P0 BRA `(.L_x_1446) ;  /* 0xfffffffc00f08947 */ /* 0x008fea000383ffff */
.L_x_1440:
[----:B------:R-:W-:Y:S05]  /*115e0*/  BSYNC B0 ;  /* 0x0000000000007941 */ /* 0x000fea0003800000 */
.L_x_1439:
[----:B------:R-:W-:Y:S05]  /*115f0*/  EXIT ;  /* 0x000000000000794d */ /* 0x000fea0003800000 */
.L_x_1289:
[----:B-1----:R-:W-:-:S04]  /*11600*/  MOV R6, UR21 ;  /* 0x0000001500067c02 */ /* 0x002fc80008000f00 */
[----:B------:R1:W2:Y:S03]  /*11610*/  SYNCS.PHASECHK.TRANS64.TRYWAIT P1, [R6+URZ+0x28c50], R3 ;  /* 0x028c5003060075a7 */ /* 0x0002a6000802017f */
[----:B--2---:R-:W-:Y:S05]  /*11620*/  @!P1 NANOSLEEP.SYNCS 0x989680 ;  /* 0x009896800000995d */ /* 0x004fea0003900000 */
[----:B------:R-:W2:Y:S02]  /*11630*/  @!P1 SYNCS.PHASECHK.TRANS64 P1, [R6+URZ+0x28c50], R3 ;  /* 0x028c5003060095a7 */ /* 0x000ea4000802007f */
[----:B--2---:R-:W-:Y:S05]  /*11640*/  @!P1 BRA `(.L_x_1289) ;  /* 0xfffffffc00ec9947 */ /* 0x004fea000383ffff */
[----:B------:R-:W-:Y:S05]  /*11650*/  BRA `(.L_x_1447) ;  /* 0xffffff0400447947 */ /* 0x000fea000383ffff */
.L_x_1294:
[----:B--2---:R-:W-:-:S04]  /*11660*/  IMAD.U32 R5, RZ, RZ, UR21 ;  /* 0x00000015ff057e24 */ /* 0x004fc8000f8e00ff */
[----:B------:R2:W3:Y:S03]  /*11670*/  SYNCS.PHASECHK.TRANS64.TRYWAIT P1, [R5+URZ+0x28c50], R4 ;  /* 0x028c5004050075a7 */ /* 0x0004e6000802017f */
[----:B---3--:R-:W-:Y:S05]  /*11680*/  @!P1 NANOSLEEP.SYNCS 0x989680 ;  /* 0x009896800000995d */ /* 0x008fea0003900000 */
[----:B------:R-:W3:Y:S02]  /*11690*/  @!P1 SYNCS.PHASECHK.TRANS64 P1, [R5+URZ+0x28c50], R4 ;  /* 0x028c5004050095a7 */ /* 0x000ee4000802007f */
[----:B---3--:R-:W-:Y:S05]  /*116a0*/  @!P1 BRA `(.L_x_1294) ;  /* 0xfffffffc00ec9947 */ /* 0x008fea000383ffff */
[----:B------:R-:W-:Y:S05]  /*116b0*/  BRA `(.L_x_1293) ;  /* 0xffffff1000407947 */ /* 0x000fea000383ffff */
.L_x_1303:
[----:B-1----:R-:W-:-:S04]  /*116c0*/  IMAD.U32 R3, RZ, RZ, UR48 ;  /* 0x00000030ff037e24 */ /* 0x002fc8000f8e00ff */
[----:B------:R1:W2:Y:S03]  /*116d0*/  SYNCS.PHASECHK.TRANS64.TRYWAIT P1, [R3+URZ+0x28c00], R0 ;  /* 0x028c0000030075a7 */ /* 0x0002a6000802017f */
[----:B--2---:R-:W-:Y:S05]  /*116e0*/  @!P1 NANOSLEEP.SYNCS 0x989680 ;  /* 0x009896800000995d */ /* 0x004fea0003900000 */
[----:B------:R-:W2:Y:S02]  /*116f0*/  @!P1 SYNCS.PHASECHK.TRANS64 P1, [R3+URZ+0x28c00], R0 ;  /* 0x028c0000030095a7 */ /* 0x000ea4000802007f */
[----:B--2---:R-:W-:Y:S05]  /*11700*/  @!P1 BRA `(.L_x_1303) ;  /* 0xfffffffc00ec9947 */ /* 0x004fea000383ffff */
[----:B------:R-:W-:Y:S05]  /*11710*/  BRA `(.L_x_1448) ;  /* 0xffffff2400607947 */ /* 0x000fea000383ffff */
.L_x_1307:
[----:B---3--:R3:W4:Y:S02]  /*11720*/  SYNCS.PHASECHK.TRANS64.TRYWAIT P1, [R6+URZ+0x28c30], R13 ;  /* 0x028c300d060075a7 */ /* 0x008724000802017f */
[----:B----4-:R-:W-:Y:S05]  /*11730*/  @!P1 NANOSLEEP.SYNCS 0x989680 ;  /* 0x009896800000995d */ /* 0x010fea0003900000 */
[----:B------:R-:W4:Y:S02]  /*11740*/  @!P1 SYNCS.PHASECHK.TRANS64 P1, [R6+URZ+0x28c30], R13 ;  /* 0x028c300d060095a7 */ /* 0x000f24000802007f */
[----:B----4-:R-:W-:Y:S05]  /*11750*/  @!P1 BRA `(.L_x_1307) ;  /* 0xfffffffc00f09947 */ /* 0x010fea000383ffff */
[----:B------:R-:W-:Y:S05]  /*11760*/  BRA `(.L_x_1306) ;  /* 0xffffff24007c7947 */ /* 0x000fea000383ffff */
.L_x_1319:
[----:B----4-:R4:W1:Y:S02]  /*11770*/  SYNCS.PHASECHK.TRANS64.TRYWAIT P3, [R6+URZ+0x28c50], R13 ;  /* 0x028c500d060075a7 */ /* 0x010864000806017f */
[----:B-1----:R-:W-:Y:S05]  /*11780*/  @!P3 NANOSLEEP.SYNCS 0x989680 ;  /* 0x009896800000b95d */ /* 0x002fea0003900000 */
[----:B------:R-:W1:Y:S02]  /*11790*/  @!P3 SYNCS.PHASECHK.TRANS64 P3, [R6+URZ+0x28c50], R13 ;  /* 0x028c500d0600b5a7 */ /* 0x000e64000806007f */
[----:B-1----:R-:W-:Y:S05]  /*117a0*/  @!P3 BRA `(.L_x_1319) ;  /* 0xfffffffc00f0b947 */ /* 0x002fea000383ffff */
[----:B------:R-:W-:Y:S05]  /*117b0*/  BRA `(.L_x_1318) ;  /* 0xffffff3c00e87947 */ /* 0x000fea000383ffff */
.L_x_1327:
[----:B---3--:R-:W-:-:S04]  /*117c0*/  IMAD.U32 R12, RZ, RZ, UR26 ;  /* 0x0000001aff0c7e24 */ /* 0x008fc8000f8e00ff */
[----:B------:R3:W4:Y:S03]  /*117d0*/  SYNCS.PHASECHK.TRANS64.TRYWAIT P3, [R12+URZ+0x28c30], R11 ;  /* 0x028c300b0c0075a7 */ /* 0x000726000806017f */
[----:B----4-:R-:W-:Y:S05]  /*117e0*/  @!P3 NANOSLEEP.SYNCS 0x989680 ;  /* 0x009896800000b95d */ /* 0x010fea0003900000 */
[----:B------:R-:W4:Y:S02]  /*117f0*/  @!P3 SYNCS.PHASECHK.TRANS64 P3, [R12+URZ+0x28c30], R11 ;  /* 0x028c300b0c00b5a7 */ /* 0x000f24000806007f */
[----:B----4-:R-:W-:Y:S05]  /*11800*/  @!P3 BRA `(.L_x_1327) ;  /* 0xfffffffc00ecb947 */ /* 0x010fea000383ffff */
[----:B------:R-:W-:Y:S05]  /*11810*/  BRA `(.L_x_1326) ;  /* 0xffffff44001c7947 */ /* 0x000fea000383ffff */
.L_x_1339:
[----:B---3--:R3:W4:Y:S02]  /*11820*/  SYNCS.PHASECHK.TRANS64.TRYWAIT P3, [R12+URZ+0x28c50], R11 ;  /* 0x028c500b0c0075a7 */ /* 0x008724000806017f */
[----:B----4-:R-:W-:Y:S05]  /*11830*/  @!P3 NANOSLEEP.SYNCS 0x989680 ;  /* 0x009896800000b95d */ /* 0x010fea0003900000 */
[----:B------:R-:W4:Y:S02]  /*11840*/  @!P3 SYNCS.PHASECHK.TRANS64 P3, [R12+URZ+0x28c50], R11 ;  /* 0x028c500b0c00b5a7 */ /* 0x000f24000806007f */
[----:B----4-:R-:W-:Y:S05]  /*11850*/  @!P3 BRA `(.L_x_1339) ;  /* 0xfffffffc00f0b947 */ /* 0x010fea000383ffff */
[----:B------:R-:W-:Y:S05]  /*11860*/  BRA `(.L_x_1338) ;  /* 0xffffff6000cc7947 */ /* 0x000fea000383ffff */
.L_x_1348:
[----:B---3--:R-:W-:-:S04]  /*11870*/  MOV R8, UR23 ;  /* 0x0000001700087c02 */ /* 0x008fc80008000f00 */
[----:B------:R3:W4:Y:S03]  /*11880*/  SYNCS.PHASECHK.TRANS64.TRYWAIT P3, [R8+URZ+0x28c30], R9 ;  /* 0x028c3009080075a7 */ /* 0x000726000806017f */
[----:B----4-:R-:W-:Y:S05]  /*11890*/  @!P3 NANOSLEEP.SYNCS 0x989680 ;  /* 0x009896800000b95d */ /* 0x010fea0003900000 */
[----:B------:R-:W4:Y:S02]  /*118a0*/  @!P3 SYNCS.PHASECHK.TRANS64 P3, [R8+URZ+0x28c30], R9 ;  /* 0x028c30090800b5a7 */ /* 0x000f24000806007f */
[----:B----4-:R-:W-:Y:S05]  /*118b0*/  @!P3 BRA `(.L_x_1348) ;  /* 0xfffffffc00ecb947 */ /* 0x010fea000383ffff */
[----:B------:R-:W-:Y:S05]  /*118c0*/  BRA `(.L_x_1347) ;  /* 0xffffff6800387947 */ /* 0x000fea000383ffff */
.L_x_1352:
[----:B---3--:R3:W1:Y:S02]  /*118d0*/  SYNCS.PHASECHK.TRANS64.TRYWAIT P3, [R170+URZ+0x28c50], R9 ;  /* 0x028c5009aa0075a7 */ /* 0x008664000806017f */
[----:B-1----:R-:W-:Y:S05]  /*118e0*/  @!P3 NANOSLEEP.SYNCS 0x989680 ;  /* 0x009896800000b95d */ /* 0x002fea0003900000 */
[----:B------:R-:W1:Y:S02]  /*118f0*/  @!P3 SYNCS.PHASECHK.TRANS64 P3, [R170+URZ+0x28c50], R9 ;  /* 0x028c5009aa00b5a7 */ /* 0x000e64000806007f */
[----:B-1----:R-:W-:Y:S05]  /*11900*/  @!P3 BRA `(.L_x_1352) ;  /* 0xfffffffc00f0b947 */ /* 0x002fea000383ffff */
[----:B------:R-:W-:Y:S05]  /*11910*/  BRA `(.L_x_1351) ;  /* 0xffffff7c005c7947 */ /* 0x000fea000383ffff */
.L_x_1358:
[----:B------:R-:W-:-:S04]  /*11920*/  IMAD.U32 R7, RZ, RZ, UR26 ;  /* 0x0000001aff077e24 */ /* 0x000fc8000f8e00ff */
[----:B------:R1:W1:Y:S03]  /*11930*/  SYNCS.PHASECHK.TRANS64.TRYWAIT P2, [R7+URZ+0x28c30], R10 ;  /* 0x028c300a070075a7 */ /* 0x000266000804017f */
[----:B-1----:R-:W-:Y:S05]  /*11940*/  @!P2 NANOSLEEP.SYNCS 0x989680 ;  /* 0x009896800000a95d */ /* 0x002fea0003900000 */
[----:B------:R-:W1:Y:S02]  /*11950*/  @!P2 SYNCS.PHASECHK.TRANS64 P2, [R7+URZ+0x28c30], R10 ;  /* 0x028c300a0700a5a7 */ /* 0x000e64000804007f */
[----:B-1----:R-:W-:Y:S05]  /*11960*/  @!P2 BRA `(.L_x_1358) ;  /* 0xfffffffc00eca947 */ /* 0x002fea000383ffff */
[----:B------:R-:W-:Y:S05]  /*11970*/  BRA `(.L_x_1357) ;  /* 0xffffff80004c7947 */ /* 0x000fea000383ffff */
.L_x_1370:
[----:B---3--:R3:W4:Y:S02]  /*11980*/  SYNCS.PHASECHK.TRANS64.TRYWAIT P2, [R11+URZ+0x28c50], R10 ;  /* 0x028c500a0b0075a7 */ /* 0x008724000804017f */
[----:B----4-:R-:W-:Y:S05]  /*11990*/  @!P2 NANOSLEEP.SYNCS 0x989680 ;  /* 0x009896800000a95d */ /* 0x010fea0003900000 */
[----:B------:R-:W4:Y:S02]  /*119a0*/  @!P2 SYNCS.PHASECHK.TRANS64 P2, [R11+URZ+0x28c50], R10 ;  /* 0x028c500a0b00a5a7 */ /* 0x000f24000804007f */
[----:B----4-:R-:W-:Y:S05]  /*119b0*/  @!P2 BRA `(.L_x_1370) ;  /* 0xfffffffc00f0a947 */ /* 0x010fea000383ffff */
[----:B------:R-:W-:Y:S05]  /*119c0*/  BRA `(.L_x_1369) ;  /* 0xffffff9c00f87947 */ /* 0x000fea000383ffff */
.L_x_1398:
[----:B------:R-:W1:Y:S01]  /*119d0*/  S2R R7, SR_TID.X ;  /* 0x0000000000077919 */ /* 0x000e620000002100 */
        /* <DEDUP_REMOVED lines=9> */
.L_x_1449:
[----:B------:R-:W-:Y:S05]  /*11a70*/  BRA `(.L_x_1450) ;  /* 0xffffffd400807947 */ /* 0x000fea000383ffff */
.L_x_1399:
[----:B------:R-:W-:Y:S01]  /*11a80*/  BSSY B0, `(.L_x_1451) ;  /* 0x0000006000007945 */ /* 0x000fe20003800000 */
[----:B------:R-:W-:-:S07]  /*11a90*/  IMAD.MOV.U32 R15, RZ, RZ, -0x1 ;  /* 0xffffffffff0f7424 */ /* 0x000fce00078e00ff */
[----:B------:R-:W-:Y:S05]  /*11aa0*/  WARPSYNC.COLLECTIVE R15, `(.L_x_1452) ;  /* 0x000000000f0c7348 */ /* 0x000fea0003c00000 */
[----:B------:R-:W-:Y:S02]  /*11ab0*/  ELECT P6, UR62, PT ;  /* 0x00000000003e782f */ /* 0x000fe400038c0000 */
[----:B------:R-:W-:Y:S01]  /*11ac0*/  MOV R14, UR62 ;  /* 0x0000003e000e7c02 */ /* 0x000fe20008000f00 */
[----:B------:R-:W-:Y:S10]  /*11ad0*/  ENDCOLLECTIVE ;  /* 0x000000000000791b */ /* 0x000ff40003800000 */
.L_x_1452:
[----:B------:R-:W-:Y:S05]  /*11ae0*/  BSYNC B0 ;  /* 0x0000000000007941 */ /* 0x000fea0003800000 */
.L_x_1451:
[----:B------:R-:W-:Y:S05]  /*11af0*/  BRA `(.L_x_1453) ;  /* 0xffffffd400707947 */ /* 0x000fea000383ffff */
.L_x_1402:
[----:B-1----:R1:W2:Y:S02]  /*11b00*/  SYNCS.PHASECHK.TRANS64.TRYWAIT P2, [R8+URZ+0x28c40], R5 ;  /* 0x028c4005080075a7 */ /* 0x0022a4000804017f */
[----:B--2---:R-:W-:Y:S05]  /*11b10*/  @!P2 NANOSLEEP.SYNCS 0x989680 ;  /* 0x009896800000a95d */ /* 0x004fea0003900000 */
[----:B------:R-:W2:Y:S02]  /*11b20*/  @!P2 SYNCS.PHASECHK.TRANS64 P2, [R8+URZ+0x28c40], R5 ;  /* 0x028c40050800a5a7 */ /* 0x000ea4000804007f */
[----:B--2---:R-:W-:Y:S05]  /*11b30*/  @!P2 BRA `(.L_x_1402) ;  /* 0xfffffffc00f0a947 */ /* 0x004fea000383ffff */
[----:B------:R-:W-:Y:S05]  /*11b40*/  BRA `(.L_x_1454) ;  /* 0xffffffd400cc7947 */ /* 0x000fea000383ffff */
.L_x_1404:
[----:B-1----:R-:W-:-:S04]  /*11b50*/  IMAD.U32 R8, RZ, RZ, UR37 ;  /* 0x00000025ff087e24 */ /* 0x002fc8000f8e00ff */
[----:B------:R1:W2:Y:S03]  /*11b60*/  SYNCS.PHASECHK.TRANS64.TRYWAIT P2, [R8+URZ+0x28c20], R5 ;  /* 0x028c2005080075a7 */ /* 0x0002a6000804017f */
[----:B--2---:R-:W-:Y:S05]  /*11b70*/  @!P2 NANOSLEEP.SYNCS 0x989680 ;  /* 0x009896800000a95d */ /* 0x004fea0003900000 */
[----:B------:R-:W2:Y:S02]  /*11b80*/  @!P2 SYNCS.PHASECHK.TRANS64 P2, [R8+URZ+0x28c20], R5 ;  /* 0x028c20050800a5a7 */ /* 0x000ea4000804007f */
[----:B--2---:R-:W-:Y:S05]  /*11b90*/  @!P2 BRA `(.L_x_1404) ;  /* 0xfffffffc00eca947 */ /* 0x004fea000383ffff */
[----:B------:R-:W-:Y:S05]  /*11ba0*/  BRA `(.L_x_1455) ;  /* 0xffffffd8006c7947 */ /* 0x000fea000383ffff */
.L_x_1407:
[----:B-1----:R1:W2:Y:S02]  /*11bb0*/  SYNCS.PHASECHK.TRANS64.TRYWAIT P2, [R8+URZ+0x28c60], R5 ;  /* 0x028c6005080075a7 */ /* 0x0022a4000804017f */
[----:B--2---:R-:W-:Y:S05]  /*11bc0*/  @!P2 NANOSLEEP.SYNCS 0x989680 ;  /* 0x009896800000a95d */ /* 0x004fea0003900000 */
[----:B------:R-:W2:Y:S02]  /*11bd0*/  @!P2 SYNCS.PHASECHK.TRANS64 P2, [R8+URZ+0x28c60], R5 ;  /* 0x028c60050800a5a7 */ /* 0x000ea4000804007f */
[----:B--2---:R-:W-:Y:S05]  /*11be0*/  @!P2 BRA `(.L_x_1407) ;  /* 0xfffffffc00f0a947 */ /* 0x004fea000383ffff */
[----:B------:R-:W-:Y:S05]  /*11bf0*/  BRA `(.L_x_1456) ;  /* 0xffffffd800807947 */ /* 0x000fea000383ffff */
.L_x_1414:
[----:B-1----:R1:W2:Y:S02]  /*11c00*/  SYNCS.PHASECHK.TRANS64.TRYWAIT P3, [R2+URZ+0x28c40], R3 ;  /* 0x028c4003020075a7 */ /* 0x0022a4000806017f */
[----:B--2---:R-:W-:Y:S05]  /*11c10*/  @!P3 NANOSLEEP.SYNCS 0x989680 ;  /* 0x009896800000b95d */ /* 0x004fea0003900000 */
[----:B------:R-:W2:Y:S02]  /*11c20*/  @!P3 SYNCS.PHASECHK.TRANS64 P3, [R2+URZ+0x28c40], R3 ;  /* 0x028c40030200b5a7 */ /* 0x000ea4000806007f */
[----:B--2---:R-:W-:Y:S05]  /*11c30*/  @!P3 BRA `(.L_x_1414) ;  /* 0xfffffffc00f0b947 */ /* 0x004fea000383ffff */
[----:B------:R-:W-:Y:S05]  /*11c40*/  BRA `(.L_x_1457) ;  /* 0xffffffe000087947 */ /* 0x000fea000383ffff */
.L_x_1416:
[----:B---3--:R3:W4:Y:S02]  /*11c50*/  SYNCS.PHASECHK.TRANS64.TRYWAIT P3, [R2+URZ+0x28c60], R3 ;  /* 0x028c6003020075a7 */ /* 0x008724000806017f */
[----:B----4-:R-:W-:Y:S05]  /*11c60*/  @!P3 NANOSLEEP.SYNCS 0x989680 ;  /* 0x009896800000b95d */ /* 0x010fea0003900000 */
[----:B------:R-:W4:Y:S02]  /*11c70*/  @!P3 SYNCS.PHASECHK.TRANS64 P3, [R2+URZ+0x28c60], R3 ;  /* 0x028c60030200b5a7 */ /* 0x000f24000806007f */
[----:B----4-:R-:W-:Y:S05]  /*11c80*/  @!P3 BRA `(.L_x_1416) ;  /* 0xfffffffc00f0b947 */ /* 0x010fea000383ffff */
[----:B------:R-:W-:Y:S05]  /*11c90*/  BRA `(.L_x_1458) ;  /* 0xffffffe000507947 */ /* 0x000fea000383ffff */
.L_x_1422:
[----:B-1----:R1:W2:Y:S02]  /*11ca0*/  SYNCS.PHASECHK.TRANS64.TRYWAIT P3, [R3+URZ+0x28c40], R2 ;  /* 0x028c4002030075a7 */ /* 0x0022a4000806017f */
[----:B--2---:R-:W-:Y:S05]  /*11cb0*/  @!P3 NANOSLEEP.SYNCS 0x989680 ;  /* 0x009896800000b95d */ /* 0x004fea0003900000 */
[----:B------:R-:W2:Y:S02]  /*11cc0*/  @!P3 SYNCS.PHASECHK.TRANS64 P3, [R3+URZ+0x28c40], R2 ;  /* 0x028c40020300b5a7 */ /* 0x000ea4000806007f */
[----:B--2---:R-:W-:Y:S05]  /*11cd0*/  @!P3 BRA `(.L_x_1422) ;  /* 0xfffffffc00f0b947 */ /* 0x004fea000383ffff */
[----:B------:R-:W-:Y:S05]  /*11ce0*/  BRA `(.L_x_1459) ;  /* 0xffffffe400c87947 */ /* 0x000fea000383ffff */
.L_x_1424:
[----:B---3--:R3:W4:Y:S02]  /*11cf0*/  SYNCS.PHASECHK.TRANS64.TRYWAIT P3, [R3+URZ+0x28c60], R2 ;  /* 0x028c6002030075a7 */ /* 0x008724000806017f */
[----:B----4-:R-:W-:Y:S05]  /*11d00*/  @!P3 NANOSLEEP.SYNCS 0x989680 ;  /* 0x009896800000b95d */ /* 0x010fea0003900000 */
[----:B------:R-:W4:Y:S02]  /*11d10*/  @!P3 SYNCS.PHASECHK.TRANS64 P3, [R3+URZ+0x28c60], R2 ;  /* 0x028c60020300b5a7 */ /* 0x000f24000806007f */
[----:B----4-:R-:W-:Y:S05]  /*11d20*/  @!P3 BRA `(.L_x_1424) ;  /* 0xfffffffc00f0b947 */ /* 0x010fea000383ffff */
[----:B------:R-:W-:Y:S05]  /*11d30*/  BRA `(.L_x_1460) ;  /* 0xffffffe800107947 */ /* 0x000fea000383ffff */
.L_x_1429:
[----:B-1----:R1:W2:Y:S02]  /*11d40*/  SYNCS.PHASECHK.TRANS64.TRYWAIT P3, [R2+URZ+0x28c40], R3 ;  /* 0x028c4003020075a7 */ /* 0x0022a4000806017f */
[----:B--2---:R-:W-:Y:S05]  /*11d50*/  @!P3 NANOSLEEP.SYNCS 0x989680 ;  /* 0x009896800000b95d */ /* 0x004fea0003900000 */
[----:B------:R-:W2:Y:S02]  /*11d60*/  @!P3 SYNCS.PHASECHK.TRANS64 P3, [R2+URZ+0x28c40], R3 ;  /* 0x028c40030200b5a7 */ /* 0x000ea4000806007f */
[----:B--2---:R-:W-:Y:S05]  /*11d70*/  @!P3 BRA `(.L_x_1429) ;  /* 0xfffffffc00f0b947 */ /* 0x004fea000383ffff */
[----:B------:R-:W-:Y:S05]  /*11d80*/  BRA `(.L_x_1461) ;  /* 0xffffffec00687947 */ /* 0x000fea000383ffff */
.L_x_1431:
[----:B--2---:R2:W3:Y:S02]  /*11d90*/  SYNCS.PHASECHK.TRANS64.TRYWAIT P3, [R2+URZ+0x28c60], R3 ;  /* 0x028c6003020075a7 */ /* 0x0044e4000806017f */
[----:B---3--:R-:W-:Y:S05]  /*11da0*/  @!P3 NANOSLEEP.SYNCS 0x989680 ;  /* 0x009896800000b95d */ /* 0x008fea0003900000 */
[----:B------:R-:W3:Y:S02]  /*11db0*/  @!P3 SYNCS.PHASECHK.TRANS64 P3, [R2+URZ+0x28c60], R3 ;  /* 0x028c60030200b5a7 */ /* 0x000ee4000806007f */
[----:B---3--:R-:W-:Y:S05]  /*11dc0*/  @!P3 BRA `(.L_x_1431) ;  /* 0xfffffffc00f0b947 */ /* 0x008fea000383ffff */
[----:B------:R-:W-:Y:S05]  /*11dd0*/  BRA `(.L_x_1462) ;  /* 0xffffffec00b07947 */ /* 0x000fea000383ffff */
.L_x_1436:
[----:B------:R-:W-:Y:S01]  /*11de0*/  BSSY B0, `(.L_x_1463) ;  /* 0x0000007000007945 */ /* 0x000fe20003800000 */
[----:B--2---:R-:W-:Y:S01]  /*11df0*/  MOV R12, RZ ;  /* 0x000000ff000c7202 */ /* 0x004fe20000000f00 */
[----:B------:R-:W-:Y:S02]  /*11e00*/  IMAD.MOV.U32 R11, RZ, RZ, 0x1f ;  /* 0x0000001fff0b7424 */ /* 0x000fe400078e00ff */
[----:B------:R-:W-:-:S07]  /*11e10*/  IMAD.MOV.U32 R15, RZ, RZ, -0x1 ;  /* 0xffffffffff0f7424 */ /* 0x000fce00078e00ff */
[----:B-1-34-:R-:W-:Y:S05]  /*11e20*/  WARPSYNC.COLLECTIVE R15, `(.L_x_1464) ;  /* 0x000000000f087348 */ /* 0x01afea0003c00000 */
[----:B------:R2:W1:Y:S02]  /*11e30*/  SHFL.IDX P6, R14, R13, R12, R11 ;  /* 0x0000000c0d0e7389 */ /* 0x00046400000c000b */
[----:B-1234-:R-:W-:Y:S01]  /*11e40*/  ENDCOLLECTIVE ;  /* 0x000000000000791b */ /* 0x01efe20003800000 */
.L_x_1464:
[----:B------:R-:W-:Y:S05]  /*11e50*/  BSYNC B0 ;  /* 0x0000000000007941 */ /* 0x000fea0003800000 */
.L_x_1463:
[----:B------:R-:W-:Y:S05]  /*11e60*/  BRA `(.L_x_1465) ;  /* 0xfffffff000e47947 */ /* 0x000fea000383ffff */
.L_x_1438:
[----:B-1----:R1:W2:Y:S02]  /*11e70*/  SYNCS.PHASECHK.TRANS64.TRYWAIT P0, [R7+URZ+0x28c20], R0 ;  /* 0x028c2000070075a7 */ /* 0x0022a4000800017f */
[----:B--2---:R-:W-:Y:S05]  /*11e80*/  @!P0 NANOSLEEP.SYNCS 0x989680 ;  /* 0x009896800000895d */ /* 0x004fea0003900000 */
[----:B------:R-:W2:Y:S02]  /*11e90*/  @!P0 SYNCS.PHASECHK.TRANS64 P0, [R7+URZ+0x28c20], R0 ;  /* 0x028c2000070085a7 */ /* 0x000ea4000800007f */
[----:B--2---:R-:W-:Y:S05]  /*11ea0*/  @!P0 BRA `(.L_x_1438) ;  /* 0xfffffffc00f08947 */ /* 0x004fea000383ffff */
[----:B------:R-:W-:Y:S05]  /*11eb0*/  BRA `(.L_x_1466) ;  /* 0xfffffff4002c7947 */ /* 0x000fea000383ffff */
.L_x_1442:
[----:B-1----:R1:W2:Y:S02]  /*11ec0*/  SYNCS.PHASECHK.TRANS64.TRYWAIT P0, [R5+URZ], R4 ;  /* 0x00000004050075a7 */ /* 0x0022a4000800017f */
[----:B--2---:R-:W-:Y:S05]  /*11ed0*/  @!P0 NANOSLEEP.SYNCS 0x989680 ;  /* 0x009896800000895d */ /* 0x004fea0003900000 */
[----:B------:R-:W2:Y:S02]  /*11ee0*/  @!P0 SYNCS.PHASECHK.TRANS64 P0, [R5+URZ], R4 ;  /* 0x00000004050085a7 */ /* 0x000ea4000800007f */
[----:B--2---:R-:W-:Y:S05]  /*11ef0*/  @!P0 BRA `(.L_x_1442) ;  /* 0xfffffffc00f08947 */ /* 0x004fea000383ffff */
[----:B------:R-:W-:Y:S05]  /*11f00*/  BRA `(.L_x_1467) ;  /* 0xfffffff400807947 */ /* 0x000fea000383ffff */
.L_x_1443:
[----:B--2---:R2:W3:Y:S02]  /*11f10*/  SYNCS.PHASECHK.TRANS64.TRYWAIT P0, [R3+URZ], R0 ;  /* 0x00000000030075a7 */ /* 0x0044e4000800017f */
[----:B---3--:R-:W-:Y:S05]  /*11f20*/  @!P0 NANOSLEEP.SYNCS 0x989680 ;  /* 0x009896800000895d */ /* 0x008fea0003900000 */
[----:B------:R-:W3:Y:S02]  /*11f30*/  @!P0 SYNCS.PHASECHK.TRANS64 P0, [R3+URZ], R0 ;  /* 0x00000000030085a7 */ /* 0x000ee4000800007f */
[----:B---3--:R-:W-:Y:S05]  /*11f40*/  @!P0 BRA `(.L_x_1443) ;  /* 0xfffffffc00f08947 */ /* 0x008fea000383ffff */
[----:B------:R-:W-:Y:S05]  /*11f50*/  BRA `(.L_x_1468) ;  /* 0xfffffff400747947 */ /* 0x000fea000383ffff */
.L_x_1445:
[----:B-1----:R1:W2:Y:S02]  /*11f60*/  SYNCS.PHASECHK.TRANS64.TRYWAIT P0, [R5+URZ], R4 ;  /* 0x00000004050075a7 */ /* 0x0022a4000800017f */
[----:B--2---:R-:W-:Y:S05]  /*11f70*/  @!P0 NANOSLEEP.SYNCS 0x989680 ;  /* 0x009896800000895d */ /* 0x004fea0003900000 */
[----:B------:R-:W2:Y:S02]  /*11f80*/  @!P0 SYNCS.PHASECHK.TRANS64 P0, [R5+URZ], R4 ;  /* 0x00000004050085a7 */ /* 0x000ea4000800007f */
[----:B--2---:R-:W-:Y:S05]  /*11f90*/  @!P0 BRA `(.L_x_1445) ;  /* 0xfffffffc00f08947 */ /* 0x004fea000383ffff */
[----:B------:R-:W-:Y:S05]  /*11fa0*/  BRA `(.L_x_1469) ;  /* 0xfffffff400787947 */ /* 0x000fea000383ffff */
.L_x_1470:
        /* <DEDUP_REMOVED lines=13> */
.L_x_4555:


//--------------------- .text._ZN7cutlass13device_kernelIN5flash11enable_sm90INS1_16FlashAttnFwdSm90INS1_25CollectiveMainloopFwdSm90ILi2EN4cute5tupleIJNS5_1CILi1EEES8_S8_EEENS6_IJNS7_ILi64EEESA_SA_EEELi512ENS_10bfloat16_tEfNS_4arch4Sm90ELb0ELb1ELb0ELb0ELb0ELb0ELb1ELb0ELb0ELb0ELb0ELb0EEENS1_21CollectiveEpilogueFwdINS6_IJSA_NS7_ILi512EEESA_EEES9_SC_SE_Li256ELb0ELb0ELb0ELb0EEENS1_30DynamicPersistentTileSchedulerILi256ELi32ELb0ELb0ELb1EEEEEEEEEvNT_6ParamsE --------------------------
	.section	.text._ZN7cutlass13device_kernelIN5flash11enable_sm90INS1_16FlashAttnFwdSm90INS1_25CollectiveMainloopFwdSm90ILi2EN4cute5tupleIJNS5_1CILi1EEES8_S8_EEENS6_IJNS7_ILi64EEESA_SA_EEELi512ENS_10bfloat16_tEfNS_4arch4Sm90ELb0ELb1ELb0ELb0ELb0ELb0ELb1ELb0ELb0ELb0ELb0ELb0EEENS1_21CollectiveEpilogueFwdINS6_IJSA_NS7_ILi512EEESA_EEES9_SC_SE_Li256ELb0ELb0ELb0ELb0EEENS1_30DynamicPersistentTileSchedulerILi256ELi32ELb0ELb0ELb1EEEEEEEEEvNT_6ParamsE,"ax",@progbits
	.align	128
.text._ZN7cutlass13device_kernelIN5flash11enable_sm90INS1_16FlashAttnFwdSm90INS1_25CollectiveMainloopFwdSm90ILi2EN4cute5tupleIJNS5_1CILi1EEES8_S8_EEENS6_IJNS7_ILi64EEESA_SA_EEELi512ENS_10bfloat16_tEfNS_4arch4Sm90ELb0ELb1ELb0ELb0ELb0ELb0ELb1ELb0ELb0ELb0ELb0ELb0EEENS1_21CollectiveEpilogueFwdINS6_IJSA_NS7_ILi512EEESA_EEES9_SC_SE_Li256ELb0ELb0ELb0ELb0EEENS1_30DynamicPersistentTileSchedulerILi256ELi32ELb0ELb0ELb1EEEEEEEEEvNT_6ParamsE:
        .type           _ZN7cutlass13device_kernelIN5flash11enable_sm90INS1_16FlashAttnFwdSm90INS1_25CollectiveMainloopFwdSm90ILi2EN4cute5tupleIJNS5_1CILi1EEES8_S8_EEENS6_IJNS7_ILi64EEESA_SA_EEELi512ENS_10bfloat16_tEfNS_4arch4Sm90ELb0ELb1ELb0ELb0ELb0ELb0ELb1ELb0ELb0ELb0ELb0ELb0EEENS1_21CollectiveEpilogueFwdINS6_IJSA_NS7_ILi512EEESA_EEES9_SC_SE_Li256ELb0ELb0ELb0ELb0EEENS1_30DynamicPersistentTileSchedulerILi256ELi32ELb0ELb0ELb1EEEEEEEEEvNT_6ParamsE,@function
        .size           _ZN7cutlass13device_kernelIN5flash11enable_sm90INS1_16FlashAttnFwdSm90INS1_25CollectiveMainloopFwdSm90ILi2EN4cute5tupleIJNS5_1CILi1EEES8_S8_EEENS6_IJNS7_ILi64EEESA_SA_EEELi512ENS_10bfloat16_tEfNS_4arch4Sm90ELb0ELb1ELb0ELb0ELb0ELb0ELb1ELb0ELb0ELb0ELb0ELb0EEENS1_21CollectiveEpilogueFwdINS6_IJSA_NS7_ILi512EEESA_EEES9_SC_SE_Li256ELb0ELb0ELb0ELb0EEENS1_30DynamicPersistentTileSchedulerILi256ELi32ELb0ELb0ELb1EEEEEEEEEvNT_6ParamsE,(.L_x_4556 - _ZN7cutlass13device_kernelIN5flash11enable_sm90INS1_16FlashAttnFwdSm90INS1_25CollectiveMainloopFwdSm90ILi2EN4cute5tupleIJNS5_1CILi1EEES8_S8_EEENS6_IJNS7_ILi64EEESA_SA_EEELi512ENS_10bfloat16_tEfNS_4arch4Sm90ELb0ELb1ELb0ELb0ELb0ELb0ELb1ELb0ELb0ELb0ELb0ELb0EEENS1_21CollectiveEpilogueFwdINS6_IJSA_NS7_ILi512EEESA_EEES9_SC_SE_Li256ELb0ELb0ELb0ELb0EEENS1_30DynamicPersistentTileSchedulerILi256ELi32ELb0ELb0ELb1EEEEEEEEEvNT_6ParamsE)
        .other          _ZN7cutlass13device_kernelIN5flash11enable_sm90INS1_16FlashAttnFwdSm90INS1_25CollectiveMainloopFwdSm90ILi2EN4cute5tupleIJNS5_1CILi1EEES8_S8_EEENS6_IJNS7_ILi64EEESA_SA_EEELi512ENS_10bfloat16_tEfNS_4arch4Sm90ELb0ELb1ELb0ELb0ELb0ELb0ELb1ELb0ELb0ELb0ELb0ELb0EEENS1_21CollectiveEpilogueFwdINS6_IJSA_NS7_ILi512EEESA_EEES9_SC_SE_Li256ELb0ELb0ELb0ELb0EEENS1_30DynamicPersistentTileSchedulerILi256ELi32ELb0ELb0ELb1EEEEEEEEEvNT_6ParamsE,@"STO_CUDA_ENTRY STV_DEFAULT"
_ZN7cutlass13device_kernelIN5flash11enable_sm90INS1_16FlashAttnFwdSm90INS1_25CollectiveMainloopFwdSm90ILi2EN4cute5tupleIJNS5_1CILi1EEES8_S8_EEENS6_IJNS7_ILi64EEESA_SA_EEELi512ENS_10bfloat16_tEfNS_4arch4Sm90ELb0ELb1ELb0ELb0ELb0ELb0ELb1ELb0ELb0ELb0ELb0ELb0EEENS1_21CollectiveEpilogueFwdINS6_IJSA_NS7_ILi512EEESA_EEES9_SC_SE_Li256ELb0ELb0ELb0ELb0EEENS1_30DynamicPersistentTileSchedulerILi256ELi32ELb0ELb0ELb1EEEEEEEEEvNT_6ParamsE:
[----:B------:R-:W1:Y:S02]  /*0000*/  LDC R1, c[0x0][0x28] ;  /* 0x00000a00ff017b82 */ /* 0x000e640000000800 */
[----:B-1----:R-:W-:Y:S01]  /*0010*/  VIADD R1, R1, 0xfffffff8 ;  /* 0xfffffff801017836 */ /* 0x002fe20000000000 */
[----:B------:R-:W1:Y:S01]  /*0020*/  S2R R19, SR_TID.X ;  /* 0x0000000000137919 */ /* 0x000e620000002100 */
[----:B------:R-:W-:Y:S01]  /*0030*/  ELECT P0, URZ, PT ;  /* 0x00000000003f782f */ /* 0x000fe20003800000 */
[----:B------:R-:W-:Y:S01]  /*0040*/  BSSY B0, `(.L_x_1471) ;  /* 0x0000017000007945 */ /* 0x000fe20003800000 */
[--C-:B-1----:R-:W-:Y:S02]  /*0050*/  SHF.R.U32.HI R0, RZ, 0x5, R19.reuse ;  /* 0x00000005ff007819 */ /* 0x102fe40000011613 */
[----:B------:R-:W-:-:S03]  /*0060*/  SHF.R.U32.HI R3, RZ, 0x7, R19 ;  /* 0x00000007ff037819 */ /* 0x000fc60000011613 */
        /* <DEDUP_REMOVED lines=20> */
.L_x_1472:
[----:B------:R-:W-:Y:S05]  /*01b0*/  BSYNC B0 ;  /* 0x0000000000007941 */ /* 0x000fea0003800000 */
.L_x_1471:
        /* <DEDUP_REMOVED lines=11> */
[----:B------:R-:W-:Y:S01]  /*0270*/  VOTEU.ANY UP3, P0 ;  /* 0x00000000003f7886 */ /* 0x000fe20000060100 */
[----:B-1----:R-:W-:Y:S01]  /*0280*/  R2UR UR47, R3 ;  /* 0x00000000032f72ca */ /* 0x002fe200000e0000 */
[----:B--2---:R-:W-:Y:S01]  /*0290*/  @UP0 ULEA UR6, UR7, UR6, 0x18 ;  /* 0x0000000607060291 */ /* 0x004fe2000f8ec03f */
[----:B---3--:R-:W-:-:S11]  /*02a0*/  ISETP.NE.AND P1, PT, R2, RZ, PT ;  /* 0x000000ff0200720c */ /* 0x008fd60003f25270 */
[----:B------:R-:W-:Y:S01]  /*02b0*/  UISETP.NE.AND UP0, UPT, UR47, URZ, UPT ;  /* 0x0000003f2f00728c */ /* 0x000fe2000bf05270 */
[----:B------:R-:W1:Y:S02]  /*02c0*/  FENCE.VIEW.ASYNC.S ;  /* 0x00000000000073c6 */ /* 0x000e640000000000 */
[----:B-1----:R1:W2:Y:S01]  /*02d0*/  @UP1 SYNCS.EXCH.64 URZ, [UR6+0x38800], UR4 ;  /* 0x03880004063f15b2 */ /* 0x0022a20008000100 */
[----:B------:R1:W3:Y:S01]  /*02e0*/  @UP2 SYNCS.EXCH.64 URZ, [UR6+0x38810], UR4 ;  /* 0x03881004063f25b2 */ /* 0x0002e20008000100 */
[----:B------:R1:W4:Y:S01]  /*02f0*/  @UP3 SYNCS.EXCH.64 URZ, [UR6+0x38820], UR4 ;  /* 0x03882004063f35b2 */ /* 0x0003220008000100 */
        /* <DEDUP_REMOVED lines=15> */
.L_x_1473:
        /* <DEDUP_REMOVED lines=22> */
.L_x_1474:
        /* <DEDUP_REMOVED lines=18> */
.L_x_1475:
        /* <DEDUP_REMOVED lines=22> */
.L_x_1476:
        /* <DEDUP_REMOVED lines=22> */
.L_x_1477:
[----:B-1----:R-:W-:Y:S01]  /*0930*/  UMOV UR4, 0x1 ;  /* 0x0000000100047882 */ /* 0x002fe20000000000 */
[----:B------:R-:W-:Y:S01]  /*0940*/  PLOP3.LUT P0, PT, PT, PT, UP0, 0x80, 0x0 ;  /* 0x000000000000781c */ /* 0x000fe20003f0f008 */
[----:B------:R-:W-:Y:S01]  /*0950*/  USEL UR4, UR4, 0x2, !UP0 ;  /* 0x0000000204047887 */ /* 0x000fe2000c000000 */
[----:B------:R-:W-:Y:S01]  /*0960*/  NOP ;  /* 0x0000000000007918 */ /* 0x000fe20000000000 */
[----:B------:R-:W-:-:S04]  /*0970*/  ULDC.64 UR54, c[0x0][0x208] ;  /* 0x0000820000367ab9 */ /* 0x000fc80000000a00 */
[----:B------:R-:W-:-:S05]  /*0980*/  IMAD.U32 R2, RZ, RZ, UR4 ;  /* 0x00000004ff027e24 */ /* 0x000fca000f8e00ff */
[----:B------:R1:W-:Y:S01]  /*0990*/  STL [R1+0x4], R2 ;  /* 0x0000040201007387 */ /* 0x0003e20000100800 */
[----:B--234-:R-:W-:Y:S06]  /*09a0*/  BAR.SYNC.DEFER_BLOCKING 0x0 ;  /* 0x0000000000007b1d */ /* 0x01cfec0000010000 */
[----:B------:R-:W-:Y:S05]  /*09b0*/  @!P0 BRA `(.L_x_1478) ;  /* 0x0000012800888947 */ /* 0x000fea0003800000 */
.L_x_1479:
[----:B------:R-:W-:-:S08]  /*09c0*/  NOP ;  /* 0x0000000000007918 */ /* 0x000fd00000000000 */
[----:B------:R-:W2:Y:S02]  /*09d0*/  USETMAXREG.TRY_ALLOC.CTAPOOL UP0, 0xf0 ;  /* 0x000000f0000079c8 */ /* 0x000ea40008000600 */
[----:B--2---:R-:W-:-:S13]  /*09e0*/  PLOP3.LUT P0, PT, PT, PT, UP0, 0x80, 0x0 ;  /* 0x000000000000781c */ /* 0x004fda0003f0f008 */
[----:B------:R-:W-:Y:S05]  /*09f0*/  @!P0 BRA `(.L_x_1479) ;  /* 0xfffffffc00f08947 */ /* 0x000fea000383ffff */
[----:B------:R-:W-:Y:S01]  /*0a00*/  LOP3.LUT R0, R19, 0xffffff80, RZ, 0xc0, !PT ;  /* 0xffffff8013007812 */ /* 0x000fe200078ec0ff */
[----:B------:R-:W2:Y:S08]  /*0a10*/  S2UR UR4, SR_CTAID.X ;  /* 0x00000000000479c3 */ /* 0x000eb00000002500 */
[----:B------:R-:W-:Y:S06]  /*0a20*/  BAR.ARV 0x4, 0x120 ;  /* 0x0104800000007b1d */ /* 0x000fec0000002000 */
[----:B------:R-:W-:-:S02]  /*0a30*/  ISETP.NE.AND P0, PT, R0, 0x80, PT ;  /* 0x000000800000780c */ /* 0x000fc40003f05270 */
[----:B------:R-:W2:Y:S11]  /*0a40*/  LDC R0, c[0x0][0xea8] ;  /* 0x0003aa00ff007b82 */ /* 0x000eb60000000800 */
[----:B------:R-:W-:Y:S06]  /*0a50*/  @!P0 BAR.ARV 0x8, 0xa0 ;  /* 0x0202800000008b1d */ /* 0x000fec0000002000 */
[----:B------:R-:W-:-:S13]  /*0a60*/  ISETP.GE.U32.AND P0, PT, R19, 0x100, PT ;  /* 0x000001001300780c */ /* 0x000fda0003f06070 */
[----:B------:R-:W-:Y:S06]  /*0a70*/  @P0 BAR.ARV 0xf, 0x100 ;  /* 0x03c4000000000b1d */ /* 0x000fec0000002000 */
[----:B--2---:R-:W-:-:S13]  /*0a80*/  ISETP.LE.AND P0, PT, R0, UR4, PT ;  /* 0x0000000400007c0c */ /* 0x004fda000bf03270 */
[----:B------:R-:W-:Y:S05]  /*0a90*/  @P0 EXIT ;  /* 0x000000000000094d */ /* 0x000fea0003800000 */
[----:B-1----:R-:W2:Y:S01]  /*0aa0*/  LDL R2, [R1+0x4] ;  /* 0x0000040001027983 */ /* 0x002ea20000100800 */
[----:B------:R-:W-:Y:S01]  /*0ab0*/  VIADD R195, R19, 0xffffff80 ;  /* 0xffffff8013c37836 */ /* 0x000fe20000000000 */
[----:B------:R-:W1:Y:S01]  /*0ac0*/  S2UR UR5, SR_CgaCtaId ;  /* 0x00000000000579c3 */ /* 0x000e620000008800 */
[----:B------:R-:W-:Y:S01]  /*0ad0*/  UMOV UR36, 0x400 ;  /* 0x0000040000247882 */ /* 0x000fe20000000000 */
[----:B------:R-:W-:Y:S01]  /*0ae0*/  IMAD.MOV.U32 R186, RZ, RZ, 0x40 ;  /* 0x00000040ffba7424 */ /* 0x000fe200078e00ff */
[----:B------:R-:W-:Y:S02]  /*0af0*/  CS2R R16, SRZ ;  /* 0x0000000000107805 */ /* 0x000fe4000001ff00 */
[----:B------:R-:W-:Y:S01]  /*0b00*/  SHF.R.S32.HI R0, RZ, 0x1f, R195 ;  /* 0x0000001fff007819 */ /* 0x000fe200000114c3 */
[----:B------:R-:W-:Y:S01]  /*0b10*/  ULDC.64 UR50, c[0x0][0x198] ;  /* 0x0000660000327ab9 */ /* 0x000fe20000000a00 */
[----:B------:R-:W-:Y:S02]  /*0b20*/  UMOV UR46, URZ ;  /* 0x0000003f002e7c82 */ /* 0x000fe40008000000 */
[----:B------:R-:W-:-:S02]  /*0b30*/  LEA.HI R5, R0, R195, RZ, 0x5 ;  /* 0x000000c300057211 */ /* 0x000fc400078f28ff */
[----:B------:R-:W-:Y:S02]  /*0b40*/  LEA.HI R3, R0, R195, RZ, 0x7 ;  /* 0x000000c300037211 */ /* 0x000fe400078f38ff */
[--C-:B------:R-:W-:Y:S02]  /*0b50*/  SHF.R.S32.HI R193, RZ, 0x5, R5.reuse ;  /* 0x00000005ffc17819 */ /* 0x100fe40000011405 */
[----:B------:R-:W-:Y:S02]  /*0b60*/  SHF.R.S32.HI R6, RZ, 0x1f, R5 ;  /* 0x0000001fff067819 */ /* 0x000fe40000011405 */
[----:B------:R-:W-:Y:S02]  /*0b70*/  SHF.R.S32.HI R192, RZ, 0x7, R3 ;  /* 0x00000007ffc07819 */ /* 0x000fe40000011403 */
[----:B------:R-:W-:-:S04]  /*0b80*/  LEA.HI R6, R6, R193, RZ, 0x2 ;  /* 0x000000c106067211 */ /* 0x000fc800078f10ff */
[----:B------:R-:W-:Y:S01]  /*0b90*/  LOP3.LUT R6, R6, 0x3ffffc, RZ, 0xc0, !PT ;  /* 0x003ffffc06067812 */ /* 0x000fe200078ec0ff */
[----:B-1----:R-:W-:-:S04]  /*0ba0*/  ULEA UR36, UR5, UR36, 0x18 ;  /* 0x0000002405247291 */ /* 0x002fc8000f8ec03f */
[----:B------:R-:W-:Y:S01]  /*0bb0*/  IMAD.IADD R6, R193, 0x1, -R6 ;  /* 0x00000001c1067824 */ /* 0x000fe200078e0a06 */
[----:B--2---:R-:W-:Y:S02]  /*0bc0*/  R2UR UR6, R2 ;  /* 0x00000000020672ca */ /* 0x004fe400000e0000 */
[CC--:B------:R-:W-:Y:S02]  /*0bd0*/  LEA.HI R2, R0.reuse, R195.reuse, RZ, 0x4 ;  /* 0x000000c300027211 */ /* 0x0c0fe400078f20ff */
[----:B------:R-:W-:Y:S02]  /*0be0*/  LEA.HI R0, R0, R195, RZ, 0x3 ;  /* 0x000000c300007211 */ /* 0x000fe400078f18ff */
[C---:B------:R-:W-:Y:S02]  /*0bf0*/  LOP3.LUT R4, R2.reuse, 0xfffffff0, RZ, 0xc0, !PT ;  /* 0xfffffff002047812 */ /* 0x040fe400078ec0ff */
[----:B------:R-:W-:Y:S02]  /*0c00*/  SHF.R.S32.HI R7, RZ, 0x4, R2 ;  /* 0x00000004ff077819 */ /* 0x000fe40000011402 */
[----:B------:R-:W-:Y:S01]  /*0c10*/  SHF.R.S32.HI R190, RZ, 0x3, R0 ;  /* 0x00000003ffbe7819 */ /* 0x000fe20000011400 */
[----:B------:R-:W-:Y:S01]  /*0c20*/  IMAD.IADD R5, R195, 0x1, -R4 ;  /* 0x00000001c3057824 */ /* 0x000fe200078e0a04 */
[----:B------:R-:W-:Y:S01]  /*0c30*/  LEA.HI R2, R2, R7, RZ, 0x1 ;  /* 0x0000000702027211 */ /* 0x000fe200078f08ff */
[----:B------:R-:W-:Y:S01]  /*0c40*/  ULOP3.LUT UR48, UR6, 0x1, URZ, 0xfc, !UPT ;  /* 0x0000000106307892 */ /* 0x000fe2000f8efc3f */
[----:B------:R-:W-:Y:S01]  /*0c50*/  LOP3.LUT R4, R3, 0xffffff80, RZ, 0xc0, !PT ;  /* 0xffffff8003047812 */ /* 0x000fe200078ec0ff */
[--C-:B------:R-:W-:Y:S01]  /*0c60*/  IMAD R11, R192, 0x100, R5.reuse ;  /* 0x00000100c00b7824 */ /* 0x100fe200078e0205 */
[----:B------:R-:W-:-:S02]  /*0c70*/  SHF.R.S32.HI R8, RZ, 0x1f, R5 ;  /* 0x0000001fff087819 */ /* 0x000fc40000011405 */
[----:B------:R-:W-:Y:S01]  /*0c80*/  LOP3.LUT R2, R2, 0x1ffffffe, RZ, 0xc0, !PT ;  /* 0x1ffffffe02027812 */ /* 0x000fe200078ec0ff */
[----:B------:R-:W-:Y:S01]  /*0c90*/  IMAD R13, R6, 0x10, R11 ;  /* 0x00000010060d7824 */ /* 0x000fe200078e020b */
[----:B------:R-:W-:Y:S01]  /*0ca0*/  LEA.HI R8, R8, R5, RZ, 0x3 ;  /* 0x0000000508087211 */ /* 0x000fe200078f18ff */
[----:B------:R-:W-:Y:S01]  /*0cb0*/  IMAD.IADD R4, R195, 0x1, -R4 ;  /* 0x00000001c3047824 */ /* 0x000fe200078e0a04 */
[----:B------:R-:W-:Y:S01]  /*0cc0*/  LEA.HI R3, R3, R192, RZ, 0x1 ;  /* 0x000000c003037211 */ /* 0x000fe200078f08ff */
[----:B------:R-:W-:Y:S01]  /*0cd0*/  IMAD.IADD R2, R7, 0x1, -R2 ;  /* 0x0000000107027824 */ /* 0x000fe200078e0a02 */
[C---:B------:R-:W-:Y:S01]  /*0ce0*/  LOP3.LUT R10, R8.reuse, 0xfffffff8, RZ, 0xc0, !PT ;  /* 0xfffffff8080a7812 */ /* 0x040fe200078ec0ff */
[----:B------:R-:W-:Y:S01]  /*0cf0*/  IMAD.SHL.U32 R8, R8, 0x40, RZ ;  /* 0x0000004008087824 */ /* 0x000fe200078e00ff */
[----:B------:R-:W-:Y:S01]  /*0d00*/  SHF.R.S32.HI R9, RZ, 0x1f, R4 ;  /* 0x0000001fff097819 */ /* 0x000fe20000011404 */
[----:B------:R-:W-:Y:S01]  /*0d10*/  IMAD.SHL.U32 R2, R2, 0x8, RZ ;  /* 0x0000000802027824 */ /* 0x000fe200078e00ff */
[----:B------:R-:W-:Y:S01]  /*0d20*/  LOP3.LUT R3, R3, 0xfffffe, RZ, 0xc0, !PT ;  /* 0x00fffffe03037812 */ /* 0x000fe200078ec0ff */
[----:B------:R-:W-:Y:S01]  /*0d30*/  IMAD.IADD R10, R5, 0x1, -R10 ;  /* 0x00000001050a7824 */ /* 0x000fe200078e0a0a */
[----:B------:R-:W-:Y:S01]  /*0d40*/  LOP3.LUT R8, R8, 0x7ffffe00, RZ, 0xc0, !PT ;  /* 0x7ffffe0008087812 */ /* 0x000fe200078ec0ff */
[----:B------:R-:W-:Y:S01]  /*0d50*/  IMAD.U32 R194, R13, 0x40, R2 ;  /* 0x000000400dc27824 */ /* 0x000fe200078e0002 */
[----:B------:R-:W-:Y:S01]  /*0d60*/  LEA.HI R6, R9, R4, RZ, 0x2 ;  /* 0x0000000409067211 */ /* 0x000fe200078f10ff */
[C---:B------:R-:W-:Y:S01]  /*0d70*/  IMAD.SHL.U32 R7, R10.reuse, 0x40, RZ ;  /* 0x000000400a077824 */ /* 0x040fe200078e00ff */
[----:B------:R-:W-:Y:S01]  /*0d80*/  R2P PR, R10, 0x6 ;  /* 0x000000060a007804 */ /* 0x000fe20000000000 */
[----:B------:R-:W-:Y:S01]  /*0d90*/  IMAD R8, R193, 0x400, R8 ;  /* 0x00000400c1087824 */ /* 0x000fe200078e0208 */
[----:B------:R-:W-:Y:S01]  /*0da0*/  LOP3.LUT R11, R6, 0x7ffffffc, RZ, 0xc0, !PT ;  /* 0x7ffffffc060b7812 */ /* 0x000fe200078ec0ff */
[----:B------:R-:W-:Y:S01]  /*0db0*/  IMAD.IADD R3, R192, 0x1, -R3 ;  /* 0x00000001c0037824 */ /* 0x000fe200078e0a03 */
[----:B------:R-:W-:-:S02]  /*0dc0*/  LOP3.LUT R7, R7, 0x1c0, RZ, 0xc0, !PT ;  /* 0x000001c007077812 */ /* 0x000fc400078ec0ff */
[----:B------:R-:W-:Y:S01]  /*0dd0*/  SHF.R.S32.HI R5, RZ, 0x2, R6 ;  /* 0x00000002ff057819 */ /* 0x000fe20000011406 */
[----:B------:R-:W-:Y:S01]  /*0de0*/  IMAD.IADD R11, R4, 0x1, -R11 ;  /* 0x00000001040b7824 */ /* 0x000fe200078e0a0b */
[----:B------:R-:W-:Y:S01]  /*0df0*/  LOP3.LUT R2, R7, 0x8, R2, 0xf8, !PT ;  /* 0x0000000807027812 */ /* 0x000fe200078ef802 */
[----:B------:R-:W-:Y:S01]  /*0e00*/  IMAD.SHL.U32 R23, R3, 0x100, RZ ;  /* 0x0000010003177824 */ /* 0x000fe200078e00ff */
[----:B------:R-:W-:Y:S01]  /*0e10*/  SHF.R.U32.HI R7, RZ, 0x3, R7 ;  /* 0x00000003ff077819 */ /* 0x000fe20000011607 */
[----:B------:R-:W-:Y:S01]  /*0e20*/  IMAD.SHL.U32 R18, R11, 0x2, RZ ;  /* 0x000000020b127824 */ /* 0x000fe200078e00ff */
[----:B------:R-:W-:Y:S02]  /*0e30*/  SHF.R.S32.HI R6, RZ, 0x1f, R6 ;  /* 0x0000001fff067819 */ /* 0x000fe40000011406 */
[----:B------:R-:W-:Y:S02]  /*0e40*/  LOP3.LUT R7, R2, R7, RZ, 0x3c, !PT ;  /* 0x0000000702077212 */ /* 0x000fe400078e3cff */
[----:B------:R-:W-:-:S02]  /*0e50*/  LEA.HI R6, R6, R5, RZ, 0x3 ;  /* 0x0000000506067211 */ /* 0x000fc400078f18ff */
[----:B------:R-:W-:Y:S01]  /*0e60*/  LEA.HI R9, R9, R4, RZ, 0x5 ;  /* 0x0000000409097211 */ /* 0x000fe200078f28ff */
[----:B------:R-:W-:Y:S01]  /*0e70*/  IMAD.IADD R7, R8, 0x1, R7 ;  /* 0x0000000108077824 */ /* 0x000fe200078e0207 */
[----:B------:R-:W-:Y:S02]  /*0e80*/  LOP3.LUT R6, R6, 0xfffffff8, RZ, 0xc0, !PT ;  /* 0xfffffff806067812 */ /* 0x000fe400078ec0ff */
[----:B------:R-:W-:Y:S02]  /*0e90*/  LOP3.LUT R2, R0, 0x1ffffff8, RZ, 0xc0, !PT ;  /* 0x1ffffff800027812 */ /* 0x000fe400078ec0ff */
[----:B------:R-:W-:Y:S01]  /*0ea0*/  LEA R184, R7, UR36, 0x1 ;  /* 0x0000002407b87c11 */ /* 0x000fe2000f8e08ff */
[----:B------:R-:W-:Y:S01]  /*0eb0*/  IMAD.IADD R6, R5, 0x1, -R6 ;  /* 0x0000000105067824 */ /* 0x000fe200078e0a06 */
[----:B------:R-:W-:Y:S01]  /*0ec0*/  SEL R186, R186, 0xffffffc0, !P2 ;  /* 0xffffffc0baba7807 */ /* 0x000fe20005000000 */
[----:B------:R-:W-:Y:S01]  /*0ed0*/  IMAD.IADD R2, R195, 0x1, -R2 ;  /* 0x00000001c3027824 */ /* 0x000fe200078e0a02 */
[----:B------:R-:W-:Y:S01]  /*0ee0*/  SHF.R.S32.HI R9, RZ, 0x5, R9 ;  /* 0x00000005ff097819 */ /* 0x000fe20000011409 */
[----:B------:R-:W-:-:S02]  /*0ef0*/  VIADD R187, R184, 0x36400 ;  /* 0x00036400b8bb7836 */ /* 0x000fc40000000000 */
[----:B------:R-:W-:Y:S02]  /*0f00*/  VIADD R185, R184, 0x36420 ;  /* 0x00036420b8b97836 */ /* 0x000fe40000000000 */
[C---:B------:R-:W-:Y:S02]  /*0f10*/  @P1 VIADD R185, R187.reuse, 0xffffffe0 ;  /* 0xffffffe0bbb91836 */ /* 0x040fe40000000000 */
[----:B------:R-:W-:Y:S02]  /*0f20*/  IMAD.IADD R187, R187, 0x1, R186 ;  /* 0x00000001bbbb7824 */ /* 0x000fe400078e02ba */
[----:B------:R-:W-:Y:S02]  /*0f30*/  IMAD R22, R9, 0x10, R6 ;  /* 0x0000001009167824 */ /* 0x000fe400078e0206 */
[----:B------:R-:W-:Y:S02]  /*0f40*/  IMAD.SHL.U32 R188, R2, 0x8, RZ ;  /* 0x0000000802bc7824 */ /* 0x000fe400078e00ff */
[----:B------:R-:W-:-:S07]  /*0f50*/  IMAD.IADD R186, R186, 0x1, R185 ;  /* 0x00000001baba7824 */ /* 0x000fce00078e02b9 */
.L_x_1579:
        /* <DEDUP_REMOVED lines=20> */
.L_x_1480:
[----:B------:R-:W-:Y:S01]  /*10a0*/  ULDC UR6, c[0x0][0xec4] ;  /* 0x0003b10000067ab9 */ /* 0x000fe20000000800 */
[----:B------:R-:W-:Y:S01]  /*10b0*/  UMOV UR39, UR7 ;  /* 0x0000000700277c82 */ /* 0x000fe20008000000 */
[----:B------:R-:W-:-:S11]  /*10c0*/  UISETP.NE.AND UP0, UPT, UR6, 0x1, UPT ;  /* 0x000000010600788c */ /* 0x000fd6000bf05270 */
[----:B------:R-:W-:Y:S02]  /*10d0*/  @UP0 ULDC.64 UR10, c[0x0][0xec8] ;  /* 0x0003b200000a0ab9 */ /* 0x000fe40000000a00 */
[----:B------:R-:W-:-:S04]  /*10e0*/  UIMAD.WIDE.U32 UR4, UR7, UR10, URZ ;  /* 0x0000000a070472a5 */ /* 0x000fc8000f8e003f */
[----:B------:R-:W-:-:S04]  /*10f0*/  @UP0 USHF.R.U32.HI UR39, URZ, UR11, UR5 ;  /* 0x0000000b3f270299 */ /* 0x000fc80008011605 */
[----:B------:R-:W-:-:S12]  /*1100*/  UIMAD UR4, UR39, UR6, URZ ;  /* 0x00000006270472a4 */ /* 0x000fd8000f8e023f */
.L_x_1481:
        /* <DEDUP_REMOVED lines=40> */
[----:B------:R-:W-:-:S06]  /*1390*/  IMAD.U32 R3, RZ, RZ, UR4 ;  /* 0x00000004ff037e24 */ /* 0x000fcc000f8e00ff */
        /* <DEDUP_REMOVED lines=8> */
.L_x_1484:
[----:B------:R-:W-:-:S13]  /*1420*/  ISETP.NE.AND P0, PT, R6, 0x1, PT ;  /* 0x000000010600780c */ /* 0x000fda0003f05270 */
[----:B------:R-:W1:Y:S02]  /*1430*/  @P0 LDC.64 R4, c[0x0][0xae0] ;  /* 0x0002b800ff040b82 */ /* 0x000e640000000a00 */
[----:B-1----:R-:W-:-:S05]  /*1440*/  @P0 IMAD.HI.U32 R2, R3, R4, RZ ;  /* 0x0000000403020227 */ /* 0x002fca00078e00ff */
[----:B------:R-:W-:-:S07]  /*1450*/  @P0 SHF.R.U32.HI R3, RZ, R5, R2 ;  /* 0x00000005ff030219 */ /* 0x000fce0000011602 */
.L_x_1485:
[----:B------:R-:W-:-:S05]  /*1460*/  IMAD R3, R3, R6, R6 ;  /* 0x0000000603037224 */ /* 0x000fca00078e0206 */
[----:B------:R-:W-:-:S07]  /*1470*/  VIMNMX R0, R0, R3, PT ;  /* 0x0000000300007248 */ /* 0x000fce0003fe0100 */
.L_x_1483:
        /* <DEDUP_REMOVED lines=21> */
.L_x_1487:
[----:B------:R-:W-:-:S13]  /*15d0*/  ISETP.NE.AND P0, PT, R6, 0x1, PT ;  /* 0x000000010600780c */ /* 0x000fda0003f05270 */
[----:B------:R-:W1:Y:S02]  /*15e0*/  @P0 LDC.64 R4, c[0x0][0xae0] ;  /* 0x0002b800ff040b82 */ /* 0x000e640000000a00 */
[----:B-1----:R-:W-:-:S05]  /*15f0*/  @P0 IMAD.HI.U32 R4, R3, R4, RZ ;  /* 0x0000000403040227 */ /* 0x002fca00078e00ff */
[----:B------:R-:W-:-:S07]  /*1600*/  @P0 SHF.R.U32.HI R3, RZ, R5, R4 ;  /* 0x00000005ff030219 */ /* 0x000fce0000011604 */
.L_x_1488:
[----:B------:R-:W-:-:S05]  /*1610*/  IMAD R3, R3, R6, RZ ;  /* 0x0000000603037224 */ /* 0x000fca00078e02ff */
[----:B------:R-:W-:-:S07]  /*1620*/  VIMNMX R2, R2, R3, !PT ;  /* 0x0000000302027248 */ /* 0x000fce0007fe0100 */
.L_x_1486:
[----:B------:R-:W-:Y:S02]  /*1630*/  SHF.R.S32.HI R3, RZ, 0x1f, R2 ;  /* 0x0000001fff037819 */ /* 0x000fe40000011402 */
[----:B------:R-:W-:Y:S02]  /*1640*/  CS2R R32, SRZ ;  /* 0x0000000000207805 */ /* 0x000fe4000001ff00 */
[----:B------:R-:W-:Y:S01]  /*1650*/  PLOP3.LUT P0, PT, PT, PT, PT, 0x80, 0x0 ;  /* 0x000000000000781c */ /* 0x000fe20003f0f070 */
[----:B------:R-:W-:Y:S01]  /*1660*/  IMAD.MOV.U32 R19, RZ, RZ, RZ ;  /* 0x000000ffff137224 */ /* 0x000fe200078e00ff */
[----:B------:R-:W-:Y:S02]  /*1670*/  LEA.HI R3, R3, R2, RZ, 0x6 ;  /* 0x0000000203037211 */ /* 0x000fe400078f30ff */
[----:B------:R-:W-:Y:S02]  /*1680*/  CS2R R150, SRZ ;  /* 0x0000000000967805 */ /* 0x000fe4000001ff00 */
[----:B------:R-:W-:-:S02]  /*1690*/  CS2R R148, SRZ ;  /* 0x0000000000947805 */ /* 0x000fc4000001ff00 */
[----:B------:R-:W-:Y:S02]  /*16a0*/  CS2R R146, SRZ ;  /* 0x0000000000927805 */ /* 0x000fe4000001ff00 */
[----:B------:R-:W-:Y:S02]  /*16b0*/  SHF.R.S32.HI R2, RZ, 0x6, R3 ;  /* 0x00000006ff027819 */ /* 0x000fe40000011403 */
[----:B------:R-:W-:Y:S02]  /*16c0*/  CS2R R144, SRZ ;  /* 0x0000000000907805 */ /* 0x000fe4000001ff00 */
[----:B------:R-:W-:Y:S02]  /*16d0*/  CS2R R142, SRZ ;  /* 0x00000000008e7805 */ /* 0x000fe4000001ff00 */
[----:B------:R-:W-:Y:S02]  /*16e0*/  CS2R R140, SRZ ;  /* 0x00000000008c7805 */ /* 0x000fe4000001ff00 */
[----:B------:R-:W-:-:S02]  /*16f0*/  VIMNMX R2, RZ, R2, !PT ;  /* 0x00000002ff027248 */ /* 0x000fc40007fe0100 */
[----:B------:R-:W-:Y:S02]  /*1700*/  CS2R R138, SRZ ;  /* 0x00000000008a7805 */ /* 0x000fe4000001ff00 */
[----:B------:R-:W-:Y:S02]  /*1710*/  CS2R R136, SRZ ;  /* 0x0000000000887805 */ /* 0x000fe4000001ff00 */
[----:B------:R-:W-:Y:S02]  /*1720*/  CS2R R134, SRZ ;  /* 0x0000000000867805 */ /* 0x000fe4000001ff00 */
[----:B------:R-:W-:Y:S02]  /*1730*/  ISETP.GT.AND P1, PT, R0, R2, PT ;  /* 0x000000020000720c */ /* 0x000fe40003f24270 */
        /* <DEDUP_REMOVED lines=54> */
[----:B------:R-:W-:Y:S01]  /*1aa0*/  IMAD.MOV.U32 R169, RZ, RZ, RZ ;  /* 0x000000ffffa97224 */ /* 0x000fe200078e00ff */
[----:B------:R-:W-:Y:S06]  /*1ab0*/  @!P1 BRA `(.L_x_1489) ;  /* 0x000000fc00a49947 */ /* 0x000fec0003800000 */
[----:B------:R-:W1:Y:S01]  /*1ac0*/  SHFL.IDX PT, R3, R192, RZ, 0x1f ;  /* 0x00001fffc0037589 */ /* 0x000e6200000e0000 */
[----:B------:R-:W-:Y:S01]  /*1ad0*/  UIADD3 UR4, UR36, 0x36400, URZ ;  /* 0x0003640024047890 */ /* 0x000fe2000fffe03f */
[----:B------:R-:W-:Y:S01]  /*1ae0*/  VIADD R5, R0, 0xfffffffe ;  /* 0xfffffffe00057836 */ /* 0x000fe20000000000 */
[----:B------:R-:W-:Y:S01]  /*1af0*/  UMOV UR17, 0x40000040 ;  /* 0x4000004000117882 */ /* 0x000fe20000000000 */
[----:B------:R-:W-:Y:S01]  /*1b00*/  BAR.SYNC.DEFER_BLOCKING 0xe, 0x100 ;  /* 0x0384000000007b1d */ /* 0x000fe20000010000 */
[----:B------:R-:W-:Y:S02]  /*1b10*/  USHF.R.U32.HI UR4, URZ, 0x4, UR4 ;  /* 0x000000043f047899 */ /* 0x000fe40008011604 */
[----:B------:R-:W-:Y:S02]  /*1b20*/  ISETP.GE.AND P0, PT, R5, R2, PT ;  /* 0x000000020500720c */ /* 0x000fe40003f06270 */
[----:B------:R-:W-:Y:S01]  /*1b30*/  ULOP3.LUT UR4, UR4, 0x3fff, URZ, 0xc0, !UPT ;  /* 0x00003fff04047892 */ /* 0x000fe2000f8ec03f */
[----:B------:R-:W-:Y:S01]  /*1b40*/  UMOV UR19, 0x40000040 ;  /* 0x4000004000137882 */ /* 0x000fe20000000000 */
[----:B------:R-:W-:-:S02]  /*1b50*/  UMOV UR5, 0x40000040 ;  /* 0x4000004000057882 */ /* 0x000fc40000000000 */
[----:B------:R-:W-:Y:S01]  /*1b60*/  ULOP3.LUT UR16, UR4, 0x10000, URZ, 0xfc, !UPT ;  /* 0x0001000004107892 */ /* 0x000fe2000f8efc3f */
[----:B------:R-:W2:Y:S01]  /*1b70*/  S2R R6, SR_TID.X ;  /* 0x0000000000067919 */ /* 0x000ea20000002100 */
[----:B------:R-:W-:Y:S01]  /*1b80*/  UMOV UR7, 0x40000040 ;  /* 0x4000004000077882 */ /* 0x000fe20000000000 */
[----:B------:R-:W-:Y:S01]  /*1b90*/  UMOV UR9, 0x40000040 ;  /* 0x4000004000097882 */ /* 0x000fe20000000000 */
[----:B------:R-:W-:Y:S02]  /*1ba0*/  UIADD3 UR4, UR16, 0x2, URZ ;  /* 0x0000000210047890 */ /* 0x000fe4000fffe03f */
        /* <DEDUP_REMOVED lines=9> */
[----:B------:R-:W-:-:S04]  /*1c40*/  LEA R4, R4, UR36, 0xf ;  /* 0x0000002404047c11 */ /* 0x000fc8000f8e78ff */
[----:B------:R-:W-:-:S04]  /*1c50*/  IADD3 R4, R4, 0x400, RZ ;  /* 0x0000040004047810 */ /* 0x000fc80007ffe0ff */
[----:B------:R-:W-:Y:S02]  /*1c60*/  SHF.R.U32.HI R4, RZ, 0x4, R4 ;  /* 0x00000004ff047819 */ /* 0x000fe40000011604 */
[----:B--2---:R-:W-:Y:S02]  /*1c70*/  LOP3.LUT R6, R6, 0x7f, RZ, 0xc0, !PT ;  /* 0x0000007f06067812 */ /* 0x004fe400078ec0ff */
[----:B------:R-:W-:Y:S02]  /*1c80*/  LOP3.LUT R4, R4, 0x3fff, RZ, 0xc0, !PT ;  /* 0x00003fff04047812 */ /* 0x000fe400078ec0ff */
[----:B------:R-:W-:Y:S02]  /*1c90*/  ISETP.NE.AND P1, PT, R6, RZ, PT ;  /* 0x000000ff0600720c */ /* 0x000fe40003f25270 */
[----:B------:R-:W-:-:S05]  /*1ca0*/  LOP3.LUT R7, R4, 0x2000000, RZ, 0xfc, !PT ;  /* 0x0200000004077812 */ /* 0x000fca00078efcff */
[----:B------:R-:W-:-:S04]  /*1cb0*/  IMAD R3, R16, 0x1000, R7 ;  /* 0x0000100010037824 */ /* 0x000fc800078e0207 */
[C---:B------:R-:W-:Y:S01]  /*1cc0*/  VIADD R4, R3.reuse, 0x80 ;  /* 0x0000008003047836 */ /* 0x040fe20000000000 */
[----:B------:R-:W-:-:S04]  /*1cd0*/  R2UR UR18, R3 ;  /* 0x00000000031272ca */ /* 0x000fc800000e0000 */
[----:B------:R-:W-:Y:S01]  /*1ce0*/  R2UR UR6, R4 ;  /* 0x00000000040672ca */ /* 0x000fe200000e0000 */
[C---:B------:R-:W-:Y:S02]  /*1cf0*/  VIADD R4, R3.reuse, 0x100 ;  /* 0x0000010003047836 */ /* 0x040fe40000000000 */
[----:B------:R-:W-:-:S03]  /*1d00*/  VIADD R3, R3, 0x180 ;  /* 0x0000018003037836 */ /* 0x000fc60000000000 */
[----:B------:R-:W-:Y:S02]  /*1d10*/  R2UR UR10, R4 ;  /* 0x00000000040a72ca */ /* 0x000fe400000e0000 */
[----:B------:R-:W-:Y:S01]  /*1d20*/  R2UR UR14, R3 ;  /* 0x00000000030e72ca */ /* 0x000fe200000e0000 */
[----:B------:R-:W-:Y:S01]  /*1d30*/  HGMMA.64x256x16.F32.BF16 R24, gdesc[UR16].tnspB, RZ, !UPT, gsb0 ;  /* 0x43e00000101879f0 */ /* 0x000fe2000c0018ff */
[----:B------:R-:W-:-:S05]  /*1d40*/  @!P1 LEA R3, R16, UR36, 0x3 ;  /* 0x0000002410039c11 */ /* 0x000fca000f8e18ff */
[----:B------:R-:W-:-:S05]  /*1d50*/  @!P1 VIADD R3, R3, 0x38860 ;  /* 0x0003886003039836 */ /* 0x000fca0000000000 */
        /* <DEDUP_REMOVED lines=16> */
.L_x_1491:
[----:B------:R-:W-:Y:S01]  /*1e60*/  BAR.SYNC.DEFER_BLOCKING 0xe, 0x100 ;  /* 0x0384000000007b1d */ /* 0x000fe20000010000 */
[C---:B------:R-:W-:Y:S01]  /*1e70*/  IMAD R0, R16.reuse, 0x40, R22 ;  /* 0x0000004010007824 */ /* 0x040fe200078e0216 */
[C---:B------:R-:W-:Y:S01]  /*1e80*/  ISETP.GT.AND P2, PT, R5.reuse, R2, PT ;  /* 0x000000020500720c */ /* 0x040fe20003f44270 */
        /* <DEDUP_REMOVED lines=9> */
[----:B-1----:R-:W1:Y:S04]  /*1f20*/  LDS R3, [R0+0x38400] ;  /* 0x0384000000037984 */ /* 0x002e680000000800 */
[----:B------:R2:W3:Y:S02]  /*1f30*/  LDS R4, [R0+0x38420] ;  /* 0x0384200000047984 */ /* 0x0004e40000000800 */
[----:B--2---:R-:W-:-:S05]  /*1f40*/  IMAD R0, R16, 0x1000, R7 ;  /* 0x0000100010007824 */ /* 0x004fca00078e0207 */
        /* <DEDUP_REMOVED lines=137> */
[----:B------:R-:W-:-:S05]  /*27e0*/  @!P1 LEA R0, R16, UR36, 0x3 ;  /* 0x0000002410009c11 */ /* 0x000fca000f8e18ff */
[----:B------:R-:W-:-:S05]  /*27f0*/  @!P1 VIADD R0, R0, 0x38860 ;  /* 0x0003886000009836 */ /* 0x000fca0000000000 */
[----:B------:R-:W-:Y:S01]  /*2800*/  @!P1 PRMT R0, RZ, 0x654, R0 ;  /* 0x00000654ff009816 */ /* 0x000fe20000000000 */
[----:B------:R-:W-:Y:S02]  /*2810*/  WARPGROUP.DEPBAR.LE gsb0, 0x0 ;  /* 0x00008000000079c5 */ /* 0x000fe40000010000 */
[----:B------:R-:W-:-:S10]  /*2820*/  WARPGROUP.ARRIVE ;  /* 0x00000000000079c5 */ /* 0x000fd40000000000 */
        /* <DEDUP_REMOVED lines=15> */
.L_x_1490:
[----:B------:R-:W-:Y:S01]  /*2920*/  BAR.SYNC.DEFER_BLOCKING 0xe, 0x100 ;  /* 0x0384000000007b1d */ /* 0x000fe20000010000 */
[C---:B------:R-:W-:Y:S01]  /*2930*/  IMAD R0, R16.reuse, 0x40, R22 ;  /* 0x0000004010007824 */ /* 0x040fe200078e0216 */
[----:B------:R-:W-:Y:S01]  /*2940*/  PLOP3.LUT P0, PT, PT, PT, PT, 0x8, 0x0 ;  /* 0x000000000000781c */ /* 0x000fe20003f0e170 */
[----:B------:R-:W-:Y:S02]  /*2950*/  VIADD R16, R16, 0x1 ;  /* 0x0000000110107836 */ /* 0x000fe40000000000 */
[----:B------:R-:W-:Y:S01]  /*2960*/  IMAD.MOV.U32 R19, RZ, RZ, RZ ;  /* 0x000000ffff137224 */ /* 0x000fe200078e00ff */
[----:B-1----:R-:W-:Y:S02]  /*2970*/  LEA R3, R0, UR36, 0x2 ;  /* 0x0000002400037c11 */ /* 0x002fe4000f8e10ff */
        /* <DEDUP_REMOVED lines=9> */
[----:B------:R-:W-:Y:S01]  /*2a10*/  FMUL.FTZ R166, R28, R2 ;  /* 0x000000021ca67220 */ /* 0x000fe20000410000 */
[----:B--2---:R-:W-:Y:S01]  /*2a20*/  FMUL.FTZ R5, R26, R0 ;  /* 0x000000001a057220 */ /* 0x004fe20000410000 */
        /* <DEDUP_REMOVED lines=123> */
[----:B------:R-:W-:Y:S01]  /*31e0*/  IMAD.MOV.U32 R32, RZ, RZ, RZ ;  /* 0x000000ffff207224 */ /* 0x000fe200078e00ff */
[----:B------:R-:W-:Y:S06]  /*31f0*/  BAR.ARV 0xf, 0x100 ;  /* 0x03c4000000007b1d */ /* 0x000fec0000002000 */
[----:B------:R-:W-:Y:S05]  /*3200*/  BRA `(.L_x_1489) ;  /* 0x000000e400d07947 */ /* 0x000fea0003800000 */
.L_x_1482:
        /* <DEDUP_REMOVED lines=14> */
.L_x_1493:
[----:B------:R-:W-:-:S11]  /*32f0*/  UISETP.NE.AND UP0, UPT, UR11, 0x1, UPT ;  /* 0x000000010b00788c */ /* 0x000fd6000bf05270 */
[----:B------:R-:W-:Y:S02]  /*3300*/  @UP0 ULDC.64 UR12, c[0x0][0xae0] ;  /* 0x0002b800000c0ab9 */ /* 0x000fe40000000a00 */
[----:B------:R-:W-:-:S04]  /*3310*/  UIMAD.WIDE.U32 UR4, UR6, UR12, URZ ;  /* 0x0000000c060472a5 */ /* 0x000fc8000f8e003f */
[----:B------:R-:W-:-:S12]  /*3320*/  @UP0 USHF.R.U32.HI UR6, URZ, UR13, UR5 ;  /* 0x0000000d3f060299 */ /* 0x000fd80008011605 */
.L_x_1494:
[----:B------:R-:W-:-:S06]  /*3330*/  UIMAD UR6, UR6, UR11, UR11 ;  /* 0x0000000b060672a4 */ /* 0x000fcc000f8e020b */
[----:B------:R-:W-:-:S07]  /*3340*/  VIMNMX R0, R0, UR6, PT ;  /* 0x0000000600007c48 */ /* 0x000fce000bfe0100 */
.L_x_1492:
        /* <DEDUP_REMOVED lines=20> */
.L_x_1496:
[----:B------:R-:W-:-:S11]  /*3490*/  UISETP.NE.AND UP0, UPT, UR11, 0x1, UPT ;  /* 0x000000010b00788c */ /* 0x000fd6000bf05270 */
[----:B------:R-:W-:Y:S02]  /*34a0*/  @UP0 ULDC.64 UR12, c[0x0][0xae0] ;  /* 0x0002b800000c0ab9 */ /* 0x000fe40000000a00 */
[----:B------:R-:W-:-:S04]  /*34b0*/  UIMAD.WIDE.U32 UR4, UR6, UR12, URZ ;  /* 0x0000000c060472a5 */ /* 0x000fc8000f8e003f */
[----:B------:R-:W-:-:S12]  /*34c0*/  @UP0 USHF.R.U32.HI UR6, URZ, UR13, UR5 ;  /* 0x0000000d3f060299 */ /* 0x000fd80008011605 */
.L_x_1497:
[----:B------:R-:W-:-:S04]  /*34d0*/  UIMAD UR6, UR6, UR11, URZ ;  /* 0x0000000b060672a4 */ /* 0x000fc8000f8e023f */
[----:B------:R-:W-:-:S04]  /*34e0*/  UISETP.LT.AND UP0, UPT, UR8, UR6, UPT ;  /* 0x000000060800728c */ /* 0x000fc8000bf01270 */
[----:B------:R-:W-:-:S12]  /*34f0*/  USEL UR8, UR8, UR6, !UP0 ;  /* 0x0000000608087287 */ /* 0x000fd8000c000000 */
.L_x_1495:
        /* <DEDUP_REMOVED lines=73> */
[----:B------:R-:W-:Y:S06]  /*3990*/  @!P1 BRA `(.L_x_1489) ;  /* 0x000000dc00ec9947 */ /* 0x000fec0003800000 */
[----:B------:R-:W1:Y:S01]  /*39a0*/  SHFL.IDX PT, R0, R192, RZ, 0x1f ;  /* 0x00001fffc0007589 */ /* 0x000e6200000e0000 */
[----:B------:R-:W-:-:S04]  /*39b0*/  UIADD3 UR4, UR36, 0x36400, URZ ;  /* 0x0003640024047890 */ /* 0x000fc8000fffe03f */
[----:B------:R-:W-:-:S06]  /*39c0*/  ULOP3.LUT UP0, URZ, UR4, 0x3ff, URZ, 0xc0, !UPT ;  /* 0x000003ff043f7892 */ /* 0x000fcc000f80c03f */
[----:B------:R-:W-:Y:S02]  /*39d0*/  PLOP3.LUT P0, PT, PT, PT, UP0, 0x80, 0x0 ;  /* 0x000000000000781c */ /* 0x000fe40003f0f008 */
[----:B-1----:R-:W-:-:S04]  /*39e0*/  LEA.HI R2, R0, R0, RZ, 0x1 ;  /* 0x0000000000027211 */ /* 0x002fc800078f08ff */
[----:B------:R-:W-:-:S05]  /*39f0*/  LOP3.LUT R3, R2, 0x1fffe, RZ, 0xc0, !PT ;  /* 0x0001fffe02037812 */ /* 0x000fca00078ec0ff */
[----:B------:R-:W-:-:S05]  /*3a00*/  IMAD.IADD R3, R0, 0x1, -R3 ;  /* 0x0000000100037824 */ /* 0x000fca00078e0a03 */
[----:B------:R-:W-:-:S05]  /*3a10*/  LEA R3, R3, UR36, 0xf ;  /* 0x0000002403037c11 */ /* 0x000fca000f8e78ff */
[----:B------:R-:W-:-:S05]  /*3a20*/  VIADD R3, R3, 0x400 ;  /* 0x0000040003037836 */ /* 0x000fca0000000000 */
[----:B------:R-:W-:-:S04]  /*3a30*/  SHF.R.U32.HI R3, RZ, 0x4, R3 ;  /* 0x00000004ff037819 */ /* 0x000fc80000011603 */
[----:B------:R-:W-:-:S04]  /*3a40*/  LOP3.LUT R3, R3, 0x3fff, RZ, 0xc0, !PT ;  /* 0x00003fff03037812 */ /* 0x000fc800078ec0ff */
        /* <DEDUP_REMOVED lines=15> */
[----:B-1----:R-:W-:-:S07]  /*3b40*/  IMAD.MOV.U32 R13, RZ, RZ, RZ ;  /* 0x000000ffff0d7224 */ /* 0x002fce00078e00ff */
[----:B------:R-:W-:-:S07]  /*3b50*/  LEPC R20, `(.L_x_1498) ;  /* 0x000000001014794e */ /* 0x000fce0000000000 */
[----:B--2---:R-:W-:Y:S05]  /*3b60*/  CALL.ABS.NOINC R2 ;  /* 0x0000000002007343 */ /* 0x004fea0003c00000 */
.L_x_1498:
        /* <DEDUP_REMOVED lines=9> */
.L_x_1646:
[----:B------:R-:W-:Y:S05]  /*3c00*/  @!P0 BRA `(.L_x_1500) ;  /* 0x0000000000048947 */ /* 0x000fea0003800000 */
[----:B------:R-:W-:Y:S01]  /*3c10*/  BPT.TRAP 0x1 ;  /* 0x000000040000795c */ /* 0x000fe20000300000 */
.L_x_1500:
[----:B------:R-:W-:Y:S02]  /*3c20*/  LEA R5, R16, UR36, 0x3 ;  /* 0x0000002410057c11 */ /* 0x000fe4000f8e18ff */
[----:B------:R-:W-:-:S04]  /*3c30*/  SHF.L.U32 R6, R17, 0x1f, RZ ;  /* 0x0000001f11067819 */ /* 0x000fc800000006ff */
[----:B------:R2:W3:Y:S01]  /*3c40*/  SYNCS.PHASECHK.TRANS64.TRYWAIT P1, [R5+URZ+0x38830], R6 ;  /* 0x03883006050075a7 */ /* 0x0004e2000802017f */
[----:B------:R-:W-:Y:S05]  /*3c50*/  @!P0 BRA `(.L_x_1501) ;  /* 0x0000000000048947 */ /* 0x000fea0003800000 */
[----:B------:R-:W-:Y:S01]  /*3c60*/  BPT.TRAP 0x1 ;  /* 0x000000040000795c */ /* 0x000fe20000300000 */
.L_x_1501:
[----:B---3--:R-:W-:Y:S05]  /*3c70*/  @P1 BRA `(.L_x_1502) ;  /* 0x0000000000081947 */ /* 0x008fea0003800000 */
[----:B------:R-:W3:Y:S02]  /*3c80*/  SYNCS.PHASECHK.TRANS64.TRYWAIT P1, [R5+URZ+0x38830], R6 ;  /* 0x03883006050075a7 */ /* 0x000ee4000802017f */
[----:B---3--:R-:W-:Y:S05]  /*3c90*/  @!P1 BRA `(.L_x_1503) ;  /* 0x0000012c00fc9947 */ /* 0x008fea0003800000 */
.L_x_1502:
[----:B------:R-:W-:-:S04]  /*3ca0*/  UIADD3 UR4, UR36, 0x22400, URZ ;  /* 0x0002240024047890 */ /* 0x000fc8000fffe03f */
[----:B------:R-:W-:-:S04]  /*3cb0*/  USHF.R.U32.HI UR4, URZ, 0x4, UR4 ;  /* 0x000000043f047899 */ /* 0x000fc80008011604 */
[----:B------:R-:W-:-:S06]  /*3cc0*/  ULOP3.LUT UR4, UR4, 0x3fff, URZ, 0xc0, !UPT ;  /* 0x00003fff04047892 */ /* 0x000fcc000f8ec03f */
[----:B------:R-:W-:Y:S01]  /*3cd0*/  IMAD.U32 R4, RZ, RZ, UR4 ;  /* 0x00000004ff047e24 */ /* 0x000fe2000f8e00ff */
[----:B------:R-:W-:Y:S05]  /*3ce0*/  WARPSYNC.ALL ;  /* 0x0000000000007948 */ /* 0x000fea0003800000 */
[----:B------:R-:W-:Y:S01]  /*3cf0*/  LOP3.LUT R4, R4, 0x10000, RZ, 0xfc, !PT ;  /* 0x0001000004047812 */ /* 0x000fe200078efcff */
[----:B------:R-:W-:-:S04]  /*3d00*/  UIADD3 UR4, UR36, 0x20400, URZ ;  /* 0x0002040024047890 */ /* 0x000fc8000fffe03f */
[----:B------:R-:W-:Y:S01]  /*3d10*/  IMAD R2, R16, 0x200, R4 ;  /* 0x0000020010027824 */ /* 0x000fe200078e0204 */
        /* <DEDUP_REMOVED lines=30> */
[----:B------:R-:W4:Y:S02]  /*3f00*/  SYNCS.PHASECHK.TRANS64.TRYWAIT P1, [UR36+0x38810], R0 ;  /* 0x03881000ff0075a7 */ /* 0x000f240008020164 */
[----:B----4-:R-:W-:Y:S05]  /*3f10*/  @!P1 BRA `(.L_x_1504) ;  /* 0x0000012c00709947 */ /* 0x010fea0003800000 */
.L_x_1647:
[----:B------:R-:W-:Y:S05]  /*3f20*/  @!P0 BRA `(.L_x_1505) ;  /* 0x0000000000048947 */ /* 0x000fea0003800000 */
[----:B------:R-:W-:Y:S01]  /*3f30*/  BPT.TRAP 0x1 ;  /* 0x000000040000795c */ /* 0x000fe20000300000 */
.L_x_1505:
[----:B------:R4:W1:Y:S01]  /*3f40*/  SYNCS.PHASECHK.TRANS64.TRYWAIT P1, [R5+URZ+0x38850], R6 ;  /* 0x03885006050075a7 */ /* 0x000862000802017f */
[----:B------:R-:W-:Y:S05]  /*3f50*/  @!P0 BRA `(.L_x_1506) ;  /* 0x0000000000048947 */ /* 0x000fea0003800000 */
[----:B------:R-:W-:Y:S01]  /*3f60*/  BPT.TRAP 0x1 ;  /* 0x000000040000795c */ /* 0x000fe20000300000 */
.L_x_1506:
[----:B------:R-:W-:-:S05]  /*3f70*/  IMAD.U32 R2, RZ, RZ, UR36 ;  /* 0x00000024ff027e24 */ /* 0x000fca000f8e00ff */
[C---:B-1----:R-:W-:Y:S01]  /*3f80*/  IADD3 R0, R2.reuse, 0x400, RZ ;  /* 0x0000040002007810 */ /* 0x042fe20007ffe0ff */
[----:B------:R-:W-:-:S03]  /*3f90*/  VIADD R2, R2, 0x26400 ;  /* 0x0002640002027836 */ /* 0x000fc60000000000 */
        /* <DEDUP_REMOVED lines=10> */
.L_x_1507:
[----:B------:R-:W-:Y:S01]  /*4040*/  R2UR UR8, R0 ;  /* 0x00000000000872ca */ /* 0x000fe200000e0000 */
[----:B------:R-:W-:Y:S01]  /*4050*/  WARPGROUP.ARRIVE ;  /* 0x00000000000079c5 */ /* 0x000fe20000000000 */
[----:B------:R-:W-:Y:S01]  /*4060*/  R2UR UR10, R2 ;  /* 0x00000000020a72ca */ /* 0x000fe200000e0000 */
[----:B------:R-:W-:Y:S01]  /*4070*/  UMOV UR9, 0x40000040 ;  /* 0x4000004000097882 */ /* 0x000fe20000000000 */
[----:B------:R-:W-:Y:S01]  /*4080*/  UMOV UR11, 0x40000040 ;  /* 0x40000040000b7882 */ /* 0x000fe20000000000 */
[----:B------:R-:W-:Y:S01]  /*4090*/  VIADD R7, R0, 0x2 ;  /* 0x0000000200077836 */ /* 0x000fe20000000000 */
[----:B------:R-:W-:Y:S01]  /*40a0*/  UMOV UR5, 0x40000040 ;  /* 0x4000004000057882 */ /* 0x000fe20000000000 */
[----:B--234-:R-:W-:Y:S01]  /*40b0*/  VIADD R6, R2, 0x2 ;  /* 0x0000000202067836 */ /* 0x01cfe20000000000 */
[----:B------:R-:W-:Y:S01]  /*40c0*/  UMOV UR7, 0x40000040 ;  /* 0x4000004000077882 */ /* 0x000fe20000000000 */
[----:B------:R-:W1:Y:S01]  /*40d0*/  S2R R8, SR_TID.X ;  /* 0x0000000000087919 */ /* 0x000e620000002100 */
[----:B------:R-:W-:Y:S01]  /*40e0*/  R2UR UR4, R7 ;  /* 0x00000000070472ca */ /* 0x000fe200000e0000 */
[----:B------:R-:W-:Y:S01]  /*40f0*/  VIADD R7, R0, 0x4 ;  /* 0x0000000400077836 */ /* 0x000fe20000000000 */
[----:B------:R-:W-:Y:S01]  /*4100*/  R2UR UR6, R6 ;  /* 0x00000000060672ca */ /* 0x000fe200000e0000 */
[C---:B------:R-:W-:Y:S01]  /*4110*/  VIADD R6, R2.reuse, 0x4 ;  /* 0x0000000402067836 */ /* 0x040fe20000000000 */
[----:B------:R-:W2:Y:S01]  /*4120*/  S2R R13, SR_TID.X ;  /* 0x00000000000d7919 */ /* 0x000ea20000002100 */
[----:B------:R-:W-:Y:S01]  /*4130*/  HGMMA.64x64x16.F32.BF16 R24, gdesc[UR8], R24, gsb0 ;  /* 0x00e00000081879f0 */ /* 0x000fe20008001818 */
[----:B------:R-:W-:Y:S01]  /*4140*/  VIADD R9, R2, 0x800 ;  /* 0x0000080002097836 */ /* 0x000fe20000000000 */
[----:B------:R-:W-:-:S02]  /*4150*/  LEA R20, R168, 0xffffffc0, 0x6 ;  /* 0xffffffc0a8147811 */ /* 0x000fc400078e30ff */
[----:B-1----:R-:W-:Y:S02]  /*4160*/  SHF.R.U32.HI R8, RZ, 0x7, R8 ;  /* 0x00000007ff087819 */ /* 0x002fe40000011608 */
[----:B--2---:R-:W-:Y:S01]  /*4170*/  LOP3.LUT R13, R13, 0x7f, RZ, 0xc0, !PT ;  /* 0x0000007f0d0d7812 */ /* 0x004fe200078ec0ff */
        /* <DEDUP_REMOVED lines=124> */
[----:B------:R-:W1:Y:S01]  /*4940*/  SHFL.IDX PT, R6, R8, RZ, 0x1f ;  /* 0x00001fff08067589 */ /* 0x000e6200000e0000 */
[----:B------:R-:W-:Y:S01]  /*4950*/  VIADD R7, R0, 0x800 ;  /* 0x0000080000077836 */ /* 0x000fe20000000000 */
[----:B-1----:R-:W-:-:S04]  /*4960*/  ISETP.GT.AND P1, PT, R6, 0x7f, PT ;  /* 0x0000007f0600780c */ /* 0x002fc80003f24270 */
        /* <DEDUP_REMOVED lines=14> */
[----:B------:R-:W-:Y:S02]  /*4a50*/  IMAD.IADD R12, R9, 0x1, R8 ;  /* 0x00000001090c7824 */ /* 0x000fe400078e0208 */
[--C-:B------:R-:W-:Y:S02]  /*4a60*/  IMAD.IADD R7, R7, 0x1, R10.reuse ;  /* 0x0000000107077824 */ /* 0x100fe400078e020a */
        /* <DEDUP_REMOVED lines=23> */
[----:B------:R-:W-:-:S04]  /*4be0*/  VIADD R9, R2, 0xa00 ;  /* 0x00000a0002097836 */ /* 0x000fc80000000000 */
        /* <DEDUP_REMOVED lines=18> */
[----:B------:R-:W-:Y:S02]  /*4d10*/  IMAD.IADD R12, R8, 0x1, R9 ;  /* 0x00000001080c7824 */ /* 0x000fe400078e0209 */
        /* <DEDUP_REMOVED lines=89> */
[----:B------:R-:W-:-:S02]  /*52b0*/  IMAD.IADD R9, R10, 0x1, R9 ;  /* 0x000000010a097824 */ /* 0x000fc400078e0209 */
[----:B------:R-:W1:Y:S01]  /*52c0*/  LDC R10, c[0x0][0x2e0] ;  /* 0x0000b800ff0a7b82 */ /* 0x000e620000000800 */
[----:B------:R-:W-:-:S04]  /*52d0*/  IMAD.MOV.U32 R11, RZ, RZ, -0x40 ;  /* 0xffffffc0ff0b7424 */ /* 0x000fc800078e00ff */
[----:B------:R-:W-:-:S04]  /*52e0*/  IMAD R11, R168, R11, 0x41 ;  /* 0x00000041a80b7424 */ /* 0x000fc800078e020b */
        /* <DEDUP_REMOVED lines=12> */
[----:B------:R-:W-:Y:S02]  /*53b0*/  ISETP.NE.AND P1, PT, R13, RZ, PT ;  /* 0x000000ff0d00720c */ /* 0x000fe40003f25270 */
[----:B------:R-:W-:Y:S01]  /*53c0*/  LOP3.LUT R8, R8, 0x1e00, RZ, 0xc0, !PT ;  /* 0x00001e0008087812 */ /* 0x000fe200078ec0ff */
[----:B------:R-:W2:Y:S02]  /*53d0*/  LDC.64 R12, c[0x0][0xad8] ;  /* 0x0002b600ff0c7b82 */ /* 0x000ea40000000a00 */
[----:B--2---:R-:W-:Y:S01]  /*53e0*/  ISETP.GE.AND P2, PT, R13, 0x1, PT ;  /* 0x000000010d00780c */ /* 0x004fe20003f46270 */
[----:B------:R-:W-:-:S02]  /*53f0*/  WARPGROUP.DEPBAR.LE gsb0, 0x0 ;  /* 0x00008000000079c5 */ /* 0x000fc40000010000 */
[----:B------:R-:W-:-:S06]  /*5400*/  WARPGROUP.ARRIVE ;  /* 0x00000000000079c5 */ /* 0x000fcc0000000000 */
[----:B------:R-:W-:Y:S01]  /*5410*/  HGMMA.64x64x16.F32.BF16 R24, gdesc[UR4], R24, gsb0 ;  /* 0x00e00000041879f0 */ /* 0x000fe20008001818 */
[----:B------:R-:W-:Y:S01]  /*5420*/  R2UR UR4, R7 ;  /* 0x00000000070472ca */ /* 0x000fe200000e0000 */
[----:B------:R-:W-:Y:S01]  /*5430*/  UMOV UR5, 0x40000040 ;  /* 0x4000004000057882 */ /* 0x000fe20000000000 */
[----:B------:R-:W-:Y:S01]  /*5440*/  R2UR UR6, R9 ;  /* 0x00000000090672ca */ /* 0x000fe200000e0000 */
[----:B------:R-:W-:Y:S01]  /*5450*/  UMOV UR7, 0x40000040 ;  /* 0x4000004000077882 */ /* 0x000fe20000000000 */
[----:B------:R-:W-:Y:S01]  /*5460*/  LOP3.LUT R7, R6, 0x6, RZ, 0xc0, !PT ;  /* 0x0000000606077812 */ /* 0x000fe200078ec0ff */
[----:B------:R-:W2:Y:S03]  /*5470*/  LDC R9, c[0x0][0x288] ;  /* 0x0000a200ff097b82 */ /* 0x000ea60000000800 */
[CC--:B------:R-:W-:Y:S02]  /*5480*/  IADD3 R6, R7.reuse, R8.reuse, R0 ;  /* 0x0000000807067210 */ /* 0x0c0fe40007ffe000 */
[----:B------:R-:W-:Y:S01]  /*5490*/  IADD3 R2, R7, R8, R2 ;  /* 0x0000000807027210 */ /* 0x000fe20007ffe002 */
[----:B-1----:R-:W-:-:S04]  /*54a0*/  IMAD R7, R10, UR38, -R20 ;  /* 0x000000260a077c24 */ /* 0x002fc8000f8e0a14 */
[----:B------:R-:W-:Y:S01]  /*54b0*/  IMAD.IADD R21, R7, 0x1, -R18 ;  /* 0x0000000107157824 */ /* 0x000fe200078e0a12 */
[----:B------:R-:W-:Y:S02]  /*54c0*/  WARPGROUP.DEPBAR.LE gsb0, 0x0 ;  /* 0x00008000000079c5 */ /* 0x000fe40000010000 */
[----:B------:R-:W-:-:S06]  /*54d0*/  WARPGROUP.ARRIVE ;  /* 0x00000000000079c5 */ /* 0x000fcc0000000000 */
[----:B------:R-:W-:Y:S01]  /*54e0*/  HGMMA.64x64x16.F32.BF16 R24, gdesc[UR4], R24, gsb0 ;  /* 0x00e00000041879f0 */ /* 0x000fe20008001818 */
[----:B------:R-:W-:Y:S01]  /*54f0*/  R2UR UR4, R6 ;  /* 0x00000000060472ca */ /* 0x000fe200000e0000 */
[----:B------:R-:W-:Y:S01]  /*5500*/  UMOV UR5, 0x40000040 ;  /* 0x4000004000057882 */ /* 0x000fe20000000000 */
[----:B------:R-:W-:Y:S01]  /*5510*/  R2UR UR6, R2 ;  /* 0x00000000020672ca */ /* 0x000fe200000e0000 */
[----:B------:R-:W-:Y:S01]  /*5520*/  UMOV UR7, 0x40000040 ;  /* 0x4000004000077882 */ /* 0x000fe20000000000 */
[----:B------:R-:W-:-:S05]  /*5530*/  @!P1 VIADD R2, R5, 0x38840 ;  /* 0x0003884005029836 */ /* 0x000fca0000000000 */
[----:B------:R-:W-:Y:S01]  /*5540*/  @!P1 PRMT R2, RZ, 0x654, R2 ;  /* 0x00000654ff029816 */ /* 0x000fe20000000002 */
[----:B------:R-:W-:Y:S02]  /*5550*/  WARPGROUP.DEPBAR.LE gsb0, 0x0 ;  /* 0x00008000000079c5 */ /* 0x000fe40000010000 */
[----:B------:R-:W-:-:S06]  /*5560*/  WARPGROUP.ARRIVE ;  /* 0x00000000000079c5 */ /* 0x000fcc0000000000 */
[----:B------:R-:W-:Y:S01]  /*5570*/  HGMMA.64x64x16.F32.BF16 R24, gdesc[UR4], R24, gsb0 ;  /* 0x00e00000041879f0 */ /* 0x000fe20008001818 */
[----:B------:R-:W-:Y:S02]  /*5580*/  ULDC UR6, c[0x0][0xad4] ;  /* 0x0002b50000067ab9 */ /* 0x000fe40000000800 */
[----:B------:R-:W-:Y:S01]  /*5590*/  ULOP3.LUT UR4, URZ, UR6, URZ, 0x33, !UPT ;  /* 0x000000063f047292 */ /* 0x000fe2000f8e333f */
[----:B------:R-:W-:Y:S02]  /*55a0*/  WARPGROUP.DEPBAR.LE gsb0, 0x0 ;  /* 0x00008000000079c5 */ /* 0x000fe40000010000 */
[----:B------:R1:W-:Y:S02]  /*55b0*/  @!P1 SYNCS.ARRIVE.TRANS64.RED.A1T0 RZ, [R2+URZ], RZ ;  /* 0x000000ff02ff99a7 */ /* 0x0003e4000810043f */
[----:B-1----:R-:W-:-:S05]  /*55c0*/  IMAD R2, R10, UR38, R11 ;  /* 0x000000260a027c24 */ /* 0x002fca000f8e020b */
[----:B--2---:R-:W-:Y:S02]  /*55d0*/  IADD3 R15, R2, -R9, -R18 ;  /* 0x80000009020f7210 */ /* 0x004fe40007ffe812 */
[----:B------:R-:W-:-:S03]  /*55e0*/  IADD3 R2, R22, UR42, RZ ;  /* 0x0000002a16027c10 */ /* 0x000fc6000fffe0ff */
[C---:B------:R-:W-:Y:S02]  /*55f0*/  VIADD R57, R15.reuse, UR4 ;  /* 0x000000040f397c36 */ /* 0x040fe40008000000 */
[----:B------:R-:W-:Y:S02]  /*5600*/  IMAD.IADD R15, R15, 0x1, R12 ;  /* 0x000000010f0f7824 */ /* 0x000fe400078e020c */
[----:B------:R-:W-:-:S03]  /*5610*/  IMAD.IADD R7, R57, 0x1, R2 ;  /* 0x0000000139077824 */ /* 0x000fc600078e0202 */
[----:B------:R-:W-:Y:S01]  /*5620*/  VIADDMNMX R6, R2, R15, R21, PT ;  /* 0x0000000f02067246 */ /* 0x000fe20003800115 */
        /* <DEDUP_REMOVED lines=13> */
.L_x_1511:
[----:B------:R-:W-:-:S13]  /*5700*/  ISETP.NE.AND P3, PT, R13, 0x1, PT ;  /* 0x000000010d00780c */ /* 0x000fda0003f65270 */
[----:B------:R-:W1:Y:S02]  /*5710*/  @P3 LDC.64 R58, c[0x0][0xae0] ;  /* 0x0002b800ff3a3b82 */ /* 0x000e640000000a00 */
[----:B-1----:R-:W-:-:S05]  /*5720*/  @P3 IMAD.HI.U32 R8, R11, R58, RZ ;  /* 0x0000003a0b083227 */ /* 0x002fca00078e00ff */
[----:B------:R-:W-:-:S07]  /*5730*/  @P3 SHF.R.U32.HI R11, RZ, R59, R8 ;  /* 0x0000003bff0b3219 */ /* 0x000fce0000011608 */
.L_x_1512:
[----:B------:R-:W-:Y:S05]  /*5740*/  BSYNC B0 ;  /* 0x0000000000007941 */ /* 0x000fea0003800000 */
.L_x_1510:
[----:B------:R-:W-:-:S04]  /*5750*/  IMAD R11, R11, R13, -R20 ;  /* 0x0000000d0b0b7224 */ /* 0x000fc800078e0a14 */
[----:B------:R-:W-:-:S05]  /*5760*/  IMAD.IADD R8, R11, 0x1, -R18 ;  /* 0x000000010b087824 */ /* 0x000fca00078e0a12 */
[----:B------:R-:W-:Y:S02]  /*5770*/  VIMNMX R7, R7, R8, !PT ;  /* 0x0000000807077248 */ /* 0x000fe40007fe0100 */
[----:B------:R-:W-:-:S07]  /*5780*/  VIADDMNMX R6, R8, R13, R6, PT ;  /* 0x0000000d08067246 */ /* 0x000fce0003800106 */
.L_x_1509:
        /* <DEDUP_REMOVED lines=74> */
[----:B------:R-:W-:-:S04]  /*5c30*/  ISETP.GT.AND P6, PT, R7, 0x39, !P6 ;  /* 0x000000390700780c */ /* 0x000fc800077c4270 */
[----:B------:R-:W-:Y:S01]  /*5c40*/  ISETP.LT.OR P6, PT, R6, 0x3a, P6 ;  /* 0x0000003a0600780c */ /* 0x000fe200037c1670 */
[----:B------:R-:W-:-:S03]  /*5c50*/  VIADD R6, R2, 0x8 ;  /* 0x0000000802067836 */ /* 0x000fc60000000000 */
[----:B------:R-:W-:Y:S02]  /*5c60*/  FSEL R53, R53, -INF , !P6 ;  /* 0xff80000035357808 */ /* 0x000fe40007000000 */
[----:B------:R-:W-:Y:S02]  /*5c70*/  VIADDMNMX R8, R6, R15, R21, PT ;  /* 0x0000000f06087246 */ /* 0x000fe40003800115 */
[----:B------:R-:W-:Y:S01]  /*5c80*/  IADD3 R6, R57, 0x8, R2 ;  /* 0x0000000839067810 */ /* 0x000fe20007ffe002 */
        /* <DEDUP_REMOVED lines=13> */
.L_x_1515:
[----:B------:R-:W-:-:S13]  /*5d60*/  ISETP.NE.AND P6, PT, R13, 0x1, PT ;  /* 0x000000010d00780c */ /* 0x000fda0003fc5270 */
[----:B------:R-:W1:Y:S02]  /*5d70*/  @P6 LDC.64 R14, c[0x0][0xae0] ;  /* 0x0002b800ff0e6b82 */ /* 0x000e640000000a00 */
[----:B-1----:R-:W-:-:S05]  /*5d80*/  @P6 IMAD.HI.U32 R14, R7, R14, RZ ;  /* 0x0000000e070e6227 */ /* 0x002fca00078e00ff */
[----:B------:R-:W-:-:S07]  /*5d90*/  @P6 SHF.R.U32.HI R7, RZ, R15, R14 ;  /* 0x0000000fff076219 */ /* 0x000fce000001160e */
.L_x_1516:
[----:B------:R-:W-:Y:S05]  /*5da0*/  BSYNC B0 ;  /* 0x0000000000007941 */ /* 0x000fea0003800000 */
.L_x_1514:
[----:B------:R-:W-:-:S04]  /*5db0*/  IMAD R7, R7, R13, -R20 ;  /* 0x0000000d07077224 */ /* 0x000fc800078e0a14 */
[----:B------:R-:W-:-:S05]  /*5dc0*/  IMAD.IADD R7, R7, 0x1, -R18 ;  /* 0x0000000107077824 */ /* 0x000fca00078e0a12 */
[----:B------:R-:W-:Y:S02]  /*5dd0*/  VIMNMX R6, R6, R7, !PT ;  /* 0x0000000706067248 */ /* 0x000fe40007fe0100 */
[----:B------:R-:W-:-:S07]  /*5de0*/  VIADDMNMX R8, R7, R13, R8, PT ;  /* 0x0000000d07087246 */ /* 0x000fce0003800108 */
.L_x_1513:
[----:B------:R-:W-:Y:S01]  /*5df0*/  ISETP.GT.AND P3, PT, R6, 0x1, !P3 ;  /* 0x000000010600780c */ /* 0x000fe20005f64270 */
[----:B------:R-:W-:Y:S01]  /*5e00*/  ULDC UR7, c[0x0][0xa80] ;  /* 0x0002a00000077ab9 */ /* 0x000fe20000000800 */
[----:B------:R-:W-:Y:S01]  /*5e10*/  FMNMX.FTZ R7, R25, R59, !PT ;  /* 0x0000003b19077209 */ /* 0x000fe20007810000 */
[----:B------:R-:W-:Y:S01]  /*5e20*/  IMAD R207, R16, 0x1000, R19 ;  /* 0x0000100010cf7824 */ /* 0x000fe200078e0213 */
[----:B------:R-:W-:Y:S01]  /*5e30*/  ISETP.LT.OR P3, PT, R8, 0x2, P3 ;  /* 0x000000020800780c */ /* 0x000fe20001f61670 */
[----:B------:R-:W-:Y:S01]  /*5e40*/  UMOV UR11, 0x40000040 ;  /* 0x40000040000b7882 */ /* 0x000fe20000000000 */
[----:B------:R-:W-:Y:S01]  /*5e50*/  FMNMX.FTZ R7, R61, R7, !PT ;  /* 0x000000073d077209 */ /* 0x000fe20007810000 */
[----:B------:R-:W-:Y:S01]  /*5e60*/  VIADD R208, R207, 0x80 ;  /* 0x00000080cfd07836 */ /* 0x000fe20000000000 */
[----:B------:R-:W-:Y:S01]  /*5e70*/  FSEL R27, R27, -INF , !P3 ;  /* 0xff8000001b1b7808 */ /* 0x000fe20005800000 */
[----:B------:R-:W-:Y:S01]  /*5e80*/  @!P1 VIADD R5, R5, 0x38860 ;  /* 0x0003886005059836 */ /* 0x000fe20000000000 */
[----:B------:R-:W-:Y:S01]  /*5e90*/  ISETP.NE.AND P3, PT, R28, RZ, PT ;  /* 0x000000ff1c00720c */ /* 0x000fe20003f65270 */
[----:B------:R-:W-:Y:S01]  /*5ea0*/  IMAD R10, R10, UR38, -R9 ;  /* 0x000000260a0a7c24 */ /* 0x000fe2000f8e0a09 */
[----:B------:R-:W-:Y:S01]  /*5eb0*/  FMNMX.FTZ R7, R29, R7, !PT ;  /* 0x000000071d077209 */ /* 0x000fe20007810000 */
[----:B------:R-:W-:Y:S01]  /*5ec0*/  VIADD R9, R168, 0xfffffffe ;  /* 0xfffffffea8097836 */ /* 0x000fe20000000000 */
[----:B------:R-:W-:Y:S01]  /*5ed0*/  BAR.SYNC.DEFER_BLOCKING 0xf, 0x100 ;  /* 0x03c4000000007b1d */ /* 0x000fe20000010000 */
[----:B------:R-:W-:-:S02]  /*5ee0*/  ISETP.GT.AND P3, PT, R6, 0x9, !P3 ;  /* 0x000000090600780c */ /* 0x000fc40005f64270 */
[----:B------:R-:W-:Y:S02]  /*5ef0*/  FMNMX.FTZ R7, R63, R7, !PT ;  /* 0x000000073f077209 */ /* 0x000fe40007810000 */
[----:B------:R-:W-:Y:S02]  /*5f00*/  ISETP.LT.OR P3, PT, R8, 0xa, P3 ;  /* 0x0000000a0800780c */ /* 0x000fe40001f61670 */
[----:B------:R-:W-:Y:S02]  /*5f10*/  FMNMX.FTZ R7, R33, R7, !PT ;  /* 0x0000000721077209 */ /* 0x000fe40007810000 */
[----:B------:R-:W-:Y:S02]  /*5f20*/  FSEL R31, R31, -INF , !P3 ;  /* 0xff8000001f1f7808 */ /* 0x000fe40005800000 */
[----:B------:R-:W-:Y:S02]  /*5f30*/  ISETP.NE.AND P3, PT, R56, RZ, PT ;  /* 0x000000ff3800720c */ /* 0x000fe40003f65270 */
[----:B------:R-:W-:-:S02]  /*5f40*/  FMNMX.FTZ R7, R169, R7, !PT ;  /* 0x00000007a9077209 */ /* 0x000fc40007810000 */
[----:B------:R-:W-:Y:S02]  /*5f50*/  ISETP.GT.AND P3, PT, R6, 0x10, !P3 ;  /* 0x000000100600780c */ /* 0x000fe40005f64270 */
[----:B------:R-:W-:Y:S02]  /*5f60*/  FMNMX.FTZ R7, R37, R7, !PT ;  /* 0x0000000725077209 */ /* 0x000fe40007810000 */
[----:B------:R-:W-:Y:S02]  /*5f70*/  ISETP.LT.OR P3, PT, R8, 0x11, P3 ;  /* 0x000000110800780c */ /* 0x000fe40001f61670 */
        /* <DEDUP_REMOVED lines=18> */
[C---:B------:R-:W-:Y:S02]  /*60a0*/  ISETP.GT.AND P3, PT, R6.reuse, 0x19, !P3 ;  /* 0x000000190600780c */ /* 0x040fe40005f64270 */
[----:B------:R-:W-:Y:S01]  /*60b0*/  ISETP.GT.AND P4, PT, R6, 0x8, !P4 ;  /* 0x000000080600780c */ /* 0x000fe20006784270 */
[----:B------:R-:W1:Y:S01]  /*60c0*/  SHFL.BFLY PT, R14, R15, 0x2, 0x1f ;  /* 0x0c401f000f0e7f89 */ /* 0x000e6200000e0000 */
[----:B------:R-:W-:-:S02]  /*60d0*/  ISETP.LT.OR P3, PT, R8, 0x1a, P3 ;  /* 0x0000001a0800780c */ /* 0x000fc40001f61670 */
[----:B------:R-:W-:Y:S02]  /*60e0*/  ISETP.LT.OR P4, PT, R8, 0x9, P4 ;  /* 0x000000090800780c */ /* 0x000fe40002781670 */
[----:B------:R-:W-:Y:S02]  /*60f0*/  FSEL R39, R39, -INF , !P3 ;  /* 0xff80000027277808 */ /* 0x000fe40005800000 */
[----:B------:R-:W-:Y:S02]  /*6100*/  ISETP.NE.AND P3, PT, R60, RZ, PT ;  /* 0x000000ff3c00720c */ /* 0x000fe40003f65270 */
[----:B------:R-:W-:Y:S02]  /*6110*/  FSEL R30, R30, -INF , !P4 ;  /* 0xff8000001e1e7808 */ /* 0x000fe40006000000 */
[----:B------:R-:W-:Y:S02]  /*6120*/  ISETP.GT.AND P3, PT, R6, 0x20, !P3 ;  /* 0x000000200600780c */ /* 0x000fe40005f64270 */
[----:B------:R-:W-:-:S02]  /*6130*/  ISETP.NE.AND P4, PT, R44, RZ, PT ;  /* 0x000000ff2c00720c */ /* 0x000fc40003f85270 */
[----:B------:R-:W-:Y:S02]  /*6140*/  ISETP.LT.OR P3, PT, R8, 0x21, P3 ;  /* 0x000000210800780c */ /* 0x000fe40001f61670 */
[----:B------:R-:W-:Y:S02]  /*6150*/  ISETP.NE.AND P6, PT, R11, RZ, PT ;  /* 0x000000ff0b00720c */ /* 0x000fe40003fc5270 */
[----:B------:R-:W-:Y:S02]  /*6160*/  FSEL R42, R42, -INF , !P3 ;  /* 0xff8000002a2a7808 */ /* 0x000fe40005800000 */
[----:B------:R-:W-:Y:S02]  /*6170*/  ISETP.NE.AND P3, PT, R40, RZ, PT ;  /* 0x000000ff2800720c */ /* 0x000fe40003f65270 */
[C---:B------:R-:W-:Y:S02]  /*6180*/  ISETP.GT.AND P5, PT, R6.reuse, 0x38, !P5 ;  /* 0x000000380600780c */ /* 0x040fe40006fa4270 */
[----:B------:R-:W-:-:S02]  /*6190*/  ISETP.GT.AND P3, PT, R6, 0x21, !P3 ;  /* 0x000000210600780c */ /* 0x000fc40005f64270 */
[----:B-1----:R-:W-:Y:S02]  /*61a0*/  FMNMX.FTZ R20, R15, R14, !PT ;  /* 0x0000000e0f147209 */ /* 0x002fe40007810000 */
[C---:B------:R-:W-:Y:S02]  /*61b0*/  ISETP.LT.OR P3, PT, R8.reuse, 0x22, P3 ;  /* 0x000000220800780c */ /* 0x040fe40001f61670 */
[----:B------:R-:W-:Y:S01]  /*61c0*/  ISETP.LT.OR P5, PT, R8, 0x39, P5 ;  /* 0x000000390800780c */ /* 0x000fe20002fa1670 */
[----:B------:R-:W1:Y:S01]  /*61d0*/  SHFL.BFLY PT, R7, R20, 0x1, 0x1f ;  /* 0x0c201f0014077f89 */ /* 0x000e6200000e0000 */
[----:B------:R-:W-:Y:S02]  /*61e0*/  FSEL R43, R43, -INF , !P3 ;  /* 0xff8000002b2b7808 */ /* 0x000fe40005800000 */
[----:B------:R-:W-:Y:S02]  /*61f0*/  ISETP.NE.AND P3, PT, R62, RZ, PT ;  /* 0x000000ff3e00720c */ /* 0x000fe40003f65270 */
[----:B------:R-:W-:-:S02]  /*6200*/  FSEL R54, R54, -INF , !P5 ;  /* 0xff80000036367808 */ /* 0x000fc40006800000 */
[----:B------:R-:W-:Y:S02]  /*6210*/  ISETP.GT.AND P3, PT, R6, 0x28, !P3 ;  /* 0x000000280600780c */ /* 0x000fe40005f64270 */
[----:B------:R-:W-:Y:S02]  /*6220*/  R2UR UR10, R207 ;  /* 0x00000000cf0a72ca */ /* 0x000fe400000e0000 */
[----:B------:R-:W-:Y:S02]  /*6230*/  ISETP.LT.OR P3, PT, R8, 0x29, P3 ;  /* 0x000000290800780c */ /* 0x000fe40001f61670 */
[----:B------:R-:W-:Y:S02]  /*6240*/  @!P1 PRMT R5, RZ, 0x654, R5 ;  /* 0x00000654ff059816 */ /* 0x000fe40000000005 */
[----:B------:R-:W-:Y:S02]  /*6250*/  FSEL R46, R46, -INF , !P3 ;  /* 0xff8000002e2e7808 */ /* 0x000fe40005800000 */
[----:B------:R-:W-:-:S02]  /*6260*/  ISETP.GT.AND P3, PT, R6, 0x29, !P4 ;  /* 0x000000290600780c */ /* 0x000fc40006764270 */
[----:B------:R-:W-:Y:S02]  /*6270*/  ISETP.NE.AND P4, PT, R48, RZ, PT ;  /* 0x000000ff3000720c */ /* 0x000fe40003f85270 */
[----:B------:R-:W-:Y:S02]  /*6280*/  ISETP.LT.OR P3, PT, R8, 0x2a, P3 ;  /* 0x0000002a0800780c */ /* 0x000fe40001f61670 */
[C---:B------:R-:W-:Y:S02]  /*6290*/  ISETP.GT.AND P4, PT, R6.reuse, 0x31, !P4 ;  /* 0x000000310600780c */ /* 0x040fe40006784270 */
[----:B------:R-:W-:Y:S02]  /*62a0*/  FSEL R47, R47, -INF , !P3 ;  /* 0xff8000002f2f7808 */ /* 0x000fe40005800000 */
[----:B------:R-:W-:Y:S02]  /*62b0*/  ISETP.GT.AND P3, PT, R6, RZ, !P6 ;  /* 0x000000ff0600720c */ /* 0x000fe40007764270 */
[----:B-1----:R-:W-:-:S02]  /*62c0*/  FMNMX.FTZ R7, R20, R7, !PT ;  /* 0x0000000714077209 */ /* 0x002fc40007810000 */
[----:B------:R-:W-:Y:S02]  /*62d0*/  ISETP.LT.OR P3, PT, R8, 0x1, P3 ;  /* 0x000000010800780c */ /* 0x000fe40001f61670 */
[----:B------:R-:W-:Y:S01]  /*62e0*/  ISETP.NE.AND P6, PT, R24, RZ, PT ;  /* 0x000000ff1800720c */ /* 0x000fe20003fc5270 */
[C---:B------:R-:W-:Y:S01]  /*62f0*/  FMUL.FTZ R11, R7.reuse, UR7 ;  /* 0x00000007070b7c20 */ /* 0x040fe20008410000 */
[----:B------:R-:W-:Y:S02]  /*6300*/  FSEL R26, R26, -INF , !P3 ;  /* 0xff8000001a1a7808 */ /* 0x000fe40005800000 */
[----:B------:R-:W-:Y:S02]  /*6310*/  FSETP.NEU.FTZ.AND P3, PT, R7, -INF , PT ;  /* 0xff8000000700780b */ /* 0x000fe40003f7d000 */
[----:B------:R-:W-:Y:S02]  /*6320*/  ISETP.LT.OR P4, PT, R8, 0x32, P4 ;  /* 0x000000320800780c */ /* 0x000fe40002781670 */
[----:B------:R-:W-:-:S02]  /*6330*/  FSEL R24, R11, RZ, P3 ;  /* 0x000000ff0b187208 */ /* 0x000fc40001800000 */
        /* <DEDUP_REMOVED lines=8> */
[--C-:B------:R-:W-:Y:S01]  /*63c0*/  FFMA.FTZ R170, R37, UR7, -R24.reuse ;  /* 0x0000000725aa7c23 */ /* 0x100fe20008010818 */
[----:B------:R-:W-:Y:S01]  /*63d0*/  ISETP.LT.OR P3, PT, R8, 0x31, P3 ;  /* 0x000000310800780c */ /* 0x000fe20001f61670 */
[--C-:B------:R-:W-:Y:S01]  /*63e0*/  FFMA.FTZ R171, R171, UR7, -R24.reuse ;  /* 0x00000007abab7c23 */ /* 0x100fe20008010818 */
[----:B------:R-:W-:Y:S01]  /*63f0*/  FMNMX.FTZ R14, R34, R11, !PT ;  /* 0x0000000b220e7209 */ /* 0x000fe20007810000 */
[--C-:B------:R-:W-:Y:S01]  /*6400*/  FFMA.FTZ R172, R41, UR7, -R24.reuse ;  /* 0x0000000729ac7c23 */ /* 0x100fe20008010818 */
[----:B------:R-:W-:Y:S01]  /*6410*/  FSEL R50, R50, -INF , !P3 ;  /* 0xff80000032327808 */ /* 0x000fe20005800000 */
[--C-:B------:R-:W-:Y:S01]  /*6420*/  FFMA.FTZ R173, R173, UR7, -R24.reuse ;  /* 0x00000007adad7c23 */ /* 0x100fe20008010818 */
[----:B------:R-:W-:Y:S01]  /*6430*/  FMNMX.FTZ R11, R35, R14, !PT ;  /* 0x0000000e230b7209 */ /* 0x000fe20007810000 */
[--C-:B------:R-:W-:Y:S01]  /*6440*/  FFMA.FTZ R174, R45, UR7, -R24.reuse ;  /* 0x000000072dae7c23 */ /* 0x100fe20008010818 */
[----:B------:R-:W-:Y:S01]  /*6450*/  ISETP.GT.AND P6, PT, R6, 0x39, !P6 ;  /* 0x000000390600780c */ /* 0x000fe200077c4270 */
[--C-:B------:R-:W-:Y:S01]  /*6460*/  FFMA.FTZ R6, R25, UR7, -R24.reuse ;  /* 0x0000000719067c23 */ /* 0x100fe20008010818 */
[----:B------:R-:W-:Y:S01]  /*6470*/  FMNMX.FTZ R14, R38, R11, !PT ;  /* 0x0000000b260e7209 */ /* 0x000fe20007810000 */
[--C-:B------:R-:W-:Y:S01]  /*6480*/  FFMA.FTZ R28, R63, UR7, -R24.reuse ;  /* 0x000000073f1c7c23 */ /* 0x100fe20008010818 */
[----:B------:R-:W-:Y:S01]  /*6490*/  FSEL R51, R51, -INF , !P4 ;  /* 0xff80000033337808 */ /* 0x000fe20006000000 */
[--C-:B------:R-:W-:Y:S01]  /*64a0*/  FFMA.FTZ R175, R175, UR7, -R24.reuse ;  /* 0x00000007afaf7c23 */ /* 0x100fe20008010818 */
[----:B------:R-:W-:Y:S01]  /*64b0*/  FMNMX.FTZ R11, R39, R14, !PT ;  /* 0x0000000e270b7209 */ /* 0x000fe20007810000 */
[--C-:B------:R-:W-:Y:S01]  /*64c0*/  FFMA.FTZ R176, R49, UR7, -R24.reuse ;  /* 0x0000000731b07c23 */ /* 0x100fe20008010818 */
[----:B------:R-:W-:Y:S01]  /*64d0*/  ISETP.LT.OR P6, PT, R8, 0x3a, P6 ;  /* 0x0000003a0800780c */ /* 0x000fe200037c1670 */
[--C-:B------:R-:W-:Y:S01]  /*64e0*/  FFMA.FTZ R177, R177, UR7, -R24.reuse ;  /* 0x00000007b1b17c23 */ /* 0x100fe20008010818 */
[----:B------:R-:W-:Y:S01]  /*64f0*/  FMNMX.FTZ R14, R42, R11, !PT ;  /* 0x0000000b2a0e7209 */ /* 0x000fe20007810000 */
[----:B------:R-:W-:Y:S01]  /*6500*/  FFMA.FTZ R178, R53, UR7, -R24 ;  /* 0x0000000735b27c23 */ /* 0x000fe20008010818 */
[----:B------:R-:W-:Y:S01]  /*6510*/  FSEL R55, R55, -INF , !P6 ;  /* 0xff80000037377808 */ /* 0x000fe20007000000 */
[----:B------:R-:W-:Y:S01]  /*6520*/  MUFU.EX2 R6, R6 ;  /* 0x0000000600067308 */ /* 0x000fe20000000800 */
[----:B------:R-:W-:-:S04]  /*6530*/  FMNMX.FTZ R11, R43, R14, !PT ;  /* 0x0000000e2b0b7209 */ /* 0x000fc80007810000 */
[----:B------:R-:W-:-:S03]  /*6540*/  FMNMX.FTZ R14, R46, R11, !PT ;  /* 0x0000000b2e0e7209 */ /* 0x000fc60007810000 */
[----:B------:R-:W-:Y:S01]  /*6550*/  MUFU.EX2 R21, R21 ;  /* 0x0000001500157308 */ /* 0x000fe20000000800 */
[----:B------:R-:W-:-:S04]  /*6560*/  FMNMX.FTZ R11, R47, R14, !PT ;  /* 0x0000000e2f0b7209 */ /* 0x000fc80007810000 */
[----:B------:R-:W-:-:S03]  /*6570*/  FMNMX.FTZ R14, R50, R11, !PT ;  /* 0x0000000b320e7209 */ /* 0x000fc60007810000 */
[----:B------:R-:W1:Y:S01]  /*6580*/  MUFU.EX2 R11, R20 ;  /* 0x00000014000b7308 */ /* 0x000e620000000800 */
[----:B------:R-:W-:Y:S01]  /*6590*/  FMNMX.FTZ R15, R51, R14, !PT ;  /* 0x0000000e330f7209 */ /* 0x000fe20007810000 */
[----:B------:R-:W-:-:S03]  /*65a0*/  FFMA.FTZ R14, R61, UR7, -R24 ;  /* 0x000000073d0e7c23 */ /* 0x000fc60008010818 */
[----:B------:R-:W-:Y:S01]  /*65b0*/  FMNMX.FTZ R8, R54, R15, !PT ;  /* 0x0000000f36087209 */ /* 0x000fe20007810000 */
[----:B------:R-:W-:Y:S02]  /*65c0*/  FFMA.FTZ R15, R29, UR7, -R24 ;  /* 0x000000071d0f7c23 */ /* 0x000fe40008010818 */
[----:B------:R-:W-:Y:S01]  /*65d0*/  MUFU.EX2 R14, R14 ;  /* 0x0000000e000e7308 */ /* 0x000fe20000000800 */
[----:B------:R-:W-:-:S05]  /*65e0*/  FMNMX.FTZ R8, R55, R8, !PT ;  /* 0x0000000837087209 */ /* 0x000fca0007810000 */
[----:B------:R-:W2:Y:S02]  /*65f0*/  SHFL.BFLY PT, R25, R8, 0x2, 0x1f ;  /* 0x0c401f0008197f89 */ /* 0x000ea400000e0000 */
[----:B------:R-:W3:Y:S01]  /*6600*/  MUFU.EX2 R15, R15 ;  /* 0x0000000f000f7308 */ /* 0x000ee20000000800 */
[----:B-1----:R-:W-:Y:S01]  /*6610*/  F2FP.BF16.F32.PACK_AB R152, R11, R6 ;  /* 0x000000060b98723e */ /* 0x002fe200000010ff */
[----:B------:R-:W-:-:S06]  /*6620*/  FADD.FTZ R11, R6, R11 ;  /* 0x0000000b060b7221 */ /* 0x000fcc0000010000 */
[----:B------:R-:W1:Y:S08]  /*6630*/  MUFU.EX2 R20, R28 ;  /* 0x0000001c00147308 */ /* 0x000e700000000800 */
[----:B------:R-:W-:Y:S01]  /*6640*/  MUFU.EX2 R169, R169 ;  /* 0x000000a900a97308 */ /* 0x000fe20000000800 */
[----:B---3--:R-:W-:Y:S01]  /*6650*/  F2FP.BF16.F32.PACK_AB R154, R15, R14 ;  /* 0x0000000e0f9a723e */ /* 0x008fe200000010ff */
[----:B------:R-:W-:Y:S01]  /*6660*/  FADD.FTZ R14, R14, R11 ;  /* 0x0000000b0e0e7221 */ /* 0x000fe20000010000 */
[----:B--2---:R-:W-:-:S03]  /*6670*/  FMNMX.FTZ R25, R8, R25, !PT ;  /* 0x0000001908197209 */ /* 0x004fc60007810000 */
[----:B------:R-:W-:Y:S02]  /*6680*/  FADD.FTZ R15, R15, R14 ;  /* 0x0000000e0f0f7221 */ /* 0x000fe40000010000 */
[----:B------:R-:W2:Y:S01]  /*6690*/  MUFU.EX2 R170, R170 ;  /* 0x000000aa00aa7308 */ /* 0x000ea20000000800 */
[----:B-1----:R-:W-:Y:S01]  /*66a0*/  F2FP.BF16.F32.PACK_AB R156, R21, R20 ;  /* 0x00000014159c723e */ /* 0x002fe200000010ff */
[----:B------:R-:W1:Y:S01]  /*66b0*/  SHFL.BFLY PT, R8, R25, 0x1, 0x1f ;  /* 0x0c201f0019087f89 */ /* 0x000e6200000e0000 */
[----:B------:R-:W-:Y:S01]  /*66c0*/  FADD.FTZ R20, R20, R15 ;  /* 0x0000000f14147221 */ /* 0x000fe20000010000 */
[----:B------:R-:W-:-:S04]  /*66d0*/  VIADD R15, R10, UR42 ;  /* 0x0000002a0a0f7c36 */ /* 0x000fc80008000000 */
[----:B------:R-:W-:Y:S01]  /*66e0*/  MUFU.EX2 R171, R171 ;  /* 0x000000ab00ab7308 */ /* 0x000fe20000000800 */
[----:B------:R-:W-:Y:S01]  /*66f0*/  FADD.FTZ R20, R21, R20 ;  /* 0x0000001415147221 */ /* 0x000fe20000010000 */
[----:B------:R-:W-:-:S06]  /*6700*/  IMAD.IADD R12, R15, 0x1, R12 ;  /* 0x000000010f0c7824 */ /* 0x000fcc00078e020c */
[----:B------:R-:W3:Y:S01]  /*6710*/  MUFU.EX2 R172, R172 ;  /* 0x000000ac00ac7308 */ /* 0x000ee20000000800 */
[----:B--2---:R-:W-:Y:S01]  /*6720*/  F2FP.BF16.F32.PACK_AB R158, R170, R169 ;  /* 0x000000a9aa9e723e */ /* 0x004fe200000010ff */
[----:B------:R-:W-:-:S04]  /*6730*/  FADD.FTZ R169, R169, R20 ;  /* 0x00000014a9a97221 */ /* 0x000fc80000010000 */
[----:B------:R-:W-:Y:S02]  /*6740*/  FADD.FTZ R170, R170, R169 ;  /* 0x000000a9aaaa7221 */ /* 0x000fe40000010000 */
[----:B------:R-:W-:Y:S01]  /*6750*/  MUFU.EX2 R173, R173 ;  /* 0x000000ad00ad7308 */ /* 0x000fe20000000800 */
[----:B-1----:R-:W-:-:S04]  /*6760*/  FMNMX.FTZ R8, R25, R8, !PT ;  /* 0x0000000819087209 */ /* 0x002fc80007810000 */
[C---:B------:R-:W-:Y:S01]  /*6770*/  FSETP.NEU.FTZ.AND P3, PT, R8.reuse, -INF , PT ;  /* 0xff8000000800780b */ /* 0x040fe20003f7d000 */
[----:B------:R-:W-:Y:S02]  /*6780*/  FMUL.FTZ R25, R8, UR7 ;  /* 0x0000000708197c20 */ /* 0x000fe40008410000 */
[----:B------:R-:W1:Y:S01]  /*6790*/  MUFU.EX2 R174, R174 ;  /* 0x000000ae00ae7308 */ /* 0x000e620000000800 */
[----:B---3--:R-:W-:Y:S01]  /*67a0*/  F2FP.BF16.F32.PACK_AB R160, R172, R171 ;  /* 0x000000abaca0723e */ /* 0x008fe200000010ff */
[----:B------:R-:W-:Y:S01]  /*67b0*/  FADD.FTZ R171, R171, R170 ;  /* 0x000000aaabab7221 */ /* 0x000fe20000010000 */
[----:B------:R-:W-:-:S03]  /*67c0*/  FSEL R25, R25, RZ, P3 ;  /* 0x000000ff19197208 */ /* 0x000fc60001800000 */
[----:B------:R-:W-:Y:S02]  /*67d0*/  FADD.FTZ R172, R172, R171 ;  /* 0x000000abacac7221 */ /* 0x000fe40000010000 */
[----:B------:R-:W-:Y:S01]  /*67e0*/  MUFU.EX2 R175, R175 ;  /* 0x000000af00af7308 */ /* 0x000fe20000000800 */
        /* <DEDUP_REMOVED lines=17> */
[----:B-1----:R-:W-:Y:S01]  /*6900*/  F2FP.BF16.F32.PACK_AB R162, R174, R173 ;  /* 0x000000adaea2723e */ /* 0x002fe200000010ff */
[----:B------:R-:W-:-:S04]  /*6910*/  FADD.FTZ R173, R173, R172 ;  /* 0x000000acadad7221 */ /* 0x000fc80000010000 */
[----:B------:R-:W-:Y:S02]  /*6920*/  FADD.FTZ R174, R174, R173 ;  /* 0x000000adaeae7221 */ /* 0x000fe40000010000 */
[----:B------:R-:W1:Y:S08]  /*6930*/  MUFU.EX2 R180, R180 ;  /* 0x000000b400b47308 */ /* 0x000e700000000800 */
[----:B------:R-:W-:Y:S08]  /*6940*/  MUFU.EX2 R181, R181 ;  /* 0x000000b500b57308 */ /* 0x000ff00000000800 */
[----:B------:R-:W2:Y:S01]  /*6950*/  MUFU.EX2 R182, R182 ;  /* 0x000000b600b67308 */ /* 0x000ea20000000800 */
[----:B-1----:R-:W-:Y:S01]  /*6960*/  F2FP.BF16.F32.PACK_AB R153, R180, R179 ;  /* 0x000000b3b499723e */ /* 0x002fe200000010ff */
[----:B------:R-:W-:-:S06]  /*6970*/  FADD.FTZ R180, R179, R180 ;  /* 0x000000b4b3b47221 */ /* 0x000fcc0000010000 */
[----:B------:R-:W-:Y:S08]  /*6980*/  MUFU.EX2 R183, R183 ;  /* 0x000000b700b77308 */ /* 0x000ff00000000800 */
[----:B------:R-:W1:Y:S01]  /*6990*/  MUFU.EX2 R196, R196 ;  /* 0x000000c400c47308 */ /* 0x000e620000000800 */
[----:B--2---:R-:W-:Y:S01]  /*69a0*/  F2FP.BF16.F32.PACK_AB R155, R182, R181 ;  /* 0x000000b5b69b723e */ /* 0x004fe200000010ff */
[----:B------:R-:W-:-:S04]  /*69b0*/  FADD.FTZ R181, R181, R180 ;  /* 0x000000b4b5b57221 */ /* 0x000fc80000010000 */
[----:B------:R2:W-:Y:S01]  /*69c0*/  STSM.16.M88.4 [R184+0x36400], R152 ;  /* 0x03640098b8007844 */ /* 0x0005e20000000200 */
        /* <DEDUP_REMOVED lines=17> */
[----:B------:R-:W1:Y:S08]  /*6ae0*/  MUFU.EX2 R176, R176 ;  /* 0x000000b000b07308 */ /* 0x000e700000000800 */
        /* <DEDUP_REMOVED lines=20> */
[----:B------:R-:W-:Y:S01]  /*6c30*/  WARPGROUP.ARRIVE ;  /* 0x00000000000079c5 */ /* 0x000fe20000000000 */
[----:B------:R-:W-:-:S05]  /*6c40*/  FADD.FTZ R6, R206, R205 ;  /* 0x000000cdce067221 */ /* 0x000fca0000010000 */
[----:B------:R-:W-:Y:S01]  /*6c50*/  HGMMA.64x256x16.F32.BF16 R24, R152, gdesc[UR8].tnspB, RZ, !UPT, gsb0 ;  /* 0x43e0000898187df0 */ /* 0x000fe2000c0018ff */
[----:B------:R-:W-:Y:S01]  /*6c60*/  R2UR UR10, R208 ;  /* 0x00000000d00a72ca */ /* 0x000fe200000e0000 */
[----:B------:R-:W-:Y:S01]  /*6c70*/  UMOV UR11, 0x40000040 ;  /* 0x40000040000b7882 */ /* 0x000fe20000000000 */
[C---:B------:R-:W-:Y:S02]  /*6c80*/  VIADD R208, R207.reuse, 0x100 ;  /* 0x00000100cfd07836 */ /* 0x040fe40000000000 */
[----:B------:R-:W-:Y:S01]  /*6c90*/  VIADD R207, R207, 0x180 ;  /* 0x00000180cfcf7836 */ /* 0x000fe20000000000 */
[----:B------:R-:W-:Y:S02]  /*6ca0*/  WARPGROUP.DEPBAR.LE gsb0, 0x0 ;  /* 0x00008000000079c5 */ /* 0x000fe40000010000 */
[----:B------:R-:W-:-:S15]  /*6cb0*/  WARPGROUP.ARRIVE ;  /* 0x00000000000079c5 */ /* 0x000fde0000000000 */
[----:B------:R-:W-:-:S05]  /*6cc0*/  NOP ;  /* 0x0000000000007918 */ /* 0x000fca0000000000 */
[----:B------:R-:W-:Y:S01]  /*6cd0*/  HGMMA.64x256x16.F32.BF16 R24, R156, gdesc[UR8].tnspB, R24, gsb0 ;  /* 0x43e000089c187df0 */ /* 0x000fe20008001818 */
[----:B------:R-:W-:Y:S01]  /*6ce0*/  R2UR UR10, R208 ;  /* 0x00000000d00a72ca */ /* 0x000fe200000e0000 */
[----:B------:R-:W-:Y:S01]  /*6cf0*/  UMOV UR11, 0x40000040 ;  /* 0x40000040000b7882 */ /* 0x000fe20000000000 */
[----:B------:R-:W-:Y:S02]  /*6d00*/  WARPGROUP.DEPBAR.LE gsb0, 0x0 ;  /* 0x00008000000079c5 */ /* 0x000fe40000010000 */
[----:B------:R-:W-:-:S15]  /*6d10*/  WARPGROUP.ARRIVE ;  /* 0x00000000000079c5 */ /* 0x000fde0000000000 */
[----:B------:R-:W-:-:S08]  /*6d20*/  NOP ;  /* 0x0000000000007918 */ /* 0x000fd00000000000 */
[----:B------:R-:W-:Y:S01]  /*6d30*/  HGMMA.64x256x16.F32.BF16 R24, R160, gdesc[UR8].tnspB, R24, gsb0 ;  /* 0x43e00008a0187df0 */ /* 0x000fe20008001818 */
[----:B------:R-:W-:Y:S01]  /*6d40*/  R2UR UR10, R207 ;  /* 0x00000000cf0a72ca */ /* 0x000fe200000e0000 */
[----:B------:R-:W-:Y:S01]  /*6d50*/  UMOV UR11, 0x40000040 ;  /* 0x40000040000b7882 */ /* 0x000fe20000000000 */
[----:B------:R-:W-:Y:S02]  /*6d60*/  WARPGROUP.DEPBAR.LE gsb0, 0x0 ;  /* 0x00008000000079c5 */ /* 0x000fe40000010000 */
[----:B------:R-:W-:-:S15]  /*6d70*/  WARPGROUP.ARRIVE ;  /* 0x00000000000079c5 */ /* 0x000fde0000000000 */
[----:B------:R-:W-:-:S08]  /*6d80*/  NOP ;  /* 0x0000000000007918 */ /* 0x000fd00000000000 */
[----:B------:R-:W-:Y:S03]  /*6d90*/  HGMMA.64x256x16.F32.BF16 R24, R164, gdesc[UR8].tnspB, R24, gsb0 ;  /* 0x43e00008a4187df0 */ /* 0x000fe60008001818 */
[----:B------:R-:W-:Y:S02]  /*6da0*/  WARPGROUP.DEPBAR.LE gsb0, 0x0 ;  /* 0x00008000000079c5 */ /* 0x000fe40000010000 */
[----:B------:R1:W-:Y:S06]  /*6db0*/  MEMBAR.ALL.CTA ;  /* 0x0000000000007992 */ /* 0x0003ec0000008000 */
[----:B-1----:R-:W1:Y:S02]  /*6dc0*/  FENCE.VIEW.ASYNC.S ;  /* 0x00000000000073c6 */ /* 0x002e640000000000 */
[----:B-1----:R-:W-:Y:S01]  /*6dd0*/  NOP ;  /* 0x0000000000007918 */ /* 0x002fe20000000000 */
[----:B------:R-:W-:Y:S06]  /*6de0*/  BAR.ARV 0xe, 0x100 ;  /* 0x0384000000007b1d */ /* 0x000fec0000002000 */
[----:B------:R1:W-:Y:S02]  /*6df0*/  @!P1 SYNCS.ARRIVE.TRANS64.RED.A1T0 RZ, [R5+URZ], RZ ;  /* 0x000000ff05ff99a7 */ /* 0x0003e4000810043f */
[----:B-1----:R-:W-:-:S04]  /*6e00*/  FADD.FTZ R5, R177, R176 ;  /* 0x000000b0b1057221 */ /* 0x002fc80000010000 */
[----:B------:R-:W-:Y:S01]  /*6e10*/  FADD.FTZ R5, R178, R5 ;  /* 0x00000005b2057221 */ /* 0x000fe20000010000 */
[----:B--2---:R-:W-:Y:S06]  /*6e20*/  @!P2 BRA `(.L_x_1517) ;  /* 0x000000000040a947 */ /* 0x004fec0003800000 */
[C---:B------:R-:W-:Y:S01]  /*6e30*/  ISETP.GT.AND P3, PT, R15.reuse, RZ, PT ;  /* 0x000000ff0f00720c */ /* 0x040fe20003f64270 */
[----:B------:R-:W-:-:S12]  /*6e40*/  VIADD R11, R15, 0xffffffff ;  /* 0xffffffff0f0b7836 */ /* 0x000fd80000000000 */
[----:B------:R-:W-:Y:S05]  /*6e50*/  @P3 BRA `(.L_x_1518) ;  /* 0x00000000001c3947 */ /* 0x000fea0003800000 */
[----:B------:R-:W-:Y:S01]  /*6e60*/  ISETP.NE.AND P3, PT, R13, 0x1, PT ;  /* 0x000000010d00780c */ /* 0x000fe20003f65270 */
[----:B------:R-:W-:-:S12]  /*6e70*/  IMAD.MOV R11, RZ, RZ, -R15 ;  /* 0x000000ffff0b7224 */ /* 0x000fd800078e0a0f */
[----:B------:R-:W1:Y:S02]  /*6e80*/  @P3 LDC.64 R20, c[0x0][0xae0] ;  /* 0x0002b800ff143b82 */ /* 0x000e640000000a00 */
[----:B-1----:R-:W-:-:S05]  /*6e90*/  @P3 IMAD.HI.U32 R14, R11, R20, RZ ;  /* 0x000000140b0e3227 */ /* 0x002fca00078e00ff */
[----:B------:R-:W-:-:S04]  /*6ea0*/  @P3 SHF.R.U32.HI R11, RZ, R21, R14 ;  /* 0x00000015ff0b3219 */ /* 0x000fc8000001160e */
[----:B------:R-:W-:Y:S01]  /*6eb0*/  LOP3.LUT R11, RZ, R11, RZ, 0x33, !PT ;  /* 0x0000000bff0b7212 */ /* 0x000fe200078e33ff */
[----:B------:R-:W-:Y:S06]  /*6ec0*/  BRA `(.L_x_1519) ;  /* 0x0000000000107947 */ /* 0x000fec0003800000 */
.L_x_1518:
[----:B------:R-:W-:-:S13]  /*6ed0*/  ISETP.NE.AND P3, PT, R13, 0x1, PT ;  /* 0x000000010d00780c */ /* 0x000fda0003f65270 */
[----:B------:R-:W1:Y:S02]  /*6ee0*/  @P3 LDC.64 R14, c[0x0][0xae0] ;  /* 0x0002b800ff0e3b82 */ /* 0x000e640000000a00 */
[----:B-1----:R-:W-:-:S05]  /*6ef0*/  @P3 IMAD.HI.U32 R14, R11, R14, RZ ;  /* 0x0000000e0b0e3227 */ /* 0x002fca00078e00ff */
[----:B------:R-:W-:-:S07]  /*6f00*/  @P3 SHF.R.U32.HI R11, RZ, R15, R14 ;  /* 0x0000000fff0b3219 */ /* 0x000fce000001160e */
.L_x_1519:
[----:B------:R-:W-:-:S05]  /*6f10*/  IMAD R11, R11, R13, R13 ;  /* 0x0000000d0b0b7224 */ /* 0x000fca00078e020d */
[----:B------:R-:W-:-:S07]  /*6f20*/  VIMNMX R12, R12, R11, PT ;  /* 0x0000000b0c0c7248 */ /* 0x000fce0003fe0100 */
.L_x_1517:
[----:B------:R-:W-:-:S04]  /*6f30*/  SHF.R.S32.HI R11, RZ, 0x1f, R12 ;  /* 0x0000001fff0b7819 */ /* 0x000fc8000001140c */
[----:B------:R-:W-:-:S04]  /*6f40*/  LEA.HI R11, R11, R12, RZ, 0x6 ;  /* 0x0000000c0b0b7211 */ /* 0x000fc800078f30ff */
[----:B------:R-:W-:-:S04]  /*6f50*/  SHF.R.S32.HI R11, RZ, 0x6, R11 ;  /* 0x00000006ff0b7819 */ /* 0x000fc8000001140b */
[----:B------:R-:W-:-:S04]  /*6f60*/  VIMNMX R14, R11, UR37, !PT ;  /* 0x000000250b0e7c48 */ /* 0x000fc8000ffe0100 */
[----:B------:R-:W-:-:S13]  /*6f70*/  ISETP.GE.AND P3, PT, R9, R14, PT ;  /* 0x0000000e0900720c */ /* 0x000fda0003f66270 */
[----:B------:R-:W-:Y:S05]  /*6f80*/  @!P3 BRA `(.L_x_1520) ;  /* 0x000000380010b947 */ /* 0x000fea0003800000 */
.L_x_1537:
[----:B------:R-:W-:-:S05]  /*6f90*/  VIADD R12, R16, 0x1 ;  /* 0x00000001100c7836 */ /* 0x000fca0000000000 */
[----:B------:R-:W-:-:S04]  /*6fa0*/  ISETP.NE.AND P3, PT, R12, 0x2, PT ;  /* 0x000000020c00780c */ /* 0x000fc80003f65270 */
[----:B------:R-:W-:Y:S02]  /*6fb0*/  SEL R20, RZ, 0x1, P3 ;  /* 0x00000001ff147807 */ /* 0x000fe40001800000 */
[----:B------:R-:W-:Y:S02]  /*6fc0*/  SEL R12, R12, RZ, P3 ;  /* 0x000000ff0c0c7207 */ /* 0x000fe40001800000 */
[----:B------:R-:W-:Y:S01]  /*6fd0*/  LOP3.LUT R17, R17, R20, RZ, 0x3c, !PT ;  /* 0x0000001411117212 */ /* 0x000fe200078e3cff */
[----:B------:R-:W-:Y:S06]  /*6fe0*/  @!P0 BRA `(.L_x_1521) ;  /* 0x0000000000048947 */ /* 0x000fec0003800000 */
[----:B------:R-:W-:Y:S01]  /*6ff0*/  BPT.TRAP 0x1 ;  /* 0x000000040000795c */ /* 0x000fe20000300000 */
.L_x_1521:
[----:B------:R-:W-:Y:S02]  /*7000*/  LEA R11, R12, UR36, 0x3 ;  /* 0x000000240c0b7c11 */ /* 0x000fe4000f8e18ff */
[----:B------:R-:W-:-:S04]  /*7010*/  SHF.L.U32 R20, R17, 0x1f, RZ ;  /* 0x0000001f11147819 */ /* 0x000fc800000006ff */
[----:B------:R1:W2:Y:S01]  /*7020*/  SYNCS.PHASECHK.TRANS64.TRYWAIT P3, [R11+URZ+0x38830], R20 ;  /* 0x038830140b0075a7 */ /* 0x0002a2000806017f */
[----:B------:R-:W-:Y:S05]  /*7030*/  @!P0 BRA `(.L_x_1522) ;  /* 0x0000000000048947 */ /* 0x000fea0003800000 */
[----:B------:R-:W-:Y:S01]  /*7040*/  BPT.TRAP 0x1 ;  /* 0x000000040000795c */ /* 0x000fe20000300000 */
.L_x_1522:
[----:B------:R-:W-:Y:S01]  /*7050*/  IMAD R13, R12, 0x200, R4 ;  /* 0x000002000c0d7824 */ /* 0x000fe200078e0204 */
[----:B--2---:R-:W-:Y:S06]  /*7060*/  @P3 BRA `(.L_x_1523) ;  /* 0x0000000000083947 */ /* 0x004fec0003800000 */
[----:B------:R-:W2:Y:S02]  /*7070*/  SYNCS.PHASECHK.TRANS64.TRYWAIT P3, [R11+URZ+0x38830], R20 ;  /* 0x038830140b0075a7 */ /* 0x000ea4000806017f */
[----:B--2---:R-:W-:Y:S05]  /*7080*/  @!P3 BRA `(.L_x_1524) ;  /* 0x000000fc0040b947 */ /* 0x004fea0003800000 */
.L_x_1523:
[----:B------:R-:W-:Y:S01]  /*7090*/  R2UR UR10, R13 ;  /* 0x000000000d0a72ca */ /* 0x000fe200000e0000 */
[----:B------:R-:W-:Y:S01]  /*70a0*/  WARPGROUP.ARRIVE ;  /* 0x00000000000079c5 */ /* 0x000fe20000000000 */
[----:B------:R-:W-:Y:S01]  /*70b0*/  UMOV UR4, UR24 ;  /* 0x0000001800047c82 */ /* 0x000fe20008000000 */
[----:B------:R-:W-:Y:S01]  /*70c0*/  UMOV UR5, UR25 ;  /* 0x0000001900057c82 */ /* 0x000fe20008000000 */
[----:B------:R-:W-:-:S09]  /*70d0*/  UMOV UR7, 0x40000040 ;  /* 0x4000004000077882 */ /* 0x000fd20000000000 */
[----:B------:R-:W-:Y:S02]  /*70e0*/  UMOV UR6, UR10 ;  /* 0x0000000a00067c82 */ /* 0x000fe40008000000 */
        /* <DEDUP_REMOVED lines=23> */
[----:B------:R-:W-:Y:S05]  /*7260*/  @!P0 BRA `(.L_x_1525) ;  /* 0x0000000000048947 */ /* 0x000fea0003800000 */
[----:B------:R-:W-:Y:S01]  /*7270*/  BPT.TRAP 0x1 ;  /* 0x000000040000795c */ /* 0x000fe20000300000 */
.L_x_1525:
[----:B------:R3:W4:Y:S01]  /*7280*/  SYNCS.PHASECHK.TRANS64.TRYWAIT P3, [R11+URZ+0x38850], R20 ;  /* 0x038850140b0075a7 */ /* 0x000722000806017f */
[----:B------:R-:W-:Y:S05]  /*7290*/  @!P0 BRA `(.L_x_1526) ;  /* 0x0000000000048947 */ /* 0x000fea0003800000 */
[----:B------:R-:W-:Y:S01]  /*72a0*/  BPT.TRAP 0x1 ;  /* 0x000000040000795c */ /* 0x000fe20000300000 */
.L_x_1526:
[----:B------:R-:W-:Y:S01]  /*72b0*/  IMAD R13, R12, 0x1000, R3 ;  /* 0x000010000c0d7824 */ /* 0x000fe200078e0203 */
[----:B----4-:R-:W-:Y:S06]  /*72c0*/  @P3 BRA `(.L_x_1527) ;  /* 0x0000000000083947 */ /* 0x010fec0003800000 */
[----:B------:R-:W4:Y:S02]  /*72d0*/  SYNCS.PHASECHK.TRANS64.TRYWAIT P3, [R11+URZ+0x38850], R20 ;  /* 0x038850140b0075a7 */ /* 0x000f24000806017f */
[----:B----4-:R-:W-:Y:S05]  /*72e0*/  @!P3 BRA `(.L_x_1528) ;  /* 0x000000f800bcb947 */ /* 0x010fea0003800000 */
.L_x_1527:
[C---:B------:R-:W-:Y:S01]  /*72f0*/  R2UR UR6, R13.reuse ;  /* 0x000000000d0672ca */ /* 0x040fe200000e0000 */
[----:B------:R-:W-:Y:S01]  /*7300*/  WARPGROUP.ARRIVE ;  /* 0x00000000000079c5 */ /* 0x000fe20000000000 */
[----:B------:R-:W-:Y:S01]  /*7310*/  UMOV UR4, UR8 ;  /* 0x0000000800047c82 */ /* 0x000fe20008000000 */
[----:B------:R-:W-:Y:S01]  /*7320*/  UMOV UR5, UR9 ;  /* 0x0000000900057c82 */ /* 0x000fe20008000000 */
[----:B------:R-:W-:Y:S01]  /*7330*/  UMOV UR7, 0x40000040 ;  /* 0x4000004000077882 */ /* 0x000fe20000000000 */
[C---:B-1234-:R-:W-:Y:S02]  /*7340*/  VIADD R20, R0.reuse, 0x2 ;  /* 0x0000000200147836 */ /* 0x05efe40000000000 */
[----:B------:R-:W1:Y:S01]  /*7350*/  S2R R21, SR_TID.X ;  /* 0x0000000000157919 */ /* 0x000e620000002100 */
[----:B------:R-:W-:Y:S02]  /*7360*/  VIADD R15, R13, 0x2 ;  /* 0x000000020d0f7836 */ /* 0x000fe40000000000 */
[----:B------:R-:W-:-:S02]  /*7370*/  VIADD R198, R0, 0x800 ;  /* 0x0000080000c67836 */ /* 0x000fc40000000000 */
[----:B------:R-:W-:Y:S01]  /*7380*/  VIADD R196, R13, 0x800 ;  /* 0x000008000dc47836 */ /* 0x000fe20000000000 */
[----:B------:R-:W-:Y:S01]  /*7390*/  HGMMA.64x64x16.F32.BF16 R152, gdesc[UR4], R152, gsb0 ;  /* 0x00e00000049879f0 */ /* 0x000fe20008001898 */
[----:B------:R-:W-:Y:S01]  /*73a0*/  R2UR UR4, R20 ;  /* 0x00000000140472ca */ /* 0x000fe200000e0000 */
[----:B------:R-:W-:Y:S01]  /*73b0*/  UMOV UR5, 0x40000040 ;  /* 0x4000004000057882 */ /* 0x000fe20000000000 */
[----:B------:R-:W-:Y:S01]  /*73c0*/  R2UR UR6, R15 ;  /* 0x000000000f0672ca */ /* 0x000fe200000e0000 */
[----:B------:R-:W-:Y:S01]  /*73d0*/  UMOV UR7, 0x40000040 ;  /* 0x4000004000077882 */ /* 0x000fe20000000000 */
[----:B------:R-:W-:Y:S02]  /*73e0*/  VIADD R20, R0, 0x4 ;  /* 0x0000000400147836 */ /* 0x000fe40000000000 */
[----:B------:R-:W-:Y:S01]  /*73f0*/  VIADD R15, R13, 0x4 ;  /* 0x000000040d0f7836 */ /* 0x000fe20000000000 */
[----:B-1----:R-:W-:Y:S01]  /*7400*/  SHF.R.U32.HI R21, RZ, 0x7, R21 ;  /* 0x00000007ff157819 */ /* 0x002fe20000011615 */
        /* <DEDUP_REMOVED lines=124> */
[----:B------:R-:W1:Y:S02]  /*7bd0*/  SHFL.IDX PT, R15, R21, RZ, 0x1f ;  /* 0x00001fff150f7589 */ /* 0x000e6400000e0000 */
[----:B-1----:R-:W-:-:S04]  /*7be0*/  ISETP.GT.AND P3, PT, R15, 0x7f, PT ;  /* 0x0000007f0f00780c */ /* 0x002fc80003f64270 */
[----:B------:R-:W-:-:S05]  /*7bf0*/  SEL R15, RZ, 0x2, !P3 ;  /* 0x00000002ff0f7807 */ /* 0x000fca0005800000 */
        /* <DEDUP_REMOVED lines=11> */
[----:B------:R-:W-:-:S03]  /*7cb0*/  SEL R21, R21, 0x6, !P3 ;  /* 0x0000000615157807 */ /* 0x000fc60005800000 */
[--C-:B------:R-:W-:Y:S02]  /*7cc0*/  IMAD.IADD R197, R198, 0x1, R20.reuse ;  /* 0x00000001c6c57824 */ /* 0x100fe400078e0214 */
        /* <DEDUP_REMOVED lines=10> */
[----:B------:R-:W-:Y:S02]  /*7d70*/  WARPGROUP.DEPBAR.LE gsb0, 0x0 ;  /* 0x00008000000079c5 */ /* 0x000fe40000010000 */
[----:B------:R-:W-:-:S08]  /*7d80*/  WARPGROUP.ARRIVE ;  /* 0x00000000000079c5 */ /* 0x000fd00000000000 */
        /* <DEDUP_REMOVED lines=141> */
[----:B------:R-:W-:-:S04]  /*8660*/  SEL R15, R15, 0x3e, P3 ;  /* 0x0000003e0f0f7807 */ /* 0x000fc80001800000 */
[----:B------:R-:W-:-:S04]  /*8670*/  LOP3.LUT R15, R15, 0x6, RZ, 0xc0, !PT ;  /* 0x000000060f0f7812 */ /* 0x000fc800078ec0ff */
[CC--:B------:R-:W-:Y:S02]  /*8680*/  IADD3 R21, R15.reuse, R20.reuse, R0 ;  /* 0x000000140f157210 */ /* 0x0c0fe40007ffe000 */
[----:B------:R-:W-:Y:S01]  /*8690*/  IADD3 R13, R15, R20, R13 ;  /* 0x000000140f0d7210 */ /* 0x000fe20007ffe00d */
[----:B------:R-:W-:-:S05]  /*86a0*/  @!P1 VIADD R15, R11, 0x38840 ;  /* 0x000388400b0f9836 */ /* 0x000fca0000000000 */
[----:B------:R-:W-:Y:S01]  /*86b0*/  @!P1 PRMT R15, RZ, 0x654, R15 ;  /* 0x00000654ff0f9816 */ /* 0x000fe2000000000f */
[----:B------:R-:W-:Y:S02]  /*86c0*/  WARPGROUP.DEPBAR.LE gsb0, 0x0 ;  /* 0x00008000000079c5 */ /* 0x000fe40000010000 */
[----:B------:R-:W-:-:S06]  /*86d0*/  WARPGROUP.ARRIVE ;  /* 0x00000000000079c5 */ /* 0x000fcc0000000000 */
[----:B------:R-:W-:Y:S01]  /*86e0*/  HGMMA.64x64x16.F32.BF16 R152, gdesc[UR4], R152, gsb0 ;  /* 0x00e00000049879f0 */ /* 0x000fe20008001898 */
[----:B------:R-:W-:Y:S01]  /*86f0*/  R2UR UR4, R21 ;  /* 0x00000000150472ca */ /* 0x000fe200000e0000 */
[----:B------:R-:W-:Y:S01]  /*8700*/  UMOV UR5, 0x40000040 ;  /* 0x4000004000057882 */ /* 0x000fe20000000000 */
[----:B------:R-:W-:Y:S01]  /*8710*/  R2UR UR6, R13 ;  /* 0x000000000d0672ca */ /* 0x000fe200000e0000 */
[----:B------:R-:W-:Y:S01]  /*8720*/  UMOV UR7, 0x40000040 ;  /* 0x4000004000077882 */ /* 0x000fe20000000000 */
[----:B------:R-:W1:Y:S01]  /*8730*/  LDC R21, c[0x0][0x2e0] ;  /* 0x0000b800ff157b82 */ /* 0x000e620000000800 */
[----:B------:R-:W-:-:S05]  /*8740*/  IMAD.SHL.U32 R13, R9, 0x40, RZ ;  /* 0x00000040090d7824 */ /* 0x000fca00078e00ff */
[----:B------:R-:W-:Y:S01]  /*8750*/  IADD3 R20, -R13, 0x1, RZ ;  /* 0x000000010d147810 */ /* 0x000fe20007ffe1ff */
[----:B------:R-:W-:Y:S02]  /*8760*/  WARPGROUP.DEPBAR.LE gsb0, 0x0 ;  /* 0x00008000000079c5 */ /* 0x000fe40000010000 */
[----:B------:R-:W-:-:S06]  /*8770*/  WARPGROUP.ARRIVE ;  /* 0x00000000000079c5 */ /* 0x000fcc0000000000 */
[----:B------:R-:W-:Y:S01]  /*8780*/  HGMMA.64x64x16.F32.BF16 R152, gdesc[UR4], R152, gsb0 ;  /* 0x00e00000049879f0 */ /* 0x000fe20008001898 */
[----:B------:R-:W-:Y:S01]  /*8790*/  ULDC UR6, c[0x0][0xad4] ;  /* 0x0002b50000067ab9 */ /* 0x000fe20000000800 */
[----:B------:R-:W-:Y:S01]  /*87a0*/  ULDC UR5, c[0x0][0x288] ;  /* 0x0000a20000057ab9 */ /* 0x000fe20000000800 */
[----:B------:R-:W-:Y:S01]  /*87b0*/  ULOP3.LUT UR4, URZ, UR6, URZ, 0x33, !UPT ;  /* 0x000000063f047292 */ /* 0x000fe2000f8e333f */
[----:B------:R-:W-:Y:S02]  /*87c0*/  WARPGROUP.DEPBAR.LE gsb0, 0x0 ;  /* 0x00008000000079c5 */ /* 0x000fe40000010000 */
[----:B------:R1:W-:Y:S02]  /*87d0*/  @!P1 SYNCS.ARRIVE.TRANS64.RED.A1T0 RZ, [R15+URZ], RZ ;  /* 0x000000ff0fff99a7 */ /* 0x0003e4000810043f */
[----:B-1----:R-:W-:-:S05]  /*87e0*/  IMAD R15, R21, UR38, R20 ;  /* 0x00000026150f7c24 */ /* 0x002fca000f8e0214 */
[----:B------:R-:W-:Y:S01]  /*87f0*/  IADD3 R15, R15, -UR5, -R18 ;  /* 0x800000050f0f7c10 */ /* 0x000fe2000fffe812 */
[----:B------:R-:W-:-:S04]  /*8800*/  ULDC UR5, c[0x0][0xad8] ;  /* 0x0002b60000057ab9 */ /* 0x000fc80000000800 */
[C---:B------:R-:W-:Y:S02]  /*8810*/  VIADD R201, R15.reuse, UR5 ;  /* 0x000000050fc97c36 */ /* 0x040fe40008000000 */
[----:B------:R-:W-:Y:S01]  /*8820*/  VIADD R203, R15, UR4 ;  /* 0x000000040fcb7c36 */ /* 0x000fe20008000000 */
[----:B------:R-:W-:Y:S01]  /*8830*/  ULDC UR4, c[0x0][0xadc] ;  /* 0x0002b70000047ab9 */ /* 0x000fe20000000800 */
[C---:B------:R-:W-:Y:S02]  /*8840*/  IMAD.IADD R199, R2.reuse, 0x1, R201 ;  /* 0x0000000102c77824 */ /* 0x040fe400078e02c9 */
[----:B------:R-:W-:Y:S01]  /*8850*/  IMAD.IADD R200, R2, 0x1, R203 ;  /* 0x0000000102c87824 */ /* 0x000fe200078e02cb */
[----:B------:R-:W-:Y:S06]  /*8860*/  @!P2 BRA `(.L_x_1529) ;  /* 0x00000000005ca947 */ /* 0x000fec0003800000 */
[----:B------:R-:W-:Y:S01]  /*8870*/  IMAD.IADD R15, R2, 0x1, R10 ;  /* 0x00000001020f7824 */ /* 0x000fe200078e020a */
[----:B------:R-:W-:Y:S04]  /*8880*/  BSSY B0, `(.L_x_1530) ;  /* 0x0000011000007945 */ /* 0x000fe80003800000 */
        /* <DEDUP_REMOVED lines=10> */
.L_x_1531:
[----:B------:R-:W-:-:S05]  /*8930*/  IMAD.U32 R198, RZ, RZ, UR4 ;  /* 0x00000004ffc67e24 */ /* 0x000fca000f8e00ff */
[----:B------:R-:W-:-:S13]  /*8940*/  ISETP.NE.AND P3, PT, R198, 0x1, PT ;  /* 0x00000001c600780c */ /* 0x000fda0003f65270 */
[----:B------:R-:W1:Y:S02]  /*8950*/  @P3 LDC.64 R20, c[0x0][0xae0] ;  /* 0x0002b800ff143b82 */ /* 0x000e640000000a00 */
[----:B-1----:R-:W-:-:S04]  /*8960*/  @P3 IMAD.HI.U32 R196, R15, R20, RZ ;  /* 0x000000140fc43227 */ /* 0x002fc800078e00ff */
[----:B------:R-:W-:Y:S01]  /*8970*/  IMAD.MOV.U32 R20, RZ, RZ, R15 ;  /* 0x000000ffff147224 */ /* 0x000fe200078e000f */
[----:B------:R-:W-:-:S07]  /*8980*/  @P3 SHF.R.U32.HI R20, RZ, R21, R196 ;  /* 0x00000015ff143219 */ /* 0x000fce00000116c4 */
.L_x_1532:
[----:B------:R-:W-:Y:S05]  /*8990*/  BSYNC B0 ;  /* 0x0000000000007941 */ /* 0x000fea0003800000 */
.L_x_1530:
[----:B------:R-:W-:-:S04]  /*89a0*/  IMAD R15, R20, R198, -R13 ;  /* 0x000000c6140f7224 */ /* 0x000fc800078e0a0d */
[----:B------:R-:W-:-:S05]  /*89b0*/  IMAD.IADD R15, R15, 0x1, -R18 ;  /* 0x000000010f0f7824 */ /* 0x000fca00078e0a12 */
[----:B------:R-:W-:Y:S02]  /*89c0*/  VIADDMNMX R199, R15, R198, R199, PT ;  /* 0x000000c60fc77246 */ /* 0x000fe400038001c7 */
[----:B------:R-:W-:-:S07]  /*89d0*/  VIMNMX R200, R200, R15, !PT ;  /* 0x0000000fc8c87248 */ /* 0x000fce0007fe0100 */
.L_x_1529:
[----:B------:R-:W-:-:S04]  /*89e0*/  ISETP.GT.AND P3, PT, R9, -0x1, PT ;  /* 0xffffffff0900780c */ /* 0x000fc80003f64270 */
[C---:B------:R-:W-:Y:S02]  /*89f0*/  ISETP.GT.AND P4, PT, R200.reuse, RZ, P3 ;  /* 0x000000ffc800720c */ /* 0x040fe40001f84270 */
[C---:B------:R-:W-:Y:S02]  /*8a00*/  ISETP.GT.AND P6, PT, R200.reuse, 0x1, P3 ;  /* 0x00000001c800780c */ /* 0x040fe40001fc4270 */
[----:B------:R-:W-:Y:S02]  /*8a10*/  ISETP.LT.OR P5, PT, R199, 0x1, P4 ;  /* 0x00000001c700780c */ /* 0x000fe400027a1670 */
[----:B------:R-:W-:Y:S02]  /*8a20*/  ISETP.GT.AND P4, PT, R200, 0x8, P3 ;  /* 0x00000008c800780c */ /* 0x000fe40001f84270 */
[----:B------:R-:W-:Y:S02]  /*8a30*/  FSEL R198, R152, -INF , !P5 ;  /* 0xff80000098c67808 */ /* 0x000fe40006800000 */
[----:B------:R-:W-:-:S02]  /*8a40*/  ISETP.GT.AND P5, PT, R200, 0x9, P3 ;  /* 0x00000009c800780c */ /* 0x000fc40001fa4270 */
[C---:B------:R-:W-:Y:S02]  /*8a50*/  ISETP.LT.OR P6, PT, R199.reuse, 0x2, P6 ;  /* 0x00000002c700780c */ /* 0x040fe400037c1670 */
[C---:B------:R-:W-:Y:S02]  /*8a60*/  ISETP.LT.OR P4, PT, R199.reuse, 0x9, P4 ;  /* 0x00000009c700780c */ /* 0x040fe40002781670 */
[----:B------:R-:W-:Y:S02]  /*8a70*/  ISETP.LT.OR P5, PT, R199, 0xa, P5 ;  /* 0x0000000ac700780c */ /* 0x000fe40002fa1670 */
[----:B------:R-:W-:Y:S02]  /*8a80*/  FSEL R15, R153, -INF , !P6 ;  /* 0xff800000990f7808 */ /* 0x000fe40007000000 */
[----:B------:R-:W-:Y:S02]  /*8a90*/  FSEL R197, R156, -INF , !P4 ;  /* 0xff8000009cc57808 */ /* 0x000fe40006000000 */
[----:B------:R-:W-:-:S02]  /*8aa0*/  FSEL R196, R157, -INF , !P5 ;  /* 0xff8000009dc47808 */ /* 0x000fc40006800000 */
[C---:B------:R-:W-:Y:S02]  /*8ab0*/  ISETP.GT.AND P6, PT, R200.reuse, 0x10, P3 ;  /* 0x00000010c800780c */ /* 0x040fe40001fc4270 */
[C---:B------:R-:W-:Y:S02]  /*8ac0*/  ISETP.GT.AND P4, PT, R200.reuse, 0x11, P3 ;  /* 0x00000011c800780c */ /* 0x040fe40001f84270 */
[----:B------:R-:W-:Y:S02]  /*8ad0*/  ISETP.GT.AND P5, PT, R200, 0x18, P3 ;  /* 0x00000018c800780c */ /* 0x000fe40001fa4270 */
[C---:B------:R-:W-:Y:S02]  /*8ae0*/  ISETP.LT.OR P6, PT, R199.reuse, 0x11, P6 ;  /* 0x00000011c700780c */ /* 0x040fe400037c1670 */
[C---:B------:R-:W-:Y:S02]  /*8af0*/  ISETP.LT.OR P4, PT, R199.reuse, 0x12, P4 ;  /* 0x00000012c700780c */ /* 0x040fe40002781670 */
[----:B------:R-:W-:-:S02]  /*8b00*/  ISETP.LT.OR P5, PT, R199, 0x19, P5 ;  /* 0x00000019c700780c */ /* 0x000fc40002fa1670 */
[----:B------:R-:W-:Y:S02]  /*8b10*/  FSEL R160, R160, -INF , !P6 ;  /* 0xff800000a0a07808 */ /* 0x000fe40007000000 */
[----:B------:R-:W-:Y:S02]  /*8b20*/  FSEL R161, R161, -INF , !P4 ;  /* 0xff800000a1a17808 */ /* 0x000fe40006000000 */
[----:B------:R-:W-:Y:S02]  /*8b30*/  FSEL R164, R164, -INF , !P5 ;  /* 0xff800000a4a47808 */ /* 0x000fe40006800000 */
[C---:B------:R-:W-:Y:S02]  /*8b40*/  ISETP.GT.AND P6, PT, R200.reuse, 0x19, P3 ;  /* 0x00000019c800780c */ /* 0x040fe40001fc4270 */
[C---:B------:R-:W-:Y:S02]  /*8b50*/  ISETP.GT.AND P4, PT, R200.reuse, 0x20, P3 ;  /* 0x00000020c800780c */ /* 0x040fe40001f84270 */
        /* <DEDUP_REMOVED lines=22> */
[--C-:B------:R-:W-:Y:S02]  /*8cc0*/  IADD3 R168, R201, 0x8, R2.reuse ;  /* 0x00000008c9a87810 */ /* 0x100fe40007ffe002 */
[----:B------:R-:W-:Y:S02]  /*8cd0*/  IADD3 R169, R203, 0x8, R2 ;  /* 0x00000008cba97810 */ /* 0x000fe40007ffe002 */
[----:B------:R-:W-:-:S02]  /*8ce0*/  FSEL R177, R177, -INF , !P6 ;  /* 0xff800000b1b17808 */ /* 0x000fc40007000000 */
        /* <DEDUP_REMOVED lines=16> */
.L_x_1535:
[----:B------:R-:W-:Y:S02]  /*8df0*/  IMAD.U32 R200, RZ, RZ, UR4 ;  /* 0x00000004ffc87e24 */ /* 0x000fe4000f8e00ff */
[----:B------:R-:W-:-:S03]  /*8e00*/  VIADD R173, R173, 0x8 ;  /* 0x00000008adad7836 */ /* 0x000fc60000000000 */
[----:B------:R-:W-:-:S13]  /*8e10*/  ISETP.NE.AND P4, PT, R200, 0x1, PT ;  /* 0x00000001c800780c */ /* 0x000fda0003f85270 */
[----:B------:R-:W1:Y:S02]  /*8e20*/  @P4 LDC.64 R20, c[0x0][0xae0] ;  /* 0x0002b800ff144b82 */ /* 0x000e640000000a00 */
[----:B-1----:R-:W-:-:S05]  /*8e30*/  @P4 IMAD.HI.U32 R20, R173, R20, RZ ;  /* 0x00000014ad144227 */ /* 0x002fca00078e00ff */
[----:B------:R-:W-:-:S07]  /*8e40*/  @P4 SHF.R.U32.HI R173, RZ, R21, R20 ;  /* 0x00000015ffad4219 */ /* 0x000fce0000011614 */
.L_x_1536:
[----:B------:R-:W-:Y:S05]  /*8e50*/  BSYNC B0 ;  /* 0x0000000000007941 */ /* 0x000fea0003800000 */
.L_x_1534:
[----:B------:R-:W-:-:S04]  /*8e60*/  IMAD R173, R173, R200, -R13 ;  /* 0x000000c8adad7224 */ /* 0x000fc800078e0a0d */
[----:B------:R-:W-:-:S05]  /*8e70*/  IMAD.IADD R173, R173, 0x1, -R18 ;  /* 0x00000001adad7824 */ /* 0x000fca00078e0a12 */
[----:B------:R-:W-:Y:S02]  /*8e80*/  VIADDMNMX R168, R173, R200, R168, PT ;  /* 0x000000c8ada87246 */ /* 0x000fe400038001a8 */
[----:B------:R-:W-:-:S07]  /*8e90*/  VIMNMX R169, R169, R173, !PT ;  /* 0x000000ada9a97248 */ /* 0x000fce0007fe0100 */
.L_x_1533:
[----:B------:R-:W-:Y:S01]  /*8ea0*/  FMNMX.FTZ R20, R198, R7, !PT ;  /* 0x00000007c6147209 */ /* 0x000fe20007810000 */
[----:B------:R-:W-:Y:S01]  /*8eb0*/  ULDC UR7, c[0x0][0xa80] ;  /* 0x0002a00000077ab9 */ /* 0x000fe20000000800 */
[----:B------:R-:W-:Y:S01]  /*8ec0*/  ISETP.GT.AND P4, PT, R169, 0x1, P3 ;  /* 0x00000001a900780c */ /* 0x000fe20001f84270 */
[----:B------:R-:W-:Y:S01]  /*8ed0*/  UMOV UR11, 0x40000040 ;  /* 0x40000040000b7882 */ /* 0x000fe20000000000 */
[----:B------:R-:W-:Y:S01]  /*8ee0*/  FMNMX.FTZ R20, R15, R20, !PT ;  /* 0x000000140f147209 */ /* 0x000fe20007810000 */
[----:B------:R-:W-:Y:S01]  /*8ef0*/  @!P1 VIADD R11, R11, 0x38860 ;  /* 0x000388600b0b9836 */ /* 0x000fe20000000000 */
[----:B------:R-:W-:Y:S02]  /*8f00*/  ISETP.LT.OR P4, PT, R168, 0x2, P4 ;  /* 0x00000002a800780c */ /* 0x000fe40002781670 */
[----:B------:R-:W-:Y:S02]  /*8f10*/  FMNMX.FTZ R13, R197, R20, !PT ;  /* 0x00000014c50d7209 */ /* 0x000fe40007810000 */
[----:B------:R-:W-:-:S02]  /*8f20*/  FSEL R155, R155, -INF , !P4 ;  /* 0xff8000009b9b7808 */ /* 0x000fc40006000000 */
[----:B------:R-:W-:Y:S02]  /*8f30*/  FMNMX.FTZ R13, R196, R13, !PT ;  /* 0x0000000dc40d7209 */ /* 0x000fe40007810000 */
[----:B------:R-:W-:Y:S02]  /*8f40*/  ISETP.GT.AND P4, PT, R169, RZ, P3 ;  /* 0x000000ffa900720c */ /* 0x000fe40001f84270 */
[----:B------:R-:W-:Y:S02]  /*8f50*/  FMNMX.FTZ R20, R160, R13, !PT ;  /* 0x0000000da0147209 */ /* 0x000fe40007810000 */
[----:B------:R-:W-:Y:S02]  /*8f60*/  ISETP.LT.OR P4, PT, R168, 0x1, P4 ;  /* 0x00000001a800780c */ /* 0x000fe40002781670 */
[----:B------:R-:W-:Y:S02]  /*8f70*/  FMNMX.FTZ R13, R161, R20, !PT ;  /* 0x00000014a10d7209 */ /* 0x000fe40007810000 */
[----:B------:R-:W-:-:S02]  /*8f80*/  ISETP.GT.AND P5, PT, R169, 0x8, P3 ;  /* 0x00000008a900780c */ /* 0x000fc40001fa4270 */
[----:B------:R-:W-:Y:S02]  /*8f90*/  FMNMX.FTZ R20, R164, R13, !PT ;  /* 0x0000000da4147209 */ /* 0x000fe40007810000 */
[----:B------:R-:W-:Y:S02]  /*8fa0*/  FSEL R199, R154, -INF , !P4 ;  /* 0xff8000009ac77808 */ /* 0x000fe40006000000 */
        /* <DEDUP_REMOVED lines=18> */
[C---:B------:R-:W-:Y:S01]  /*90d0*/  ISETP.GT.AND P4, PT, R169.reuse, 0x18, P3 ;  /* 0x00000018a900780c */ /* 0x040fe20001f84270 */
[----:B------:R-:W1:Y:S01]  /*90e0*/  SHFL.BFLY PT, R13, R20, 0x2, 0x1f ;  /* 0x0c401f00140d7f89 */ /* 0x000e6200000e0000 */
[C---:B------:R-:W-:Y:S02]  /*90f0*/  ISETP.LT.OR P6, PT, R168.reuse, 0x12, P6 ;  /* 0x00000012a800780c */ /* 0x040fe400037c1670 */
[----:B------:R-:W-:Y:S02]  /*9100*/  ISETP.GT.AND P5, PT, R169, 0x19, P3 ;  /* 0x00000019a900780c */ /* 0x000fe40001fa4270 */
[----:B------:R-:W-:-:S02]  /*9110*/  ISETP.LT.OR P4, PT, R168, 0x19, P4 ;  /* 0x00000019a800780c */ /* 0x000fc40002781670 */
[----:B------:R-:W-:Y:S02]  /*9120*/  FSEL R163, R163, -INF , !P6 ;  /* 0xff800000a3a37808 */ /* 0x000fe40007000000 */
[----:B------:R-:W-:Y:S02]  /*9130*/  ISETP.LT.OR P5, PT, R168, 0x1a, P5 ;  /* 0x0000001aa800780c */ /* 0x000fe40002fa1670 */
[C---:B------:R-:W-:Y:S02]  /*9140*/  ISETP.GT.AND P6, PT, R169.reuse, 0x20, P3 ;  /* 0x00000020a900780c */ /* 0x040fe40001fc4270 */
[----:B------:R-:W-:Y:S02]  /*9150*/  FSEL R166, R166, -INF , !P4 ;  /* 0xff800000a6a67808 */ /* 0x000fe40006000000 */
[----:B------:R-:W-:Y:S02]  /*9160*/  ISETP.GT.AND P4, PT, R169, 0x21, P3 ;  /* 0x00000021a900780c */ /* 0x000fe40001f84270 */
[----:B------:R-:W-:-:S02]  /*9170*/  FSEL R167, R167, -INF , !P5 ;  /* 0xff800000a7a77808 */ /* 0x000fc40006800000 */
[C---:B------:R-:W-:Y:S02]  /*9180*/  ISETP.LT.OR P6, PT, R168.reuse, 0x21, P6 ;  /* 0x00000021a800780c */ /* 0x040fe400037c1670 */
[----:B------:R-:W-:Y:S02]  /*9190*/  ISETP.GT.AND P5, PT, R169, 0x28, P3 ;  /* 0x00000028a900780c */ /* 0x000fe40001fa4270 */
[----:B------:R-:W-:Y:S02]  /*91a0*/  ISETP.LT.OR P4, PT, R168, 0x22, P4 ;  /* 0x00000022a800780c */ /* 0x000fe40002781670 */
[----:B-1----:R-:W-:Y:S02]  /*91b0*/  FMNMX.FTZ R21, R20, R13, !PT ;  /* 0x0000000d14157209 */ /* 0x002fe40007810000 */
[----:B------:R-:W-:Y:S02]  /*91c0*/  FMNMX.FTZ R20, R199, R8, !PT ;  /* 0x00000008c7147209 */ /* 0x000fe40007810000 */
[----:B------:R-:W-:Y:S01]  /*91d0*/  FSEL R154, R170, -INF , !P6 ;  /* 0xff800000aa9a7808 */ /* 0x000fe20007000000 */
[----:B------:R-:W1:Y:S01]  /*91e0*/  SHFL.BFLY PT, R172, R21, 0x1, 0x1f ;  /* 0x0c201f0015ac7f89 */ /* 0x000e6200000e0000 */
[----:B------:R-:W-:-:S02]  /*91f0*/  ISETP.LT.OR P5, PT, R168, 0x29, P5 ;  /* 0x00000029a800780c */ /* 0x000fc40002fa1670 */
[----:B------:R-:W-:Y:S02]  /*9200*/  FSEL R200, R171, -INF , !P4 ;  /* 0xff800000abc87808 */ /* 0x000fe40006000000 */
[C---:B------:R-:W-:Y:S02]  /*9210*/  ISETP.GT.AND P4, PT, R169.reuse, 0x29, P3 ;  /* 0x00000029a900780c */ /* 0x040fe40001f84270 */
[----:B------:R-:W-:Y:S02]  /*9220*/  FSEL R201, R174, -INF , !P5 ;  /* 0xff800000aec97808 */ /* 0x000fe40006800000 */
[----:B------:R-:W-:Y:S02]  /*9230*/  ISETP.GT.AND P5, PT, R169, 0x30, P3 ;  /* 0x00000030a900780c */ /* 0x000fe40001fa4270 */
[C---:B------:R-:W-:Y:S02]  /*9240*/  ISETP.LT.OR P4, PT, R168.reuse, 0x2a, P4 ;  /* 0x0000002aa800780c */ /* 0x040fe40002781670 */
[----:B------:R-:W-:-:S02]  /*9250*/  ISETP.LT.OR P5, PT, R168, 0x31, P5 ;  /* 0x00000031a800780c */ /* 0x000fc40002fa1670 */
[----:B------:R-:W-:Y:S02]  /*9260*/  @!P1 PRMT R11, RZ, 0x654, R11 ;  /* 0x00000654ff0b9816 */ /* 0x000fe4000000000b */
[----:B------:R-:W-:Y:S02]  /*9270*/  FSEL R202, R178, -INF , !P5 ;  /* 0xff800000b2ca7808 */ /* 0x000fe40006800000 */
[----:B------:R-:W-:-:S04]  /*9280*/  ISETP.GT.AND P5, PT, R169, 0x38, P3 ;  /* 0x00000038a900780c */ /* 0x000fc80001fa4270 */
[----:B------:R-:W-:Y:S02]  /*9290*/  ISETP.LT.OR P5, PT, R168, 0x39, P5 ;  /* 0x00000039a800780c */ /* 0x000fe40002fa1670 */
[----:B-1----:R-:W-:Y:S02]  /*92a0*/  FMNMX.FTZ R13, R21, R172, !PT ;  /* 0x000000ac150d7209 */ /* 0x002fe40007810000 */
[----:B------:R-:W-:Y:S02]  /*92b0*/  FMNMX.FTZ R21, R155, R20, !PT ;  /* 0x000000149b157209 */ /* 0x000fe40007810000 */
[C---:B------:R-:W-:Y:S01]  /*92c0*/  FSETP.NEU.FTZ.AND P6, PT, R13.reuse, -INF , PT ;  /* 0xff8000000d00780b */ /* 0x040fe20003fdd000 */
[----:B------:R-:W-:Y:S01]  /*92d0*/  FMUL.FTZ R203, R13, UR7 ;  /* 0x000000070dcb7c20 */ /* 0x000fe20008410000 */
[----:B------:R-:W-:Y:S02]  /*92e0*/  FMNMX.FTZ R20, R158, R21, !PT ;  /* 0x000000159e147209 */ /* 0x000fe40007810000 */
[----:B------:R-:W-:-:S02]  /*92f0*/  FSEL R182, R182, -INF , !P5 ;  /* 0xff800000b6b67808 */ /* 0x000fc40006800000 */
[----:B------:R-:W-:Y:S02]  /*9300*/  FMNMX.FTZ R21, R159, R20, !PT ;  /* 0x000000149f157209 */ /* 0x000fe40007810000 */
[----:B------:R-:W-:Y:S02]  /*9310*/  FSEL R203, R203, RZ, P6 ;  /* 0x000000ffcbcb7208 */ /* 0x000fe40003000000 */
[----:B------:R-:W-:-:S03]  /*9320*/  FMNMX.FTZ R20, R162, R21, !PT ;  /* 0x00000015a2147209 */ /* 0x000fc60007810000 */
[--C-:B------:R-:W-:Y:S01]  /*9330*/  FFMA.FTZ R171, R198, UR7, -R203.reuse ;  /* 0x00000007c6ab7c23 */ /* 0x100fe200080108cb */
[----:B------:R-:W-:Y:S01]  /*9340*/  FMNMX.FTZ R21, R163, R20, !PT ;  /* 0x00000014a3157209 */ /* 0x000fe20007810000 */
[--C-:B------:R-:W-:Y:S01]  /*9350*/  FFMA.FTZ R173, R152, UR7, -R203.reuse ;  /* 0x0000000798ad7c23 */ /* 0x100fe200080108cb */
        /* <DEDUP_REMOVED lines=8> */
[----:B------:R-:W-:Y:S01]  /*93e0*/  ISETP.GT.AND P3, PT, R169, 0x39, P3 ;  /* 0x00000039a900780c */ /* 0x000fe20001f64270 */
[----:B------:R1:W-:Y:S01]  /*93f0*/  MUFU.EX2 R20, R171 ;  /* 0x000000ab00147308 */ /* 0x0003e20000000800 */
[----:B------:R-:W-:Y:S01]  /*9400*/  FMNMX.FTZ R21, R154, R21, !PT ;  /* 0x000000159a157209 */ /* 0x000fe20007810000 */
[--C-:B------:R-:W-:Y:S01]  /*9410*/  FFMA.FTZ R178, R157, UR7, -R203.reuse ;  /* 0x000000079db27c23 */ /* 0x100fe200080108cb */
[----:B------:R-:W-:Y:S01]  /*9420*/  ISETP.LT.OR P4, PT, R168, 0x32, P4 ;  /* 0x00000032a800780c */ /* 0x000fe20002781670 */
[--C-:B------:R-:W-:Y:S01]  /*9430*/  FFMA.FTZ R176, R176, UR7, -R203.reuse ;  /* 0x00000007b0b07c23 */ /* 0x100fe200080108cb */
[----:B------:R-:W-:Y:S01]  /*9440*/  FMNMX.FTZ R170, R200, R21, !PT ;  /* 0x00000015c8aa7209 */ /* 0x000fe20007810000 */
[--C-:B------:R-:W-:Y:S01]  /*9450*/  FFMA.FTZ R177, R177, UR7, -R203.reuse ;  /* 0x00000007b1b17c23 */ /* 0x100fe200080108cb */
[----:B------:R-:W-:Y:S01]  /*9460*/  ISETP.LT.OR P3, PT, R168, 0x3a, P3 ;  /* 0x0000003aa800780c */ /* 0x000fe20001f61670 */
[--C-:B------:R-:W-:Y:S01]  /*9470*/  FFMA.FTZ R168, R196, UR7, -R203.reuse ;  /* 0x00000007c4a87c23 */ /* 0x100fe200080108cb */
[----:B------:R-:W-:Y:S01]  /*9480*/  FMNMX.FTZ R21, R201, R170, !PT ;  /* 0x000000aac9157209 */ /* 0x000fe20007810000 */
[--C-:B-1----:R-:W-:Y:S01]  /*9490*/  FFMA.FTZ R171, R197, UR7, -R203.reuse ;  /* 0x00000007c5ab7c23 */ /* 0x102fe200080108cb */
[----:B------:R-:W-:Y:S01]  /*94a0*/  FSEL R197, R179, -INF , !P4 ;  /* 0xff800000b3c57808 */ /* 0x000fe20006000000 */
[--C-:B------:R-:W-:Y:S01]  /*94b0*/  FFMA.FTZ R179, R180, UR7, -R203.reuse ;  /* 0x00000007b4b37c23 */ /* 0x100fe200080108cb */
[----:B------:R-:W-:Y:S01]  /*94c0*/  FMNMX.FTZ R169, R198, R21, !PT ;  /* 0x00000015c6a97209 */ /* 0x000fe20007810000 */
[----:B------:R-:W-:Y:S01]  /*94d0*/  FFMA.FTZ R196, R181, UR7, -R203 ;  /* 0x00000007b5c47c23 */ /* 0x000fe200080108cb */
[----:B------:R-:W-:Y:S01]  /*94e0*/  FSEL R183, R183, -INF , !P3 ;  /* 0xff800000b7b77808 */ /* 0x000fe20005800000 */
[----:B------:R1:W-:Y:S01]  /*94f0*/  MUFU.EX2 R21, R171 ;  /* 0x000000ab00157308 */ /* 0x0003e20000000800 */
[----:B------:R-:W-:-:S02]  /*9500*/  FMNMX.FTZ R170, R202, R169, !PT ;  /* 0x000000a9caaa7209 */ /* 0x000fc40007810000 */
[----:B------:R-:W-:Y:S02]  /*9510*/  FSEL R156, R13, RZ, P6 ;  /* 0x000000ff0d9c7208 */ /* 0x000fe40003000000 */
[----:B------:R-:W-:-:S03]  /*9520*/  FMNMX.FTZ R169, R197, R170, !PT ;  /* 0x000000aac5a97209 */ /* 0x000fc60007810000 */
[----:B------:R-:W-:Y:S01]  /*9530*/  FADD.FTZ R156, -R156, R7 ;  /* 0x000000079c9c7221 */ /* 0x000fe20000010100 */
[----:B------:R-:W-:Y:S01]  /*9540*/  FMNMX.FTZ R170, R182, R169, !PT ;  /* 0x000000a9b6aa7209 */ /* 0x000fe20007810000 */
[--C-:B------:R-:W-:Y:S01]  /*9550*/  FFMA.FTZ R169, R160, UR7, -R203.reuse ;  /* 0x00000007a0a97c23 */ /* 0x100fe200080108cb */
[--C-:B-1----:R-:W-:Y:S01]  /*9560*/  FFMA.FTZ R171, R164, UR7, -R203.reuse ;  /* 0x00000007a4ab7c23 */ /* 0x102fe200080108cb */
[----:B------:R-:W-:Y:S01]  /*9570*/  FMUL.FTZ R7, R156, UR7 ;  /* 0x000000079c077c20 */ /* 0x000fe20008410000 */
[----:B------:R-:W-:Y:S01]  /*9580*/  FMNMX.FTZ R160, R183, R170, !PT ;  /* 0x000000aab7a07209 */ /* 0x000fe20007810000 */
[----:B------:R-:W-:Y:S01]  /*9590*/  FFMA.FTZ R170, R161, UR7, -R203 ;  /* 0x00000007a1aa7c23 */ /* 0x000fe200080108cb */
[----:B------:R-:W-:Y:S01]  /*95a0*/  MUFU.EX2 R15, R15 ;  /* 0x0000000f000f7308 */ /* 0x000fe20000000800 */
[----:B------:R-:W-:Y:S02]  /*95b0*/  LEA R203, R12, R19, 0xc ;  /* 0x000000130ccb7211 */ /* 0x000fe400078e60ff */
[----:B------:R-:W1:Y:S02]  /*95c0*/  SHFL.BFLY PT, R161, R160, 0x2, 0x1f ;  /* 0x0c401f00a0a17f89 */ /* 0x000e6400000e0000 */
[C---:B------:R-:W-:Y:S01]  /*95d0*/  R2UR UR10, R203.reuse ;  /* 0x00000000cb0a72ca */ /* 0x040fe200000e0000 */
[----:B------:R-:W-:-:S02]  /*95e0*/  VIADD R210, R203, 0x80 ;  /* 0x00000080cbd27836 */ /* 0x000fc40000000000 */
[----:B------:R-:W2:Y:S08]  /*95f0*/  MUFU.EX2 R7, R7 ;  /* 0x0000000700077308 */ /* 0x000eb00000000800 */
[----:B------:R-:W-:Y:S08]  /*9600*/  MUFU.EX2 R168, R168 ;  /* 0x000000a800a87308 */ /* 0x000ff00000000800 */
[----:B------:R-:W-:Y:S01]  /*9610*/  MUFU.EX2 R169, R169 ;  /* 0x000000a900a97308 */ /* 0x000fe20000000800 */
[-C--:B--2---:R-:W-:Y:S01]  /*9620*/  FMUL.FTZ R24, R24, R7.reuse ;  /* 0x0000000718187220 */ /* 0x084fe20000410000 */
[----:B------:R-:W-:Y:S01]  /*9630*/  FMUL.FTZ R25, R25, R7 ;  /* 0x0000000719197220 */ /* 0x000fe20000410000 */
[----:B-1----:R-:W-:Y:S01]  /*9640*/  FMNMX.FTZ R161, R160, R161, !PT ;  /* 0x000000a1a0a17209 */ /* 0x002fe20007810000 */
[-C--:B------:R-:W-:Y:S01]  /*9650*/  FMUL.FTZ R28, R28, R7.reuse ;  /* 0x000000071c1c7220 */ /* 0x080fe20000410000 */
[-C--:B------:R-:W-:Y:S01]  /*9660*/  FMUL.FTZ R29, R29, R7.reuse ;  /* 0x000000071d1d7220 */ /* 0x080fe20000410000 */
[-C--:B------:R-:W-:Y:S01]  /*9670*/  FMUL.FTZ R32, R32, R7.reuse ;  /* 0x0000000720207220 */ /* 0x080fe20000410000 */
[-C--:B------:R-:W-:Y:S01]  /*9680*/  FMUL.FTZ R33, R33, R7.reuse ;  /* 0x0000000721217220 */ /* 0x080fe20000410000 */
[----:B------:R-:W1:Y:S01]  /*9690*/  SHFL.BFLY PT, R152, R161, 0x1, 0x1f ;  /* 0x0c201f00a1987f89 */ /* 0x000e6200000e0000 */
        /* <DEDUP_REMOVED lines=16> */
[----:B------:R-:W3:Y:S01]  /*97a0*/  MUFU.EX2 R172, R172 ;  /* 0x000000ac00ac7308 */ /* 0x000ee20000000800 */
[----:B--2---:R-:W-:Y:S01]  /*97b0*/  F2FP.BF16.F32.PACK_AB R156, R170, R169 ;  /* 0x000000a9aa9c723e */ /* 0x004fe200000010ff */
[-C--:B------:R-:W-:Y:S01]  /*97c0*/  FMUL.FTZ R64, R64, R7.reuse ;  /* 0x0000000740407220 */ /* 0x080fe20000410000 */
[-C--:B------:R-:W-:Y:S01]  /*97d0*/  FMUL.FTZ R65, R65, R7.reuse ;  /* 0x0000000741417220 */ /* 0x080fe20000410000 */
[-C--:B------:R-:W-:Y:S01]  /*97e0*/  FMUL.FTZ R68, R68, R7.reuse ;  /* 0x0000000744447220 */ /* 0x080fe20000410000 */
[-C--:B------:R-:W-:Y:S01]  /*97f0*/  FMUL.FTZ R69, R69, R7.reuse ;  /* 0x0000000745457220 */ /* 0x080fe20000410000 */
[-C--:B------:R-:W-:Y:S01]  /*9800*/  FMUL.FTZ R72, R72, R7.reuse ;  /* 0x0000000748487220 */ /* 0x080fe20000410000 */
[----:B-1----:R-:W-:Y:S01]  /*9810*/  FMNMX.FTZ R180, R161, R152, !PT ;  /* 0x00000098a1b47209 */ /* 0x002fe20007810000 */
[----:B------:R-:W-:Y:S01]  /*9820*/  MUFU.EX2 R173, R173 ;  /* 0x000000ad00ad7308 */ /* 0x000fe20000000800 */
[-C--:B------:R-:W-:Y:S01]  /*9830*/  FMUL.FTZ R73, R73, R7.reuse ;  /* 0x0000000749497220 */ /* 0x080fe20000410000 */
[-C--:B------:R-:W-:Y:S01]  /*9840*/  FMUL.FTZ R76, R76, R7.reuse ;  /* 0x000000074c4c7220 */ /* 0x080fe20000410000 */
[C---:B------:R-:W-:Y:S01]  /*9850*/  FSETP.NEU.FTZ.AND P3, PT, R180.reuse, -INF , PT ;  /* 0xff800000b400780b */ /* 0x040fe20003f7d000 */
[----:B------:R-:W-:Y:S01]  /*9860*/  FMUL.FTZ R152, R180, UR7 ;  /* 0x00000007b4987c20 */ /* 0x000fe20008410000 */
[-C--:B------:R-:W-:Y:S01]  /*9870*/  FMUL.FTZ R77, R77, R7.reuse ;  /* 0x000000074d4d7220 */ /* 0x080fe20000410000 */
[-C--:B------:R-:W-:Y:S01]  /*9880*/  FMUL.FTZ R80, R80, R7.reuse ;  /* 0x0000000750507220 */ /* 0x080fe20000410000 */
[----:B------:R-:W-:Y:S01]  /*9890*/  FSEL R153, R180, RZ, P3 ;  /* 0x000000ffb4997208 */ /* 0x000fe20001800000 */
[----:B------:R-:W1:Y:S01]  /*98a0*/  MUFU.EX2 R174, R174 ;  /* 0x000000ae00ae7308 */ /* 0x000e620000000800 */
[----:B------:R-:W-:Y:S01]  /*98b0*/  FSEL R152, R152, RZ, P3 ;  /* 0x000000ff98987208 */ /* 0x000fe20001800000 */
[-C--:B------:R-:W-:Y:S01]  /*98c0*/  FMUL.FTZ R81, R81, R7.reuse ;  /* 0x0000000751517220 */ /* 0x080fe20000410000 */
[-C--:B------:R-:W-:Y:S01]  /*98d0*/  FMUL.FTZ R84, R84, R7.reuse ;  /* 0x0000000754547220 */ /* 0x080fe20000410000 */
[----:B------:R-:W-:Y:S01]  /*98e0*/  FADD.FTZ R153, -R153, R8 ;  /* 0x0000000899997221 */ /* 0x000fe20000010100 */
[----:B------:R-:W-:Y:S01]  /*98f0*/  FMUL.FTZ R85, R85, R7 ;  /* 0x0000000755557220 */ /* 0x000fe20000410000 */
[----:B------:R-:W-:Y:S01]  /*9900*/  FFMA.FTZ R204, R155, UR7, -R152 ;  /* 0x000000079bcc7c23 */ /* 0x000fe20008010898 */
[----:B------:R-:W-:-:S02]  /*9910*/  IMAD.MOV R155, RZ, RZ, -R23 ;  /* 0x000000ffff9b7224 */ /* 0x000fc400078e0a17 */
[----:B------:R-:W-:Y:S01]  /*9920*/  FMUL.FTZ R153, R153, UR7 ;  /* 0x0000000799997c20 */ /* 0x000fe20008410000 */
[--C-:B------:R-:W-:Y:S01]  /*9930*/  FFMA.FTZ R159, R159, UR7, -R152.reuse ;  /* 0x000000079f9f7c23 */ /* 0x100fe20008010898 */
[--C-:B------:R-:W-:Y:S01]  /*9940*/  FFMA.FTZ R181, R199, UR7, -R152.reuse ;  /* 0x00000007c7b57c23 */ /* 0x100fe20008010898 */
[--C-:B------:R-:W-:Y:S01]  /*9950*/  FFMA.FTZ R199, R158, UR7, -R152.reuse ;  /* 0x000000079ec77c23 */ /* 0x100fe20008010898 */
[----:B------:R-:W-:Y:S01]  /*9960*/  ISETP.NE.AND P3, PT, R18, R155, PT ;  /* 0x0000009b1200720c */ /* 0x000fe20003f65270 */
[----:B------:R2:W4:Y:S01]  /*9970*/  MUFU.EX2 R206, R153 ;  /* 0x0000009900ce7308 */ /* 0x0005220000000800 */
[--C-:B------:R-:W-:Y:S01]  /*9980*/  FFMA.FTZ R209, R166, UR7, -R152.reuse ;  /* 0x00000007a6d17c23 */ /* 0x100fe20008010898 */
[--C-:B------:R-:W-:Y:S01]  /*9990*/  FFMA.FTZ R208, R167, UR7, -R152.reuse ;  /* 0x00000007a7d07c23 */ /* 0x100fe20008010898 */
[--C-:B------:R-:W-:Y:S01]  /*99a0*/  FFMA.FTZ R162, R162, UR7, -R152.reuse ;  /* 0x00000007a2a27c23 */ /* 0x100fe20008010898 */
[--C-:B------:R-:W-:Y:S01]  /*99b0*/  FFMA.FTZ R163, R163, UR7, -R152.reuse ;  /* 0x00000007a3a37c23 */ /* 0x100fe20008010898 */
[--C-:B------:R-:W-:Y:S01]  /*99c0*/  FFMA.FTZ R200, R200, UR7, -R152.reuse ;  /* 0x00000007c8c87c23 */ /* 0x100fe20008010898 */
[--C-:B------:R-:W-:Y:S01]  /*99d0*/  FFMA.FTZ R205, R197, UR7, -R152.reuse ;  /* 0x00000007c5cd7c23 */ /* 0x100fe20008010898 */
[--C-:B------:R-:W-:Y:S01]  /*99e0*/  FFMA.FTZ R207, R183, UR7, -R152.reuse ;  /* 0x00000007b7cf7c23 */ /* 0x100fe20008010898 */
[----:B------:R5:W-:Y:S01]  /*99f0*/  MUFU.EX2 R8, R159 ;  /* 0x0000009f00087308 */ /* 0x000be20000000800 */
[--C-:B------:R-:W-:Y:S01]  /*9a00*/  FFMA.FTZ R157, R154, UR7, -R152.reuse ;  /* 0x000000079a9d7c23 */ /* 0x100fe20008010898 */
[--C-:B--2---:R-:W-:Y:S01]  /*9a10*/  FFMA.FTZ R153, R201, UR7, -R152.reuse ;  /* 0x00000007c9997c23 */ /* 0x104fe20008010898 */
[----:B------:R-:W-:Y:S01]  /*9a20*/  FFMA.FTZ R161, R182, UR7, -R152 ;  /* 0x00000007b6a17c23 */ /* 0x000fe20008010898 */
[----:B------:R-:W-:Y:S01]  /*9a30*/  @!P3 IMAD R16, R16, 0x40, R22 ;  /* 0x000000401010b824 */ /* 0x000fe200078e0216 */
[----:B------:R-:W-:Y:S01]  /*9a40*/  F2FP.BF16.F32.PACK_AB R154, R168, R21 ;  /* 0x00000015a89a723e */ /* 0x000fe200000010ff */
[----:B------:R-:W-:Y:S01]  /*9a50*/  FMUL.FTZ R88, R88, R7 ;  /* 0x0000000758587220 */ /* 0x000fe20000410000 */
[----:B---3--:R-:W-:Y:S01]  /*9a60*/  F2FP.BF16.F32.PACK_AB R158, R172, R171 ;  /* 0x000000abac9e723e */ /* 0x008fe200000010ff */
[----:B------:R-:W-:Y:S01]  /*9a70*/  MUFU.EX2 R181, R181 ;  /* 0x000000b500b57308 */ /* 0x000fe20000000800 */
[----:B------:R-:W-:Y:S01]  /*9a80*/  @!P3 LEA R155, R16, UR36, 0x2 ;  /* 0x00000024109bbc11 */ /* 0x000fe2000f8e10ff */
[--C-:B-----5:R-:W-:Y:S01]  /*9a90*/  FFMA.FTZ R159, R198, UR7, -R152.reuse ;  /* 0x00000007c69f7c23 */ /* 0x120fe20008010898 */
[----:B------:R-:W-:Y:S01]  /*9aa0*/  FFMA.FTZ R198, R202, UR7, -R152 ;  /* 0x00000007cac67c23 */ /* 0x000fe20008010898 */
[----:B------:R-:W-:Y:S01]  /*9ab0*/  F2FP.BF16.F32.PACK_AB R152, R15, R20 ;  /* 0x000000140f98723e */ /* 0x000fe200000010ff */
[----:B------:R-:W-:Y:S01]  /*9ac0*/  FMUL.FTZ R89, R89, R7 ;  /* 0x0000000759597220 */ /* 0x000fe20000410000 */
[----:B------:R-:W-:Y:S01]  /*9ad0*/  @!P3 STS [R155+0x38400], R7 ;  /* 0x038400079b00b388 */ /* 0x000fe20000000800 */
[----:B-1----:R-:W-:Y:S01]  /*9ae0*/  F2FP.BF16.F32.PACK_AB R160, R174, R173 ;  /* 0x000000adaea0723e */ /* 0x002fe200000010ff */
[----:B------:R-:W-:Y:S01]  /*9af0*/  MUFU.EX2 R204, R204 ;  /* 0x000000cc00cc7308 */ /* 0x000fe20000000800 */
[-C--:B------:R-:W-:Y:S01]  /*9b00*/  FMUL.FTZ R92, R92, R7.reuse ;  /* 0x000000075c5c7220 */ /* 0x080fe20000410000 */
[----:B----4-:R1:W-:Y:S01]  /*9b10*/  @!P3 STS [R155+0x38420], R206 ;  /* 0x038420ce9b00b388 */ /* 0x0103e20000000800 */
        /* <DEDUP_REMOVED lines=71> */
[-C--:B------:R-:W-:Y:S01]  /*9f90*/  FMUL.FTZ R87, R87, R206.reuse ;  /* 0x000000ce57577220 */ /* 0x080fe20000410000 */
[----:B-1----:R-:W-:Y:S01]  /*9fa0*/  F2FP.BF16.F32.PACK_AB R162, R178, R175 ;  /* 0x000000afb2a2723e */ /* 0x002fe200000010ff */
        /* <DEDUP_REMOVED lines=25> */
[-C--:B------:R-:W-:Y:S01]  /*a140*/  FMUL.FTZ R127, R127, R206.reuse ;  /* 0x000000ce7f7f7220 */ /* 0x080fe20000410000 */
[-C--:B------:R-:W-:Y:S01]  /*a150*/  FMUL.FTZ R130, R130, R206.reuse ;  /* 0x000000ce82827220 */ /* 0x080fe20000410000 */
[----:B------:R-:W-:Y:S01]  /*a160*/  FMUL.FTZ R131, R131, R206 ;  /* 0x000000ce83837220 */ /* 0x000fe20000410000 */
[----:B------:R-:W1:Y:S01]  /*a170*/  MUFU.EX2 R177, R177 ;  /* 0x000000b100b17308 */ /* 0x000e620000000800 */
[----:B---3--:R-:W-:Y:S01]  /*a180*/  F2FP.BF16.F32.PACK_AB R163, R197, R182 ;  /* 0x000000b6c5a3723e */ /* 0x008fe200000010ff */
        /* <DEDUP_REMOVED lines=11> */
[----:B------:R2:W-:Y:S01]  /*a240*/  STSM.16.M88.4 [R184+0x36400], R152 ;  /* 0x03640098b8007844 */ /* 0x0005e20000000200 */
[----:B------:R-:W-:Y:S01]  /*a250*/  FFMA.FTZ R20, R7, R5, R20 ;  /* 0x0000000507147223 */ /* 0x000fe20000010014 */
[----:B------:R-:W-:Y:S01]  /*a260*/  FFMA.FTZ R181, R206, R6, R181 ;  /* 0x00000006ceb57223 */ /* 0x000fe200000100b5 */
[----:B------:R-:W3:Y:S01]  /*a270*/  MUFU.EX2 R196, R196 ;  /* 0x000000c400c47308 */ /* 0x000ee20000000800 */
[----:B-1----:R-:W-:Y:S01]  /*a280*/  F2FP.BF16.F32.PACK_AB R164, R177, R176 ;  /* 0x000000b0b1a4723e */ /* 0x002fe200000010ff */
[----:B------:R2:W-:Y:S01]  /*a290*/  STSM.16.M88.4 [R185], R156 ;  /* 0x0000009cb9007844 */ /* 0x0005e20000000200 */
[----:B------:R-:W-:Y:S01]  /*a2a0*/  FADD.FTZ R20, R15, R20 ;  /* 0x000000140f147221 */ /* 0x000fe20000010000 */
[----:B------:R-:W-:Y:S01]  /*a2b0*/  FADD.FTZ R204, R204, R181 ;  /* 0x000000b5cccc7221 */ /* 0x000fe20000010000 */
[----:B------:R-:W-:Y:S01]  /*a2c0*/  ISETP.GT.AND P3, PT, R9, R14, PT ;  /* 0x0000000e0900720c */ /* 0x000fe20003f64270 */
[----:B------:R-:W-:-:S02]  /*a2d0*/  IMAD.MOV.U32 R7, RZ, RZ, R13 ;  /* 0x000000ffff077224 */ /* 0x000fc400078e000d */
[----:B------:R-:W-:Y:S01]  /*a2e0*/  FADD.FTZ R21, R21, R20 ;  /* 0x0000001415157221 */ /* 0x000fe20000010000 */
[----:B------:R-:W-:Y:S01]  /*a2f0*/  MUFU.EX2 R198, R198 ;  /* 0x000000c600c67308 */ /* 0x000fe20000000800 */
[----:B------:R-:W-:Y:S02]  /*a300*/  FADD.FTZ R199, R199, R204 ;  /* 0x000000ccc7c77221 */ /* 0x000fe40000010000 */
[----:B------:R-:W-:Y:S02]  /*a310*/  FADD.FTZ R168, R168, R21 ;  /* 0x00000015a8a87221 */ /* 0x000fe40000010000 */
[----:B------:R-:W-:Y:S01]  /*a320*/  FADD.FTZ R199, R8, R199 ;  /* 0x000000c708c77221 */ /* 0x000fe20000010000 */
[----:B------:R-:W-:Y:S02]  /*a330*/  IMAD.MOV.U32 R8, RZ, RZ, R180 ;  /* 0x000000ffff087224 */ /* 0x000fe400078e00b4 */
[----:B------:R-:W-:Y:S01]  /*a340*/  FADD.FTZ R169, R169, R168 ;  /* 0x000000a8a9a97221 */ /* 0x000fe20000010000 */
[----:B------:R-:W1:Y:S01]  /*a350*/  MUFU.EX2 R205, R205 ;  /* 0x000000cd00cd7308 */ /* 0x000e620000000800 */
[----:B---3--:R-:W-:Y:S01]  /*a360*/  F2FP.BF16.F32.PACK_AB R166, R196, R179 ;  /* 0x000000b3c4a6723e */ /* 0x008fe200000010ff */
[----:B------:R-:W-:Y:S01]  /*a370*/  FADD.FTZ R16, R16, R199 ;  /* 0x000000c710107221 */ /* 0x000fe20000010000 */
[----:B------:R-:W-:-:S03]  /*a380*/  FADD.FTZ R170, R170, R169 ;  /* 0x000000a9aaaa7221 */ /* 0x000fc60000010000 */
[----:B------:R-:W-:Y:S01]  /*a390*/  FADD.FTZ R16, R201, R16 ;  /* 0x00000010c9107221 */ /* 0x000fe20000010000 */
[----:B------:R-:W-:Y:S01]  /*a3a0*/  FADD.FTZ R171, R171, R170 ;  /* 0x000000aaabab7221 */ /* 0x000fe20000010000 */
[----:B------:R3:W-:Y:S02]  /*a3b0*/  MUFU.EX2 R200, R161 ;  /* 0x000000a100c87308 */ /* 0x0007e40000000800 */
[----:B------:R-:W-:Y:S01]  /*a3c0*/  FADD.FTZ R209, R209, R16 ;  /* 0x00000010d1d17221 */ /* 0x000fe20000010000 */
[----:B------:R-:W-:Y:S01]  /*a3d0*/  FADD.FTZ R172, R172, R171 ;  /* 0x000000abacac7221 */ /* 0x000fe20000010000 */
[----:B------:R-:W-:Y:S02]  /*a3e0*/  IMAD.MOV.U32 R16, RZ, RZ, R12 ;  /* 0x000000ffff107224 */ /* 0x000fe400078e000c */
[----:B------:R-:W-:Y:S01]  /*a3f0*/  FADD.FTZ R209, R208, R209 ;  /* 0x000000d1d0d17221 */ /* 0x000fe20000010000 */
[----:B------:R-:W-:Y:S01]  /*a400*/  FADD.FTZ R173, R173, R172 ;  /* 0x000000acadad7221 */ /* 0x000fe20000010000 */
[----:B------:R-:W4:Y:S01]  /*a410*/  MUFU.EX2 R207, R207 ;  /* 0x000000cf00cf7308 */ /* 0x000f220000000800 */
[----:B---3--:R-:W-:Y:S01]  /*a420*/  F2FP.BF16.F32.PACK_AB R161, R183, R202 ;  /* 0x000000cab7a1723e */ /* 0x008fe200000010ff */
[----:B------:R-:W-:Y:S01]  /*a430*/  FADD.FTZ R202, R202, R209 ;  /* 0x000000d1caca7221 */ /* 0x000fe20000010000 */
[----:B-1----:R-:W-:Y:S01]  /*a440*/  F2FP.BF16.F32.PACK_AB R165, R205, R198 ;  /* 0x000000c6cda5723e */ /* 0x002fe200000010ff */
[----:B------:R-:W-:-:S02]  /*a450*/  FADD.FTZ R174, R174, R173 ;  /* 0x000000adaeae7221 */ /* 0x000fc40000010000 */
[----:B------:R2:W-:Y:S01]  /*a460*/  STSM.16.M88.4 [R187], R160 ;  /* 0x000000a0bb007844 */ /* 0x0005e20000000200 */
[----:B------:R-:W-:Y:S01]  /*a470*/  FADD.FTZ R183, R183, R202 ;  /* 0x000000cab7b77221 */ /* 0x000fe20000010000 */
[----:B------:R-:W-:-:S03]  /*a480*/  FADD.FTZ R175, R175, R174 ;  /* 0x000000aeafaf7221 */ /* 0x000fc60000010000 */
[----:B------:R-:W-:Y:S01]  /*a490*/  FADD.FTZ R182, R182, R183 ;  /* 0x000000b7b6b67221 */ /* 0x000fe20000010000 */
[----:B------:R-:W-:-:S03]  /*a4a0*/  FADD.FTZ R175, R178, R175 ;  /* 0x000000afb2af7221 */ /* 0x000fc60000010000 */
[----:B------:R-:W-:Y:S01]  /*a4b0*/  FADD.FTZ R197, R197, R182 ;  /* 0x000000b6c5c57221 */ /* 0x000fe20000010000 */
[----:B------:R-:W-:Y:S01]  /*a4c0*/  FADD.FTZ R176, R176, R175 ;  /* 0x000000afb0b07221 */ /* 0x000fe20000010000 */
[----:B----4-:R-:W-:Y:S02]  /*a4d0*/  F2FP.BF16.F32.PACK_AB R167, R207, R200 ;  /* 0x000000c8cfa7723e */ /* 0x010fe400000010ff */
[----:B------:R-:W-:Y:S01]  /*a4e0*/  FADD.FTZ R198, R198, R197 ;  /* 0x000000c5c6c67221 */ /* 0x000fe20000010000 */
[----:B------:R-:W-:Y:S02]  /*a4f0*/  FADD.FTZ R176, R177, R176 ;  /* 0x000000b0b1b07221 */ /* 0x000fe40000010000 */
[----:B------:R2:W-:Y:S01]  /*a500*/  STSM.16.M88.4 [R186], R164 ;  /* 0x000000a4ba007844 */ /* 0x0005e20000000200 */
[----:B------:R-:W-:Y:S01]  /*a510*/  WARPGROUP.ARRIVE ;  /* 0x00000000000079c5 */ /* 0x000fe20000000000 */
[----:B------:R-:W-:Y:S01]  /*a520*/  FADD.FTZ R205, R205, R198 ;  /* 0x000000c6cdcd7221 */ /* 0x000fe20000010000 */
[----:B------:R-:W-:-:S03]  /*a530*/  FADD.FTZ R5, R179, R176 ;  /* 0x000000b0b3057221 */ /* 0x000fc60000010000 */
[----:B------:R-:W-:Y:S01]  /*a540*/  FADD.FTZ R6, R200, R205 ;  /* 0x000000cdc8067221 */ /* 0x000fe20000010000 */
[----:B------:R-:W-:Y:S01]  /*a550*/  HGMMA.64x256x16.F32.BF16 R24, R152, gdesc[UR8].tnspB, R24, gsb0 ;  /* 0x43e0000898187df0 */ /* 0x000fe20008001818 */
[----:B------:R-:W-:Y:S01]  /*a560*/  R2UR UR10, R210 ;  /* 0x00000000d20a72ca */ /* 0x000fe200000e0000 */
[----:B------:R-:W-:Y:S01]  /*a570*/  UMOV UR11, 0x40000040 ;  /* 0x40000040000b7882 */ /* 0x000fe20000000000 */
[C---:B------:R-:W-:Y:S02]  /*a580*/  VIADD R210, R203.reuse, 0x100 ;  /* 0x00000100cbd27836 */ /* 0x040fe40000000000 */
[----:B------:R-:W-:Y:S01]  /*a590*/  FADD.FTZ R5, R196, R5 ;  /* 0x00000005c4057221 */ /* 0x000fe20000010000 */
[----:B------:R-:W-:Y:S02]  /*a5a0*/  VIADD R203, R203, 0x180 ;  /* 0x00000180cbcb7836 */ /* 0x000fe40000000000 */
[----:B------:R-:W-:Y:S01]  /*a5b0*/  FADD.FTZ R6, R207, R6 ;  /* 0x00000006cf067221 */ /* 0x000fe20000010000 */
[----:B------:R-:W-:-:S02]  /*a5c0*/  WARPGROUP.DEPBAR.LE gsb0, 0x0 ;  /* 0x00008000000079c5 */ /* 0x000fc40000010000 */
[----:B------:R-:W-:-:S15]  /*a5d0*/  WARPGROUP.ARRIVE ;  /* 0x00000000000079c5 */ /* 0x000fde0000000000 */
[----:B------:R-:W-:-:S02]  /*a5e0*/  NOP ;  /* 0x0000000000007918 */ /* 0x000fc40000000000 */
        /* <DEDUP_REMOVED lines=23> */
[----:B-1----:R-:W-:-:S04]  /*a760*/  VIADD R11, R9, 0xffffffff ;  /* 0xffffffff090b7836 */ /* 0x002fc80000000000 */
[----:B------:R-:W-:Y:S01]  /*a770*/  IMAD.MOV.U32 R9, RZ, RZ, R11 ;  /* 0x000000ffff097224 */ /* 0x000fe200078e000b */
[----:B--2---:R-:W-:Y:S06]  /*a780*/  @P3 BRA `(.L_x_1537) ;  /* 0xffffffc800003947 */ /* 0x004fec000383ffff */
[----:B------:R-:W-:Y:S02]  /*a790*/  IMAD.MOV.U32 R8, RZ, RZ, R180 ;  /* 0x000000ffff087224 */ /* 0x000fe400078e00b4 */
[----:B------:R-:W-:Y:S02]  /*a7a0*/  IMAD.MOV.U32 R7, RZ, RZ, R13 ;  /* 0x000000ffff077224 */ /* 0x000fe400078e000d */
[----:B------:R-:W-:Y:S02]  /*a7b0*/  IMAD.MOV.U32 R16, RZ, RZ, R12 ;  /* 0x000000ffff107224 */ /* 0x000fe400078e000c */
[----:B------:R-:W-:-:S07]  /*a7c0*/  IMAD.MOV.U32 R9, RZ, RZ, R11 ;  /* 0x000000ffff097224 */ /* 0x000fce00078e000b */
.L_x_1520:
        /* <DEDUP_REMOVED lines=15> */
.L_x_1539:
[----:B------:R-:W-:-:S11]  /*a8c0*/  UISETP.NE.AND UP0, UPT, UR10, 0x1, UPT ;  /* 0x000000010a00788c */ /* 0x000fd6000bf05270 */
[----:B------:R-:W-:Y:S02]  /*a8d0*/  @UP0 ULDC.64 UR14, c[0x0][0xae0] ;  /* 0x0002b800000e0ab9 */ /* 0x000fe40000000a00 */
[----:B------:R-:W-:-:S04]  /*a8e0*/  UIMAD.WIDE.U32 UR4, UR40, UR14, URZ ;  /* 0x0000000e280472a5 */ /* 0x000fc8000f8e003f */
[----:B------:R-:W-:-:S12]  /*a8f0*/  @UP0 USHF.R.U32.HI UR40, URZ, UR15, UR5 ;  /* 0x0000000f3f280299 */ /* 0x000fd80008011605 */
.L_x_1540:
[----:B------:R-:W-:-:S04]  /*a900*/  UIMAD UR40, UR40, UR10, URZ ;  /* 0x0000000a282872a4 */ /* 0x000fc8000f8e023f */
[----:B------:R-:W-:-:S04]  /*a910*/  UISETP.LT.AND UP0, UPT, UR6, UR40, UPT ;  /* 0x000000280600728c */ /* 0x000fc8000bf01270 */
[----:B------:R-:W-:-:S12]  /*a920*/  USEL UR6, UR6, UR40, !UP0 ;  /* 0x0000002806067287 */ /* 0x000fd8000c000000 */
.L_x_1538:
        /* <DEDUP_REMOVED lines=8> */
[----:B------:R-:W-:Y:S02]  /*a9b0*/  IMAD.MOV.U32 R201, RZ, RZ, R8 ;  /* 0x000000ffffc97224 */ /* 0x000fe400078e0008 */
[----:B------:R-:W-:Y:S02]  /*a9c0*/  IMAD.MOV.U32 R12, RZ, RZ, R7 ;  /* 0x000000ffff0c7224 */ /* 0x000fe400078e0007 */
[----:B------:R-:W-:Y:S02]  /*a9d0*/  IMAD.MOV.U32 R11, RZ, RZ, R9 ;  /* 0x000000ffff0b7224 */ /* 0x000fe400078e0009 */
[----:B------:R-:W-:-:S07]  /*a9e0*/  IMAD.MOV.U32 R199, RZ, RZ, R16 ;  /* 0x000000ffffc77224 */ /* 0x000fce00078e0010 */
.L_x_1550:
[----:B------:R-:W-:Y:S01]  /*a9f0*/  VIADD R16, R199, 0x1 ;  /* 0x00000001c7107836 */ /* 0x000fe20000000000 */
[C---:B------:R-:W-:Y:S01]  /*aa00*/  ISETP.GT.AND P2, PT, R11.reuse, UR4, PT ;  /* 0x000000040b007c0c */ /* 0x040fe2000bf44270 */
[----:B------:R-:W-:-:S03]  /*aa10*/  VIADD R11, R11, 0xffffffff ;  /* 0xffffffff0b0b7836 */ /* 0x000fc60000000000 */
[----:B------:R-:W-:-:S04]  /*aa20*/  ISETP.NE.AND P3, PT, R16, 0x2, PT ;  /* 0x000000021000780c */ /* 0x000fc80003f65270 */
[----:B------:R-:W-:Y:S02]  /*aa30*/  SEL R8, RZ, 0x1, P3 ;  /* 0x00000001ff087807 */ /* 0x000fe40001800000 */
[----:B------:R-:W-:Y:S02]  /*aa40*/  SEL R16, R16, RZ, P3 ;  /* 0x000000ff10107207 */ /* 0x000fe40001800000 */
[----:B------:R-:W-:Y:S01]  /*aa50*/  LOP3.LUT R17, R17, R8, RZ, 0x3c, !PT ;  /* 0x0000000811117212 */ /* 0x000fe200078e3cff */
[----:B-1----:R-:W-:Y:S06]  /*aa60*/  @!P0 BRA `(.L_x_1542) ;  /* 0x0000000000048947 */ /* 0x002fec0003800000 */
[----:B------:R-:W-:Y:S01]  /*aa70*/  BPT.TRAP 0x1 ;  /* 0x000000040000795c */ /* 0x000fe20000300000 */
.L_x_1542:
[----:B------:R-:W-:Y:S02]  /*aa80*/  LEA R9, R16, UR36, 0x3 ;  /* 0x0000002410097c11 */ /* 0x000fe4000f8e18ff */
[----:B------:R-:W-:-:S04]  /*aa90*/  SHF.L.U32 R8, R17, 0x1f, RZ ;  /* 0x0000001f11087819 */ /* 0x000fc800000006ff */
[----:B------:R1:W2:Y:S01]  /*aaa0*/  SYNCS.PHASECHK.TRANS64.TRYWAIT P3, [R9+URZ+0x38830], R8 ;  /* 0x03883008090075a7 */ /* 0x0002a2000806017f */
[----:B------:R-:W-:Y:S05]  /*aab0*/  @!P0 BRA `(.L_x_1543) ;  /* 0x0000000000048947 */ /* 0x000fea0003800000 */
[----:B------:R-:W-:Y:S01]  /*aac0*/  BPT.TRAP 0x1 ;  /* 0x000000040000795c */ /* 0x000fe20000300000 */
.L_x_1543:
[----:B------:R-:W-:Y:S01]  /*aad0*/  IMAD R7, R16, 0x200, R4 ;  /* 0x0000020010077824 */ /* 0x000fe200078e0204 */
[----:B--2---:R-:W-:Y:S06]  /*aae0*/  @P3 BRA `(.L_x_1544) ;  /* 0x0000000000083947 */ /* 0x004fec0003800000 */
[----:B------:R-:W2:Y:S02]  /*aaf0*/  SYNCS.PHASECHK.TRANS64.TRYWAIT P3, [R9+URZ+0x38830], R8 ;  /* 0x03883008090075a7 */ /* 0x000ea4000806017f */
[----:B--2---:R-:W-:Y:S05]  /*ab00*/  @!P3 BRA `(.L_x_1545) ;  /* 0x000000c000c8b947 */ /* 0x004fea0003800000 */
.L_x_1544:
[----:B------:R-:W-:Y:S01]  /*ab10*/  R2UR UR26, R7 ;  /* 0x00000000071a72ca */ /* 0x000fe200000e0000 */
[----:B------:R-:W-:Y:S01]  /*ab20*/  WARPGROUP.ARRIVE ;  /* 0x00000000000079c5 */ /* 0x000fe20000000000 */
[----:B------:R-:W-:Y:S01]  /*ab30*/  UMOV UR27, 0x40000040 ;  /* 0x40000040001b7882 */ /* 0x000fe20000000000 */
[----:B------:R-:W-:Y:S01]  /*ab40*/  UMOV UR23, 0x40000040 ;  /* 0x4000004000177882 */ /* 0x000fe20000000000 */
[----:B------:R-:W-:Y:S01]  /*ab50*/  UMOV UR19, 0x40000040 ;  /* 0x4000004000137882 */ /* 0x000fe20000000000 */
[----:B------:R-:W-:-:S08]  /*ab60*/  UMOV UR15, 0x40000040 ;  /* 0x40000040000f7882 */ /* 0x000fd00000000000 */
[----:B------:R-:W-:Y:S01]  /*ab70*/  HGMMA.64x64x16.F32.BF16 R152, gdesc[UR24], RZ, !UPT, gsb0 ;  /* 0x00e00000189879f0 */ /* 0x000fe2000c0018ff */
[----:B------:R-:W-:Y:S02]  /*ab80*/  UIADD3 UR22, UR26, 0x2, URZ ;  /* 0x000000021a167890 */ /* 0x000fe4000fffe03f */
[----:B------:R-:W-:Y:S02]  /*ab90*/  UIADD3 UR18, UR26, 0x4, URZ ;  /* 0x000000041a127890 */ /* 0x000fe4000fffe03f */
[----:B------:R-:W-:Y:S01]  /*aba0*/  UIADD3 UR14, UR26, 0x6, URZ ;  /* 0x000000061a0e7890 */ /* 0x000fe2000fffe03f */
        /* <DEDUP_REMOVED lines=10> */
[----:B------:R-:W-:Y:S05]  /*ac50*/  @!P0 BRA `(.L_x_1546) ;  /* 0x0000000000048947 */ /* 0x000fea0003800000 */
[----:B------:R-:W-:Y:S01]  /*ac60*/  BPT.TRAP 0x1 ;  /* 0x000000040000795c */ /* 0x000fe20000300000 */
.L_x_1546:
[----:B------:R3:W4:Y:S01]  /*ac70*/  SYNCS.PHASECHK.TRANS64.TRYWAIT P3, [R9+URZ+0x38850], R8 ;  /* 0x03885008090075a7 */ /* 0x000722000806017f */
[----:B------:R-:W-:Y:S05]  /*ac80*/  @!P0 BRA `(.L_x_1547) ;  /* 0x0000000000048947 */ /* 0x000fea0003800000 */
[----:B------:R-:W-:Y:S01]  /*ac90*/  BPT.TRAP 0x1 ;  /* 0x000000040000795c */ /* 0x000fe20000300000 */
.L_x_1547:
[----:B----4-:R-:W-:Y:S05]  /*aca0*/  @P3 BRA `(.L_x_1548) ;  /* 0x0000000000083947 */ /* 0x010fea0003800000 */
[----:B------:R-:W4:Y:S02]  /*acb0*/  SYNCS.PHASECHK.TRANS64.TRYWAIT P3, [R9+URZ+0x38850], R8 ;  /* 0x03885008090075a7 */ /* 0x000f24000806017f */
[----:B----4-:R-:W-:Y:S05]  /*acc0*/  @!P3 BRA `(.L_x_1549) ;  /* 0x000000c0006cb947 */ /* 0x010fea0003800000 */
.L_x_1548:
[----:B------:R-:W-:Y:S01]  /*acd0*/  IMAD R7, R16, 0x1000, R3 ;  /* 0x0000100010077824 */ /* 0x000fe200078e0203 */
[----:B------:R-:W-:Y:S01]  /*ace0*/  WARPGROUP.ARRIVE ;  /* 0x00000000000079c5 */ /* 0x000fe20000000000 */
[----:B------:R-:W-:Y:S01]  /*acf0*/  UMOV UR11, 0x40000040 ;  /* 0x40000040000b7882 */ /* 0x000fe20000000000 */
[C---:B------:R-:W-:Y:S01]  /*ad00*/  VIADD R13, R0.reuse, 0x2 ;  /* 0x00000002000d7836 */ /* 0x040fe20000000000 */
[----:B------:R-:W-:Y:S01]  /*ad10*/  UMOV UR29, 0x40000040 ;  /* 0x40000040001d7882 */ /* 0x000fe20000000000 */
[C---:B------:R-:W-:Y:S01]  /*ad20*/  R2UR UR10, R7.reuse ;  /* 0x00000000070a72ca */ /* 0x040fe200000e0000 */
[----:B-1234-:R-:W-:Y:S01]  /*ad30*/  VIADD R8, R7, 0x2 ;  /* 0x0000000207087836 */ /* 0x01efe20000000000 */
[----:B------:R-:W-:Y:S01]  /*ad40*/  UMOV UR31, 0x40000040 ;  /* 0x40000040001f7882 */ /* 0x000fe20000000000 */
[----:B------:R-:W-:Y:S01]  /*ad50*/  R2UR UR28, R13 ;  /* 0x000000000d1c72ca */ /* 0x000fe200000e0000 */
[----:B------:R-:W-:Y:S01]  /*ad60*/  VIADD R13, R0, 0x4 ;  /* 0x00000004000d7836 */ /* 0x000fe20000000000 */
[----:B------:R-:W1:Y:S01]  /*ad70*/  S2R R14, SR_TID.X ;  /* 0x00000000000e7919 */ /* 0x000e620000002100 */
[----:B------:R-:W-:Y:S01]  /*ad80*/  R2UR UR30, R8 ;  /* 0x00000000081e72ca */ /* 0x000fe200000e0000 */
[----:B------:R-:W-:Y:S01]  /*ad90*/  VIADD R8, R7, 0x4 ;  /* 0x0000000407087836 */ /* 0x000fe20000000000 */
[----:B------:R-:W-:Y:S01]  /*ada0*/  ULDC UR7, c[0x0][0xa80] ;  /* 0x0002a00000077ab9 */ /* 0x000fe20000000800 */
[----:B------:R-:W-:-:S02]  /*adb0*/  VIADD R21, R0, 0x800 ;  /* 0x0000080000157836 */ /* 0x000fc40000000000 */
[----:B------:R-:W-:Y:S02]  /*adc0*/  VIADD R15, R7, 0x800 ;  /* 0x00000800070f7836 */ /* 0x000fe40000000000 */
[----:B------:R-:W-:Y:S01]  /*add0*/  HGMMA.64x64x16.F32.BF16 R152, gdesc[UR8], R152, gsb0 ;  /* 0x00e00000089879f0 */ /* 0x000fe20008001898 */
[----:B------:R-:W-:Y:S01]  /*ade0*/  IMAD R208, R16, 0x1000, R19 ;  /* 0x0000100010d07824 */ /* 0x000fe200078e0213 */
[----:B------:R-:W-:-:S04]  /*adf0*/  UMOV UR11, 0x40000040 ;  /* 0x40000040000b7882 */ /* 0x000fc80000000000 */
[----:B------:R-:W-:-:S13]  /*ae00*/  R2UR UR6, R208 ;  /* 0x00000000d00672ca */ /* 0x000fda00000e0000 */
[----:B------:R-:W-:Y:S01]  /*ae10*/  UMOV UR10, UR6 ;  /* 0x00000006000a7c82 */ /* 0x000fe20008000000 */
        /* <DEDUP_REMOVED lines=364> */
[----:B------:R-:W-:Y:S01]  /*c4e0*/  FFMA.FTZ R181, R181, UR7, -R200 ;  /* 0x00000007b5b57c23 */ /* 0x000fe200080108c8 */
[----:B------:R-:W-:Y:S02]  /*c4f0*/  MUFU.EX2 R13, R13 ;  /* 0x0000000d000d7308 */ /* 0x000fe40000000800 */
[----:B------:R-:W2:Y:S01]  /*c500*/  SHFL.BFLY PT, R153, R8, 0x2, 0x1f ;  /* 0x0c401f0008997f89 */ /* 0x000ea200000e0000 */
[-C--:B-1----:R-:W-:Y:S01]  /*c510*/  FMUL.FTZ R24, R24, R12.reuse ;  /* 0x0000000c18187220 */ /* 0x082fe20000410000 */
        /* <DEDUP_REMOVED lines=52> */
[----:B------:R-:W-:Y:S01]  /*c860*/  IMAD.MOV R153, RZ, RZ, -R23 ;  /* 0x000000ffff997224 */ /* 0x000fe200078e0a17 */
[----:B------:R-:W-:Y:S01]  /*c870*/  MUFU.EX2 R198, R198 ;  /* 0x000000c600c67308 */ /* 0x000fe20000000800 */
[-C--:B------:R-:W-:Y:S01]  /*c880*/  FMUL.FTZ R112, R112, R12.reuse ;  /* 0x0000000c70707220 */ /* 0x080fe20000410000 */
[-C--:B------:R-:W-:Y:S01]  /*c890*/  FMUL.FTZ R113, R113, R12.reuse ;  /* 0x0000000c71717220 */ /* 0x080fe20000410000 */
[----:B------:R-:W-:Y:S01]  /*c8a0*/  FADD.FTZ R152, -R8, R201 ;  /* 0x000000c908987221 */ /* 0x000fe20000010100 */
[----:B------:R-:W-:Y:S01]  /*c8b0*/  ISETP.NE.AND P3, PT, R18, R153, PT ;  /* 0x000000991200720c */ /* 0x000fe20003f65270 */
[----:B------:R-:W-:Y:S01]  /*c8c0*/  FMUL.FTZ R156, R8, UR7 ;  /* 0x00000007089c7c20 */ /* 0x000fe20008410000 */
[----:B------:R-:W-:Y:S01]  /*c8d0*/  FMUL.FTZ R116, R116, R12 ;  /* 0x0000000c74747220 */ /* 0x000fe20000410000 */
[----:B------:R-:W-:Y:S01]  /*c8e0*/  FMUL.FTZ R152, R152, UR7 ;  /* 0x0000000798987c20 */ /* 0x000fe20008410000 */
        /* <DEDUP_REMOVED lines=8> */
[----:B------:R2:W3:Y:S01]  /*c970*/  MUFU.EX2 R201, R152 ;  /* 0x0000009800c97308 */ /* 0x0004e20000000800 */
[----:B------:R-:W-:-:S02]  /*c980*/  @!P3 IMAD R153, R199, 0x40, R22 ;  /* 0x00000040c799b824 */ /* 0x000fc400078e0216 */
[--C-:B------:R-:W-:Y:S01]  /*c990*/  FFMA.FTZ R209, R167, UR7, -R156.reuse ;  /* 0x00000007a7d17c23 */ /* 0x100fe2000801089c */
[--C-:B------:R-:W-:Y:S01]  /*c9a0*/  FFMA.FTZ R170, R170, UR7, -R156.reuse ;  /* 0x00000007aaaa7c23 */ /* 0x100fe2000801089c */
[--C-:B------:R-:W-:Y:S01]  /*c9b0*/  FFMA.FTZ R171, R171, UR7, -R156.reuse ;  /* 0x00000007abab7c23 */ /* 0x100fe2000801089c */
[--C-:B------:R-:W-:Y:S01]  /*c9c0*/  FFMA.FTZ R174, R174, UR7, -R156.reuse ;  /* 0x00000007aeae7c23 */ /* 0x100fe2000801089c */
[----:B------:R-:W-:Y:S01]  /*c9d0*/  @!P3 LEA R153, R153, UR36, 0x2 ;  /* 0x000000249999bc11 */ /* 0x000fe2000f8e10ff */
[--C-:B------:R-:W-:Y:S01]  /*c9e0*/  FFMA.FTZ R175, R175, UR7, -R156.reuse ;  /* 0x00000007afaf7c23 */ /* 0x100fe2000801089c */
[--C-:B------:R-:W-:Y:S01]  /*c9f0*/  FFMA.FTZ R178, R178, UR7, -R156.reuse ;  /* 0x00000007b2b27c23 */ /* 0x100fe2000801089c */
[----:B--2---:R-:W-:Y:S02]  /*ca00*/  @!P1 VIADD R152, R9, 0x38840 ;  /* 0x0003884009989836 */ /* 0x004fe40000000000 */
[--C-:B------:R-:W-:Y:S01]  /*ca10*/  FFMA.FTZ R179, R179, UR7, -R156.reuse ;  /* 0x00000007b3b37c23 */ /* 0x100fe2000801089c */
[--C-:B------:R-:W-:Y:S01]  /*ca20*/  FFMA.FTZ R182, R182, UR7, -R156.reuse ;  /* 0x00000007b6b67c23 */ /* 0x100fe2000801089c */
[----:B------:R-:W-:Y:S01]  /*ca30*/  FFMA.FTZ R183, R183, UR7, -R156 ;  /* 0x00000007b7b77c23 */ /* 0x000fe2000801089c */
[----:B------:R-:W-:Y:S01]  /*ca40*/  MUFU.EX2 R200, R200 ;  /* 0x000000c800c87308 */ /* 0x000fe20000000800 */
[----:B------:R-:W-:Y:S01]  /*ca50*/  @!P1 PRMT R152, RZ, 0x654, R152 ;  /* 0x00000654ff989816 */ /* 0x000fe20000000098 */
[----:B------:R-:W-:Y:S01]  /*ca60*/  FMUL.FTZ R117, R117, R12 ;  /* 0x0000000c75757220 */ /* 0x000fe20000410000 */
[----:B-1----:R-:W-:Y:S01]  /*ca70*/  F2FP.BF16.F32.PACK_AB R154, R20, R15 ;  /* 0x0000000f149a723e */ /* 0x002fe200000010ff */
[----:B---3--:R-:W-:Y:S01]  /*ca80*/  FMUL.FTZ R26, R26, R201 ;  /* 0x000000c91a1a7220 */ /* 0x008fe20000410000 */
[----:B------:R1:W-:Y:S01]  /*ca90*/  @!P1 SYNCS.ARRIVE.TRANS64.RED.A1T0 RZ, [R152+URZ], RZ ;  /* 0x000000ff98ff99a7 */ /* 0x0003e2000810043f */
[----:B------:R-:W-:Y:S01]  /*caa0*/  @!P3 STS [R153+0x38400], R12 ;  /* 0x0384000c9900b388 */ /* 0x000fe20000000800 */
[----:B------:R-:W-:Y:S01]  /*cab0*/  F2FP.BF16.F32.PACK_AB R156, R196, R21 ;  /* 0x00000015c49c723e */ /* 0x000fe200000010ff */
[----:B------:R-:W2:Y:S01]  /*cac0*/  MUFU.EX2 R203, R203 ;  /* 0x000000cb00cb7308 */ /* 0x000ea20000000800 */
[----:B------:R-:W-:Y:S01]  /*cad0*/  F2FP.BF16.F32.PACK_AB R158, R198, R197 ;  /* 0x000000c5c69e723e */ /* 0x000fe200000010ff */
[----:B------:R2:W-:Y:S01]  /*cae0*/  @!P3 STS [R153+0x38420], R201 ;  /* 0x038420c99900b388 */ /* 0x0005e20000000800 */
[-C--:B------:R-:W-:Y:S01]  /*caf0*/  FMUL.FTZ R27, R27, R201.reuse ;  /* 0x000000c91b1b7220 */ /* 0x080fe20000410000 */
[----:B------:R-:W-:Y:S01]  /*cb00*/  FMUL.FTZ R30, R30, R201 ;  /* 0x000000c91e1e7220 */ /* 0x000fe20000410000 */
[----:B-1----:R-:W-:Y:S01]  /*cb10*/  F2FP.BF16.F32.PACK_AB R152, R14, R13 ;  /* 0x0000000d0e98723e */ /* 0x002fe200000010ff */
        /* <DEDUP_REMOVED lines=11> */
[----:B--2---:R-:W-:Y:S01]  /*cbd0*/  F2FP.BF16.F32.PACK_AB R153, R203, R200 ;  /* 0x000000c8cb99723e */ /* 0x004fe200000010ff */
        /* <DEDUP_REMOVED lines=48> */
[-C--:B------:R-:W-:Y:S01]  /*cee0*/  FMUL.FTZ R122, R122, R201.reuse ;  /* 0x000000c97a7a7220 */ /* 0x080fe20000410000 */
[-C--:B------:R-:W-:Y:S01]  /*cef0*/  FMUL.FTZ R123, R123, R201.reuse ;  /* 0x000000c97b7b7220 */ /* 0x080fe20000410000 */
[-C--:B------:R-:W-:Y:S01]  /*cf00*/  FMUL.FTZ R124, R124, R12.reuse ;  /* 0x0000000c7c7c7220 */ /* 0x080fe20000410000 */
[----:B------:R-:W-:Y:S01]  /*cf10*/  FMUL.FTZ R125, R125, R12 ;  /* 0x0000000c7d7d7220 */ /* 0x000fe20000410000 */
        /* <DEDUP_REMOVED lines=30> */
[-C--:B------:R-:W-:Y:S01]  /*d100*/  FMUL.FTZ R150, R150, R201.reuse ;  /* 0x000000c996967220 */ /* 0x080fe20000410000 */
[----:B------:R-:W-:Y:S01]  /*d110*/  FMUL.FTZ R151, R151, R201 ;  /* 0x000000c997977220 */ /* 0x000fe20000410000 */
[----:B------:R1:W-:Y:S01]  /*d120*/  STSM.16.M88.4 [R184+0x36400], R152 ;  /* 0x03640098b8007844 */ /* 0x0003e20000000200 */
[----:B------:R-:W-:Y:S01]  /*d130*/  VIADD R199, R208, 0x80 ;  /* 0x00000080d0c77836 */ /* 0x000fe20000000000 */
[----:B------:R-:W3:Y:S01]  /*d140*/  MUFU.EX2 R175, R175 ;  /* 0x000000af00af7308 */ /* 0x000ee20000000800 */
[----:B--2---:R-:W-:Y:S01]  /*d150*/  F2FP.BF16.F32.PACK_AB R161, R171, R170 ;  /* 0x000000aaaba1723e */ /* 0x004fe200000010ff */
[----:B------:R1:W-:Y:S01]  /*d160*/  STSM.16.M88.4 [R185], R156 ;  /* 0x0000009cb9007844 */ /* 0x0003e20000000200 */
[----:B------:R-:W-:Y:S01]  /*d170*/  FFMA.FTZ R5, R12, R5, R13 ;  /* 0x000000050c057223 */ /* 0x000fe2000001000d */
[----:B------:R-:W-:Y:S01]  /*d180*/  R2UR UR6, R199 ;  /* 0x00000000c70672ca */ /* 0x000fe200000e0000 */
[----:B------:R-:W-:-:S02]  /*d190*/  VIADD R199, R208, 0x100 ;  /* 0x00000100d0c77836 */ /* 0x000fc40000000000 */
[----:B------:R-:W-:Y:S01]  /*d1a0*/  FFMA.FTZ R6, R201, R6, R200 ;  /* 0x00000006c9067223 */ /* 0x000fe200000100c8 */
[----:B------:R-:W-:Y:S01]  /*d1b0*/  VIADD R208, R208, 0x180 ;  /* 0x00000180d0d07836 */ /* 0x000fe20000000000 */
[----:B------:R-:W-:Y:S01]  /*d1c0*/  MUFU.EX2 R176, R176 ;  /* 0x000000b000b07308 */ /* 0x000fe20000000800 */
[----:B------:R-:W-:Y:S01]  /*d1d0*/  FADD.FTZ R14, R14, R5 ;  /* 0x000000050e0e7221 */ /* 0x000fe20000010000 */
[----:B------:R-:W-:Y:S01]  /*d1e0*/  FADD.FTZ R203, R203, R6 ;  /* 0x00000006cbcb7221 */ /* 0x000fe20000010000 */
[----:B------:R-:W-:Y:S02]  /*d1f0*/  @!P1 VIADD R9, R9, 0x38860 ;  /* 0x0003886009099836 */ /* 0x000fe40000000000 */
[----:B------:R-:W-:Y:S01]  /*d200*/  FADD.FTZ R15, R15, R14 ;  /* 0x0000000e0f0f7221 */ /* 0x000fe20000010000 */
[----:B------:R-:W-:Y:S01]  /*d210*/  FADD.FTZ R202, R202, R203 ;  /* 0x000000cbcaca7221 */ /* 0x000fe20000010000 */
[----:B------:R-:W-:Y:S01]  /*d220*/  IMAD.MOV.U32 R201, RZ, RZ, R8 ;  /* 0x000000ffffc97224 */ /* 0x000fe200078e0008 */
[----:B------:R-:W2:Y:S01]  /*d230*/  MUFU.EX2 R177, R177 ;  /* 0x000000b100b17308 */ /* 0x000ea20000000800 */
[----:B---3--:R-:W-:Y:S01]  /*d240*/  F2FP.BF16.F32.PACK_AB R163, R175, R174 ;  /* 0x000000aeafa3723e */ /* 0x008fe200000010ff */
[----:B------:R-:W-:Y:S01]  /*d250*/  FADD.FTZ R20, R20, R15 ;  /* 0x0000000f14147221 */ /* 0x000fe20000010000 */
[----:B------:R-:W-:Y:S01]  /*d260*/  FADD.FTZ R205, R205, R202 ;  /* 0x000000cacdcd7221 */ /* 0x000fe20000010000 */
[----:B------:R-:W-:Y:S01]  /*d270*/  @!P1 PRMT R9, RZ, 0x654, R9 ;  /* 0x00000654ff099816 */ /* 0x000fe20000000009 */
[----:B------:R-:W-:Y:S01]  /*d280*/  IMAD.MOV.U32 R12, RZ, RZ, R7 ;  /* 0x000000ffff0c7224 */ /* 0x000fe200078e0007 */
[----:B------:R1:W-:Y:S01]  /*d290*/  STSM.16.M88.4 [R187], R160 ;  /* 0x000000a0bb007844 */ /* 0x0003e20000000200 */
[----:B------:R-:W-:Y:S01]  /*d2a0*/  FADD.FTZ R21, R21, R20 ;  /* 0x0000001415157221 */ /* 0x000fe20000010000 */
[----:B------:R-:W-:Y:S01]  /*d2b0*/  MUFU.EX2 R180, R180 ;  /* 0x000000b400b47308 */ /* 0x000fe20000000800 */
[----:B------:R-:W-:-:S02]  /*d2c0*/  FADD.FTZ R204, R204, R205 ;  /* 0x000000cdcccc7221 */ /* 0x000fc40000010000 */
[----:B------:R-:W-:Y:S02]  /*d2d0*/  FADD.FTZ R196, R196, R21 ;  /* 0x00000015c4c47221 */ /* 0x000fe40000010000 */
[----:B------:R-:W-:Y:S02]  /*d2e0*/  FADD.FTZ R207, R207, R204 ;  /* 0x000000cccfcf7221 */ /* 0x000fe40000010000 */
[----:B------:R-:W-:Y:S01]  /*d2f0*/  FADD.FTZ R197, R197, R196 ;  /* 0x000000c4c5c57221 */ /* 0x000fe20000010000 */
[----:B------:R-:W3:Y:S01]  /*d300*/  MUFU.EX2 R181, R181 ;  /* 0x000000b500b57308 */ /* 0x000ee20000000800 */
[----:B--2---:R-:W-:Y:S01]  /*d310*/  F2FP.BF16.F32.PACK_AB R164, R177, R176 ;  /* 0x000000b0b1a4723e */ /* 0x004fe200000010ff */
[----:B------:R-:W-:Y:S01]  /*d320*/  FADD.FTZ R206, R206, R207 ;  /* 0x000000cfcece7221 */ /* 0x000fe20000010000 */
[----:B------:R-:W-:-:S03]  /*d330*/  FADD.FTZ R197, R198, R197 ;  /* 0x000000c5c6c57221 */ /* 0x000fc60000010000 */
[----:B------:R-:W-:Y:S01]  /*d340*/  FADD.FTZ R209, R209, R206 ;  /* 0x000000ced1d17221 */ /* 0x000fe20000010000 */
[----:B------:R-:W-:Y:S01]  /*d350*/  FADD.FTZ R168, R168, R197 ;  /* 0x000000c5a8a87221 */ /* 0x000fe20000010000 */
[----:B------:R-:W-:Y:S02]  /*d360*/  MUFU.EX2 R178, R178 ;  /* 0x000000b200b27308 */ /* 0x000fe40000000800 */
[----:B------:R-:W-:Y:S01]  /*d370*/  FADD.FTZ R170, R170, R209 ;  /* 0x000000d1aaaa7221 */ /* 0x000fe20000010000 */
[----:B------:R-:W-:-:S03]  /*d380*/  FADD.FTZ R169, R169, R168 ;  /* 0x000000a8a9a97221 */ /* 0x000fc60000010000 */
[----:B------:R-:W-:Y:S01]  /*d390*/  FADD.FTZ R171, R171, R170 ;  /* 0x000000aaabab7221 */ /* 0x000fe20000010000 */
[----:B------:R-:W-:Y:S01]  /*d3a0*/  FADD.FTZ R172, R172, R169 ;  /* 0x000000a9acac7221 */ /* 0x000fe20000010000 */
[----:B------:R-:W2:Y:S01]  /*d3b0*/  MUFU.EX2 R179, R179 ;  /* 0x000000b300b37308 */ /* 0x000ea20000000800 */
[----:B---3--:R-:W-:Y:S01]  /*d3c0*/  F2FP.BF16.F32.PACK_AB R166, R181, R180 ;  /* 0x000000b4b5a6723e */ /* 0x008fe200000010ff */
[----:B------:R-:W-:Y:S01]  /*d3d0*/  FADD.FTZ R174, R174, R171 ;  /* 0x000000abaeae7221 */ /* 0x000fe20000010000 */
[----:B------:R-:W-:-:S03]  /*d3e0*/  FADD.FTZ R173, R173, R172 ;  /* 0x000000acadad7221 */ /* 0x000fc60000010000 */
[----:B------:R-:W-:Y:S01]  /*d3f0*/  FADD.FTZ R175, R175, R174 ;  /* 0x000000aeafaf7221 */ /* 0x000fe20000010000 */
[----:B------:R-:W-:Y:S01]  /*d400*/  FADD.FTZ R176, R176, R173 ;  /* 0x000000adb0b07221 */ /* 0x000fe20000010000 */
[----:B------:R-:W3:Y:S03]  /*d410*/  MUFU.EX2 R182, R182 ;  /* 0x000000b600b67308 */ /* 0x000ee60000000800 */
[----:B------:R-:W-:-:S04]  /*d420*/  FADD.FTZ R177, R177, R176 ;  /* 0x000000b0b1b17221 */ /* 0x000fc80000010000 */
[----:B------:R-:W-:Y:S01]  /*d430*/  FADD.FTZ R180, R180, R177 ;  /* 0x000000b1b4b47221 */ /* 0x000fe20000010000 */
[----:B------:R-:W4:Y:S01]  /*d440*/  MUFU.EX2 R183, R183 ;  /* 0x000000b700b77308 */ /* 0x000f220000000800 */
[----:B--2---:R-:W-:Y:S01]  /*d450*/  F2FP.BF16.F32.PACK_AB R165, R179, R178 ;  /* 0x000000b2b3a5723e */ /* 0x004fe200000010ff */
[----:B------:R-:W-:Y:S01]  /*d460*/  FADD.FTZ R178, R178, R175 ;  /* 0x000000afb2b27221 */ /* 0x000fe20000010000 */
[----:B------:R-:W-:-:S03]  /*d470*/  FADD.FTZ R5, R181, R180 ;  /* 0x000000b4b5057221 */ /* 0x000fc60000010000 */
[----:B------:R-:W-:-:S04]  /*d480*/  FADD.FTZ R179, R179, R178 ;  /* 0x000000b2b3b37221 */ /* 0x000fc80000010000 */
[----:B---3--:R-:W-:Y:S01]  /*d490*/  FADD.FTZ R6, R182, R179 ;  /* 0x000000b3b6067221 */ /* 0x008fe20000010000 */
[----:B----4-:R-:W-:-:S03]  /*d4a0*/  F2FP.BF16.F32.PACK_AB R167, R183, R182 ;  /* 0x000000b6b7a7723e */ /* 0x010fc600000010ff */
[----:B------:R-:W-:Y:S02]  /*d4b0*/  FADD.FTZ R6, R183, R6 ;  /* 0x00000006b7067221 */ /* 0x000fe40000010000 */
[----:B------:R1:W-:Y:S01]  /*d4c0*/  STSM.16.M88.4 [R186], R164 ;  /* 0x000000a4ba007844 */ /* 0x0003e20000000200 */
[----:B------:R-:W-:-:S06]  /*d4d0*/  WARPGROUP.ARRIVE ;  /* 0x00000000000079c5 */ /* 0x000fcc0000000000 */
[----:B------:R-:W-:Y:S01]  /*d4e0*/  HGMMA.64x256x16.F32.BF16 R24, R152, gdesc[UR8].tnspB, R24, gsb0 ;  /* 0x43e0000898187df0 */ /* 0x000fe20008001818 */
[----:B------:R-:W-:Y:S01]  /*d4f0*/  UMOV UR10, UR6 ;  /* 0x00000006000a7c82 */ /* 0x000fe20008000000 */
[----:B------:R-:W-:Y:S01]  /*d500*/  UMOV UR11, 0x40000040 ;  /* 0x40000040000b7882 */ /* 0x000fe20000000000 */
[----:B------:R-:W-:Y:S01]  /*d510*/  R2UR UR6, R199 ;  /* 0x00000000c70672ca */ /* 0x000fe200000e0000 */
[----:B------:R-:W-:Y:S01]  /*d520*/  IMAD.MOV.U32 R199, RZ, RZ, R16 ;  /* 0x000000ffffc77224 */ /* 0x000fe200078e0010 */
[----:B------:R-:W-:Y:S02]  /*d530*/  WARPGROUP.DEPBAR.LE gsb0, 0x0 ;  /* 0x00008000000079c5 */ /* 0x000fe40000010000 */
[----:B------:R-:W-:-:S15]  /*d540*/  WARPGROUP.ARRIVE ;  /* 0x00000000000079c5 */ /* 0x000fde0000000000 */
[----:B------:R-:W-:-:S06]  /*d550*/  NOP ;  /* 0x0000000000007918 */ /* 0x000fcc0000000000 */
        /* <DEDUP_REMOVED lines=24> */
[----:B------:R-:W-:Y:S05]  /*d6e0*/  @P2 BRA `(.L_x_1550) ;  /* 0xffffffd000c02947 */ /* 0x000fea000383ffff */
[----:B-1----:R-:W-:-:S07]  /*d6f0*/  IMAD.MOV.U32 R9, RZ, RZ, R11 ;  /* 0x000000ffff097224 */ /* 0x002fce00078e000b */
.L_x_1541:
[----:B------:R-:W-:-:S13]  /*d700*/  ISETP.GE.AND P2, PT, R9, UR37, PT ;  /* 0x0000002509007c0c */ /* 0x000fda000bf46270 */
[----:B------:R-:W-:Y:S05]  /*d710*/  @!P2 BRA `(.L_x_1551) ;  /* 0x0000003400e4a947 */ /* 0x000fea0003800000 */
[----:B------:R-:W-:Y:S01]  /*d720*/  IMAD.MOV.U32 R15, RZ, RZ, R8 ;  /* 0x000000ffff0f7224 */ /* 0x000fe200078e0008 */
[----:B------:R-:W-:Y:S01]  /*d730*/  ULDC UR4, c[0x0][0xadc] ;  /* 0x0002b70000047ab9 */ /* 0x000fe20000000800 */
[----:B------:R-:W-:Y:S02]  /*d740*/  IMAD.MOV.U32 R14, RZ, RZ, R7 ;  /* 0x000000ffff0e7224 */ /* 0x000fe400078e0007 */
[----:B------:R-:W-:-:S07]  /*d750*/  IMAD.MOV.U32 R21, RZ, RZ, R16 ;  /* 0x000000ffff157224 */ /* 0x000fce00078e0010 */
.L_x_1568:
[----:B------:R-:W-:-:S05]  /*d760*/  VIADD R16, R21, 0x1 ;  /* 0x0000000115107836 */ /* 0x000fca0000000000 */
[----:B------:R-:W-:-:S04]  /*d770*/  ISETP.NE.AND P2, PT, R16, 0x2, PT ;  /* 0x000000021000780c */ /* 0x000fc80003f45270 */
[----:B------:R-:W-:Y:S02]  /*d780*/  SEL R8, RZ, 0x1, P2 ;  /* 0x00000001ff087807 */ /* 0x000fe40001000000 */
[----:B------:R-:W-:Y:S02]  /*d790*/  SEL R16, R16, RZ, P2 ;  /* 0x000000ff10107207 */ /* 0x000fe40001000000 */
[----:B------:R-:W-:Y:S01]  /*d7a0*/  LOP3.LUT R17, R17, R8, RZ, 0x3c, !PT ;  /* 0x0000000811117212 */ /* 0x000fe200078e3cff */
[----:B------:R-:W-:Y:S06]  /*d7b0*/  @!P0 BRA `(.L_x_1552) ;  /* 0x0000000000048947 */ /* 0x000fec0003800000 */
[----:B------:R-:W-:Y:S01]  /*d7c0*/  BPT.TRAP 0x1 ;  /* 0x000000040000795c */ /* 0x000fe20000300000 */
.L_x_1552:
[----:B------:R-:W-:Y:S02]  /*d7d0*/  LEA R11, R16, UR36, 0x3 ;  /* 0x00000024100b7c11 */ /* 0x000fe4000f8e18ff */
[----:B------:R-:W-:-:S04]  /*d7e0*/  SHF.L.U32 R8, R17, 0x1f, RZ ;  /* 0x0000001f11087819 */ /* 0x000fc800000006ff */
[----:B------:R1:W2:Y:S01]  /*d7f0*/  SYNCS.PHASECHK.TRANS64.TRYWAIT P2, [R11+URZ+0x38830], R8 ;  /* 0x038830080b0075a7 */ /* 0x0002a2000804017f */
[----:B------:R-:W-:Y:S05]  /*d800*/  @!P0 BRA `(.L_x_1553) ;  /* 0x0000000000048947 */ /* 0x000fea0003800000 */
[----:B------:R-:W-:Y:S01]  /*d810*/  BPT.TRAP 0x1 ;  /* 0x000000040000795c */ /* 0x000fe20000300000 */
.L_x_1553:
[----:B------:R-:W-:Y:S01]  /*d820*/  IMAD R7, R16, 0x200, R4 ;  /* 0x0000020010077824 */ /* 0x000fe200078e0204 */
[----:B--2---:R-:W-:Y:S06]  /*d830*/  @P2 BRA `(.L_x_1554) ;  /* 0x0000000000082947 */ /* 0x004fec0003800000 */
[----:B------:R-:W2:Y:S02]  /*d840*/  SYNCS.PHASECHK.TRANS64.TRYWAIT P2, [R11+URZ+0x38830], R8 ;  /* 0x038830080b0075a7 */ /* 0x000ea4000804017f */
[----:B--2---:R-:W-:Y:S05]  /*d850*/  @!P2 BRA `(.L_x_1555) ;  /* 0x00000094009ca947 */ /* 0x004fea0003800000 */
.L_x_1554:
        /* <DEDUP_REMOVED lines=22> */
.L_x_1556:
[----:B------:R3:W4:Y:S01]  /*d9c0*/  SYNCS.PHASECHK.TRANS64.TRYWAIT P2, [R11+URZ+0x38850], R8 ;  /* 0x038850080b0075a7 */ /* 0x000722000804017f */
[----:B------:R-:W-:Y:S05]  /*d9d0*/  @!P0 BRA `(.L_x_1557) ;  /* 0x0000000000048947 */ /* 0x000fea0003800000 */
[----:B------:R-:W-:Y:S01]  /*d9e0*/  BPT.TRAP 0x1 ;  /* 0x000000040000795c */ /* 0x000fe20000300000 */
.L_x_1557:
[----:B------:R-:W-:Y:S01]  /*d9f0*/  LEA R7, R16, R3, 0xc ;  /* 0x0000000310077211 */ /* 0x000fe200078e60ff */
[----:B----4-:R-:W-:Y:S06]  /*da00*/  @P2 BRA `(.L_x_1558) ;  /* 0x0000000000082947 */ /* 0x010fec0003800000 */
[----:B------:R-:W4:Y:S02]  /*da10*/  SYNCS.PHASECHK.TRANS64.TRYWAIT P2, [R11+URZ+0x38850], R8 ;  /* 0x038850080b0075a7 */ /* 0x000f24000804017f */
[----:B----4-:R-:W-:Y:S05]  /*da20*/  @!P2 BRA `(.L_x_1559) ;  /* 0x00000094003ca947 */ /* 0x010fea0003800000 */
.L_x_1558:
[C---:B------:R-:W-:Y:S01]  /*da30*/  R2UR UR10, R7.reuse ;  /* 0x00000000070a72ca */ /* 0x040fe200000e0000 */
[----:B------:R-:W-:Y:S01]  /*da40*/  WARPGROUP.ARRIVE ;  /* 0x00000000000079c5 */ /* 0x000fe20000000000 */
[----:B------:R-:W-:Y:S01]  /*da50*/  UMOV UR11, 0x40000040 ;  /* 0x40000040000b7882 */ /* 0x000fe20000000000 */
[----:B-1234-:R-:W-:Y:S01]  /*da60*/  VIADD R8, R0, 0x2 ;  /* 0x0000000200087836 */ /* 0x01efe20000000000 */
[----:B------:R-:W-:Y:S01]  /*da70*/  UMOV UR29, 0x40000040 ;  /* 0x40000040001d7882 */ /* 0x000fe20000000000 */
[C---:B------:R-:W-:Y:S01]  /*da80*/  VIADD R12, R7.reuse, 0x2 ;  /* 0x00000002070c7836 */ /* 0x040fe20000000000 */
[----:B------:R-:W-:Y:S01]  /*da90*/  UMOV UR31, 0x40000040 ;  /* 0x40000040001f7882 */ /* 0x000fe20000000000 */
[----:B------:R-:W1:Y:S01]  /*daa0*/  S2R R13, SR_TID.X ;  /* 0x00000000000d7919 */ /* 0x000e620000002100 */
[----:B------:R-:W-:Y:S01]  /*dab0*/  R2UR UR28, R8 ;  /* 0x00000000081c72ca */ /* 0x000fe200000e0000 */
[----:B------:R-:W-:Y:S01]  /*dac0*/  VIADD R8, R0, 0x4 ;  /* 0x0000000400087836 */ /* 0x000fe20000000000 */
[----:B------:R-:W-:Y:S01]  /*dad0*/  R2UR UR30, R12 ;  /* 0x000000000c1e72ca */ /* 0x000fe200000e0000 */
[C---:B------:R-:W-:Y:S01]  /*dae0*/  VIADD R12, R7.reuse, 0x4 ;  /* 0x00000004070c7836 */ /* 0x040fe20000000000 */
[----:B------:R-:W-:Y:S01]  /*daf0*/  ULDC UR5, c[0x0][0xad4] ;  /* 0x0002b50000057ab9 */ /* 0x000fe20000000800 */
[----:B------:R-:W-:Y:S01]  /*db00*/  HGMMA.64x64x16.F32.BF16 R152, gdesc[UR8], R152, gsb0 ;  /* 0x00e00000089879f0 */ /* 0x000fe20008001898 */
[----:B------:R-:W-:Y:S01]  /*db10*/  VIADD R197, R0, 0x800 ;  /* 0x0000080000c57836 */ /* 0x000fe20000000000 */
[----:B------:R-:W-:Y:S01]  /*db20*/  ULDC UR6, c[0x0][0x288] ;  /* 0x0000a20000067ab9 */ /* 0x000fe20000000800 */
[----:B------:R-:W-:Y:S01]  /*db30*/  VIADD R199, R7, 0x800 ;  /* 0x0000080007c77836 */ /* 0x000fe20000000000 */
[----:B------:R-:W-:Y:S01]  /*db40*/  ULOP3.LUT UR5, URZ, UR5, URZ, 0x33, !UPT ;  /* 0x000000053f057292 */ /* 0x000fe2000f8e333f */
        /* <DEDUP_REMOVED lines=128> */
[--C-:B------:R-:W-:Y:S02]  /*e350*/  IMAD.IADD R12, R197, 0x1, R8.reuse ;  /* 0x00000001c50c7824 */ /* 0x100fe400078e0208 */
        /* <DEDUP_REMOVED lines=154> */
[----:B------:R-:W-:-:S05]  /*ed00*/  IMAD.MOV.U32 R12, RZ, RZ, 0x1000 ;  /* 0x00001000ff0c7424 */ /* 0x000fca00078e00ff */
[----:B------:R-:W-:Y:S01]  /*ed10*/  SEL R12, R12, 0xf80, P2 ;  /* 0x00000f800c0c7807 */ /* 0x000fe20001000000 */
        /* <DEDUP_REMOVED lines=8> */
[----:B------:R-:W-:-:S04]  /*eda0*/  LOP3.LUT R13, R12, 0x1e00, RZ, 0xc0, !PT ;  /* 0x00001e000c0d7812 */ /* 0x000fc800078ec0ff */
[----:B------:R-:W-:-:S04]  /*edb0*/  SEL R8, R8, 0x3e, P2 ;  /* 0x0000003e08087807 */ /* 0x000fc80001000000 */
[----:B------:R-:W-:-:S04]  /*edc0*/  LOP3.LUT R8, R8, 0x6, RZ, 0xc0, !PT ;  /* 0x0000000608087812 */ /* 0x000fc800078ec0ff */
[CC--:B------:R-:W-:Y:S02]  /*edd0*/  IADD3 R12, R8.reuse, R13.reuse, R0 ;  /* 0x0000000d080c7210 */ /* 0x0c0fe40007ffe000 */
[----:B------:R-:W-:Y:S01]  /*ede0*/  IADD3 R7, R8, R13, R7 ;  /* 0x0000000d08077210 */ /* 0x000fe20007ffe007 */
[----:B------:R-:W-:Y:S01]  /*edf0*/  @!P1 VIADD R8, R11, 0x38840 ;  /* 0x000388400b089836 */ /* 0x000fe20000000000 */
[----:B------:R-:W1:Y:S04]  /*ee00*/  LDC R13, c[0x0][0x2e0] ;  /* 0x0000b800ff0d7b82 */ /* 0x000e680000000800 */
        /* <DEDUP_REMOVED lines=8> */
[----:B------:R-:W-:-:S05]  /*ee90*/  IMAD.SHL.U32 R7, R9, 0x40, RZ ;  /* 0x0000004009077824 */ /* 0x000fca00078e00ff */
[----:B------:R-:W-:-:S05]  /*eea0*/  IADD3 R12, -R7, 0x1, RZ ;  /* 0x00000001070c7810 */ /* 0x000fca0007ffe1ff */
[----:B-1----:R-:W-:-:S05]  /*eeb0*/  IMAD R13, R13, UR38, R12 ;  /* 0x000000260d0d7c24 */ /* 0x002fca000f8e020c */
[----:B------:R-:W-:Y:S01]  /*eec0*/  IADD3 R13, R13, -UR6, -R18 ;  /* 0x800000060d0d7c10 */ /* 0x000fe2000fffe812 */
[----:B------:R-:W-:-:S03]  /*eed0*/  ULDC UR6, c[0x0][0xad8] ;  /* 0x0002b60000067ab9 */ /* 0x000fc60000000800 */
[C---:B------:R-:W-:Y:S01]  /*eee0*/  IADD3 R201, R13.reuse, UR6, RZ ;  /* 0x000000060dc97c10 */ /* 0x040fe2000fffe0ff */
[----:B------:R-:W-:-:S04]  /*eef0*/  VIADD R203, R13, UR5 ;  /* 0x000000050dcb7c36 */ /* 0x000fc80008000000 */
[C---:B------:R-:W-:Y:S02]  /*ef00*/  IMAD.IADD R198, R2.reuse, 0x1, R201 ;  /* 0x0000000102c67824 */ /* 0x040fe400078e02c9 */
[----:B------:R-:W-:Y:S01]  /*ef10*/  IMAD.IADD R199, R2, 0x1, R203 ;  /* 0x0000000102c77824 */ /* 0x000fe200078e02cb */
[----:B------:R-:W-:Y:S02]  /*ef20*/  WARPGROUP.DEPBAR.LE gsb0, 0x0 ;  /* 0x00008000000079c5 */ /* 0x000fe40000010000 */
[----:B------:R-:W-:-:S06]  /*ef30*/  WARPGROUP.ARRIVE ;  /* 0x00000000000079c5 */ /* 0x000fcc0000000000 */
[----:B------:R-:W-:Y:S03]  /*ef40*/  HGMMA.64x64x16.F32.BF16 R152, gdesc[UR28], R152, gsb0 ;  /* 0x00e000001c9879f0 */ /* 0x000fe60008001898 */
[----:B------:R-:W-:Y:S02]  /*ef50*/  WARPGROUP.DEPBAR.LE gsb0, 0x0 ;  /* 0x00008000000079c5 */ /* 0x000fe40000010000 */
[----:B------:R1:W-:Y:S01]  /*ef60*/  @!P1 SYNCS.ARRIVE.TRANS64.RED.A1T0 RZ, [R8+URZ], RZ ;  /* 0x000000ff08ff99a7 */ /* 0x0003e2000810043f */
[----:B------:R-:W-:Y:S05]  /*ef70*/  @!P6 BRA `(.L_x_1560) ;  /* 0x000000000058e947 */ /* 0x000fea0003800000 */
[----:B-1----:R-:W-:Y:S01]  /*ef80*/  IMAD.IADD R8, R2, 0x1, R10 ;  /* 0x0000000102087824 */ /* 0x002fe200078e020a */
        /* <DEDUP_REMOVED lines=11> */
.L_x_1562:
[----:B------:R-:W-:-:S05]  /*f040*/  IMAD.U32 R20, RZ, RZ, UR4 ;  /* 0x00000004ff147e24 */ /* 0x000fca000f8e00ff */
[----:B------:R-:W-:-:S13]  /*f050*/  ISETP.NE.AND P2, PT, R20, 0x1, PT ;  /* 0x000000011400780c */ /* 0x000fda0003f45270 */
[----:B------:R-:W1:Y:S02]  /*f060*/  @P2 LDC.64 R12, c[0x0][0xae0] ;  /* 0x0002b800ff0c2b82 */ /* 0x000e640000000a00 */
[----:B-1----:R-:W-:-:S05]  /*f070*/  @P2 IMAD.HI.U32 R12, R8, R12, RZ ;  /* 0x0000000c080c2227 */ /* 0x002fca00078e00ff */
[----:B------:R-:W-:-:S07]  /*f080*/  @P2 SHF.R.U32.HI R8, RZ, R13, R12 ;  /* 0x0000000dff082219 */ /* 0x000fce000001160c */
.L_x_1563:
[----:B------:R-:W-:Y:S05]  /*f090*/  BSYNC B0 ;  /* 0x0000000000007941 */ /* 0x000fea0003800000 */
.L_x_1561:
[----:B------:R-:W-:-:S04]  /*f0a0*/  IMAD R13, R8, R20, -R7 ;  /* 0x00000014080d7224 */ /* 0x000fc800078e0a07 */
[----:B------:R-:W-:-:S05]  /*f0b0*/  IMAD.IADD R13, R13, 0x1, -R18 ;  /* 0x000000010d0d7824 */ /* 0x000fca00078e0a12 */
[----:B------:R-:W-:Y:S02]  /*f0c0*/  VIADDMNMX R198, R13, R20, R198, PT ;  /* 0x000000140dc67246 */ /* 0x000fe400038001c6 */
[----:B------:R-:W-:-:S07]  /*f0d0*/  VIMNMX R199, R199, R13, !PT ;  /* 0x0000000dc7c77248 */ /* 0x000fce0007fe0100 */
.L_x_1560:
[----:B------:R-:W-:-:S04]  /*f0e0*/  ISETP.GT.AND P2, PT, R9, -0x1, PT ;  /* 0xffffffff0900780c */ /* 0x000fc80003f44270 */
[C---:B------:R-:W-:Y:S02]  /*f0f0*/  ISETP.GT.AND P3, PT, R199.reuse, RZ, P2 ;  /* 0x000000ffc700720c */ /* 0x040fe40001764270 */
[C---:B------:R-:W-:Y:S02]  /*f100*/  ISETP.GT.AND P5, PT, R199.reuse, 0x1, P2 ;  /* 0x00000001c700780c */ /* 0x040fe400017a4270 */
[----:B------:R-:W-:Y:S02]  /*f110*/  ISETP.LT.OR P4, PT, R198, 0x1, P3 ;  /* 0x00000001c600780c */ /* 0x000fe40001f81670 */
[C---:B------:R-:W-:Y:S02]  /*f120*/  ISETP.GT.AND P3, PT, R199.reuse, 0x8, P2 ;  /* 0x00000008c700780c */ /* 0x040fe40001764270 */
        /* <DEDUP_REMOVED lines=33> */
[----:B-1----:R-:W-:Y:S02]  /*f340*/  FSEL R8, R173, -INF , !P3 ;  /* 0xff800000ad087808 */ /* 0x002fe40005800000 */
        /* <DEDUP_REMOVED lines=26> */
.L_x_1566:
[----:B------:R-:W-:-:S05]  /*f4f0*/  IMAD.U32 R172, RZ, RZ, UR4 ;  /* 0x00000004ffac7e24 */ /* 0x000fca000f8e00ff */
[----:B------:R-:W-:-:S13]  /*f500*/  ISETP.NE.AND P3, PT, R172, 0x1, PT ;  /* 0x00000001ac00780c */ /* 0x000fda0003f65270 */
[----:B------:R-:W1:Y:S02]  /*f510*/  @P3 LDC.64 R12, c[0x0][0xae0] ;  /* 0x0002b800ff0c3b82 */ /* 0x000e640000000a00 */
[----:B-1----:R-:W-:-:S05]  /*f520*/  @P3 IMAD.HI.U32 R12, R173, R12, RZ ;  /* 0x0000000cad0c3227 */ /* 0x002fca00078e00ff */
[----:B------:R-:W-:-:S07]  /*f530*/  @P3 SHF.R.U32.HI R173, RZ, R13, R12 ;  /* 0x0000000dffad3219 */ /* 0x000fce000001160c */
.L_x_1567:
[----:B------:R-:W-:Y:S05]  /*f540*/  BSYNC B0 ;  /* 0x0000000000007941 */ /* 0x000fea0003800000 */
.L_x_1565:
[----:B------:R-:W-:-:S04]  /*f550*/  IMAD R173, R173, R172, -R7 ;  /* 0x000000acadad7224 */ /* 0x000fc800078e0a07 */
[----:B------:R-:W-:-:S05]  /*f560*/  IMAD.IADD R173, R173, 0x1, -R18 ;  /* 0x00000001adad7824 */ /* 0x000fca00078e0a12 */
[----:B------:R-:W-:Y:S02]  /*f570*/  VIADDMNMX R168, R173, R172, R168, PT ;  /* 0x000000acada87246 */ /* 0x000fe400038001a8 */
[----:B------:R-:W-:-:S07]  /*f580*/  VIMNMX R169, R169, R173, !PT ;  /* 0x000000ada9a97248 */ /* 0x000fce0007fe0100 */
.L_x_1564:
[----:B------:R-:W-:Y:S01]  /*f590*/  FMNMX.FTZ R7, R197, R14, !PT ;  /* 0x0000000ec5077209 */ /* 0x000fe20007810000 */
[----:B------:R-:W-:Y:S01]  /*f5a0*/  ULDC UR7, c[0x0][0xa80] ;  /* 0x0002a00000077ab9 */ /* 0x000fe20000000800 */
[----:B------:R-:W-:Y:S01]  /*f5b0*/  ISETP.GT.AND P3, PT, R169, 0x1, P2 ;  /* 0x00000001a900780c */ /* 0x000fe20001764270 */
[----:B------:R-:W-:Y:S01]  /*f5c0*/  IMAD R205, R16, 0x1000, R19 ;  /* 0x0000100010cd7824 */ /* 0x000fe200078e0213 */
[----:B------:R-:W-:Y:S01]  /*f5d0*/  FMNMX.FTZ R7, R196, R7, !PT ;  /* 0x00000007c4077209 */ /* 0x000fe20007810000 */
[----:B------:R-:W-:Y:S01]  /*f5e0*/  UMOV UR11, 0x40000040 ;  /* 0x40000040000b7882 */ /* 0x000fe20000000000 */
[----:B------:R-:W-:Y:S01]  /*f5f0*/  ISETP.LT.OR P3, PT, R168, 0x2, P3 ;  /* 0x00000002a800780c */ /* 0x000fe20001f61670 */
[----:B------:R-:W-:Y:S01]  /*f600*/  VIADD R208, R205, 0x80 ;  /* 0x00000080cdd07836 */ /* 0x000fe20000000000 */
[----:B------:R-:W-:Y:S01]  /*f610*/  FMNMX.FTZ R12, R20, R7, !PT ;  /* 0x00000007140c7209 */ /* 0x000fe20007810000 */
[----:B------:R-:W-:Y:S01]  /*f620*/  @!P1 VIADD R11, R11, 0x38860 ;  /* 0x000388600b0b9836 */ /* 0x000fe20000000000 */
        /* <DEDUP_REMOVED lines=52> */
[----:B------:R-:W-:Y:S02]  /*f970*/  R2UR UR6, R205 ;  /* 0x00000000cd0672ca */ /* 0x000fe400000e0000 */
[----:B------:R-:W-:Y:S02]  /*f980*/  @!P1 PRMT R11, RZ, 0x654, R11 ;  /* 0x00000654ff0b9816 */ /* 0x000fe4000000000b */
[----:B-1----:R-:W-:Y:S02]  /*f990*/  FMNMX.FTZ R7, R13, R172, !PT ;  /* 0x000000ac0d077209 */ /* 0x002fe40007810000 */
[----:B------:R-:W-:Y:S02]  /*f9a0*/  FMNMX.FTZ R13, R155, R12, !PT ;  /* 0x0000000c9b0d7209 */ /* 0x000fe40007810000 */
[C---:B------:R-:W-:Y:S01]  /*f9b0*/  FSETP.NEU.FTZ.AND P5, PT, R7.reuse, -INF , PT ;  /* 0xff8000000700780b */ /* 0x040fe20003fbd000 */
[----:B------:R-:W-:Y:S01]  /*f9c0*/  FMUL.FTZ R201, R7, UR7 ;  /* 0x0000000707c97c20 */ /* 0x000fe20008410000 */
[----:B------:R-:W-:-:S03]  /*f9d0*/  FMNMX.FTZ R12, R158, R13, !PT ;  /* 0x0000000d9e0c7209 */ /* 0x000fc60007810000 */
[----:B------:R-:W-:Y:S01]  /*f9e0*/  UMOV UR10, UR6 ;  /* 0x00000006000a7c82 */ /* 0x000fe20008000000 */
[----:B------:R-:W-:Y:S01]  /*f9f0*/  R2UR UR6, R208 ;  /* 0x00000000d00672ca */ /* 0x000fe200000e0000 */
[----:B------:R-:W-:Y:S01]  /*fa00*/  VIADD R208, R205, 0x100 ;  /* 0x00000100cdd07836 */ /* 0x000fe20000000000 */
[----:B------:R-:W-:Y:S01]  /*fa10*/  FMNMX.FTZ R13, R159, R12, !PT ;  /* 0x0000000c9f0d7209 */ /* 0x000fe20007810000 */
[----:B------:R-:W-:Y:S01]  /*fa20*/  VIADD R205, R205, 0x180 ;  /* 0x00000180cdcd7836 */ /* 0x000fe20000000000 */
        /* <DEDUP_REMOVED lines=14> */
[----:B------:R1:W-:Y:S01]  /*fb10*/  MUFU.EX2 R12, R172 ;  /* 0x000000ac000c7308 */ /* 0x0003e20000000800 */
        /* <DEDUP_REMOVED lines=9> */
[--C-:B-1----:R-:W-:Y:S01]  /*fbb0*/  FFMA.FTZ R172, R157, UR7, -R201.reuse ;  /* 0x000000079dac7c23 */ /* 0x102fe200080108c9 */
[----:B------:R-:W-:Y:S01]  /*fbc0*/  ISETP.GT.AND P2, PT, R169, 0x39, P2 ;  /* 0x00000039a900780c */ /* 0x000fe20001744270 */
[--C-:B------:R-:W-:Y:S01]  /*fbd0*/  FFMA.FTZ R171, R161, UR7, -R201.reuse ;  /* 0x00000007a1ab7c23 */ /* 0x100fe200080108c9 */
[----:B------:R-:W-:Y:S01]  /*fbe0*/  FMNMX.FTZ R169, R197, R170, !PT ;  /* 0x000000aac5a97209 */ /* 0x000fe20007810000 */
[--C-:B------:R-:W-:Y:S01]  /*fbf0*/  FFMA.FTZ R170, R164, UR7, -R201.reuse ;  /* 0x00000007a4aa7c23 */ /* 0x100fe200080108c9 */
[----:B------:R-:W-:Y:S01]  /*fc00*/  ISETP.LT.OR P4, PT, R168, 0x39, P4 ;  /* 0x00000039a800780c */ /* 0x000fe20002781670 */
[----:B------:R-:W-:Y:S01]  /*fc10*/  MUFU.EX2 R13, R13 ;  /* 0x0000000d000d7308 */ /* 0x000fe20000000800 */
[----:B------:R-:W-:Y:S01]  /*fc20*/  FSEL R200, R179, -INF , !P3 ;  /* 0xff800000b3c87808 */ /* 0x000fe20005800000 */
[----:B------:R-:W-:Y:S01]  /*fc30*/  FFMA.FTZ R179, R8, UR7, -R201 ;  /* 0x0000000708b37c23 */ /* 0x000fe200080108c9 */
[----:B------:R-:W-:-:S02]  /*fc40*/  FMNMX.FTZ R169, R196, R169, !PT ;  /* 0x000000a9c4a97209 */ /* 0x000fc40007810000 */
[----:B------:R-:W-:Y:S02]  /*fc50*/  ISETP.LT.OR P2, PT, R168, 0x3a, P2 ;  /* 0x0000003aa800780c */ /* 0x000fe40001741670 */
[----:B------:R-:W-:Y:S01]  /*fc60*/  FSEL R182, R182, -INF , !P4 ;  /* 0xff800000b6b67808 */ /* 0x000fe20006000000 */
[----:B------:R-:W-:Y:S01]  /*fc70*/  MUFU.EX2 R20, R20 ;  /* 0x0000001400147308 */ /* 0x000fe20000000800 */
[----:B------:R-:W-:Y:S02]  /*fc80*/  FMNMX.FTZ R157, R200, R169, !PT ;  /* 0x000000a9c89d7209 */ /* 0x000fe40007810000 */
[----:B------:R-:W-:Y:S02]  /*fc90*/  FSEL R183, R183, -INF , !P2 ;  /* 0xff800000b7b77808 */ /* 0x000fe40005000000 */
[----:B------:R-:W-:-:S03]  /*fca0*/  FMNMX.FTZ R168, R182, R157, !PT ;  /* 0x0000009db6a87209 */ /* 0x000fc60007810000 */
[----:B------:R1:W-:Y:S01]  /*fcb0*/  MUFU.EX2 R169, R172 ;  /* 0x000000ac00a97308 */ /* 0x0003e20000000800 */
[----:B------:R-:W-:-:S05]  /*fcc0*/  FMNMX.FTZ R157, R183, R168, !PT ;  /* 0x000000a8b79d7209 */ /* 0x000fca0007810000 */
[----:B------:R-:W2:Y:S02]  /*fcd0*/  SHFL.BFLY PT, R160, R157, 0x2, 0x1f ;  /* 0x0c401f009da07f89 */ /* 0x000ea400000e0000 */
[----:B------:R-:W-:Y:S01]  /*fce0*/  MUFU.EX2 R168, R175 ;  /* 0x000000af00a87308 */ /* 0x000fe20000000800 */
[--C-:B-1----:R-:W-:Y:S01]  /*fcf0*/  FFMA.FTZ R172, R156, UR7, -R201.reuse ;  /* 0x000000079cac7c23 */ /* 0x102fe200080108c9 */
[----:B------:R-:W-:-:S06]  /*fd00*/  FFMA.FTZ R156, R153, UR7, -R201 ;  /* 0x00000007999c7c23 */ /* 0x000fcc00080108c9 */
[----:B------:R-:W-:Y:S08]  /*fd10*/  MUFU.EX2 R171, R171 ;  /* 0x000000ab00ab7308 */ /* 0x000ff00000000800 */
[----:B------:R-:W-:Y:S01]  /*fd20*/  MUFU.EX2 R170, R170 ;  /* 0x000000aa00aa7308 */ /* 0x000fe20000000800 */
[----:B--2---:R-:W-:Y:S02]  /*fd30*/  FMNMX.FTZ R160, R157, R160, !PT ;  /* 0x000000a09da07209 */ /* 0x004fe40007810000 */
[----:B------:R-:W-:-:S05]  /*fd40*/  FSEL R157, R7, RZ, P5 ;  /* 0x000000ff079d7208 */ /* 0x000fca0002800000 */
[----:B------:R-:W-:Y:S01]  /*fd50*/  MUFU.EX2 R173, R173 ;  /* 0x000000ad00ad7308 */ /* 0x000fe20000000800 */
[----:B------:R-:W1:Y:S01]  /*fd60*/  SHFL.BFLY PT, R153, R160, 0x1, 0x1f ;  /* 0x0c201f00a0997f89 */ /* 0x000e6200000e0000 */
[----:B------:R-:W-:-:S04]  /*fd70*/  FADD.FTZ R157, -R157, R14 ;  /* 0x0000000e9d9d7221 */ /* 0x000fc80000010100 */
[----:B------:R-:W-:Y:S02]  /*fd80*/  FMUL.FTZ R157, R157, UR7 ;  /* 0x000000079d9d7c20 */ /* 0x000fe40008410000 */
[----:B------:R-:W-:Y:S08]  /*fd90*/  MUFU.EX2 R172, R172 ;  /* 0x000000ac00ac7308 */ /* 0x000ff00000000800 */
[----:B------:R-:W2:Y:S08]  /*fda0*/  MUFU.EX2 R201, R157 ;  /* 0x0000009d00c97308 */ /* 0x000eb00000000800 */
[----:B------:R3:W-:Y:S01]  /*fdb0*/  MUFU.EX2 R175, R156 ;  /* 0x0000009c00af7308 */ /* 0x0007e20000000800 */
[----:B-1----:R-:W-:Y:S01]  /*fdc0*/  FMNMX.FTZ R8, R160, R153, !PT ;  /* 0x00000099a0087209 */ /* 0x002fe20007810000 */
[----:B------:R-:W-:-:S03]  /*fdd0*/  IMAD.MOV R153, RZ, RZ, -R23 ;  /* 0x000000ffff997224 */ /* 0x000fc600078e0a17 */
[C---:B------:R-:W-:Y:S01]  /*fde0*/  FSETP.NEU.FTZ.AND P2, PT, R8.reuse, -INF , PT ;  /* 0xff8000000800780b */ /* 0x040fe20003f5d000 */
[C---:B------:R-:W-:Y:S02]  /*fdf0*/  FMUL.FTZ R161, R8.reuse, UR7 ;  /* 0x0000000708a17c20 */ /* 0x040fe40008410000 */
[----:B------:R-:W-:Y:S01]  /*fe00*/  MUFU.EX2 R178, R178 ;  /* 0x000000b200b27308 */ /* 0x000fe20000000800 */
[----:B------:R-:W-:Y:S01]  /*fe10*/  FSEL R152, R8, RZ, P2 ;  /* 0x000000ff08987208 */ /* 0x000fe20001000000 */
[-C--:B--2---:R-:W-:Y:S01]  /*fe20*/  FMUL.FTZ R24, R24, R201.reuse ;  /* 0x000000c918187220 */ /* 0x084fe20000410000 */
[----:B------:R-:W-:Y:S01]  /*fe30*/  FSEL R161, R161, RZ, P2 ;  /* 0x000000ffa1a17208 */ /* 0x000fe20001000000 */
[----:B------:R-:W-:Y:S01]  /*fe40*/  FMUL.FTZ R25, R25, R201 ;  /* 0x000000c919197220 */ /* 0x000fe20000410000 */
[----:B------:R-:W-:Y:S01]  /*fe50*/  ISETP.NE.AND P2, PT, R18, R153, PT ;  /* 0x000000991200720c */ /* 0x000fe20003f45270 */
[----:B------:R-:W-:Y:S01]  /*fe60*/  FADD.FTZ R152, -R152, R15 ;  /* 0x0000000f98987221 */ /* 0x000fe20000010100 */
[----:B---3--:R-:W-:Y:S01]  /*fe70*/  F2FP.BF16.F32.PACK_AB R156, R171, R168 ;  /* 0x000000a8ab9c723e */ /* 0x008fe200000010ff */
[--C-:B------:R-:W-:Y:S01]  /*fe80*/  FFMA.FTZ R159, R159, UR7, -R161.reuse ;  /* 0x000000079f9f7c23 */ /* 0x100fe200080108a1 */
[--C-:B------:R-:W-:Y:S01]  /*fe90*/  FFMA.FTZ R203, R154, UR7, -R161.reuse ;  /* 0x000000079acb7c23 */ /* 0x100fe200080108a1 */
[----:B------:R-:W-:Y:S01]  /*fea0*/  FMUL.FTZ R152, R152, UR7 ;  /* 0x0000000798987c20 */ /* 0x000fe20008410000 */
[--C-:B------:R-:W-:Y:S01]  /*feb0*/  FFMA.FTZ R14, R155, UR7, -R161.reuse ;  /* 0x000000079b0e7c23 */ /* 0x100fe200080108a1 */
[--C-:B------:R-:W-:Y:S01]  /*fec0*/  FFMA.FTZ R202, R158, UR7, -R161.reuse ;  /* 0x000000079eca7c23 */ /* 0x100fe200080108a1 */
[--C-:B------:R-:W-:Y:S01]  /*fed0*/  FFMA.FTZ R206, R167, UR7, -R161.reuse ;  /* 0x00000007a7ce7c23 */ /* 0x100fe200080108a1 */
[----:B------:R1:W2:Y:S01]  /*fee0*/  MUFU.EX2 R204, R152 ;  /* 0x0000009800cc7308 */ /* 0x0002a20000000800 */
[--C-:B------:R-:W-:Y:S01]  /*fef0*/  FFMA.FTZ R207, R198, UR7, -R161.reuse ;  /* 0x00000007c6cf7c23 */ /* 0x100fe200080108a1 */
[--C-:B------:R-:W-:Y:S01]  /*ff00*/  FFMA.FTZ R162, R162, UR7, -R161.reuse ;  /* 0x00000007a2a27c23 */ /* 0x100fe200080108a1 */
[----:B------:R-:W-:Y:S01]  /*ff10*/  FFMA.FTZ R163, R163, UR7, -R161 ;  /* 0x00000007a3a37c23 */ /* 0x000fe200080108a1 */
[----:B------:R-:W-:-:S02]  /*ff20*/  @!P2 IMAD R21, R21, 0x40, R22 ;  /* 0x000000401515a824 */ /* 0x000fc400078e0216 */
[--C-:B------:R-:W-:Y:S01]  /*ff30*/  FFMA.FTZ R155, R166, UR7, -R161.reuse ;  /* 0x00000007a69b7c23 */ /* 0x100fe200080108a1 */
[--C-:B------:R-:W-:Y:S01]  /*ff40*/  FFMA.FTZ R199, R199, UR7, -R161.reuse ;  /* 0x00000007c7c77c23 */ /* 0x100fe200080108a1 */
[--C-:B------:R-:W-:Y:S01]  /*ff50*/  FFMA.FTZ R197, R197, UR7, -R161.reuse ;  /* 0x00000007c5c57c23 */ /* 0x100fe200080108a1 */
[----:B------:R3:W-:Y:S01]  /*ff60*/  MUFU.EX2 R15, R159 ;  /* 0x0000009f000f7308 */ /* 0x0007e20000000800 */
[----:B------:R-:W-:Y:S01]  /*ff70*/  @!P2 LEA R153, R21, UR36, 0x2 ;  /* 0x000000241599ac11 */ /* 0x000fe2000f8e10ff */
[--C-:B------:R-:W-:Y:S01]  /*ff80*/  FFMA.FTZ R196, R196, UR7, -R161.reuse ;  /* 0x00000007c4c47c23 */ /* 0x100fe200080108a1 */
[--C-:B------:R-:W-:Y:S01]  /*ff90*/  FFMA.FTZ R198, R182, UR7, -R161.reuse ;  /* 0x00000007b6c67c23 */ /* 0x100fe200080108a1 */
[--C-:B------:R-:W-:Y:S01]  /*ffa0*/  FFMA.FTZ R157, R174, UR7, -R161.reuse ;  /* 0x00000007ae9d7c23 */ /* 0x100fe200080108a1 */
[----:B-1----:R-:W-:Y:S01]  /*ffb0*/  F2FP.BF16.F32.PACK_AB R152, R13, R12 ;  /* 0x0000000c0d98723e */ /* 0x002fe200000010ff */
[----:B------:R-:W-:Y:S01]  /*ffc0*/  @!P2 STS [R153+0x38400], R201 ;  /* 0x038400c99900a388 */ /* 0x000fe20000000800 */
[----:B------:R-:W-:Y:S01]  /*ffd0*/  F2FP.BF16.F32.PACK_AB R154, R169, R20 ;  /* 0x00000014a99a723e */ /* 0x000fe200000010ff */
[----:B------:R-:W-:Y:S01]  /*ffe0*/  MUFU.EX2 R203, R203 ;  /* 0x000000cb00cb7308 */ /* 0x000fe20000000800 */
[--C-:B---3--:R-:W-:Y:S01]  /*fff0*/  FFMA.FTZ R159, R200, UR7, -R161.reuse ;  /* 0x00000007c89f7c23 */ /* 0x108fe200080108a1 */
[----:B--2---:R1:W-:Y:S01]  /*10000*/  @!P2 STS [R153+0x38420], R204 ;  /* 0x038420cc9900a388 */ /* 0x0043e20000000800 */
[----:B------:R-:W-:Y:S01]  /*10010*/  FFMA.FTZ R161, R183, UR7, -R161 ;  /* 0x00000007b7a17c23 */ /* 0x000fe200080108a1 */
[----:B------:R-:W-:Y:S01]  /*10020*/  F2FP.BF16.F32.PACK_AB R158, R173, R170 ;  /* 0x000000aaad9e723e */ /* 0x000fe200000010ff */
[-C--:B------:R-:W-:Y:S01]  /*10030*/  FMUL.FTZ R28, R28, R201.reuse ;  /* 0x000000c91c1c7220 */ /* 0x080fe20000410000 */
[----:B------:R-:W-:Y:S01]  /*10040*/  F2FP.BF16.F32.PACK_AB R160, R175, R172 ;  /* 0x000000acafa0723e */ /* 0x000fe200000010ff */
        /* <DEDUP_REMOVED lines=43> */
[----:B------:R-:W-:Y:S01]  /*10300*/  BAR.SYNC.DEFER_BLOCKING 0xf, 0x100 ;  /* 0x03c4000000007b1d */ /* 0x000fe20000010000 */
        /* <DEDUP_REMOVED lines=29> */
[----:B------:R1:W-:Y:S01]  /*104e0*/  MUFU.EX2 R183, R157 ;  /* 0x0000009d00b77308 */ /* 0x0003e20000000800 */
[----:B------:R-:W-:Y:S01]  /*104f0*/  FMUL.FTZ R149, R149, R201 ;  /* 0x000000c995957220 */ /* 0x000fe20000410000 */
        /* <DEDUP_REMOVED lines=54> */
[----:B------:R1:W3:Y:S01]  /*10860*/  MUFU.EX2 R197, R159 ;  /* 0x0000009f00c57308 */ /* 0x0002e20000000800 */
        /* <DEDUP_REMOVED lines=14> */
[----:B------:R-:W-:Y:S01]  /*10950*/  FMUL.FTZ R138, R138, R204 ;  /* 0x000000cc8a8a7220 */ /* 0x000fe20000410000 */
[----:B------:R1:W2:Y:S01]  /*10960*/  MUFU.EX2 R199, R161 ;  /* 0x000000a100c77308 */ /* 0x0002a20000000800 */
[----:B---3--:R-:W-:Y:S01]  /*10970*/  F2FP.BF16.F32.PACK_AB R165, R197, R196 ;  /* 0x000000c4c5a5723e */ /* 0x008fe200000010ff */
[-C--:B------:R-:W-:Y:S01]  /*10980*/  FMUL.FTZ R139, R139, R204.reuse ;  /* 0x000000cc8b8b7220 */ /* 0x080fe20000410000 */
[-C--:B------:R-:W-:Y:S01]  /*10990*/  FMUL.FTZ R142, R142, R204.reuse ;  /* 0x000000cc8e8e7220 */ /* 0x080fe20000410000 */
[-C--:B------:R-:W-:Y:S01]  /*109a0*/  FMUL.FTZ R143, R143, R204.reuse ;  /* 0x000000cc8f8f7220 */ /* 0x080fe20000410000 */
[-C--:B------:R-:W-:Y:S01]  /*109b0*/  FMUL.FTZ R146, R146, R204.reuse ;  /* 0x000000cc92927220 */ /* 0x080fe20000410000 */
[-C--:B------:R-:W-:Y:S01]  /*109c0*/  FMUL.FTZ R147, R147, R204.reuse ;  /* 0x000000cc93937220 */ /* 0x080fe20000410000 */
[-C--:B------:R-:W-:Y:S01]  /*109d0*/  FMUL.FTZ R150, R150, R204.reuse ;  /* 0x000000cc96967220 */ /* 0x080fe20000410000 */
[----:B------:R-:W-:Y:S01]  /*109e0*/  FMUL.FTZ R151, R151, R204 ;  /* 0x000000cc97977220 */ /* 0x000fe20000410000 */
[----:B-1----:R-:W-:Y:S01]  /*109f0*/  F2FP.BF16.F32.PACK_AB R161, R200, R207 ;  /* 0x000000cfc8a1723e */ /* 0x002fe200000010ff */
[----:B------:R1:W-:Y:S01]  /*10a00*/  STSM.16.M88.4 [R184+0x36400], R152 ;  /* 0x03640098b8007844 */ /* 0x0003e20000000200 */
[----:B------:R-:W-:Y:S01]  /*10a10*/  FFMA.FTZ R12, R201, R5, R12 ;  /* 0x00000005c90c7223 */ /* 0x000fe2000001000c */
[----:B------:R-:W-:Y:S01]  /*10a20*/  FFMA.FTZ R203, R204, R6, R203 ;  /* 0x00000006cccb7223 */ /* 0x000fe200000100cb */
[----:B------:R-:W-:Y:S01]  /*10a30*/  ISETP.GT.AND P2, PT, R9, UR37, PT ;  /* 0x0000002509007c0c */ /* 0x000fe2000bf44270 */
[----:B------:R1:W-:Y:S01]  /*10a40*/  STSM.16.M88.4 [R185], R156 ;  /* 0x0000009cb9007844 */ /* 0x0003e20000000200 */
[----:B------:R-:W-:Y:S01]  /*10a50*/  FADD.FTZ R13, R13, R12 ;  /* 0x0000000c0d0d7221 */ /* 0x000fe20000010000 */
[----:B------:R-:W-:Y:S01]  /*10a60*/  FADD.FTZ R203, R14, R203 ;  /* 0x000000cb0ecb7221 */ /* 0x000fe20000010000 */
[----:B--2---:R-:W-:Y:S01]  /*10a70*/  F2FP.BF16.F32.PACK_AB R167, R199, R198 ;  /* 0x000000c6c7a7723e */ /* 0x004fe200000010ff */
[----:B------:R1:W-:Y:S01]  /*10a80*/  STSM.16.M88.4 [R187], R160 ;  /* 0x000000a0bb007844 */ /* 0x0003e20000000200 */
[----:B------:R-:W-:Y:S01]  /*10a90*/  FADD.FTZ R20, R20, R13 ;  /* 0x0000000d14147221 */ /* 0x000fe20000010000 */
[----:B------:R-:W-:Y:S01]  /*10aa0*/  FADD.FTZ R202, R202, R203 ;  /* 0x000000cbcaca7221 */ /* 0x000fe20000010000 */
[----:B------:R-:W-:Y:S01]  /*10ab0*/  IMAD.MOV.U32 R14, RZ, RZ, R7 ;  /* 0x000000ffff0e7224 */ /* 0x000fe200078e0007 */
[----:B------:R1:W-:Y:S01]  /*10ac0*/  STSM.16.M88.4 [R186], R164 ;  /* 0x000000a4ba007844 */ /* 0x0003e20000000200 */
[----:B------:R-:W-:Y:S01]  /*10ad0*/  WARPGROUP.ARRIVE ;  /* 0x00000000000079c5 */ /* 0x000fe20000000000 */
[----:B------:R-:W-:Y:S01]  /*10ae0*/  FADD.FTZ R169, R169, R20 ;  /* 0x00000014a9a97221 */ /* 0x000fe20000010000 */
[----:B------:R-:W-:Y:S01]  /*10af0*/  FADD.FTZ R202, R15, R202 ;  /* 0x000000ca0fca7221 */ /* 0x000fe20000010000 */
[----:B------:R-:W-:-:S02]  /*10b00*/  IMAD.MOV.U32 R15, RZ, RZ, R8 ;  /* 0x000000ffff0f7224 */ /* 0x000fc400078e0008 */
[----:B------:R-:W-:Y:S01]  /*10b10*/  FADD.FTZ R168, R168, R169 ;  /* 0x000000a9a8a87221 */ /* 0x000fe20000010000 */
[----:B------:R-:W-:Y:S01]  /*10b20*/  HGMMA.64x256x16.F32.BF16 R24, R152, gdesc[UR8].tnspB, R24, gsb0 ;  /* 0x43e0000898187df0 */ /* 0x000fe20008001818 */
[----:B------:R-:W-:Y:S01]  /*10b30*/  UMOV UR10, UR6 ;  /* 0x00000006000a7c82 */ /* 0x000fe20008000000 */
[----:B------:R-:W-:Y:S01]  /*10b40*/  UMOV UR11, 0x40000040 ;  /* 0x40000040000b7882 */ /* 0x000fe20000000000 */
[----:B------:R-:W-:Y:S01]  /*10b50*/  R2UR UR6, R208 ;  /* 0x00000000d00672ca */ /* 0x000fe200000e0000 */
[----:B------:R-:W-:Y:S01]  /*10b60*/  FADD.FTZ R21, R21, R202 ;  /* 0x000000ca15157221 */ /* 0x000fe20000010000 */
[----:B------:R-:W-:-:S03]  /*10b70*/  FADD.FTZ R171, R171, R168 ;  /* 0x000000a8abab7221 */ /* 0x000fc60000010000 */
[----:B------:R-:W-:Y:S01]  /*10b80*/  FADD.FTZ R174, R174, R21 ;  /* 0x00000015aeae7221 */ /* 0x000fe20000010000 */
[----:B------:R-:W-:Y:S01]  /*10b90*/  FADD.FTZ R170, R170, R171 ;  /* 0x000000abaaaa7221 */ /* 0x000fe20000010000 */
[----:B------:R-:W-:Y:S02]  /*10ba0*/  IMAD.MOV.U32 R21, RZ, RZ, R16 ;  /* 0x000000ffff157224 */ /* 0x000fe400078e0010 */
[----:B------:R-:W-:Y:S01]  /*10bb0*/  FADD.FTZ R209, R209, R174 ;  /* 0x000000aed1d17221 */ /* 0x000fe20000010000 */
[----:B------:R-:W-:-:S03]  /*10bc0*/  FADD.FTZ R173, R173, R170 ;  /* 0x000000aaadad7221 */ /* 0x000fc60000010000 */
        /* <DEDUP_REMOVED lines=17> */
[----:B------:R-:W-:Y:S02]  /*10ce0*/  WARPGROUP.DEPBAR.LE gsb0, 0x0 ;  /* 0x00008000000079c5 */ /* 0x000fe40000010000 */
        /* <DEDUP_REMOVED lines=25> */
[----:B--2---:R-:W-:-:S04]  /*10e80*/  VIADD R11, R9, 0xffffffff ;  /* 0xffffffff090b7836 */ /* 0x004fc80000000000 */
[----:B------:R-:W-:Y:S01]  /*10e90*/  IMAD.MOV.U32 R9, RZ, RZ, R11 ;  /* 0x000000ffff097224 */ /* 0x000fe200078e000b */
[----:B-1----:R-:W-:Y:S06]  /*10ea0*/  @P2 BRA `(.L_x_1568) ;  /* 0xffffffc8002c2947 */ /* 0x002fec000383ffff */
.L_x_1551:
[----:B------:R-:W1:Y:S01]  /*10eb0*/  SHFL.BFLY PT, R0, R5, 0x2, 0x1f ;  /* 0x0c401f0005007f89 */ /* 0x000e6200000e0000 */
[----:B------:R-:W-:Y:S01]  /*10ec0*/  VIADD R2, R16, 0x1 ;  /* 0x0000000110027836 */ /* 0x000fe20000000000 */
[----:B------:R-:W-:Y:S01]  /*10ed0*/  UIADD3 UR46, UR46, 0x1, URZ ;  /* 0x000000012e2e7890 */ /* 0x000fe2000fffe03f */
[----:B------:R-:W-:Y:S01]  /*10ee0*/  IMAD.U32 R12, RZ, RZ, UR7 ;  /* 0x00000007ff0c7e24 */ /* 0x000fe2000f8e00ff */
[----:B------:R-:W2:Y:S01]  /*10ef0*/  SHFL.BFLY PT, R9, R6, 0x2, 0x1f ;  /* 0x0c401f0006097f89 */ /* 0x000ea200000e0000 */
[----:B------:R-:W-:Y:S01]  /*10f00*/  IMAD.MOV.U32 R19, RZ, RZ, -0x800000 ;  /* 0xff800000ff137424 */ /* 0x000fe200078e00ff */
[----:B------:R-:W-:Y:S08]  /*10f10*/  BAR.ARV 0x8, 0xa0 ;  /* 0x0202800000007b1d */ /* 0x000ff00000002000 */
[----:B------:R-:W-:Y:S01]  /*10f20*/  BAR.SYNC.DEFER_BLOCKING 0xf, 0x100 ;  /* 0x03c4000000007b1d */ /* 0x000fe20000010000 */
[----:B------:R-:W-:Y:S01]  /*10f30*/  ISETP.NE.AND P1, PT, R2, 0x2, PT ;  /* 0x000000020200780c */ /* 0x000fe20003f25270 */
[----:B-1----:R-:W-:Y:S01]  /*10f40*/  FADD.FTZ R0, R0, R5 ;  /* 0x0000000500007221 */ /* 0x002fe20000010000 */
[----:B--2---:R-:W-:-:S04]  /*10f50*/  FADD.FTZ R9, R9, R6 ;  /* 0x0000000609097221 */ /* 0x004fc80000010000 */
[----:B------:R-:W1:Y:S01]  /*10f60*/  SHFL.BFLY PT, R3, R0, 0x1, 0x1f ;  /* 0x0c201f0000037f89 */ /* 0x000e6200000e0000 */
[----:B------:R-:W-:-:S03]  /*10f70*/  IMAD.U32 R6, RZ, RZ, UR7 ;  /* 0x00000007ff067e24 */ /* 0x000fc6000f8e00ff */
[----:B------:R-:W2:Y:S01]  /*10f80*/  SHFL.BFLY PT, R4, R9, 0x1, 0x1f ;  /* 0x0c201f0009047f89 */ /* 0x000ea200000e0000 */
[----:B-1----:R-:W-:Y:S01]  /*10f90*/  FADD.FTZ R11, R0, R3 ;  /* 0x00000003000b7221 */ /* 0x002fe20000010000 */
[----:B------:R-:W-:Y:S01]  /*10fa0*/  IMAD.MOV R3, RZ, RZ, -R23 ;  /* 0x000000ffff037224 */ /* 0x000fe200078e0a17 */
[----:B------:R-:W-:Y:S01]  /*10fb0*/  SEL R0, RZ, 0x1, P1 ;  /* 0x00000001ff007807 */ /* 0x000fe20000800000 */
[----:B--2---:R-:W-:Y:S02]  /*10fc0*/  FADD.FTZ R10, R9, R4 ;  /* 0x00000004090a7221 */ /* 0x004fe40000010000 */
[----:B------:R-:W-:Y:S02]  /*10fd0*/  FSETP.NE.FTZ.AND P2, PT, R11, RZ, PT ;  /* 0x000000ff0b00720b */ /* 0x000fe40003f55000 */
[----:B------:R-:W-:Y:S01]  /*10fe0*/  ISETP.NE.AND P0, PT, R18, R3, PT ;  /* 0x000000031200720c */ /* 0x000fe20003f05270 */
[----:B------:R-:W-:Y:S01]  /*10ff0*/  IMAD.MOV.U32 R3, RZ, RZ, RZ ;  /* 0x000000ffff037224 */ /* 0x000fe200078e00ff */
[----:B------:R-:W-:-:S02]  /*11000*/  FSETP.NE.FTZ.AND P3, PT, R10, RZ, PT ;  /* 0x000000ff0a00720b */ /* 0x000fc40003f75000 */
[----:B------:R-:W-:Y:S01]  /*11010*/  LOP3.LUT R17, R17, R0, RZ, 0x3c, !PT ;  /* 0x0000000011117212 */ /* 0x000fe200078e3cff */
[----:B------:R-:W-:-:S06]  /*11020*/  IMAD.MOV.U32 R0, RZ, RZ, RZ ;  /* 0x000000ffff007224 */ /* 0x000fcc00078e00ff */
[----:B------:R-:W1:Y:S01]  /*11030*/  @P2 MUFU.RCP R3, R11 ;  /* 0x0000000b00032308 */ /* 0x000e620000001000 */
[----:B------:R-:W-:Y:S01]  /*11040*/  @P2 FMUL.FTZ R6, R6, 0.69314718246459960938 ;  /* 0x3f31721806062820 */ /* 0x000fe20000410000 */
[----:B------:R-:W-:Y:S02]  /*11050*/  @!P0 IMAD R16, R16, 0x40, R22 ;  /* 0x0000004010108824 */ /* 0x000fe400078e0216 */
[----:B------:R-:W-:-:S03]  /*11060*/  @P3 FMUL.FTZ R12, R12, 0.69314718246459960938 ;  /* 0x3f3172180c0c3820 */ /* 0x000fc60000410000 */
[----:B------:R-:W-:Y:S01]  /*11070*/  @!P0 LEA R16, R16, UR36, 0x2 ;  /* 0x0000002410108c11 */ /* 0x000fe2000f8e10ff */
        /* <DEDUP_REMOVED lines=9> */
[----:B------:R-:W1:Y:S01]  /*11110*/  @P3 MUFU.LG2 R10, R10 ;  /* 0x0000000a000a3308 */ /* 0x000e620000000c00 */
        /* <DEDUP_REMOVED lines=59> */
[----:B---3--:R-:W-:Y:S01]  /*114d0*/  @P2 FMUL.FTZ R9, R9, 0.69314718246459960938 ;  /* 0x3f31721809092820 */ /* 0x008fe20000410000 */
[----:B-1----:R-:W-:Y:S01]  /*114e0*/  @P3 FMUL.FTZ R3, R10, 0.69314718246459960938 ;  /* 0x3f3172180a033820 */ /* 0x002fe20000410000 */
[----:B------:R-:W-:-:S02]  /*114f0*/  IMAD.MOV.U32 R32, RZ, RZ, -0x800000 ;  /* 0xff800000ff207424 */ /* 0x000fc400078e00ff */
        /* <DEDUP_REMOVED lines=67> */
[----:B--2---:R-:W-:Y:S01]  /*11930*/  SEL R16, R2, RZ, P1 ;  /* 0x000000ff02107207 */ /* 0x004fe20000800000 */
[----:B------:R-:W-:Y:S06]  /*11940*/  BAR.ARV 0xe, 0x100 ;  /* 0x0384000000007b1d */ /* 0x000fec0000002000 */
.L_x_1489:
        /* <DEDUP_REMOVED lines=26> */
[----:B------:R-:W-:Y:S01]  /*11af0*/  F2FP.BF16.F32.PACK_AB R57, R59, R58 ;  /* 0x0000003a3b39723e */ /* 0x000fe200000010ff */
[----:B------:R-:W-:Y:S01]  /*11b00*/  IMAD.U32 R7, RZ, RZ, UR7 ;  /* 0x00000007ff077e24 */ /* 0x000fe2000f8e00ff */
        /* <DEDUP_REMOVED lines=12> */
[----:B------:R-:W-:Y:S01]  /*11bd0*/  IADD3 R173, P3, R6, 0x40, RZ ;  /* 0x0000004006ad7810 */ /* 0x000fe20007f7e0ff */
[--C-:B------:R-:W-:Y:S01]  /*11be0*/  IMAD.X R11, RZ, RZ, R7.reuse, P4 ;  /* 0x000000ffff0b7224 */ /* 0x100fe200020e0607 */
[----:B------:R-:W-:Y:S02]  /*11bf0*/  LOP3.LUT R2, R0, R171, RZ, 0x3c, !PT ;  /* 0x000000ab00027212 */ /* 0x000fe400078e3cff */
[----:B------:R-:W-:Y:S02]  /*11c00*/  LOP3.LUT R0, R179, 0x380, RZ, 0xc0, !PT ;  /* 0x00000380b3007812 */ /* 0x000fe400078ec0ff */
[----:B------:R-:W-:Y:S02]  /*11c10*/  IADD3 R199, P4, R6, 0x4020, RZ ;  /* 0x0000402006c77810 */ /* 0x000fe40007f9e0ff */
[----:B------:R-:W-:Y:S02]  /*11c20*/  SHF.R.U64 R0, R0, 0x3, RZ ;  /* 0x0000000300007819 */ /* 0x000fe400000012ff */
[C---:B------:R-:W-:Y:S01]  /*11c30*/  LOP3.LUT R103, R6.reuse, 0x380, RZ, 0xc0, !PT ;  /* 0x0000038006677812 */ /* 0x040fe200078ec0ff */
[----:B------:R-:W-:Y:S01]  /*11c40*/  IMAD.X R91, RZ, RZ, R7, P4 ;  /* 0x000000ffff5b7224 */ /* 0x000fe200020e0607 */
[----:B------:R-:W-:-:S02]  /*11c50*/  IADD3 R183, P2, R6, 0x2060, RZ ;  /* 0x0000206006b77810 */ /* 0x000fc40007f5e0ff */
[----:B------:R-:W-:Y:S02]  /*11c60*/  IADD3.X R9, RZ, R7, RZ, P3, !PT ;  /* 0x00000007ff097210 */ /* 0x000fe40001ffe4ff */
[C---:B------:R-:W-:Y:S01]  /*11c70*/  IADD3 R177, P5, R6.reuse, 0x2000, RZ ;  /* 0x0000200006b17810 */ /* 0x040fe20007fbe0ff */
[--C-:B------:R-:W-:Y:S01]  /*11c80*/  IMAD.X R25, RZ, RZ, R7.reuse, P2 ;  /* 0x000000ffff197224 */ /* 0x100fe200010e0607 */
[C---:B------:R-:W-:Y:S02]  /*11c90*/  IADD3 R181, P1, R6.reuse, 0x2040, RZ ;  /* 0x0000204006b57810 */ /* 0x040fe40007f3e0ff */
[----:B------:R-:W-:Y:S01]  /*11ca0*/  IADD3 R197, P3, R6, 0x4000, RZ ;  /* 0x0000400006c57810 */ /* 0x000fe20007f7e0ff */
[--C-:B------:R-:W-:Y:S01]  /*11cb0*/  IMAD.X R13, RZ, RZ, R7.reuse, P5 ;  /* 0x000000ffff0d7224 */ /* 0x100fe200028e0607 */
[----:B------:R-:W-:Y:S01]  /*11cc0*/  LOP3.LUT R14, R0, R179, RZ, 0x3c, !PT ;  /* 0x000000b3000e7212 */ /* 0x000fe200078e3cff */
[--C-:B------:R-:W-:Y:S01]  /*11cd0*/  IMAD.X R21, RZ, RZ, R7.reuse, P1 ;  /* 0x000000ffff157224 */ /* 0x100fe200008e0607 */
[----:B------:R-:W-:Y:S01]  /*11ce0*/  LOP3.LUT R0, R199, 0x380, RZ, 0xc0, !PT ;  /* 0x00000380c7007812 */ /* 0x000fe200078ec0ff */
[----:B------:R-:W-:Y:S01]  /*11cf0*/  IMAD.X R29, RZ, RZ, R7, P3 ;  /* 0x000000ffff1d7224 */ /* 0x000fe200018e0607 */
[----:B------:R-:W-:-:S02]  /*11d00*/  SHF.R.U64 R103, R103, 0x3, RZ ;  /* 0x0000000367677819 */ /* 0x000fc400000012ff */
[C---:B------:R-:W-:Y:S02]  /*11d10*/  IADD3 R106, P2, R6.reuse, 0x6020, RZ ;  /* 0x00006020066a7810 */ /* 0x040fe40007f5e0ff */
[C---:B------:R-:W-:Y:S02]  /*11d20*/  IADD3 R201, P5, R6.reuse, 0x4040, RZ ;  /* 0x0000404006c97810 */ /* 0x040fe40007fbe0ff */
[C---:B------:R-:W-:Y:S01]  /*11d30*/  IADD3 R203, P6, R6.reuse, 0x4060, RZ ;  /* 0x0000406006cb7810 */ /* 0x040fe20007fde0ff */
[--C-:B------:R-:W-:Y:S01]  /*11d40*/  IMAD.X R107, RZ, RZ, R7.reuse, P2 ;  /* 0x000000ffff6b7224 */ /* 0x100fe200010e0607 */
[C---:B------:R-:W-:Y:S01]  /*11d50*/  IADD3 R205, P1, R6.reuse, 0x6000, RZ ;  /* 0x0000600006cd7810 */ /* 0x040fe20007f3e0ff */
[--C-:B------:R-:W-:Y:S01]  /*11d60*/  IMAD.X R95, RZ, RZ, R7.reuse, P5 ;  /* 0x000000ffff5f7224 */ /* 0x100fe200028e0607 */
[C---:B------:R-:W-:Y:S01]  /*11d70*/  IADD3 R207, P3, R6.reuse, 0x6040, RZ ;  /* 0x0000604006cf7810 */ /* 0x040fe20007f7e0ff */
[----:B------:R-:W-:Y:S01]  /*11d80*/  IMAD.X R99, RZ, RZ, R7, P6 ;  /* 0x000000ffff637224 */ /* 0x000fe200030e0607 */
[----:B------:R-:W-:-:S02]  /*11d90*/  IADD3 R209, P4, R6, 0x6060, RZ ;  /* 0x0000606006d17810 */ /* 0x000fc40007f9e0ff */
[----:B------:R-:W-:Y:S01]  /*11da0*/  SHF.R.U64 R0, R0, 0x3, RZ ;  /* 0x0000000300007819 */ /* 0x000fe200000012ff */
[--C-:B------:R-:W-:Y:S01]  /*11db0*/  IMAD.X R111, RZ, RZ, R7.reuse, P3 ;  /* 0x000000ffff6f7224 */ /* 0x100fe200018e0607 */
[----:B------:R-:W-:Y:S01]  /*11dc0*/  LOP3.LUT R6, R103, R6, RZ, 0x3c, !PT ;  /* 0x0000000667067212 */ /* 0x000fe200078e3cff */
[--C-:B------:R-:W-:Y:S01]  /*11dd0*/  IMAD.X R103, RZ, RZ, R7.reuse, P1 ;  /* 0x000000ffff677224 */ /* 0x100fe200008e0607 */
[----:B------:R-:W-:Y:S01]  /*11de0*/  LOP3.LUT R8, R173, 0x380, RZ, 0xc0, !PT ;  /* 0x00000380ad087812 */ /* 0x000fe200078ec0ff */
[----:B------:R-:W-:Y:S01]  /*11df0*/  IMAD.X R115, RZ, RZ, R7, P4 ;  /* 0x000000ffff737224 */ /* 0x000fe200020e0607 */
[----:B------:R-:W-:Y:S02]  /*11e00*/  LOP3.LUT R10, R175, 0x380, RZ, 0xc0, !PT ;  /* 0x00000380af0a7812 */ /* 0x000fe400078ec0ff */
[----:B------:R-:W-:Y:S02]  /*11e10*/  LOP3.LUT R12, R177, 0x380, RZ, 0xc0, !PT ;  /* 0x00000380b10c7812 */ /* 0x000fe400078ec0ff */
[----:B------:R-:W-:-:S02]  /*11e20*/  LOP3.LUT R27, R106, 0x380, RZ, 0xc0, !PT ;  /* 0x000003806a1b7812 */ /* 0x000fc400078ec0ff */
[----:B------:R-:W-:Y:S02]  /*11e30*/  LOP3.LUT R90, R0, R199, RZ, 0x3c, !PT ;  /* 0x000000c7005a7212 */ /* 0x000fe400078e3cff */
[----:B------:R-:W-:Y:S02]  /*11e40*/  SHF.R.U64 R8, R8, 0x3, RZ ;  /* 0x0000000308087819 */ /* 0x000fe400000012ff */
[----:B------:R-:W-:Y:S02]  /*11e50*/  LOP3.LUT R20, R181, 0x380, RZ, 0xc0, !PT ;  /* 0x00000380b5147812 */ /* 0x000fe400078ec0ff */
[----:B------:R-:W-:Y:S02]  /*11e60*/  MOV R0, R6 ;  /* 0x0000000600007202 */ /* 0x000fe40000000f00 */
[----:B------:R-:W-:Y:S02]  /*11e70*/  SHF.R.U64 R10, R10, 0x3, RZ ;  /* 0x000000030a0a7819 */ /* 0x000fe400000012ff */
[----:B------:R-:W-:-:S02]  /*11e80*/  LOP3.LUT R24, R183, 0x380, RZ, 0xc0, !PT ;  /* 0x00000380b7187812 */ /* 0x000fc400078ec0ff */
[----:B------:R-:W-:Y:S02]  /*11e90*/  F2FP.BF16.F32.PACK_AB R6, R157, R166 ;  /* 0x000000a69d06723e */ /* 0x000fe400000010ff */
[----:B------:R-:W-:Y:S02]  /*11ea0*/  F2FP.BF16.F32.PACK_AB R7, R31, R30 ;  /* 0x0000001e1f07723e */ /* 0x000fe400000010ff */
[----:B------:R-:W-:Y:S02]  /*11eb0*/  SHF.R.U64 R12, R12, 0x3, RZ ;  /* 0x000000030c0c7819 */ /* 0x000fe400000012ff */
[----:B------:R-:W-:Y:S01]  /*11ec0*/  LOP3.LUT R28, R197, 0x380, RZ, 0xc0, !PT ;  /* 0x00000380c51c7812 */ /* 0x000fe200078ec0ff */
[----:B------:R1:W-:Y:S01]  /*11ed0*/  STSM.16.M88.4 [R0], R4 ;  /* 0x0000000400007844 */ /* 0x0003e20000000200 */
[----:B------:R-:W-:Y:S02]  /*11ee0*/  LOP3.LUT R98, R203, 0x380, RZ, 0xc0, !PT ;  /* 0x00000380cb627812 */ /* 0x000fe400078ec0ff */
[----:B------:R-:W-:-:S02]  /*11ef0*/  SHF.R.U64 R27, R27, 0x3, RZ ;  /* 0x000000031b1b7819 */ /* 0x000fc400000012ff */
[----:B------:R-:W-:Y:S02]  /*11f00*/  LOP3.LUT R8, R8, R173, RZ, 0x3c, !PT ;  /* 0x000000ad08087212 */ /* 0x000fe400078e3cff */
[----:B------:R-:W-:Y:S02]  /*11f10*/  SHF.R.U64 R20, R20, 0x3, RZ ;  /* 0x0000000314147819 */ /* 0x000fe400000012ff */
[----:B------:R-:W-:Y:S02]  /*11f20*/  LOP3.LUT R94, R201, 0x380, RZ, 0xc0, !PT ;  /* 0x00000380c95e7812 */ /* 0x000fe400078ec0ff */
[----:B------:R-:W-:Y:S02]  /*11f30*/  LOP3.LUT R114, R209, 0x380, RZ, 0xc0, !PT ;  /* 0x00000380d1727812 */ /* 0x000fe400078ec0ff */
[----:B------:R-:W-:Y:S02]  /*11f40*/  LOP3.LUT R10, R10, R175, RZ, 0x3c, !PT ;  /* 0x000000af0a0a7212 */ /* 0x000fe400078e3cff */
[----:B------:R-:W-:-:S02]  /*11f50*/  SHF.R.U64 R24, R24, 0x3, RZ ;  /* 0x0000000318187819 */ /* 0x000fc400000012ff */
[----:B------:R-:W-:Y:S02]  /*11f60*/  LOP3.LUT R12, R12, R177, RZ, 0x3c, !PT ;  /* 0x000000b10c0c7212 */ /* 0x000fe400078e3cff */
[----:B------:R-:W-:Y:S02]  /*11f70*/  SHF.R.U64 R28, R28, 0x3, RZ ;  /* 0x000000031c1c7819 */ /* 0x000fe400000012ff */
[----:B------:R-:W-:Y:S02]  /*11f80*/  LOP3.LUT R102, R205, 0x380, RZ, 0xc0, !PT ;  /* 0x00000380cd667812 */ /* 0x000fe400078ec0ff */
[----:B------:R-:W-:Y:S02]  /*11f90*/  SHF.R.U64 R98, R98, 0x3, RZ ;  /* 0x0000000362627819 */ /* 0x000fe400000012ff */
[----:B------:R-:W-:Y:S02]  /*11fa0*/  LOP3.LUT R106, R27, R106, RZ, 0x3c, !PT ;  /* 0x0000006a1b6a7212 */ /* 0x000fe400078e3cff */
[----:B------:R-:W-:-:S02]  /*11fb0*/  MOV R27, R2 ;  /* 0x00000002001b7202 */ /* 0x000fc40000000f00 */
[----:B-1----:R-:W-:Y:S02]  /*11fc0*/  F2FP.BF16.F32.PACK_AB R4, R33, R159 ;  /* 0x0000009f2104723e */ /* 0x002fe400000010ff */
[----:B------:R-:W-:Y:S02]  /*11fd0*/  F2FP.BF16.F32.PACK_AB R5, R35, R34 ;  /* 0x000000222305723e */ /* 0x000fe400000010ff */
[----:B------:R-:W-:Y:S02]  /*11fe0*/  F2FP.BF16.F32.PACK_AB R6, R37, R36 ;  /* 0x000000242506723e */ /* 0x000fe400000010ff */
[----:B------:R-:W-:Y:S02]  /*11ff0*/  F2FP.BF16.F32.PACK_AB R7, R39, R38 ;  /* 0x000000262707723e */ /* 0x000fe400000010ff */
[----:B------:R-:W-:Y:S02]  /*12000*/  LOP3.LUT R20, R20, R181, RZ, 0x3c, !PT ;  /* 0x000000b514147212 */ /* 0x000fe400078e3cff */
[----:B------:R-:W-:Y:S01]  /*12010*/  SHF.R.U64 R94, R94, 0x3, RZ ;  /* 0x000000035e5e7819 */ /* 0x000fe200000012ff */
[----:B------:R1:W-:Y:S01]  /*12020*/  STSM.16.M88.4 [R27], R4 ;  /* 0x000000041b007844 */ /* 0x0003e20000000200 */
[----:B------:R-:W-:-:S02]  /*12030*/  LOP3.LUT R110, R207, 0x380, RZ, 0xc0, !PT ;  /* 0x00000380cf6e7812 */ /* 0x000fc400078ec0ff */
[----:B------:R-:W-:Y:S02]  /*12040*/  SHF.R.U64 R114, R114, 0x3, RZ ;  /* 0x0000000372727819 */ /* 0x000fe400000012ff */
[----:B------:R-:W-:Y:S02]  /*12050*/  MOV R8, R8 ;  /* 0x0000000800087202 */ /* 0x000fe40000000f00 */
[----:B------:R-:W-:Y:S02]  /*12060*/  LOP3.LUT R24, R24, R183, RZ, 0x3c, !PT ;  /* 0x000000b718187212 */ /* 0x000fe400078e3cff */
[----:B------:R-:W-:Y:S01]  /*12070*/  MOV R10, R10 ;  /* 0x0000000a000a7202 */ /* 0x000fe20000000f00 */
[----:B------:R1:W-:Y:S01]  /*12080*/  STSM.16.M88.4 [R8], R40 ;  /* 0x0000002808007844 */ /* 0x0003e20000000200 */
[----:B------:R-:W-:Y:S02]  /*12090*/  LOP3.LUT R28, R28, R197, RZ, 0x3c, !PT ;  /* 0x000000c51c1c7212 */ /* 0x000fe400078e3cff */
[----:B------:R-:W-:Y:S01]  /*120a0*/  SHF.R.U64 R102, R102, 0x3, RZ ;  /* 0x0000000366667819 */ /* 0x000fe200000012ff */
[----:B------:R1:W-:Y:S01]  /*120b0*/  STSM.16.M88.4 [R10], R48 ;  /* 0x000000300a007844 */ /* 0x0003e20000000200 */
[----:B------:R-:W-:-:S02]  /*120c0*/  LOP3.LUT R98, R98, R203, RZ, 0x3c, !PT ;  /* 0x000000cb62627212 */ /* 0x000fc400078e3cff */
[----:B------:R-:W-:Y:S02]  /*120d0*/  MOV R12, R12 ;  /* 0x0000000c000c7202 */ /* 0x000fe40000000f00 */
[----:B------:R-:W-:Y:S02]  /*120e0*/  F2FP.BF16.F32.PACK_AB R72, R73, R72 ;  /* 0x000000484948723e */ /* 0x000fe400000010ff */
[----:B------:R-:W-:Y:S01]  /*120f0*/  MOV R14, R14 ;  /* 0x0000000e000e7202 */ /* 0x000fe20000000f00 */
[----:B------:R1:W-:Y:S01]  /*12100*/  STSM.16.M88.4 [R12], R56 ;  /* 0x000000380c007844 */ /* 0x0003e20000000200 */
[----:B------:R-:W-:Y:S02]  /*12110*/  F2FP.BF16.F32.PACK_AB R66, R69, R68 ;  /* 0x000000444542723e */ /* 0x000fe400000010ff */
[----:B------:R-:W-:Y:S02]  /*12120*/  F2FP.BF16.F32.PACK_AB R67, R71, R70 ;  /* 0x000000464743723e */ /* 0x000fe400000010ff */
[----:B------:R-:W-:-:S02]  /*12130*/  F2FP.BF16.F32.PACK_AB R73, R75, R74 ;  /* 0x0000004a4b49723e */ /* 0x000fc400000010ff */
[----:B------:R-:W-:Y:S01]  /*12140*/  F2FP.BF16.F32.PACK_AB R80, R81, R80 ;  /* 0x000000505150723e */ /* 0x000fe200000010ff */
[----:B------:R1:W-:Y:S01]  /*12150*/  STSM.16.M88.4 [R14], R64 ;  /* 0x000000400e007844 */ /* 0x0003e20000000200 */
[----:B------:R-:W-:Y:S02]  /*12160*/  LOP3.LUT R94, R94, R201, RZ, 0x3c, !PT ;  /* 0x000000c95e5e7212 */ /* 0x000fe400078e3cff */
[----:B------:R-:W-:Y:S02]  /*12170*/  SHF.R.U64 R110, R110, 0x3, RZ ;  /* 0x000000036e6e7819 */ /* 0x000fe400000012ff */
[----:B------:R-:W-:Y:S02]  /*12180*/  LOP3.LUT R114, R114, R209, RZ, 0x3c, !PT ;  /* 0x000000d172727212 */ /* 0x000fe400078e3cff */
[----:B------:R-:W-:Y:S02]  /*12190*/  MOV R20, R20 ;  /* 0x0000001400147202 */ /* 0x000fe40000000f00 */
[----:B------:R-:W-:-:S02]  /*121a0*/  F2FP.BF16.F32.PACK_AB R74, R77, R76 ;  /* 0x0000004c4d4a723e */ /* 0x000fc400000010ff */
[----:B------:R-:W-:Y:S02]  /*121b0*/  F2FP.BF16.F32.PACK_AB R75, R79, R78 ;  /* 0x0000004e4f4b723e */ /* 0x000fe400000010ff */
[----:B------:R-:W-:Y:S02]  /*121c0*/  F2FP.BF16.F32.PACK_AB R81, R83, R82 ;  /* 0x000000525351723e */ /* 0x000fe400000010ff */
[----:B------:R-:W-:Y:S01]  /*121d0*/  MOV R24, R24 ;  /* 0x0000001800187202 */ /* 0x000fe20000000f00 */
        /* <DEDUP_REMOVED lines=8> */
[----:B------:R-:W-:Y:S02]  /*12260*/  MOV R2, R98 ;  /* 0x0000006200027202 */ /* 0x000fe40000000f00 */
[----:B------:R-:W-:Y:S02]  /*12270*/  F2FP.BF16.F32.PACK_AB R89, R152, R26 ;  /* 0x0000001a9859723e */ /* 0x000fe400000010ff */
[----:B------:R-:W-:-:S02]  /*12280*/  F2FP.BF16.F32.PACK_AB R90, R93, R92 ;  /* 0x0000005c5d5a723e */ /* 0x000fc400000010ff */
[----:B------:R-:W-:Y:S02]  /*12290*/  F2FP.BF16.F32.PACK_AB R91, R154, R153 ;  /* 0x000000999a5b723e */ /* 0x000fe400000010ff */
[----:B------:R-:W-:Y:S02]  /*122a0*/  F2FP.BF16.F32.PACK_AB R96, R97, R96 ;  /* 0x000000606160723e */ /* 0x000fe400000010ff */
[----:B------:R-:W-:Y:S01]  /*122b0*/  F2FP.BF16.F32.PACK_AB R97, R156, R155 ;  /* 0x0000009b9c61723e */ /* 0x000fe200000010ff */
[----:B------:R1:W-:Y:S01]  /*122c0*/  STSM.16.M88.4 [R28], R88 ;  /* 0x000000581c007844 */ /* 0x0003e20000000200 */
        /* <DEDUP_REMOVED lines=11> */
[----:B------:R-:W-:Y:S01]  /*12380*/  F2FP.BF16.F32.PACK_AB R120, R121, R120 ;  /* 0x000000787978723e */ /* 0x000fe200000010ff */
        /* <DEDUP_REMOVED lines=19> */
[----:B------:R-:W-:Y:S02]  /*124c0*/  MOV R110, R110 ;  /* 0x0000006e006e7202 */ /* 0x000fe40000000f00 */
[----:B------:R-:W-:-:S02]  /*124d0*/  F2FP.BF16.F32.PACK_AB R138, R141, R140 ;  /* 0x0000008c8d8a723e */ /* 0x000fc400000010ff */
        /* <DEDUP_REMOVED lines=11> */
[----:B--2---:R-:W2:Y:S02]  /*12590*/  FENCE.VIEW.ASYNC.S ;  /* 0x00000000000073c6 */ /* 0x004ea40000000000 */
[----:B--2---:R-:W-:Y:S06]  /*125a0*/  BAR.ARV 0x1, 0x120 ;  /* 0x0044800000007b1d */ /* 0x004fec0000002000 */
[----:B------:R-:W-:Y:S05]  /*125b0*/  @P0 BRA `(.L_x_1570) ;  /* 0x0000000000740947 */ /* 0x000fea0003800000 */
[----:B-1----:R-:W1:Y:S01]  /*125c0*/  LDC.64 R4, c[0x0][0xc78] ;  /* 0x00031e00ff047b82 */ /* 0x002e620000000a00 */
[----:B------:R-:W-:Y:S01]  /*125d0*/  USHF.R.S32.HI UR5, URZ, 0x1f, UR43 ;  /* 0x0000001f3f057899 */ /* 0x000fe2000801142b */
[----:B------:R-:W-:Y:S01]  /*125e0*/  IMAD.MOV R7, RZ, RZ, -R23 ;  /* 0x000000ffff077224 */ /* 0x000fe200078e0a17 */
[----:B------:R-:W-:Y:S02]  /*125f0*/  ULDC.64 UR8, c[0x0][0xc70] ;  /* 0x00031c0000087ab9 */ /* 0x000fe40000000a00 */
[----:B------:R-:W-:Y:S02]  /*12600*/  UIMAD UR5, UR5, UR8, URZ ;  /* 0x00000008050572a4 */ /* 0x000fe4000f8e023f */
[----:B------:R-:W-:Y:S01]  /*12610*/  UIMAD.WIDE.U32 UR6, UR43, UR8, URZ ;  /* 0x000000082b0672a5 */ /* 0x000fe2000f8e003f */
[----:B------:R-:W-:Y:S01]  /*12620*/  ISETP.NE.AND P0, PT, R18, R7, PT ;  /* 0x000000071200720c */ /* 0x000fe20003f05270 */
[----:B------:R-:W-:Y:S01]  /*12630*/  UIMAD UR5, UR43, UR9, UR5 ;  /* 0x000000092b0572a4 */ /* 0x000fe2000f8e0205 */
[----:B------:R-:W-:Y:S01]  /*12640*/  VIADD R7, R22, UR42 ;  /* 0x0000002a16077c36 */ /* 0x000fe20008000000 */
        /* <DEDUP_REMOVED lines=20> */
.L_x_1570:
[----:B-1----:R-:W1:Y:S02]  /*12790*/  SHFL.IDX PT, R0, R193, RZ, 0x1f ;  /* 0x00001fffc1007589 */ /* 0x002e6400000e0000 */
[----:B-1----:R-:W-:-:S13]  /*127a0*/  ISETP.NE.AND P0, PT, R0, 0x7, PT ;  /* 0x000000070000780c */ /* 0x002fda0003f05270 */
        /* <DEDUP_REMOVED lines=19> */
[----:B-1----:R-:W-:Y:S01]  /*128e0*/  UMOV UR40, UR5 ;  /* 0x0000000500287c82 */ /* 0x002fe20008000000 */
[----:B------:R-:W-:Y:S01]  /*128f0*/  UMOV UR41, UR8 ;  /* 0x0000000800297c82 */ /* 0x000fe20008000000 */
[----:B------:R-:W-:Y:S01]  /*12900*/  UIADD3 UR5, UR36, 0xa000, URZ ;  /* 0x0000a00024057890 */ /* 0x000fe2000fffe03f */
[----:B------:R1:W-:Y:S01]  /*12910*/  UTMASTG.5D [UR40], [UR6] ;  /* 0x00000028060073b5 */ /* 0x0003e20008020000 */
[----:B------:R-:W-:Y:S01]  /*12920*/  UMOV UR8, 0x140 ;  /* 0x0000014000087882 */ /* 0x000fe20000000000 */
[----:B-1----:R-:W-:Y:S01]  /*12930*/  UMOV UR40, UR9 ;  /* 0x0000000900287c82 */ /* 0x002fe20008000000 */
[----:B------:R-:W-:Y:S01]  /*12940*/  UMOV UR41, UR10 ;  /* 0x0000000a00297c82 */ /* 0x000fe20008000000 */
[----:B------:R-:W-:Y:S01]  /*12950*/  UIADD3 UR9, UR36, 0xc000, URZ ;  /* 0x0000c00024097890 */ /* 0x000fe2000fffe03f */
[----:B------:R1:W-:Y:S01]  /*12960*/  UTMASTG.5D [UR40], [UR6] ;  /* 0x00000028060073b5 */ /* 0x0003e20008020000 */
[----:B------:R-:W-:Y:S01]  /*12970*/  UIADD3 UR10, UR36, 0xe000, URZ ;  /* 0x0000e000240a7890 */ /* 0x000fe2000fffe03f */
[----:B-1----:R-:W-:Y:S01]  /*12980*/  UMOV UR40, UR11 ;  /* 0x0000000b00287c82 */ /* 0x002fe20008000000 */
[----:B------:R-:W-:-:S02]  /*12990*/  UMOV UR41, UR12 ;  /* 0x0000000c00297c82 */ /* 0x000fc40008000000 */
[----:B------:R1:W-:Y:S02]  /*129a0*/  UTMASTG.5D [UR40], [UR6] ;  /* 0x00000028060073b5 */ /* 0x0003e40008020000 */
[----:B-1----:R-:W-:Y:S01]  /*129b0*/  UMOV UR40, UR13 ;  /* 0x0000000d00287c82 */ /* 0x002fe20008000000 */
[----:B------:R-:W-:Y:S02]  /*129c0*/  UMOV UR41, UR14 ;  /* 0x0000000e00297c82 */ /* 0x000fe40008000000 */
[----:B------:R1:W-:Y:S02]  /*129d0*/  UTMASTG.5D [UR40], [UR6] ;  /* 0x00000028060073b5 */ /* 0x0003e40008020000 */
[----:B-1----:R-:W-:Y:S01]  /*129e0*/  UMOV UR40, UR5 ;  /* 0x0000000500287c82 */ /* 0x002fe20008000000 */
[----:B------:R-:W-:Y:S01]  /*129f0*/  UMOV UR41, UR8 ;  /* 0x0000000800297c82 */ /* 0x000fe20008000000 */
[----:B------:R-:W-:Y:S01]  /*12a00*/  UMOV UR5, 0x180 ;  /* 0x0000018000057882 */ /* 0x000fe20000000000 */
[----:B------:R1:W-:Y:S02]  /*12a10*/  UTMASTG.5D [UR40], [UR6] ;  /* 0x00000028060073b5 */ /* 0x0003e40008020000 */
[----:B-1----:R-:W-:Y:S01]  /*12a20*/  UMOV UR40, UR9 ;  /* 0x0000000900287c82 */ /* 0x002fe20008000000 */
[----:B------:R-:W-:Y:S01]  /*12a30*/  UMOV UR41, UR5 ;  /* 0x0000000500297c82 */ /* 0x000fe20008000000 */
[----:B------:R-:W-:Y:S01]  /*12a40*/  UMOV UR5, 0x1c0 ;  /* 0x000001c000057882 */ /* 0x000fe20000000000 */
[----:B------:R1:W-:Y:S02]  /*12a50*/  UTMASTG.5D [UR40], [UR6] ;  /* 0x00000028060073b5 */ /* 0x0003e40008020000 */
[----:B-1----:R-:W-:Y:S01]  /*12a60*/  UMOV UR40, UR10 ;  /* 0x0000000a00287c82 */ /* 0x002fe20008000000 */
[----:B------:R-:W-:Y:S01]  /*12a70*/  UMOV UR41, UR5 ;  /* 0x0000000500297c82 */ /* 0x000fe20008000000 */
[----:B------:R-:W-:Y:S01]  /*12a80*/  UIADD3 UR5, UR36, 0x38820, URZ ;  /* 0x0003882024057890 */ /* 0x000fe2000fffe03f */
[----:B------:R1:W-:Y:S03]  /*12a90*/  UTMASTG.5D [UR40], [UR6] ;  /* 0x00000028060073b5 */ /* 0x0003e60008020000 */
[----:B------:R-:W-:Y:S01]  /*12aa0*/  UPRMT UR5, URZ, 0x654, UR5 ;  /* 0x000006543f057896 */ /* 0x000fe20008000005 */
[----:B------:R0:W-:Y:S01]  /*12ab0*/  UTMACMDFLUSH ;  /* 0x00000000000079b7 */ /* 0x0001e20000000000 */
[----:B------:R-:W-:-:S07]  /*12ac0*/  DEPBAR.LE SB0, 0x0 ;  /* 0x000080000000791a */ /* 0x000fce0000000000 */
[----:B-1----:R-:W-:Y:S03]  /*12ad0*/  SYNCS.ARRIVE.TRANS64.RED.A1T0 RZ, [UR5], RZ ;  /* 0x000000ffffff79a7 */ /* 0x002fe60008100405 */
.L_x_1573:
[----:B------:R-:W-:Y:S05]  /*12ae0*/  BSYNC B0 ;  /* 0x0000000000007941 */ /* 0x000fea0003800000 */
.L_x_1572:
[----:B------:R-:W-:Y:S05]  /*12af0*/  BRA `(.L_x_1571) ;  /* 0x0000000800287947 */ /* 0x000fea0003800000 */
.L_x_1569:
        /* <DEDUP_REMOVED lines=20> */
[C---:B---3--:R-:W-:Y:S02]  /*12c40*/  IMAD R0, R8.reuse, UR8, RZ ;  /* 0x0000000808007c24 */ /* 0x048fe4000f8e02ff */
[----:B------:R-:W-:Y:S02]  /*12c50*/  IMAD.IADD R3, R3, 0x1, R5 ;  /* 0x0000000103037824 */ /* 0x000fe400078e0205 */
[----:B------:R-:W-:Y:S02]  /*12c60*/  IMAD R5, R9, UR44, R0 ;  /* 0x0000002c09057c24 */ /* 0x000fe4000f8e0200 */
[----:B------:R-:W-:-:S04]  /*12c70*/  IMAD.WIDE.U32 R2, R8, UR44, R2 ;  /* 0x0000002c08027c25 */ /* 0x000fc8000f8e0002 */
[----:B------:R-:W-:Y:S01]  /*12c80*/  IMAD.IADD R3, R3, 0x1, R5 ;  /* 0x0000000103037824 */ /* 0x000fe200078e0205 */
[----:B------:R-:W-:-:S04]  /*12c90*/  LEA R4, P0, R2, UR6, 0x2 ;  /* 0x0000000602047c11 */ /* 0x000fc8000f8010ff */
[----:B------:R-:W-:Y:S01]  /*12ca0*/  LEA.HI.X R5, R2, UR7, R3, 0x2, P0 ;  /* 0x0000000702057c11 */ /* 0x000fe200080f1403 */
[----:B------:R-:W-:-:S05]  /*12cb0*/  IMAD.MOV.U32 R3, RZ, RZ, -0x800000 ;  /* 0xff800000ff037424 */ /* 0x000fca00078e00ff */
[----:B------:R2:W-:Y:S03]  /*12cc0*/  STG.E desc[UR54][R4.64], R3 ;  /* 0x0000000304007986 */ /* 0x0005e6000c101936 */
.L_x_1575:
[----:B------:R-:W-:Y:S05]  /*12cd0*/  BSYNC B0 ;  /* 0x0000000000007941 */ /* 0x000fea0003800000 */
.L_x_1574:
[----:B------:R-:W-:Y:S01]  /*12ce0*/  ULDC.64 UR6, c[0x0][0xb88] ;  /* 0x0002e20000067ab9 */ /* 0x000fe20000000a00 */
[----:B------:R-:W3:Y:S01]  /*12cf0*/  LDC.64 R10, c[0x0][0xbe8] ;  /* 0x0002fa00ff0a7b82 */ /* 0x000ee20000000a00 */
[----:B------:R-:W-:Y:S01]  /*12d00*/  ISETP.GE.AND P1, PT, R12, UR7, PT ;  /* 0x000000070c007c0c */ /* 0x000fe2000bf26270 */
[C---:B--2---:R-:W-:Y:S01]  /*12d10*/  VIADD R4, R188.reuse, 0x180 ;  /* 0x00000180bc047836 */ /* 0x044fe20000000000 */
[C---:B------:R-:W-:Y:S01]  /*12d20*/  ISETP.GE.AND P0, PT, R188.reuse, UR7, PT ;  /* 0x00000007bc007c0c */ /* 0x040fe2000bf06270 */
[C---:B------:R-:W-:Y:S01]  /*12d30*/  VIADD R14, R188.reuse, 0x80 ;  /* 0x00000080bc0e7836 */ /* 0x040fe20000000000 */
[----:B------:R-:W-:Y:S01]  /*12d40*/  SEL R2, RZ, 0xffffffff, P1 ;  /* 0xffffffffff027807 */ /* 0x000fe20000800000 */
[----:B------:R-:W-:Y:S01]  /*12d50*/  VIADD R15, R188, 0xc0 ;  /* 0x000000c0bc0f7836 */ /* 0x000fe20000000000 */
[----:B------:R-:W-:Y:S01]  /*12d60*/  ISETP.GE.AND P3, PT, R4, UR7, PT ;  /* 0x0000000704007c0c */ /* 0x000fe2000bf66270 */
[----:B------:R-:W2:Y:S01]  /*12d70*/  LDC R8, c[0x0][0xeac] ;  /* 0x0003ab00ff087b82 */ /* 0x000ea20000000800 */
[----:B------:R-:W-:Y:S01]  /*12d80*/  VIADD R5, R188, 0x1c0 ;  /* 0x000001c0bc057836 */ /* 0x000fe20000000000 */
[----:B------:R-:W-:Y:S01]  /*12d90*/  SEL R0, RZ, 0x1, P0 ;  /* 0x00000001ff007807 */ /* 0x000fe20000000000 */
[----:B------:R-:W-:Y:S01]  /*12da0*/  IMAD.SHL.U32 R3, R2, 0x2, RZ ;  /* 0x0000000202037824 */ /* 0x000fe200078e00ff */
[----:B------:R-:W-:Y:S01]  /*12db0*/  ISETP.GE.AND P0, PT, R14, UR7, PT ;  /* 0x000000070e007c0c */ /* 0x000fe2000bf06270 */
[----:B-1----:R-:W-:Y:S01]  /*12dc0*/  IMAD R4, R6, UR5, RZ ;  /* 0x0000000506047c24 */ /* 0x002fe2000f8e02ff */
[----:B------:R-:W-:Y:S01]  /*12dd0*/  ISETP.GE.AND P2, PT, R15, UR7, PT ;  /* 0x000000070f007c0c */ /* 0x000fe2000bf46270 */
[C---:B------:R-:W-:Y:S01]  /*12de0*/  VIADD R20, R188.reuse, 0x140 ;  /* 0x00000140bc147836 */ /* 0x040fe20000000000 */
[----:B------:R-:W-:Y:S01]  /*12df0*/  ISETP.GE.AND P1, PT, R5, UR7, PT ;  /* 0x0000000705007c0c */ /* 0x000fe2000bf26270 */
[----:B------:R-:W-:Y:S01]  /*12e00*/  VIADD R19, R188, 0x100 ;  /* 0x00000100bc137836 */ /* 0x000fe20000000000 */
[----:B------:R-:W-:Y:S01]  /*12e10*/  SHF.R.S32.HI R189, RZ, 0x1f, R188 ;  /* 0x0000001fffbd7819 */ /* 0x000fe200000114bc */
[----:B------:R-:W-:Y:S01]  /*12e20*/  IMAD R7, R7, UR43, R4 ;  /* 0x0000002b07077c24 */ /* 0x000fe2000f8e0204 */
[----:B------:R-:W-:Y:S01]  /*12e30*/  LOP3.LUT R0, R3, 0x2, R0, 0xe2, !PT ;  /* 0x0000000203007812 */ /* 0x000fe200078ee200 */
[----:B------:R-:W-:Y:S01]  /*12e40*/  UIADD3 UR42, -UR42, UR6, URZ ;  /* 0x000000062a2a7290 */ /* 0x000fe2000fffe13f */
[----:B------:R-:W-:Y:S01]  /*12e50*/  SEL R5, RZ, 0x4, P0 ;  /* 0x00000004ff057807 */ /* 0x000fe20000000000 */
[----:B------:R-:W-:Y:S01]  /*12e60*/  IMAD.WIDE.U32 R2, R6, UR43, R188 ;  /* 0x0000002b06027c25 */ /* 0x000fe2000f8e00bc */
[----:B------:R-:W-:Y:S01]  /*12e70*/  SEL R4, RZ, 0x8, P2 ;  /* 0x00000008ff047807 */ /* 0x000fe20001000000 */
[----:B------:R-:W-:Y:S01]  /*12e80*/  ULOP3.LUT UR39, URZ, UR39, URZ, 0x33, !UPT ;  /* 0x000000273f277292 */ /* 0x000fe2000f8e333f */
[----:B------:R-:W-:Y:S01]  /*12e90*/  ISETP.GE.AND P2, PT, R20, UR7, PT ;  /* 0x0000000714007c0c */ /* 0x000fe2000bf46270 */
[----:B------:R-:W-:Y:S01]  /*12ea0*/  VIADD R6, R190, 0x20 ;  /* 0x00000020be067836 */ /* 0x000fe20000000000 */
[----:B------:R-:W-:Y:S01]  /*12eb0*/  ISETP.GE.AND P0, PT, R19, UR7, PT ;  /* 0x0000000713007c0c */ /* 0x000fe2000bf06270 */
[----:B------:R-:W-:Y:S01]  /*12ec0*/  IMAD.IADD R3, R3, 0x1, R7 ;  /* 0x0000000103037824 */ /* 0x000fe200078e0207 */
[----:B------:R-:W-:Y:S01]  /*12ed0*/  LOP3.LUT R0, R4, R0, R5, 0xfe, !PT ;  /* 0x0000000004007212 */ /* 0x000fe200078efe05 */
[----:B------:R-:W-:Y:S01]  /*12ee0*/  BSSY B0, `(.L_x_1576) ;  /* 0x000002c000007945 */ /* 0x000fe20003800000 */
[----:B------:R-:W-:Y:S01]  /*12ef0*/  SEL R4, RZ, 0x20, P2 ;  /* 0x00000020ff047807 */ /* 0x000fe20001000000 */
[----:B--2---:R-:W-:Y:S01]  /*12f00*/  VIADD R13, R8, UR39 ;  /* 0x00000027080d7c36 */ /* 0x004fe20008000000 */
[----:B------:R-:W-:-:S02]  /*12f10*/  ISETP.GE.AND P2, PT, R190, UR42, PT ;  /* 0x0000002abe007c0c */ /* 0x000fc4000bf46270 */
[----:B------:R-:W-:Y:S02]  /*12f20*/  SEL R5, RZ, 0x10, P0 ;  /* 0x00000010ff057807 */ /* 0x000fe40000000000 */
[----:B------:R-:W-:Y:S01]  /*12f30*/  ISETP.GE.AND P0, PT, R6, UR42, PT ;  /* 0x0000002a06007c0c */ /* 0x000fe2000bf06270 */
[----:B---3--:R-:W-:Y:S01]  /*12f40*/  IMAD R6, R10, UR8, RZ ;  /* 0x000000080a067c24 */ /* 0x008fe2000f8e02ff */
[----:B------:R-:W-:Y:S02]  /*12f50*/  LOP3.LUT R5, R4, R0, R5, 0xfe, !PT ;  /* 0x0000000004057212 */ /* 0x000fe400078efe05 */
[----:B------:R-:W-:Y:S01]  /*12f60*/  SEL R0, RZ, 0x40, P3 ;  /* 0x00000040ff007807 */ /* 0x000fe20001800000 */
[----:B------:R-:W-:Y:S01]  /*12f70*/  IMAD R11, R11, UR44, R6 ;  /* 0x0000002c0b0b7c24 */ /* 0x000fe2000f8e0206 */
[----:B------:R-:W-:Y:S01]  /*12f80*/  SHF.R.S32.HI R191, RZ, 0x1f, R190 ;  /* 0x0000001fffbf7819 */ /* 0x000fe200000114be */
[----:B------:R-:W-:Y:S01]  /*12f90*/  IMAD.WIDE.U32 R6, R10, UR44, R2 ;  /* 0x0000002c0a067c25 */ /* 0x000fe2000f8e0002 */
[----:B------:R-:W-:-:S02]  /*12fa0*/  LOP3.LUT R9, R5, R0, RZ, 0xfc, !PT ;  /* 0x0000000005097212 */ /* 0x000fc400078efcff */
[----:B------:R-:W-:Y:S01]  /*12fb0*/  SEL R0, RZ, 0x80, P1 ;  /* 0x00000080ff007807 */ /* 0x000fe20000800000 */
[----:B------:R-:W-:-:S03]  /*12fc0*/  IMAD.WIDE R4, R13, 0x40, R190 ;  /* 0x000000400d047825 */ /* 0x000fc600078e02be */
[----:B------:R-:W-:Y:S01]  /*12fd0*/  LOP3.LUT R0, R9, R0, RZ, 0xfc, !PT ;  /* 0x0000000009007212 */ /* 0x000fe200078efcff */
[----:B------:R-:W-:Y:S01]  /*12fe0*/  IMAD.IADD R13, R7, 0x1, R11 ;  /* 0x00000001070d7824 */ /* 0x000fe200078e020b */
[----:B------:R-:W-:Y:S06]  /*12ff0*/  @P2 BRA `(.L_x_1577) ;  /* 0x0000000000682947 */ /* 0x000fec0003800000 */
[----:B------:R-:W-:Y:S01]  /*13000*/  ULDC.64 UR8, c[0x0][0xbd8] ;  /* 0x0002f60000087ab9 */ /* 0x000fe20000000a00 */
[----:B------:R-:W-:Y:S01]  /*13010*/  MOV R3, R13 ;  /* 0x0000000d00037202 */ /* 0x000fe20000000f00 */
[----:B------:R-:W-:Y:S01]  /*13020*/  IMAD R11, R5, UR8, RZ ;  /* 0x00000008050b7c24 */ /* 0x000fe2000f8e02ff */
[----:B------:R-:W-:Y:S01]  /*13030*/  ISETP.GE.AND P6, PT, R188, UR7, PT ;  /* 0x00000007bc007c0c */ /* 0x000fe2000bfc6270 */
[----:B------:R-:W-:Y:S01]  /*13040*/  IMAD.MOV.U32 R2, RZ, RZ, R6 ;  /* 0x000000ffff027224 */ /* 0x000fe200078e0006 */
[----:B------:R-:W-:Y:S01]  /*13050*/  ISETP.GE.AND P1, PT, R12, UR7, PT ;  /* 0x000000070c007c0c */ /* 0x000fe2000bf26270 */
[C---:B------:R-:W-:Y:S01]  /*13060*/  IMAD R11, R4.reuse, UR9, R11 ;  /* 0x00000009040b7c24 */ /* 0x040fe2000f8e020b */
[----:B------:R-:W-:Y:S01]  /*13070*/  ISETP.GE.AND P3, PT, R15, UR7, PT ;  /* 0x000000070f007c0c */ /* 0x000fe2000bf66270 */
[----:B------:R-:W-:Y:S01]  /*13080*/  IMAD.WIDE.U32 R2, R4, UR8, R2 ;  /* 0x0000000804027c25 */ /* 0x000fe2000f8e0002 */
[----:B------:R-:W-:Y:S01]  /*13090*/  ULDC.64 UR8, c[0x0][0xb80] ;  /* 0x0002e00000087ab9 */ /* 0x000fe20000000a00 */
[----:B------:R-:W-:-:S02]  /*130a0*/  ISETP.GE.AND P4, PT, R19, UR7, PT ;  /* 0x0000000713007c0c */ /* 0x000fc4000bf86270 */
[----:B------:R-:W-:Y:S01]  /*130b0*/  IMAD.IADD R3, R3, 0x1, R11 ;  /* 0x0000000103037824 */ /* 0x000fe200078e020b */
[----:B------:R-:W-:Y:S02]  /*130c0*/  LEA R10, P2, R2, UR8, 0x1 ;  /* 0x00000008020a7c11 */ /* 0x000fe4000f8408ff */
        /* <DEDUP_REMOVED lines=13> */
.L_x_1577:
[----:B------:R-:W-:Y:S05]  /*131a0*/  BSYNC B0 ;  /* 0x0000000000007941 */ /* 0x000fea0003800000 */
.L_x_1576:
        /* <DEDUP_REMOVED lines=30> */
.L_x_1578:
[----:B------:R-:W-:Y:S05]  /*13390*/  BSYNC B0 ;  /* 0x0000000000007941 */ /* 0x000fea0003800000 */
.L_x_1571:
[----:B------:R-:W3:Y:S02]  /*133a0*/  LDC R0, c[0x0][0xea8] ;  /* 0x0003aa00ff007b82 */ /* 0x000ee40000000800 */
[----:B---3--:R-:W-:-:S13]  /*133b0*/  ISETP.LE.AND P0, PT, R0, UR4, PT ;  /* 0x0000000400007c0c */ /* 0x008fda000bf03270 */
[----:B------:R-:W-:Y:S05]  /*133c0*/  @!P0 BRA `(.L_x_1579) ;  /* 0xfffffed800e48947 */ /* 0x000fea000383ffff */
[----:B------:R-:W-:Y:S05]  /*133d0*/  EXIT ;  /* 0x000000000000794d */ /* 0x000fea0003800000 */
.L_x_1478:
[----:B------:R-:W-:-:S08]  /*133e0*/  NOP ;  /* 0x0000000000007918 */ /* 0x000fd00000000000 */
[----:B-1----:R-:W1:-:S00]  /*133f0*/  USETMAXREG.DEALLOC.CTAPOOL 0x18 ;  /* 0x00000018000079c8 */ /* 0x002e4000080e0500 */
        /* <DEDUP_REMOVED lines=11> */
[----:B------:R-:W-:Y:S01]  /*134b0*/  ULDC UR5, c[0x0][0xc] ;  /* 0x0000030000057ab9 */ /* 0x000fe20000000800 */
[----:B------:R-:W-:Y:S01]  /*134c0*/  LOP3.LUT R19, R19, 0x1f, RZ, 0xc0, !PT ;  /* 0x0000001f13137812 */ /* 0x000fe200078ec0ff */
[----:B------:R-:W-:Y:S01]  /*134d0*/  IMAD.U32 R0, RZ, RZ, UR5 ;  /* 0x00000005ff007e24 */ /* 0x000fe2000f8e00ff */
[----:B------:R-:W-:Y:S01]  /*134e0*/  ULDC.64 UR46, c[0x0][0x198] ;  /* 0x00006600002e7ab9 */ /* 0x000fe20000000a00 */
[----:B------:R-:W-:Y:S01]  /*134f0*/  IMAD.U32 R18, RZ, RZ, UR4 ;  /* 0x00000004ff127e24 */ /* 0x000fe2000f8e00ff */
[----:B------:R-:W-:Y:S01]  /*13500*/  UMOV UR61, URZ ;  /* 0x0000003f003d7c82 */ /* 0x000fe20008000000 */
[----:B------:R-:W-:Y:S01]  /*13510*/  IMAD.MOV.U32 R17, RZ, RZ, 0x1 ;  /* 0x00000001ff117424 */ /* 0x000fe200078e00ff */
[----:B------:R1:W-:Y:S01]  /*13520*/  STL [R1], R0 ;  /* 0x0000000001007387 */ /* 0x0003e20000100800 */
[----:B------:R-:W-:-:S07]  /*13530*/  IMAD.MOV.U32 R16, RZ, RZ, RZ ;  /* 0x000000ffff107224 */ /* 0x000fce00078e00ff */
.L_x_1636:
[----:B------:R-:W-:Y:S01]  /*13540*/  ULDC UR10, c[0x0][0xed0] ;  /* 0x0003b400000a7ab9 */ /* 0x000fe20000000800 */
[----:B-1----:R-:W1:Y:S01]  /*13550*/  LDC R0, c[0x0][0xee8] ;  /* 0x0003ba00ff007b82 */ /* 0x002e620000000800 */
        /* <DEDUP_REMOVED lines=19> */
.L_x_1581:
[----:B------:R-:W-:Y:S01]  /*13690*/  ULDC UR11, c[0x0][0xec4] ;  /* 0x0003b100000b7ab9 */ /* 0x000fe20000000800 */
[----:B------:R-:W-:Y:S01]  /*136a0*/  UMOV UR9, UR10 ;  /* 0x0000000a00097c82 */ /* 0x000fe20008000000 */
[----:B------:R-:W-:-:S11]  /*136b0*/  UISETP.NE.AND UP0, UPT, UR11, 0x1, UPT ;  /* 0x000000010b00788c */ /* 0x000fd6000bf05270 */
[----:B------:R-:W-:Y:S02]  /*136c0*/  @UP0 ULDC.64 UR12, c[0x0][0xec8] ;  /* 0x0003b200000c0ab9 */ /* 0x000fe40000000a00 */
[----:B------:R-:W-:-:S04]  /*136d0*/  UIMAD.WIDE.U32 UR6, UR10, UR12, URZ ;  /* 0x0000000c0a0672a5 */ /* 0x000fc8000f8e003f */
[----:B------:R-:W-:-:S04]  /*136e0*/  @UP0 USHF.R.U32.HI UR9, URZ, UR13, UR7 ;  /* 0x0000000d3f090299 */ /* 0x000fc80008011607 */
[----:B------:R-:W-:-:S12]  /*136f0*/  UIMAD UR6, UR9, UR11, URZ ;  /* 0x0000000b090672a4 */ /* 0x000fd8000f8e023f */
.L_x_1582:
        /* <DEDUP_REMOVED lines=40> */
.L_x_1584:
[----:B------:R-:W-:-:S11]  /*13980*/  UISETP.NE.AND UP0, UPT, UR7, 0x1, UPT ;  /* 0x000000010700788c */ /* 0x000fd6000bf05270 */
[----:B------:R-:W-:Y:S02]  /*13990*/  @UP0 ULDC.64 UR16, c[0x0][0xae0] ;  /* 0x0002b80000100ab9 */ /* 0x000fe40000000a00 */
[----:B------:R-:W-:-:S04]  /*139a0*/  UIMAD.WIDE.U32 UR8, UR10, UR16, URZ ;  /* 0x000000100a0872a5 */ /* 0x000fc8000f8e003f */
[----:B------:R-:W-:-:S12]  /*139b0*/  @UP0 USHF.R.U32.HI UR10, URZ, UR17, UR9 ;  /* 0x000000113f0a0299 */ /* 0x000fd80008011609 */
.L_x_1585:
[----:B------:R-:W-:-:S04]  /*139c0*/  UIMAD UR10, UR10, UR7, UR7 ;  /* 0x000000070a0a72a4 */ /* 0x000fc8000f8e0207 */
[----:B------:R-:W-:-:S04]  /*139d0*/  UISETP.LT.AND UP0, UPT, UR6, UR10, UPT ;  /* 0x0000000a0600728c */ /* 0x000fc8000bf01270 */
[----:B------:R-:W-:-:S12]  /*139e0*/  USEL UR6, UR6, UR10, UP0 ;  /* 0x0000000a06067287 */ /* 0x000fd80008000000 */
.L_x_1583:
        /* <DEDUP_REMOVED lines=25> */
.L_x_1587:
[----:B------:R-:W-:-:S11]  /*13b80*/  UISETP.NE.AND UP0, UPT, UR7, 0x1, UPT ;  /* 0x000000010700788c */ /* 0x000fd6000bf05270 */
[----:B------:R-:W-:Y:S02]  /*13b90*/  @UP0 ULDC.64 UR12, c[0x0][0xae0] ;  /* 0x0002b800000c0ab9 */ /* 0x000fe40000000a00 */
[----:B------:R-:W-:-:S04]  /*13ba0*/  UIMAD.WIDE.U32 UR8, UR6, UR12, URZ ;  /* 0x0000000c060872a5 */ /* 0x000fc8000f8e003f */
[----:B------:R-:W-:-:S12]  /*13bb0*/  @UP0 USHF.R.U32.HI UR6, URZ, UR13, UR9 ;  /* 0x0000000d3f060299 */ /* 0x000fd80008011609 */
.L_x_1588:
[----:B------:R-:W-:-:S04]  /*13bc0*/  UIMAD UR6, UR6, UR7, URZ ;  /* 0x00000007060672a4 */ /* 0x000fc8000f8e023f */
[----:B------:R-:W-:-:S04]  /*13bd0*/  UISETP.LT.AND UP0, UPT, UR10, UR6, UPT ;  /* 0x000000060a00728c */ /* 0x000fc8000bf01270 */
[----:B------:R-:W-:-:S12]  /*13be0*/  USEL UR10, UR10, UR6, !UP0 ;  /* 0x000000060a0a7287 */ /* 0x000fd8000c000000 */
.L_x_1586:
        /* <DEDUP_REMOVED lines=12> */
[----:B------:R-:W2:Y:S01]  /*13cb0*/  LDL R0, [R1] ;  /* 0x0000000001007983 */ /* 0x000ea20000100800 */
[----:B------:R-:W-:Y:S01]  /*13cc0*/  VOTEU.ANY UR6, UPT, PT ;  /* 0x0000000000067886 */ /* 0x000fe200038e0100 */
[----:B------:R-:W1:Y:S01]  /*13cd0*/  LDC.64 R2, c[0x0][0xef0] ;  /* 0x0003bc00ff027b82 */ /* 0x000e620000000a00 */
[----:B------:R-:W3:Y:S01]  /*13ce0*/  S2R R5, SR_LANEID ;  /* 0x0000000000057919 */ /* 0x000ee20000000000 */
[----:B--2---:R-:W-:Y:S02]  /*13cf0*/  R2UR UR7, R0 ;  /* 0x00000000000772ca */ /* 0x004fe400000e0000 */
[----:B------:R-:W3:Y:S02]  /*13d00*/  FLO.U32 R0, UR6 ;  /* 0x0000000600007d00 */ /* 0x000ee400080e0000 */
[----:B---3--:R-:W-:-:S06]  /*13d10*/  ISETP.EQ.U32.AND P0, PT, R0, R5, PT ;  /* 0x000000050000720c */ /* 0x008fcc0003f02070 */
[----:B------:R-:W1:Y:S07]  /*13d20*/  POPC R5, UR6 ;  /* 0x0000000600057d09 */ /* 0x000e6e0008000000 */
[----:B-1----:R-:W2:Y:S01]  /*13d30*/  @P0 ATOMG.E.ADD.STRONG.GPU PT, R3, desc[UR54][R2.64], R5 ;  /* 0x00000005020309a8 */ /* 0x002ea200081ee1f6 */
[----:B------:R-:W1:Y:S02]  /*13d40*/  S2R R4, SR_LTMASK ;  /* 0x0000000000047919 */ /* 0x000e640000003900 */
[----:B-1----:R-:W-:-:S04]  /*13d50*/  LOP3.LUT R4, R4, UR6, RZ, 0xc0, !PT ;  /* 0x0000000604047c12 */ /* 0x002fc8000f8ec0ff */
[----:B------:R-:W1:Y:S01]  /*13d60*/  POPC R13, R4 ;  /* 0x00000004000d7309 */ /* 0x000e620000000000 */
[----:B--2---:R-:W1:Y:S02]  /*13d70*/  SHFL.IDX PT, R0, R3, R0, 0x1f ;  /* 0x00001f0003007589 */ /* 0x004e6400000e0000 */
[----:B-1----:R-:W-:Y:S01]  /*13d80*/  IADD3 R13, R0, UR7, R13 ;  /* 0x00000007000d7c10 */ /* 0x002fe2000fffe00d */
[----:B------:R-:W-:Y:S06]  /*13d90*/  BRA `(.L_x_1591) ;  /* 0x00000028008c7947 */ /* 0x000fec0003800000 */
.L_x_1590:
        /* <DEDUP_REMOVED lines=11> */
[----:B------:R-:W-:Y:S02]  /*13e50*/  IMAD.U32 R4, RZ, RZ, UR6 ;  /* 0x00000006ff047e24 */ /* 0x000fe4000f8e00ff */
[----:B------:R-:W1:Y:S01]  /*13e60*/  LDC.64 R2, c[0x4][R2] ;  /* 0x0100000002027b82 */ /* 0x000e620000000a00 */
[----:B------:R-:W-:Y:S02]  /*13e70*/  IMAD.U32 R5, RZ, RZ, UR7 ;  /* 0x00000007ff057e24 */ /* 0x000fe4000f8e00ff */
[----:B------:R-:W-:Y:S02]  /*13e80*/  IMAD.U32 R6, RZ, RZ, UR8 ;  /* 0x00000008ff067e24 */ /* 0x000fe4000f8e00ff */
[----:B------:R-:W-:-:S02]  /*13e90*/  IMAD.U32 R7, RZ, RZ, UR9 ;  /* 0x00000009ff077e24 */ /* 0x000fc4000f8e00ff */
[----:B------:R-:W-:Y:S02]  /*13ea0*/  IMAD.U32 R10, RZ, RZ, UR4 ;  /* 0x00000004ff0a7e24 */ /* 0x000fe4000f8e00ff */
[----:B------:R-:W-:Y:S02]  /*13eb0*/  IMAD.U32 R11, RZ, RZ, UR5 ;  /* 0x00000005ff0b7e24 */ /* 0x000fe4000f8e00ff */
[----:B------:R-:W-:Y:S02]  /*13ec0*/  IMAD.MOV.U32 R8, RZ, RZ, 0x70 ;  /* 0x00000070ff087424 */ /* 0x000fe400078e00ff */
[----:B------:R-:W-:Y:S02]  /*13ed0*/  IMAD.MOV.U32 R12, RZ, RZ, 0x1 ;  /* 0x00000001ff0c7424 */ /* 0x000fe400078e00ff */
[----:B------:R-:W-:-:S07]  /*13ee0*/  IMAD.MOV.U32 R13, RZ, RZ, RZ ;  /* 0x000000ffff0d7224 */ /* 0x000fce00078e00ff */
[----:B------:R-:W-:-:S07]  /*13ef0*/  LEPC R20, `(.L_x_1592) ;  /* 0x000000001014794e */ /* 0x000fce0000000000 */
[----:B-1----:R-:W-:Y:S05]  /*13f00*/  CALL.ABS.NOINC R2 ;  /* 0x0000000002007343 */ /* 0x002fea0003c00000 */
.L_x_1592:
        /* <DEDUP_REMOVED lines=17> */
[----:B-1----:R-:W-:-:S07]  /*14020*/  IMAD.MOV.U32 R13, RZ, RZ, RZ ;  /* 0x000000ffff0d7224 */ /* 0x002fce00078e00ff */
[----:B------:R-:W-:-:S07]  /*14030*/  LEPC R20, `(.L_x_1594) ;  /* 0x000000001014794e */ /* 0x000fce0000000000 */
[----:B--2---:R-:W-:Y:S05]  /*14040*/  CALL.ABS.NOINC R2 ;  /* 0x0000000002007343 */ /* 0x004fea0003c00000 */
.L_x_1594:
[----:B------:R-:W-:Y:S01]  /*14050*/  MOV R2, 0x0 ;  /* 0x0000000000027802 */ /* 0x000fe20000000f00 */
[----:B------:R-:W-:Y:S01]  /*14060*/  ULDC.64 UR6, c[0x4][0x88] ;  /* 0x0100220000067ab9 */ /* 0x000fe20000000a00 */
[----:B------:R-:W-:Y:S01]  /*14070*/  ULDC.64 UR8, c[0x4][0x90] ;  /* 0x0100240000087ab9 */ /* 0x000fe20000000a00 */
[----:B------:R-:W-:Y:S01]  /*14080*/  ULDC.64 UR4, c[0x4][0x18] ;  /* 0x0100060000047ab9 */ /* 0x000fe20000000a00 */
[----:B------:R-:W-:Y:S01]  /*14090*/  IMAD.U32 R4, RZ, RZ, UR6 ;  /* 0x00000006ff047e24 */ /* 0x000fe2000f8e00ff */
[----:B------:R-:W-:Y:S01]  /*140a0*/  MOV R8, 0x70 ;  /* 0x0000007000087802 */ /* 0x000fe20000000f00 */
[----:B------:R-:W1:Y:S01]  /*140b0*/  LDC.64 R2, c[0x4][R2] ;  /* 0x0100000002027b82 */ /* 0x000e620000000a00 */
        /* <DEDUP_REMOVED lines=8> */
[----:B-1----:R-:W-:Y:S05]  /*14140*/  CALL.ABS.NOINC R2 ;  /* 0x0000000002007343 */ /* 0x002fea0003c00000 */
.L_x_1593:
        /* <DEDUP_REMOVED lines=10> */
[----:B------:R-:W-:Y:S01]  /*141f0*/  IMAD.U32 R0, RZ, RZ, UR58 ;  /* 0x0000003aff007e24 */ /* 0x000fe2000f8e00ff */
[----:B------:R-:W-:Y:S01]  /*14200*/  ISETP.NE.AND P1, PT, R19, RZ, PT ;  /* 0x000000ff1300720c */ /* 0x000fe20003f25270 */
[----:B------:R-:W-:Y:S01]  /*14210*/  UMOV UR56, URZ ;  /* 0x0000003f00387c82 */ /* 0x000fe20008000000 */
[----:B------:R-:W-:Y:S01]  /*14220*/  UMOV UR6, 0xffffffff ;  /* 0xffffffff00067882 */ /* 0x000fe20000000000 */
        /* <DEDUP_REMOVED lines=15> */
.L_x_1649:
[----:B------:R-:W-:Y:S01]  /*14320*/  UMOV UR4, 0xffffffff ;  /* 0xffffffff00047882 */ /* 0x000fe20000000000 */
[----:B------:R-:W-:Y:S02]  /*14330*/  SHF.R.S32.HI R7, RZ, 0x1f, R6 ;  /* 0x0000001fff077819 */ /* 0x000fe40000011406 */
[----:B------:R-:W-:Y:S05]  /*14340*/  BRA.DIV UR4, `(.L_x_1596) ;  /* 0x0000002e04347947 */ /* 0x000fea000b800000 */
[----:B------:R-:W-:-:S13]  /*14350*/  ELECT P6, URZ, PT ;  /* 0x00000000003f782f */ /* 0x000fda00038c0000 */
.L_x_1652:
[----:B------:R-:W-:Y:S05]  /*14360*/  @!P6 BRA `(.L_x_1597) ;  /* 0x0000000000c4e947 */ /* 0x000fea0003800000 */
[----:B------:R-:W-:Y:S01]  /*14370*/  IMAD.MOV.U32 R4, RZ, RZ, R6 ;  /* 0x000000ffff047224 */ /* 0x000fe200078e0006 */
[----:B------:R-:W-:Y:S06]  /*14380*/  @!P0 BRA `(.L_x_1598) ;  /* 0x0000000000488947 */ /* 0x000fec0003800000 */
[----:B------:R-:W1:Y:S01]  /*14390*/  LDC R12, c[0x0][0x41c] ;  /* 0x00010700ff0c7b82 */ /* 0x000e620000000800 */
[----:B------:R-:W-:Y:S01]  /*143a0*/  IMAD.MOV.U32 R11, RZ, RZ, R10 ;  /* 0x000000ffff0b7224 */ /* 0x000fe200078e000a */
        /* <DEDUP_REMOVED lines=16> */
.L_x_1598:
[----:B-1----:R-:W-:Y:S01]  /*144b0*/  LEA R8, R16, UR38, 0x3 ;  /* 0x0000002610087c11 */ /* 0x002fe2000f8e18ff */
[----:B------:R-:W1:Y:S01]  /*144c0*/  S2R R9, SR_TID.X ;  /* 0x0000000000097919 */ /* 0x000e620000002100 */
[----:B------:R-:W-:-:S04]  /*144d0*/  SHF.L.U32 R5, R17, 0x1f, RZ ;  /* 0x0000001f11057819 */ /* 0x000fc800000006ff */
[----:B------:R-:W2:Y:S01]  /*144e0*/  SYNCS.PHASECHK.TRANS64.TRYWAIT P2, [R8+URZ+0x38840], R5 ;  /* 0x03884005080075a7 */ /* 0x000ea2000804017f */
[----:B-1----:R-:W-:-:S04]  /*144f0*/  LOP3.LUT R9, R9, 0x7f, RZ, 0xc0, !PT ;  /* 0x0000007f09097812 */ /* 0x002fc800078ec0ff */
[----:B------:R-:W-:Y:S01]  /*14500*/  ISETP.NE.AND P3, PT, R9, RZ, PT ;  /* 0x000000ff0900720c */ /* 0x000fe20003f65270 */
[----:B--2---:R-:W-:-:S12]  /*14510*/  @!P2 BRA `(.L_x_1599) ;  /* 0x0000002800e0a947 */ /* 0x004fd80003800000 */
.L_x_1653:
[----:B------:R-:W-:Y:S05]  /*14520*/  @P3 BRA `(.L_x_1600) ;  /* 0x0000000000143947 */ /* 0x000fea0003800000 */
[----:B------:R-:W-:Y:S01]  /*14530*/  ISETP.NE.AND P2, PT, R19, RZ, PT ;  /* 0x000000ff1300720c */ /* 0x000fe20003f45270 */
[----:B-1----:R-:W-:-:S04]  /*14540*/  IMAD.MOV.U32 R5, RZ, RZ, 0x2000 ;  /* 0x00002000ff057424 */ /* 0x002fc800078e00ff */
[----:B------:R2:W-:Y:S08]  /*14550*/  SYNCS.ARRIVE.TRANS64 RZ, [R8+URZ+0x38830], R5 ;  /* 0x0388300508ff79a7 */ /* 0x0005f0000800003f */
[----:B------:R-:W-:Y:S05]  /*14560*/  @!P2 BRA `(.L_x_1600) ;  /* 0x000000000004a947 */ /* 0x000fea0003800000 */
[----:B------:R-:W-:Y:S01]  /*14570*/  BPT.TRAP 0x1 ;  /* 0x000000040000795c */ /* 0x000fe20000300000 */
.L_x_1600:
        /* <DEDUP_REMOVED lines=16> */
.L_x_1597:
[----:B------:R-:W-:Y:S05]  /*14680*/  WARPSYNC.ALL ;  /* 0x0000000000007948 */ /* 0x000fea0003800000 */
[----:B------:R-:W-:Y:S01]  /*14690*/  BAR.SYNC.DEFER_BLOCKING 0x8, 0xa0 ;  /* 0x0202800000007b1d */ /* 0x000fe20000010000 */
[----:B------:R-:W-:-:S05]  /*146a0*/  ELECT P2, URZ, PT ;  /* 0x00000000003f782f */ /* 0x000fca0003840000 */
[----:B------:R-:W-:Y:S08]  /*146b0*/  BSSY B0, `(.L_x_1601) ;  /* 0x0000041000007945 */ /* 0x000ff00003800000 */
[----:B------:R-:W-:Y:S05]  /*146c0*/  @!P2 BRA `(.L_x_1602) ;  /* 0x0000000000fca947 */ /* 0x000fea0003800000 */
[----:B------:R-:W-:Y:S01]  /*146d0*/  UIADD3 UR14, UP0, UR46, 0x270, URZ ;  /* 0x000002702e0e7890 */ /* 0x000fe2000ff1e03f */
[----:B-12---:R-:W-:Y:S01]  /*146e0*/  IMAD.MOV.U32 R5, RZ, RZ, 0x2000 ;  /* 0x00002000ff057424 */ /* 0x006fe200078e00ff */
[----:B------:R-:W-:Y:S02]  /*146f0*/  UIADD3 UR16, UR38, 0x20400, URZ ;  /* 0x0002040026107890 */ /* 0x000fe4000fffe03f */
[----:B------:R-:W-:Y:S01]  /*14700*/  UIADD3.X UR15, URZ, UR47, URZ, UP0, !UPT ;  /* 0x0000002f3f0f7290 */ /* 0x000fe200087fe43f */
[----:B------:R1:W-:Y:S01]  /*14710*/  SYNCS.ARRIVE.TRANS64 RZ, [UR38+0x38800], R5 ;  /* 0x03880005ffff79a7 */ /* 0x0003e20008000026 */
[----:B------:R-:W-:Y:S02]  /*14720*/  UIADD3 UR4, UP0, UR46, 0x770, URZ ;  /* 0x000007702e047890 */ /* 0x000fe4000ff1e03f */
[----:B------:R-:W-:Y:S02]  /*14730*/  UIADD3 UR17, UR38, 0x38800, URZ ;  /* 0x0003880026117890 */ /* 0x000fe4000fffe03f */
[----:B------:R-:W-:-:S02]  /*14740*/  UIADD3 UR8, UR38, 0x26400, URZ ;  /* 0x0002640026087890 */ /* 0x000fc4000fffe03f */
[----:B------:R-:W-:Y:S01]  /*14750*/  UIADD3 UR9, UR38, 0x38810, URZ ;  /* 0x0003881026097890 */ /* 0x000fe2000fffe03f */
[----:B-1----:R-:W-:Y:S01]  /*14760*/  IMAD.MOV.U32 R5, RZ, RZ, 0x10000 ;  /* 0x00010000ff057424 */ /* 0x002fe200078e00ff */
[----:B------:R-:W-:Y:S02]  /*14770*/  UIADD3.X UR5, URZ, UR47, URZ, UP0, !UPT ;  /* 0x0000002f3f057290 */ /* 0x000fe400087fe43f */
[----:B------:R-:W-:Y:S01]  /*14780*/  UIADD3 UR24, UR38, 0x28400, URZ ;  /* 0x0002840026187890 */ /* 0x000fe2000fffe03f */
[----:B------:R-:W-:Y:S01]  /*14790*/  UMOV UR6, 0x0 ;  /* 0x0000000000067882 */ /* 0x000fe20000000000 */
[----:B------:R-:W-:Y:S01]  /*147a0*/  UMOV UR7, 0x12f00000 ;  /* 0x12f0000000077882 */ /* 0x000fe20000000000 */
[----:B------:R-:W-:Y:S01]  /*147b0*/  UMOV UR18, URZ ;  /* 0x0000003f00127c82 */ /* 0x000fe20008000000 */
[----:B------:R-:W-:Y:S01]  /*147c0*/  UMOV UR19, UR57 ;  /* 0x0000003900137c82 */ /* 0x000fe20008000000 */
[----:B------:R-:W-:Y:S01]  /*147d0*/  UMOV UR20, UR58 ;  /* 0x0000003a00147c82 */ /* 0x000fe20008000000 */
[----:B------:R-:W-:Y:S01]  /*147e0*/  UMOV UR21, UR59 ;  /* 0x0000003b00157c82 */ /* 0x000fe20008000000 */
[----:B------:R-:W-:Y:S01]  /*147f0*/  UMOV UR11, UR57 ;  /* 0x00000039000b7c82 */ /* 0x000fe20008000000 */
[----:B------:R1:W-:Y:S01]  /*14800*/  UTMALDG.4D [UR16], [UR14], desc[UR6] ;  /* 0x000006100e0075b4 */ /* 0x0003e20008019000 */
[----:B------:R-:W-:Y:S01]  /*14810*/  UMOV UR12, UR58 ;  /* 0x0000003a000c7c82 */ /* 0x000fe20008000000 */
[----:B------:R-:W-:Y:S01]  /*14820*/  UMOV UR13, UR59 ;  /* 0x0000003b000d7c82 */ /* 0x000fe20008000000 */
[----:B------:R-:W-:Y:S01]  /*14830*/  UMOV UR10, UR18 ;  /* 0x00000012000a7c82 */ /* 0x000fe20008000000 */
[----:B------:R3:W-:Y:S01]  /*14840*/  SYNCS.ARRIVE.TRANS64 RZ, [UR38+0x38810], R5 ;  /* 0x03881005ffff79a7 */ /* 0x0007e20008000026 */
[----:B------:R-:W-:Y:S01]  /*14850*/  UMOV UR26, 0x40 ;  /* 0x00000040001a7882 */ /* 0x000fe20000000000 */
[----:B------:R-:W-:Y:S01]  /*14860*/  UMOV UR27, UR57 ;  /* 0x00000039001b7c82 */ /* 0x000fe20008000000 */
[----:B------:R-:W-:Y:S01]  /*14870*/  UMOV UR28, UR58 ;  /* 0x0000003a001c7c82 */ /* 0x000fe20008000000 */
[----:B------:R-:W-:Y:S01]  /*14880*/  UMOV UR29, UR59 ;  /* 0x0000003b001d7c82 */ /* 0x000fe20008000000 */
[----:B------:R-:W-:Y:S01]  /*14890*/  UIADD3 UR48, UR38, 0x2a400, URZ ;  /* 0x0002a40026307890 */ /* 0x000fe2000fffe03f */
[----:B------:R2:W-:Y:S01]  /*148a0*/  UTMALDG.4D [UR8], [UR4], desc[UR6] ;  /* 0x00000608040075b4 */ /* 0x0005e20008019000 */
[----:B------:R-:W-:Y:S01]  /*148b0*/  UMOV UR25, UR9 ;  /* 0x0000000900197c82 */ /* 0x000fe20008000000 */
[----:B------:R-:W-:-:S02]  /*148c0*/  UIADD3 UR40, UR38, 0x2c400, URZ ;  /* 0x0002c40026287890 */ /* 0x000fc4000fffe03f */
[----:B------:R-:W-:Y:S01]  /*148d0*/  UIADD3 UR32, UR38, 0x2e400, URZ ;  /* 0x0002e40026207890 */ /* 0x000fe2000fffe03f */
[----:B------:R-:W-:Y:S01]  /*148e0*/  UMOV UR50, 0x80 ;  /* 0x0000008000327882 */ /* 0x000fe20000000000 */
[----:B------:R-:W-:Y:S01]  /*148f0*/  UMOV UR51, UR57 ;  /* 0x0000003900337c82 */ /* 0x000fe20008000000 */
[----:B------:R4:W-:Y:S01]  /*14900*/  UTMALDG.4D [UR24], [UR4], desc[UR6] ;  /* 0x00000618040075b4 */ /* 0x0009e20008019000 */
[----:B------:R-:W-:Y:S01]  /*14910*/  UMOV UR52, UR58 ;  /* 0x0000003a00347c82 */ /* 0x000fe20008000000 */
[----:B------:R-:W-:Y:S01]  /*14920*/  UMOV UR53, UR59 ;  /* 0x0000003b00357c82 */ /* 0x000fe20008000000 */
[----:B------:R-:W-:Y:S01]  /*14930*/  UMOV UR49, UR9 ;  /* 0x0000000900317c82 */ /* 0x000fe20008000000 */
[----:B------:R-:W-:Y:S01]  /*14940*/  UMOV UR42, 0xc0 ;  /* 0x000000c0002a7882 */ /* 0x000fe20000000000 */
[----:B------:R-:W-:Y:S01]  /*14950*/  UMOV UR43, UR57 ;  /* 0x00000039002b7c82 */ /* 0x000fe20008000000 */
[----:B------:R-:W-:Y:S01]  /*14960*/  UMOV UR44, UR58 ;  /* 0x0000003a002c7c82 */ /* 0x000fe20008000000 */
[----:B------:R-:W-:Y:S01]  /*14970*/  UMOV UR45, UR59 ;  /* 0x0000003b002d7c82 */ /* 0x000fe20008000000 */
[----:B-1----:R-:W-:Y:S01]  /*14980*/  UIADD3 UR16, UR38, 0x32400, URZ ;  /* 0x0003240026107890 */ /* 0x002fe2000fffe03f */
[----:B------:R3:W-:Y:S01]  /*14990*/  UTMALDG.4D [UR48], [UR4], desc[UR6] ;  /* 0x00000630040075b4 */ /* 0x0007e20008019000 */
[----:B------:R-:W-:Y:S01]  /*149a0*/  UMOV UR41, UR9 ;  /* 0x0000000900297c82 */ /* 0x000fe20008000000 */
[----:B------:R-:W-:Y:S01]  /*149b0*/  UMOV UR34, 0x100 ;  /* 0x0000010000227882 */ /* 0x000fe20000000000 */
[----:B------:R-:W-:Y:S01]  /*149c0*/  UMOV UR35, UR57 ;  /* 0x0000003900237c82 */ /* 0x000fe20008000000 */
[----:B------:R-:W-:Y:S01]  /*149d0*/  UMOV UR36, UR58 ;  /* 0x0000003a00247c82 */ /* 0x000fe20008000000 */
[----:B------:R-:W-:Y:S01]  /*149e0*/  UMOV UR37, UR59 ;  /* 0x0000003b00257c82 */ /* 0x000fe20008000000 */
[----:B------:R-:W-:Y:S01]  /*149f0*/  UMOV UR33, UR9 ;  /* 0x0000000900217c82 */ /* 0x000fe20008000000 */
[----:B------:R-:W-:Y:S01]  /*14a00*/  UMOV UR18, 0x180 ;  /* 0x0000018000127882 */ /* 0x000fe20000000000 */
[----:B------:R3:W-:Y:S01]  /*14a10*/  UTMALDG.4D [UR40], [UR4], desc[UR6] ;  /* 0x00000628040075b4 */ /* 0x0007e20008019000 */
[----:B--2---:R-:W-:Y:S01]  /*14a20*/  UIADD3 UR8, UR38, 0x34400, URZ ;  /* 0x0003440026087890 */ /* 0x004fe2000fffe03f */
[----:B------:R-:W-:Y:S01]  /*14a30*/  UMOV UR17, UR9 ;  /* 0x0000000900117c82 */ /* 0x000fe20008000000 */
[----:B------:R-:W-:Y:S01]  /*14a40*/  UMOV UR10, 0x1c0 ;  /* 0x000001c0000a7882 */ /* 0x000fe20000000000 */
[----:B------:R3:W-:Y:S01]  /*14a50*/  UTMALDG.4D [UR32], [UR4], desc[UR6] ;  /* 0x00000620040075b4 */ /* 0x0007e20008019000 */
[----:B----4-:R-:W-:Y:S01]  /*14a60*/  UIADD3 UR24, UR38, 0x30400, URZ ;  /* 0x0003040026187890 */ /* 0x010fe2000fffe03f */
[----:B------:R-:W-:-:S08]  /*14a70*/  UMOV UR26, 0x140 ;  /* 0x00000140001a7882 */ /* 0x000fd00000000000 */
[----:B------:R3:W-:Y:S01]  /*14a80*/  UTMALDG.4D [UR24], [UR4], desc[UR6] ;  /* 0x00000618040075b4 */ /* 0x0007e20008019000 */
[----:B------:R3:W-:Y:S01]  /*14a90*/  UTMALDG.4D [UR16], [UR4], desc[UR6] ;  /* 0x00000610040075b4 */ /* 0x0007e20008019000 */
[----:B------:R3:W-:Y:S02]  /*14aa0*/  UTMALDG.4D [UR8], [UR4], desc[UR6] ;  /* 0x00000608040075b4 */ /* 0x0007e40008019000 */
[----:B---3--:R-:W-:Y:S01]  /*14ab0*/  NOP ;  /* 0x0000000000007918 */ /* 0x008fe20000000000 */
.L_x_1602:
[----:B------:R-:W-:Y:S05]  /*14ac0*/  BSYNC B0 ;  /* 0x0000000000007941 */ /* 0x000fea0003800000 */
.L_x_1601:
[----:B------:R-:W-:-:S04]  /*14ad0*/  UIADD3 UR61, UR61, 0x1, URZ ;  /* 0x000000013d3d7890 */ /* 0x000fc8000fffe03f */
[----:B------:R-:W-:-:S04]  /*14ae0*/  ULEA.HI UR4, UR61, UR61, URZ, 0x1 ;  /* 0x0000003d3d047291 */ /* 0x000fc8000f8f083f */
[----:B------:R-:W-:-:S04]  /*14af0*/  ULOP3.LUT UR4, UR4, 0xfffffffe, URZ, 0xc0, !UPT ;  /* 0xfffffffe04047892 */ /* 0x000fc8000f8ec03f */
[----:B------:R-:W-:-:S06]  /*14b00*/  UIADD3 UR4, UR61, -UR4, URZ ;  /* 0x800000043d047290 */ /* 0x000fcc000fffe03f */
[----:B-12---:R-:W-:-:S05]  /*14b10*/  IMAD.U32 R5, RZ, RZ, UR4 ;  /* 0x00000004ff057e24 */ /* 0x006fca000f8e00ff */
[----:B------:R-:W-:-:S04]  /*14b20*/  SHF.L.U32 R5, R5, 0x1f, RZ ;  /* 0x0000001f05057819 */ /* 0x000fc800000006ff */
[----:B------:R-:W1:Y:S02]  /*14b30*/  SYNCS.PHASECHK.TRANS64.TRYWAIT P2, [UR38+0x38820], R5 ;  /* 0x03882005ff0075a7 */ /* 0x000e640008040166 */
[----:B-1----:R-:W-:Y:S05]  /*14b40*/  @!P2 BRA `(.L_x_1603) ;  /* 0x000000240068a947 */ /* 0x002fea0003800000 */
.L_x_1654:
        /* <DEDUP_REMOVED lines=10> */
.L_x_1655:
[----:B------:R-:W-:Y:S05]  /*14bf0*/  @P3 BRA `(.L_x_1607) ;  /* 0x0000000000143947 */ /* 0x000fea0003800000 */
[----:B------:R-:W-:Y:S01]  /*14c00*/  ISETP.NE.AND P2, PT, R19, RZ, PT ;  /* 0x000000ff1300720c */ /* 0x000fe20003f45270 */
[----:B-1----:R-:W-:-:S04]  /*14c10*/  IMAD.MOV.U32 R8, RZ, RZ, 0x10000 ;  /* 0x00010000ff087424 */ /* 0x002fc800078e00ff */
[----:B------:R2:W-:Y:S08]  /*14c20*/  SYNCS.ARRIVE.TRANS64 RZ, [R5+URZ+0x38850], R8 ;  /* 0x0388500805ff79a7 */ /* 0x0005f0000800003f */
[----:B------:R-:W-:Y:S05]  /*14c30*/  @!P2 BRA `(.L_x_1607) ;  /* 0x000000000004a947 */ /* 0x000fea0003800000 */
[----:B------:R-:W-:Y:S01]  /*14c40*/  BPT.TRAP 0x1 ;  /* 0x000000040000795c */ /* 0x000fe20000300000 */
.L_x_1607:
        /* <DEDUP_REMOVED lines=26> */
[----:B------:R3:W-:Y:S02]  /*14df0*/  UTMALDG.4D [UR8], [UR14], desc[UR6] ;  /* 0x000006080e0075b4 */ /* 0x0007e40008019000 */
[----:B---3--:R-:W-:Y:S01]  /*14e00*/  UMOV UR8, UR18 ;  /* 0x0000001200087c82 */ /* 0x008fe20008000000 */
[----:B------:R-:W-:Y:S01]  /*14e10*/  UMOV UR10, UR21 ;  /* 0x00000015000a7c82 */ /* 0x000fe20008000000 */
[----:B------:R-:W-:Y:S01]  /*14e20*/  UIADD3 UR18, UR16, 0xa400, URZ ;  /* 0x0000a40010127890 */ /* 0x000fe2000fffe03f */
[----:B------:R3:W-:Y:S02]  /*14e30*/  UTMALDG.4D [UR8], [UR14], desc[UR6] ;  /* 0x000006080e0075b4 */ /* 0x0007e40008019000 */
[----:B---3--:R-:W-:Y:S01]  /*14e40*/  UMOV UR8, UR19 ;  /* 0x0000001300087c82 */ /* 0x008fe20008000000 */
[----:B------:R-:W-:Y:S01]  /*14e50*/  UMOV UR10, UR22 ;  /* 0x00000016000a7c82 */ /* 0x000fe20008000000 */
[----:B------:R-:W-:Y:S01]  /*14e60*/  UIADD3 UR19, UR16, 0xc400, URZ ;  /* 0x0000c40010137890 */ /* 0x000fe2000fffe03f */
[----:B------:R3:W-:Y:S01]  /*14e70*/  UTMALDG.4D [UR8], [UR14], desc[UR6] ;  /* 0x000006080e0075b4 */ /* 0x0007e20008019000 */
[----:B------:R-:W-:Y:S01]  /*14e80*/  UIADD3 UR16, UR16, 0xe400, URZ ;  /* 0x0000e40010107890 */ /* 0x000fe2000fffe03f */
[----:B---3--:R-:W-:Y:S01]  /*14e90*/  UMOV UR8, UR17 ;  /* 0x0000001100087c82 */ /* 0x008fe20008000000 */
[----:B------:R-:W-:Y:S01]  /*14ea0*/  UMOV UR10, UR23 ;  /* 0x00000017000a7c82 */ /* 0x000fe20008000000 */
[----:B------:R-:W-:Y:S01]  /*14eb0*/  UMOV UR17, 0x180 ;  /* 0x0000018000117882 */ /* 0x000fe20000000000 */
[----:B------:R3:W-:Y:S02]  /*14ec0*/  UTMALDG.4D [UR8], [UR14], desc[UR6] ;  /* 0x000006080e0075b4 */ /* 0x0007e40008019000 */
[----:B---3--:R-:W-:Y:S01]  /*14ed0*/  UMOV UR8, UR18 ;  /* 0x0000001200087c82 */ /* 0x008fe20008000000 */
[----:B------:R-:W-:-:S02]  /*14ee0*/  UMOV UR10, UR24 ;  /* 0x00000018000a7c82 */ /* 0x000fc40008000000 */
[----:B------:R3:W-:Y:S02]  /*14ef0*/  UTMALDG.4D [UR8], [UR14], desc[UR6] ;  /* 0x000006080e0075b4 */ /* 0x0007e40008019000 */
[----:B---3--:R-:W-:Y:S01]  /*14f00*/  UMOV UR8, UR19 ;  /* 0x0000001300087c82 */ /* 0x008fe20008000000 */
[----:B------:R-:W-:Y:S01]  /*14f10*/  UMOV UR10, UR17 ;  /* 0x00000011000a7c82 */ /* 0x000fe20008000000 */
[----:B------:R-:W-:Y:S01]  /*14f20*/  UMOV UR17, 0x1c0 ;  /* 0x000001c000117882 */ /* 0x000fe20000000000 */
[----:B------:R3:W-:Y:S02]  /*14f30*/  UTMALDG.4D [UR8], [UR14], desc[UR6] ;  /* 0x000006080e0075b4 */ /* 0x0007e40008019000 */
[----:B---3--:R-:W-:Y:S01]  /*14f40*/  UMOV UR8, UR16 ;  /* 0x0000001000087c82 */ /* 0x008fe20008000000 */
[----:B------:R-:W-:Y:S02]  /*14f50*/  UMOV UR10, UR17 ;  /* 0x00000011000a7c82 */ /* 0x000fe40008000000 */
[----:B------:R3:W-:Y:S02]  /*14f60*/  UTMALDG.4D [UR8], [UR14], desc[UR6] ;  /* 0x000006080e0075b4 */ /* 0x0007e40008019000 */
[----:B---3--:R-:W-:Y:S01]  /*14f70*/  NOP ;  /* 0x0000000000007918 */ /* 0x008fe20000000000 */
.L_x_1605:
[----:B------:R-:W-:Y:S05]  /*14f80*/  BSYNC B0 ;  /* 0x0000000000007941 */ /* 0x000fea0003800000 */
.L_x_1604:
[----:B------:R-:W-:-:S04]  /*14f90*/  UIADD3 UR6, UR60, -0x2, URZ ;  /* 0xfffffffe3c067890 */ /* 0x000fc8000fffe03f */
[----:B------:R-:W-:-:S06]  /*14fa0*/  UISETP.GE.AND UP0, UPT, UR6, UR39, UPT ;  /* 0x000000270600728c */ /* 0x000fcc000bf06270 */
[----:B------:R-:W-:-:S13]  /*14fb0*/  PLOP3.LUT P2, PT, PT, PT, UP0, 0x80, 0x0 ;  /* 0x000000000000781c */ /* 0x000fda0003f4f008 */
[----:B------:R-:W-:Y:S05]  /*14fc0*/  @!P2 BRA `(.L_x_1608) ;  /* 0x0000001400a4a947 */ /* 0x000fea0003800000 */
[----:B-12---:R-:W-:Y:S01]  /*14fd0*/  IMAD R8, RZ, RZ, -UR60 ;  /* 0x8000003cff087e24 */ /* 0x006fe2000f8e02ff */
[----:B------:R-:W-:-:S04]  /*14fe0*/  LOP3.LUT R9, RZ, UR39, RZ, 0x33, !PT ;  /* 0x00000027ff097c12 */ /* 0x000fc8000f8e33ff */
        /* <DEDUP_REMOVED lines=32> */
.L_x_1612:
[----:B-1----:R-:W-:Y:S01]  /*151f0*/  LEA R2, R16, UR38, 0x3 ;  /* 0x0000002610027c11 */ /* 0x002fe2000f8e18ff */
[----:B------:R-:W1:Y:S01]  /*15200*/  S2R R5, SR_TID.X ;  /* 0x0000000000057919 */ /* 0x000e620000002100 */
[----:B------:R-:W-:-:S04]  /*15210*/  SHF.L.U32 R3, R17, 0x1f, RZ ;  /* 0x0000001f11037819 */ /* 0x000fc800000006ff */
[----:B------:R-:W2:Y:S01]  /*15220*/  SYNCS.PHASECHK.TRANS64.TRYWAIT P3, [R2+URZ+0x38840], R3 ;  /* 0x03884003020075a7 */ /* 0x000ea2000806017f */
[----:B-1----:R-:W-:-:S04]  /*15230*/  LOP3.LUT R5, R5, 0x7f, RZ, 0xc0, !PT ;  /* 0x0000007f05057812 */ /* 0x002fc800078ec0ff */
[----:B------:R-:W-:Y:S01]  /*15240*/  ISETP.NE.AND P2, PT, R5, RZ, PT ;  /* 0x000000ff0500720c */ /* 0x000fe20003f45270 */
[----:B--2---:R-:W-:-:S12]  /*15250*/  @!P3 BRA `(.L_x_1613) ;  /* 0x0000001c00d0b947 */ /* 0x004fd80003800000 */
.L_x_1656:
[----:B------:R-:W-:Y:S05]  /*15260*/  @P2 BRA `(.L_x_1614) ;  /* 0x0000000000142947 */ /* 0x000fea0003800000 */
[----:B------:R-:W-:Y:S01]  /*15270*/  ISETP.NE.AND P3, PT, R19, RZ, PT ;  /* 0x000000ff1300720c */ /* 0x000fe20003f65270 */
[----:B------:R-:W-:-:S04]  /*15280*/  IMAD.MOV.U32 R5, RZ, RZ, 0x2000 ;  /* 0x00002000ff057424 */ /* 0x000fc800078e00ff */
[----:B------:R2:W-:Y:S08]  /*15290*/  SYNCS.ARRIVE.TRANS64 RZ, [R2+URZ+0x38830], R5 ;  /* 0x0388300502ff79a7 */ /* 0x0005f0000800003f */
[----:B------:R-:W-:Y:S05]  /*152a0*/  @!P3 BRA `(.L_x_1614) ;  /* 0x000000000004b947 */ /* 0x000fea0003800000 */
[----:B------:R-:W-:Y:S01]  /*152b0*/  BPT.TRAP 0x1 ;  /* 0x000000040000795c */ /* 0x000fe20000300000 */
.L_x_1614:
        /* <DEDUP_REMOVED lines=17> */
.L_x_1657:
[----:B------:R-:W-:Y:S05]  /*153d0*/  @P2 BRA `(.L_x_1616) ;  /* 0x0000000000142947 */ /* 0x000fea0003800000 */
[----:B------:R-:W-:Y:S01]  /*153e0*/  ISETP.NE.AND P2, PT, R19, RZ, PT ;  /* 0x000000ff1300720c */ /* 0x000fe20003f45270 */
[----:B-1-3--:R-:W-:-:S04]  /*153f0*/  IMAD.MOV.U32 R3, RZ, RZ, 0x10000 ;  /* 0x00010000ff037424 */ /* 0x00afc800078e00ff */
[----:B------:R4:W-:Y:S08]  /*15400*/  SYNCS.ARRIVE.TRANS64 RZ, [R2+URZ+0x38850], R3 ;  /* 0x0388500302ff79a7 */ /* 0x0009f0000800003f */
[----:B------:R-:W-:Y:S05]  /*15410*/  @!P2 BRA `(.L_x_1616) ;  /* 0x000000000004a947 */ /* 0x000fea0003800000 */
[----:B------:R-:W-:Y:S01]  /*15420*/  BPT.TRAP 0x1 ;  /* 0x000000040000795c */ /* 0x000fe20000300000 */
.L_x_1616:
        /* <DEDUP_REMOVED lines=50> */
.L_x_1611:
[----:B------:R-:W-:Y:S05]  /*15750*/  BSYNC B0 ;  /* 0x0000000000007941 */ /* 0x000fea0003800000 */
.L_x_1610:
[----:B------:R-:W-:-:S06]  /*15760*/  UIADD3 UR6, UR60, -0x3, URZ ;  /* 0xfffffffd3c067890 */ /* 0x000fcc000fffe03f */
[----:B------:R-:W-:-:S07]  /*15770*/  IMAD.U32 R8, RZ, RZ, UR6 ;  /* 0x00000006ff087e24 */ /* 0x000fce000f8e00ff */
.L_x_1609:
[----:B------:R-:W-:Y:S01]  /*15780*/  ULOP3.LUT UR6, URZ, UR60, URZ, 0x33, !UPT ;  /* 0x0000003c3f067292 */ /* 0x000fe2000f8e333f */
[----:B------:R-:W-:Y:S01]  /*15790*/  VIADD R9, R9, 0xfffffffe ;  /* 0xfffffffe09097836 */ /* 0x000fe20000000000 */
[----:B------:R-:W-:Y:S04]  /*157a0*/  BSSY B0, `(.L_x_1608) ;  /* 0x00000eb000007945 */ /* 0x000fe80003800000 */
[----:B------:R-:W-:-:S13]  /*157b0*/  ISETP.NE.AND P2, PT, R9, UR6, PT ;  /* 0x0000000609007c0c */ /* 0x000fda000bf45270 */
[----:B------:R-:W-:Y:S05]  /*157c0*/  @!P2 BRA `(.L_x_1617) ;  /* 0x0000000c00a0a947 */ /* 0x000fea0003800000 */
.L_x_1632:
        /* <DEDUP_REMOVED lines=23> */
[----:B--2---:R-:W-:-:S04]  /*15940*/  LEA R4, P2, R2, R4, 0x2 ;  /* 0x0000000402047211 */ /* 0x004fc800078410ff */
[----:B------:R-:W-:-:S05]  /*15950*/  LEA.HI.X R5, R2, R5, R3, 0x2, P2 ;  /* 0x0000000502057211 */ /* 0x000fca00010f1403 */
[----:B------:R1:W5:Y:S01]  /*15960*/  LDG.E R4, desc[UR54][R4.64] ;  /* 0x0000003604047981 */ /* 0x000362000c1e1900 */
[----:B------:R-:W-:-:S04]  /*15970*/  IMAD.MOV R3, RZ, RZ, -R11 ;  /* 0x000000ffff037224 */ /* 0x000fc800078e0a0b */
[----:B------:R-:W-:-:S07]  /*15980*/  IMAD R10, R10, R3, R8 ;  /* 0x000000030a0a7224 */ /* 0x000fce00078e0208 */
.L_x_1620:
[----:B------:R-:W-:Y:S01]  /*15990*/  LEA R3, R9, UR38, 0x3 ;  /* 0x0000002609037c11 */ /* 0x000fe2000f8e18ff */
[----:B-1----:R-:W1:Y:S01]  /*159a0*/  S2R R5, SR_TID.X ;  /* 0x0000000000057919 */ /* 0x002e620000002100 */
[----:B------:R-:W-:-:S04]  /*159b0*/  SHF.L.U32 R2, R17, 0x1f, RZ ;  /* 0x0000001f11027819 */ /* 0x000fc800000006ff */
[----:B------:R-:W2:Y:S01]  /*159c0*/  SYNCS.PHASECHK.TRANS64.TRYWAIT P3, [R3+URZ+0x38840], R2 ;  /* 0x03884002030075a7 */ /* 0x000ea2000806017f */
[----:B-1----:R-:W-:-:S04]  /*159d0*/  LOP3.LUT R5, R5, 0x7f, RZ, 0xc0, !PT ;  /* 0x0000007f05057812 */ /* 0x002fc800078ec0ff */
[----:B------:R-:W-:Y:S01]  /*159e0*/  ISETP.NE.AND P2, PT, R5, RZ, PT ;  /* 0x000000ff0500720c */ /* 0x000fe20003f45270 */
[----:B--2---:R-:W-:-:S12]  /*159f0*/  @!P3 BRA `(.L_x_1621) ;  /* 0x000000180010b947 */ /* 0x004fd80003800000 */
.L_x_1658:
[----:B------:R-:W-:Y:S05]  /*15a00*/  @P2 BRA `(.L_x_1622) ;  /* 0x0000000000142947 */ /* 0x000fea0003800000 */
[----:B------:R-:W-:Y:S02]  /*15a10*/  ISETP.NE.AND P3, PT, R19, RZ, PT ;  /* 0x000000ff1300720c */ /* 0x000fe40003f65270 */
[----:B------:R-:W-:-:S04]  /*15a20*/  MOV R12, 0x2000 ;  /* 0x00002000000c7802 */ /* 0x000fc80000000f00 */
[----:B------:R2:W-:Y:S07]  /*15a30*/  SYNCS.ARRIVE.TRANS64 RZ, [R3+URZ+0x38830], R12 ;  /* 0x0388300c03ff79a7 */ /* 0x0005ee000800003f */
[----:B------:R-:W-:Y:S05]  /*15a40*/  @!P3 BRA `(.L_x_1622) ;  /* 0x000000000004b947 */ /* 0x000fea0003800000 */
[----:B------:R-:W-:Y:S01]  /*15a50*/  BPT.TRAP 0x1 ;  /* 0x000000040000795c */ /* 0x000fe20000300000 */
.L_x_1622:
        /* <DEDUP_REMOVED lines=17> */
.L_x_1659:
[----:B------:R-:W-:Y:S05]  /*15b70*/  @P2 BRA `(.L_x_1624) ;  /* 0x0000000000142947 */ /* 0x000fea0003800000 */
[----:B------:R-:W-:Y:S01]  /*15b80*/  ISETP.NE.AND P2, PT, R19, RZ, PT ;  /* 0x000000ff1300720c */ /* 0x000fe20003f45270 */
[----:B-1-3--:R-:W-:-:S04]  /*15b90*/  IMAD.MOV.U32 R2, RZ, RZ, 0x10000 ;  /* 0x00010000ff027424 */ /* 0x00afc800078e00ff */
[----:B------:R4:W-:Y:S08]  /*15ba0*/  SYNCS.ARRIVE.TRANS64 RZ, [R3+URZ+0x38850], R2 ;  /* 0x0388500203ff79a7 */ /* 0x0009f0000800003f */
[----:B------:R-:W-:Y:S05]  /*15bb0*/  @!P2 BRA `(.L_x_1624) ;  /* 0x000000000004a947 */ /* 0x000fea0003800000 */
[----:B------:R-:W-:Y:S01]  /*15bc0*/  BPT.TRAP 0x1 ;  /* 0x000000040000795c */ /* 0x000fe20000300000 */
.L_x_1624:
        /* <DEDUP_REMOVED lines=50> */
.L_x_1619:
[----:B------:R-:W-:Y:S05]  /*15ef0*/  BSYNC B1 ;  /* 0x0000000000017941 */ /* 0x000fea0003800000 */
.L_x_1618:
        /* <DEDUP_REMOVED lines=8> */
[----:B------:R-:W-:Y:S01]  /*15f80*/  IMAD.MOV.U32 R10, RZ, RZ, R9 ;  /* 0x000000ffff0a7224 */ /* 0x000fe200078e0009 */
        /* <DEDUP_REMOVED lines=18> */
.L_x_1627:
[----:B------:R-:W-:Y:S01]  /*160b0*/  LEA R2, R16, UR38, 0x3 ;  /* 0x0000002610027c11 */ /* 0x000fe2000f8e18ff */
[----:B-1----:R-:W1:Y:S01]  /*160c0*/  S2R R5, SR_TID.X ;  /* 0x0000000000057919 */ /* 0x002e620000002100 */
[----:B--2---:R-:W-:-:S04]  /*160d0*/  SHF.L.U32 R3, R17, 0x1f, RZ ;  /* 0x0000001f11037819 */ /* 0x004fc800000006ff */
[----:B------:R-:W2:Y:S01]  /*160e0*/  SYNCS.PHASECHK.TRANS64.TRYWAIT P3, [R2+URZ+0x38840], R3 ;  /* 0x03884003020075a7 */ /* 0x000ea2000806017f */
[----:B-1----:R-:W-:-:S04]  /*160f0*/  LOP3.LUT R5, R5, 0x7f, RZ, 0xc0, !PT ;  /* 0x0000007f05057812 */ /* 0x002fc800078ec0ff */
[----:B------:R-:W-:Y:S01]  /*16100*/  ISETP.NE.AND P2, PT, R5, RZ, PT ;  /* 0x000000ff0500720c */ /* 0x000fe20003f45270 */
[----:B--2---:R-:W-:-:S12]  /*16110*/  @!P3 BRA `(.L_x_1628) ;  /* 0x000000100070b947 */ /* 0x004fd80003800000 */
.L_x_1660:
[----:B------:R-:W-:Y:S05]  /*16120*/  @P2 BRA `(.L_x_1629) ;  /* 0x0000000000142947 */ /* 0x000fea0003800000 */
[----:B------:R-:W-:Y:S01]  /*16130*/  ISETP.NE.AND P3, PT, R19, RZ, PT ;  /* 0x000000ff1300720c */ /* 0x000fe20003f65270 */
[----:B------:R-:W-:-:S04]  /*16140*/  IMAD.MOV.U32 R5, RZ, RZ, 0x2000 ;  /* 0x00002000ff057424 */ /* 0x000fc800078e00ff */
[----:B------:R2:W-:Y:S08]  /*16150*/  SYNCS.ARRIVE.TRANS64 RZ, [R2+URZ+0x38830], R5 ;  /* 0x0388300502ff79a7 */ /* 0x0005f0000800003f */
[----:B------:R-:W-:Y:S05]  /*16160*/  @!P3 BRA `(.L_x_1629) ;  /* 0x000000000004b947 */ /* 0x000fea0003800000 */
[----:B------:R-:W-:Y:S01]  /*16170*/  BPT.TRAP 0x1 ;  /* 0x000000040000795c */ /* 0x000fe20000300000 */
.L_x_1629:
        /* <DEDUP_REMOVED lines=17> */
.L_x_1661:
[----:B------:R-:W-:Y:S05]  /*16290*/  @P2 BRA `(.L_x_1631) ;  /* 0x0000000000142947 */ /* 0x000fea0003800000 */
[----:B------:R-:W-:Y:S01]  /*162a0*/  ISETP.NE.AND P2, PT, R19, RZ, PT ;  /* 0x000000ff1300720c */ /* 0x000fe20003f45270 */
[----:B-12---:R-:W-:-:S04]  /*162b0*/  IMAD.MOV.U32 R3, RZ, RZ, 0x10000 ;  /* 0x00010000ff037424 */ /* 0x006fc800078e00ff */
[----:B------:R3:W-:Y:S08]  /*162c0*/  SYNCS.ARRIVE.TRANS64 RZ, [R2+URZ+0x38850], R3 ;  /* 0x0388500302ff79a7 */ /* 0x0007f0000800003f */
[----:B------:R-:W-:Y:S05]  /*162d0*/  @!P2 BRA `(.L_x_1631) ;  /* 0x000000000004a947 */ /* 0x000fea0003800000 */
[----:B------:R-:W-:Y:S01]  /*162e0*/  BPT.TRAP 0x1 ;  /* 0x000000040000795c */ /* 0x000fe20000300000 */
.L_x_1631:
        /* <DEDUP_REMOVED lines=50> */
.L_x_1626:
[----:B------:R-:W-:Y:S05]  /*16610*/  BSYNC B1 ;  /* 0x0000000000017941 */ /* 0x000fea0003800000 */
.L_x_1625:
[----:B------:R-:W-:Y:S01]  /*16620*/  ISETP.GT.AND P2, PT, R9, UR39, PT ;  /* 0x0000002709007c0c */ /* 0x000fe2000bf44270 */
[----:B------:R-:W-:-:S12]  /*16630*/  VIADD R8, R8, 0xfffffffe ;  /* 0xfffffffe08087836 */ /* 0x000fd80000000000 */
[----:B------:R-:W-:Y:S05]  /*16640*/  @P2 BRA `(.L_x_1632) ;  /* 0xfffffff000602947 */ /* 0x000fea000383ffff */
.L_x_1617:
[----:B------:R-:W-:Y:S05]  /*16650*/  BSYNC B0 ;  /* 0x0000000000007941 */ /* 0x000fea0003800000 */
.L_x_1608:
[----:B------:R-:W-:Y:S01]  /*16660*/  VIADD R16, R16, 0x1 ;  /* 0x0000000110107836 */ /* 0x000fe20000000000 */
[----:B------:R-:W-:Y:S04]  /*16670*/  BSSY B0, `(.L_x_1633) ;  /* 0x0000013000007945 */ /* 0x000fe80003800000 */
[----:B------:R-:W-:-:S04]  /*16680*/  ISETP.NE.AND P0, PT, R16, 0x2, PT ;  /* 0x000000021000780c */ /* 0x000fc80003f05270 */
[----:B------:R-:W-:-:S04]  /*16690*/  SEL R0, RZ, 0x1, P0 ;  /* 0x00000001ff007807 */ /* 0x000fc80000000000 */
[----:B------:R-:W-:Y:S01]  /*166a0*/  LOP3.LUT R17, R17, R0, RZ, 0x3c, !PT ;  /* 0x0000000011117212 */ /* 0x000fe200078e3cff */
[----:B------:R-:W-:Y:S06]  /*166b0*/  @P1 BRA `(.L_x_1634) ;  /* 0x0000000000381947 */ /* 0x000fec0003800000 */
[----:B-1234-:R-:W2:Y:S01]  /*166c0*/  LDL R2, [R1] ;  /* 0x0000000001027983 */ /* 0x01eea20000100800 */
[----:B------:R-:W-:Y:S02]  /*166d0*/  VOTEU.ANY UR6, UPT, PT ;  /* 0x0000000000067886 */ /* 0x000fe400038e0100 */
[----:B------:R-:W1:Y:S01]  /*166e0*/  FLO.U32 R0, UR6 ;  /* 0x0000000600007d00 */ /* 0x000e6200080e0000 */
[----:B------:R-:W1:Y:S02]  /*166f0*/  S2R R5, SR_LANEID ;  /* 0x0000000000057919 */ /* 0x000e640000000000 */
[----:B-1----:R-:W-:-:S05]  /*16700*/  ISETP.EQ.U32.AND P1, PT, R0, R5, PT ;  /* 0x000000050000720c */ /* 0x002fca0003f22070 */
[----:B------:R-:W1:Y:S01]  /*16710*/  POPC R5, UR6 ;  /* 0x0000000600057d09 */ /* 0x000e620008000000 */
[----:B--2---:R-:W-:Y:S02]  /*16720*/  R2UR UR7, R2 ;  /* 0x00000000020772ca */ /* 0x004fe400000e0000 */
[----:B------:R-:W1:Y:S05]  /*16730*/  LDC.64 R2, c[0x0][0xef0] ;  /* 0x0003bc00ff027b82 */ /* 0x000e6a0000000a00 */
[----:B-1----:R-:W2:Y:S01]  /*16740*/  @P1 ATOMG.E.ADD.STRONG.GPU PT, R3, desc[UR54][R2.64], R5 ;  /* 0x00000005020319a8 */ /* 0x002ea200081ee1f6 */
[----:B------:R-:W1:Y:S02]  /*16750*/  S2R R4, SR_LTMASK ;  /* 0x0000000000047919 */ /* 0x000e640000003900 */
[----:B-1----:R-:W-:-:S04]  /*16760*/  LOP3.LUT R4, R4, UR6, RZ, 0xc0, !PT ;  /* 0x0000000604047c12 */ /* 0x002fc8000f8ec0ff */
[----:B------:R-:W1:Y:S01]  /*16770*/  POPC R7, R4 ;  /* 0x0000000400077309 */ /* 0x000e620000000000 */
[----:B--2---:R-:W1:Y:S02]  /*16780*/  SHFL.IDX PT, R0, R3, R0, 0x1f ;  /* 0x00001f0003007589 */ /* 0x004e6400000e0000 */
[----:B-1----:R-:W-:-:S07]  /*16790*/  IADD3 R18, R0, UR7, R7 ;  /* 0x0000000700127c10 */ /* 0x002fce000fffe007 */
.L_x_1634:
[----:B------:R-:W-:Y:S05]  /*167a0*/  BSYNC B0 ;  /* 0x0000000000007941 */ /* 0x000fea0003800000 */
.L_x_1633:
[----:B------:R-:W-:Y:S01]  /*167b0*/  SEL R16, R16, RZ, P0 ;  /* 0x000000ff10107207 */ /* 0x000fe20000000000 */
[----:B------:R-:W-:-:S07]  /*167c0*/  IMAD.MOV.U32 R13, RZ, RZ, R18 ;  /* 0x000000ffff0d7224 */ /* 0x000fce00078e0012 */
.L_x_1591:
[----:B------:R-:W-:Y:S05]  /*167d0*/  BSYNC B6 ;  /* 0x0000000000067941 */ /* 0x000fea0003800000 */
.L_x_1589:
[----:B------:R-:W-:-:S03]  /*167e0*/  UMOV UR6, 0xffffffff ;  /* 0xffffffff00067882 */ /* 0x000fc60000000000 */
[----:B------:R-:W-:Y:S05]  /*167f0*/  BRA.DIV UR6, `(.L_x_1635) ;  /* 0x0000000a06e07947 */ /* 0x000fea000b800000 */
[----:B------:R1:W1:Y:S02]  /*16800*/  SHFL.IDX PT, R14, R13, RZ, 0x1f ;  /* 0x00001fff0d0e7589 */ /* 0x00026400000e0000 */
.L_x_1664:
        /* <DEDUP_REMOVED lines=11> */
[----:B--2---:R-:W-:Y:S05]  /*168c0*/  @!P0 BRA `(.L_x_1636) ;  /* 0xffffffcc001c8947 */ /* 0x004fea000383ffff */
.L_x_1580:
        /* <DEDUP_REMOVED lines=11> */
.L_x_1665:
        /* <DEDUP_REMOVED lines=9> */
[----:B------:R-:W2:Y:S02]  /*16a10*/  LDL R2, [R1+0x4] ;  /* 0x0000040001027983 */ /* 0x000ea40000100800 */
[----:B--2---:R-:W-:-:S13]  /*16a20*/  R2UR UR4, R2 ;  /* 0x00000000020472ca */ /* 0x004fda00000e0000 */
[----:B------:R-:W-:-:S06]  /*16a30*/  ULOP3.LUT UR4, UR4, 0x2, URZ, 0xfc, !UPT ;  /* 0x0000000204047892 */ /* 0x000fcc000f8efc3f */
[----:B------:R-:W-:-:S05]  /*16a40*/  IMAD.U32 R0, RZ, RZ, UR4 ;  /* 0x00000004ff007e24 */ /* 0x000fca000f8e00ff */
[----:B------:R-:W-:-:S13]  /*16a50*/  ISETP.NE.AND P2, PT, R0, 0x3, PT ;  /* 0x000000030000780c */ /* 0x000fda0003f45270 */
[----:B------:R-:W-:Y:S05]  /*16a60*/  @!P2 BRA `(.L_x_1640) ;  /* 0x000000000004a947 */ /* 0x000fea0003800000 */
[----:B------:R-:W-:Y:S01]  /*16a70*/  BPT.TRAP 0x1 ;  /* 0x000000040000795c */ /* 0x000fe20000300000 */
.L_x_1640:
        /* <DEDUP_REMOVED lines=9> */
[----:B------:R-:W-:-:S03]  /*16b10*/  SHF.L.U32 R0, R17, 0x1f, RZ ;  /* 0x0000001f11007819 */ /* 0x000fc600000006ff */
[----:B------:R-:W-:Y:S01]  /*16b20*/  IMAD R3, R2, 0x8, R3 ;  /* 0x0000000802037824 */ /* 0x000fe200078e0203 */
[----:B-1----:R-:W-:Y:S06]  /*16b30*/  @!P0 BRA `(.L_x_1641) ;  /* 0x0000000800488947 */ /* 0x002fec0003800000 */
.L_x_1666:
[----:B------:R-:W2:Y:S02]  /*16b40*/  SYNCS.PHASECHK.TRANS64.TRYWAIT P0, [R3+URZ], R0 ;  /* 0x00000000030075a7 */ /* 0x000ea4000800017f */
[----:B--2---:R-:W-:Y:S05]  /*16b50*/  @!P0 BRA `(.L_x_1642) ;  /* 0x0000000800548947 */ /* 0x004fea0003800000 */
.L_x_1667:
[----:B------:R-:W-:Y:S05]  /*16b60*/  @!P2 BRA `(.L_x_1643) ;  /* 0x000000000004a947 */ /* 0x000fea0003800000 */
[----:B------:R-:W-:Y:S01]  /*16b70*/  BPT.TRAP 0x1 ;  /* 0x000000040000795c */ /* 0x000fe20000300000 */
.L_x_1643:
[----:B--2---:R-:W-:-:S04]  /*16b80*/  VIADD R3, R7, 0x38860 ;  /* 0x0003886007037836 */ /* 0x004fc80000000000 */
[----:B-1----:R-:W-:-:S04]  /*16b90*/  IMAD R5, R16, 0x8, R3 ;  /* 0x0000000810057824 */ /* 0x002fc800078e0203 */
[----:B------:R-:W1:Y:S02]  /*16ba0*/  SYNCS.PHASECHK.TRANS64.TRYWAIT P0, [R5+URZ], R4 ;  /* 0x00000004050075a7 */ /* 0x000e64000800017f */
[----:B-1----:R-:W-:Y:S05]  /*16bb0*/  @!P0 BRA `(.L_x_1644) ;  /* 0x0000000800508947 */ /* 0x002fea0003800000 */
.L_x_1668:
[----:B------:R-:W-:-:S07]  /*16bc0*/  IMAD R3, R2, 0x8, R3 ;  /* 0x0000000802037824 */ /* 0x000fce00078e0203 */
.L_x_1645:
[----:B--2---:R2:W3:Y:S02]  /*16bd0*/  SYNCS.PHASECHK.TRANS64.TRYWAIT P0, [R3+URZ], R0 ;  /* 0x00000000030075a7 */ /* 0x0044e4000800017f */
[----:B---3--:R-:W-:Y:S05]  /*16be0*/  @!P0 NANOSLEEP.SYNCS 0x989680 ;  /* 0x009896800000895d */ /* 0x008fea0003900000 */
[----:B------:R-:W3:Y:S02]  /*16bf0*/  @!P0 SYNCS.PHASECHK.TRANS64 P0, [R3+URZ], R0 ;  /* 0x00000000030085a7 */ /* 0x000ee4000800007f */
[----:B---3--:R-:W-:Y:S05]  /*16c00*/  @!P0 BRA `(.L_x_1645) ;  /* 0xfffffffc00f08947 */ /* 0x008fea000383ffff */
.L_x_1639:
[----:B------:R-:W-:Y:S05]  /*16c10*/  BSYNC B0 ;  /* 0x0000000000007941 */ /* 0x000fea0003800000 */
.L_x_1638:
[----:B------:R-:W-:Y:S05]  /*16c20*/  EXIT ;  /* 0x000000000000794d */ /* 0x000fea0003800000 */
.L_x_1499:
[----:B-1----:R-:W-:-:S04]  /*16c30*/  IMAD.U32 R3, RZ, RZ, UR36 ;  /* 0x00000024ff037e24 */ /* 0x002fc8000f8e00ff */
[----:B------:R1:W2:Y:S03]  /*16c40*/  SYNCS.PHASECHK.TRANS64.TRYWAIT P1, [R3+URZ+0x38800], R0 ;  /* 0x03880000030075a7 */ /* 0x0002a6000802017f */
[----:B--2---:R-:W-:Y:S05]  /*16c50*/  @!P1 NANOSLEEP.SYNCS 0x989680 ;  /* 0x009896800000995d */ /* 0x004fea0003900000 */
[----:B------:R-:W2:Y:S02]  /*16c60*/  @!P1 SYNCS.PHASECHK.TRANS64 P1, [R3+URZ+0x38800], R0 ;  /* 0x03880000030095a7 */ /* 0x000ea4000802007f */
[----:B--2---:R-:W-:Y:S05]  /*16c70*/  @!P1 BRA `(.L_x_1499) ;  /* 0xfffffffc00ec9947 */ /* 0x004fea000383ffff */
[----:B------:R-:W-:Y:S05]  /*16c80*/  BRA `(.L_x_1646) ;  /* 0xfffffecc00dc7947 */ /* 0x000fea000383ffff */
.L_x_1503:
[----:B---3--:R3:W4:Y:S02]  /*16c90*/  SYNCS.PHASECHK.TRANS64.TRYWAIT P1, [R5+URZ+0x38830], R6 ;  /* 0x03883006050075a7 */ /* 0x008724000802017f */
[----:B----4-:R-:W-:Y:S05]  /*16ca0*/  @!P1 NANOSLEEP.SYNCS 0x989680 ;  /* 0x009896800000995d */ /* 0x010fea0003900000 */
[----:B------:R-:W4:Y:S02]  /*16cb0*/  @!P1 SYNCS.PHASECHK.TRANS64 P1, [R5+URZ+0x38830], R6 ;  /* 0x03883006050095a7 */ /* 0x000f24000802007f */
[----:B----4-:R-:W-:Y:S05]  /*16cc0*/  @!P1 BRA `(.L_x_1503) ;  /* 0xfffffffc00f09947 */ /* 0x010fea000383ffff */
[----:B------:R-:W-:Y:S05]  /*16cd0*/  BRA `(.L_x_1502) ;  /* 0xfffffecc00f07947 */ /* 0x000fea000383ffff */
.L_x_1504:
[----:B-1----:R-:W-:-:S04]  /*16ce0*/  IMAD.U32 R3, RZ, RZ, UR36 ;  /* 0x00000024ff037e24 */ /* 0x002fc8000f8e00ff */
[----:B------:R1:W4:Y:S03]  /*16cf0*/  SYNCS.PHASECHK.TRANS64.TRYWAIT P1, [R3+URZ+0x38810], R0 ;  /* 0x03881000030075a7 */ /* 0x000326000802017f */
[----:B----4-:R-:W-:Y:S05]  /*16d00*/  @!P1 NANOSLEEP.SYNCS 0x989680 ;  /* 0x009896800000995d */ /* 0x010fea0003900000 */
[----:B------:R-:W4:Y:S02]  /*16d10*/  @!P1 SYNCS.PHASECHK.TRANS64 P1, [R3+URZ+0x38810], R0 ;  /* 0x03881000030095a7 */ /* 0x000f24000802007f */
[----:B----4-:R-:W-:Y:S05]  /*16d20*/  @!P1 BRA `(.L_x_1504) ;  /* 0xfffffffc00ec9947 */ /* 0x010fea000383ffff */
[----:B------:R-:W-:Y:S05]  /*16d30*/  BRA `(.L_x_1647) ;  /* 0xfffffed000787947 */ /* 0x000fea000383ffff */
.L_x_1508:
[----:B------:R1:W1:Y:S02]  /*16d40*/  SYNCS.PHASECHK.TRANS64.TRYWAIT P1, [R5+URZ+0x38850], R6 ;  /* 0x03885006050075a7 */ /* 0x000264000802017f */
[----:B-1----:R-:W-:Y:S05]  /*16d50*/  @!P1 NANOSLEEP.SYNCS 0x989680 ;  /* 0x009896800000995d */ /* 0x002fea0003900000 */
[----:B------:R-:W1:Y:S02]  /*16d60*/  @!P1 SYNCS.PHASECHK.TRANS64 P1, [R5+URZ+0x38850], R6 ;  /* 0x03885006050095a7 */ /* 0x000e64000802007f */
[----:B-1----:R-:W-:Y:S05]  /*16d70*/  @!P1 BRA `(.L_x_1508) ;  /* 0xfffffffc00f09947 */ /* 0x002fea000383ffff */
[----:B------:R-:W-:Y:S05]  /*16d80*/  BRA `(.L_x_1507) ;  /* 0xfffffed000ac7947 */ /* 0x000fea000383ffff */
.L_x_1524:
[----:B--2---:R2:W3:Y:S02]  /*16d90*/  SYNCS.PHASECHK.TRANS64.TRYWAIT P3, [R11+URZ+0x38830], R20 ;  /* 0x038830140b0075a7 */ /* 0x0044e4000806017f */
[----:B---3--:R-:W-:Y:S05]  /*16da0*/  @!P3 NANOSLEEP.SYNCS 0x989680 ;  /* 0x009896800000b95d */ /* 0x008fea0003900000 */
[----:B------:R-:W3:Y:S02]  /*16db0*/  @!P3 SYNCS.PHASECHK.TRANS64 P3, [R11+URZ+0x38830], R20 ;  /* 0x038830140b00b5a7 */ /* 0x000ee4000806007f */
[----:B---3--:R-:W-:Y:S05]  /*16dc0*/  @!P3 BRA `(.L_x_1524) ;  /* 0xfffffffc00f0b947 */ /* 0x008fea000383ffff */
[----:B------:R-:W-:Y:S05]  /*16dd0*/  BRA `(.L_x_1523) ;  /* 0xffffff0000ac7947 */ /* 0x000fea000383ffff */
.L_x_1528:
[----:B----4-:R4:W1:Y:S02]  /*16de0*/  SYNCS.PHASECHK.TRANS64.TRYWAIT P3, [R11+URZ+0x38850], R20 ;  /* 0x038850140b0075a7 */ /* 0x010864000806017f */
[----:B-1----:R-:W-:Y:S05]  /*16df0*/  @!P3 NANOSLEEP.SYNCS 0x989680 ;  /* 0x009896800000b95d */ /* 0x002fea0003900000 */
[----:B------:R-:W1:Y:S02]  /*16e00*/  @!P3 SYNCS.PHASECHK.TRANS64 P3, [R11+URZ+0x38850], R20 ;  /* 0x038850140b00b5a7 */ /* 0x000e64000806007f */
[----:B-1----:R-:W-:Y:S05]  /*16e10*/  @!P3 BRA `(.L_x_1528) ;  /* 0xfffffffc00f0b947 */ /* 0x002fea000383ffff */
[----:B------:R-:W-:Y:S05]  /*16e20*/  BRA `(.L_x_1527) ;  /* 0xffffff0400307947 */ /* 0x000fea000383ffff */
.L_x_1545:
[----:B--2---:R2:W3:Y:S02]  /*16e30*/  SYNCS.PHASECHK.TRANS64.TRYWAIT P3, [R9+URZ+0x38830], R8 ;  /* 0x03883008090075a7 */ /* 0x0044e4000806017f */
[----:B---3--:R-:W-:Y:S05]  /*16e40*/  @!P3 NANOSLEEP.SYNCS 0x989680 ;  /* 0x009896800000b95d */ /* 0x008fea0003900000 */
[----:B------:R-:W3:Y:S02]  /*16e50*/  @!P3 SYNCS.PHASECHK.TRANS64 P3, [R9+URZ+0x38830], R8 ;  /* 0x038830080900b5a7 */ /* 0x000ee4000806007f */
[----:B---3--:R-:W-:Y:S05]  /*16e60*/  @!P3 BRA `(.L_x_1545) ;  /* 0xfffffffc00f0b947 */ /* 0x008fea000383ffff */
[----:B------:R-:W-:Y:S05]  /*16e70*/  BRA `(.L_x_1544) ;  /* 0xffffff3c00247947 */ /* 0x000fea000383ffff */
.L_x_1549:
[----:B----4-:R4:W1:Y:S02]  /*16e80*/  SYNCS.PHASECHK.TRANS64.TRYWAIT P3, [R9+URZ+0x38850], R8 ;  /* 0x03885008090075a7 */ /* 0x010864000806017f */
[----:B-1----:R-:W-:Y:S05]  /*16e90*/  @!P3 NANOSLEEP.SYNCS 0x989680 ;  /* 0x009896800000b95d */ /* 0x002fea0003900000 */
[----:B------:R-:W1:Y:S02]  /*16ea0*/  @!P3 SYNCS.PHASECHK.TRANS64 P3, [R9+URZ+0x38850], R8 ;  /* 0x038850080900b5a7 */ /* 0x000e64000806007f */
[----:B-1----:R-:W-:Y:S05]  /*16eb0*/  @!P3 BRA `(.L_x_1549) ;  /* 0xfffffffc00f0b947 */ /* 0x002fea000383ffff */
[----:B------:R-:W-:Y:S05]  /*16ec0*/  BRA `(.L_x_1548) ;  /* 0xffffff3c00807947 */ /* 0x000fea000383ffff */
.L_x_1555:
[----:B--2---:R2:W3:Y:S02]  /*16ed0*/  SYNCS.PHASECHK.TRANS64.TRYWAIT P2, [R11+URZ+0x38830], R8 ;  /* 0x038830080b0075a7 */ /* 0x0044e4000804017f */
[----:B---3--:R-:W-:Y:S05]  /*16ee0*/  @!P2 NANOSLEEP.SYNCS 0x989680 ;  /* 0x009896800000a95d */ /* 0x008fea0003900000 */
[----:B------:R-:W3:Y:S02]  /*16ef0*/  @!P2 SYNCS.PHASECHK.TRANS64 P2, [R11+URZ+0x38830], R8 ;  /* 0x038830080b00a5a7 */ /* 0x000ee4000804007f */
[----:B---3--:R-:W-:Y:S05]  /*16f00*/  @!P2 BRA `(.L_x_1555) ;  /* 0xfffffffc00f0a947 */ /* 0x008fea000383ffff */
[----:B------:R-:W-:Y:S05]  /*16f10*/  BRA `(.L_x_1554) ;  /* 0xffffff6800507947 */ /* 0x000fea000383ffff */
.L_x_1559:
[----:B----4-:R4:W1:Y:S02]  /*16f20*/  SYNCS.PHASECHK.TRANS64.TRYWAIT P2, [R11+URZ+0x38850], R8 ;  /* 0x038850080b0075a7 */ /* 0x010864000804017f */
[----:B-1----:R-:W-:Y:S05]  /*16f30*/  @!P2 NANOSLEEP.SYNCS 0x989680 ;  /* 0x009896800000a95d */ /* 0x002fea0003900000 */
[----:B------:R-:W1:Y:S02]  /*16f40*/  @!P2 SYNCS.PHASECHK.TRANS64 P2, [R11+URZ+0x38850], R8 ;  /* 0x038850080b00a5a7 */ /* 0x000e64000804007f */
[----:B-1----:R-:W-:Y:S05]  /*16f50*/  @!P2 BRA `(.L_x_1559) ;  /* 0xfffffffc00f0a947 */ /* 0x002fea000383ffff */
[----:B------:R-:W-:Y:S05]  /*16f60*/  BRA `(.L_x_1558) ;  /* 0xffffff6800b07947 */ /* 0x000fea000383ffff */
.L_x_1595:
[----:B------:R-:W1:Y:S01]  /*16f70*/  S2R R7, SR_TID.X ;  /* 0x0000000000077919 */ /* 0x000e620000002100 */
[----:B------:R-:W-:Y:S02]  /*16f80*/  IMAD.MOV.U32 R12, RZ, RZ, RZ ;  /* 0x000000ffff0c7224 */ /* 0x000fe400078e00ff */
[----:B------:R-:W-:Y:S02]  /*16f90*/  IMAD.MOV.U32 R11, RZ, RZ, 0x1f ;  /* 0x0000001fff0b7424 */ /* 0x000fe400078e00ff */
[----:B------:R-:W-:Y:S01]  /*16fa0*/  IMAD.MOV.U32 R15, RZ, RZ, -0x1 ;  /* 0xffffffffff0f7424 */ /* 0x000fe200078e00ff */
[----:B-1----:R-:W-:-:S04]  /*16fb0*/  SHF.R.U32.HI R7, RZ, 0x5, R7 ;  /* 0x00000005ff077819 */ /* 0x002fc80000011607 */
[----:B------:R-:W-:-:S05]  /*16fc0*/  LOP3.LUT R7, R7, 0x3, RZ, 0xc0, !PT ;  /* 0x0000000307077812 */ /* 0x000fca00078ec0ff */
[----:B------:R-:W-:-:S07]  /*16fd0*/  IMAD.MOV.U32 R13, RZ, RZ, R7 ;  /* 0x000000ffff0d7224 */ /* 0x000fce00078e0007 */
[----:B------:R-:W-:Y:S05]  /*16fe0*/  WARPSYNC.COLLECTIVE R15, `(.L_x_1648) ;  /* 0x000000000f087348 */ /* 0x000fea0003c00000 */
[----:B------:R1:W2:Y:S02]  /*16ff0*/  SHFL.IDX P6, R14, R13, R12, R11 ;  /* 0x0000000c0d0e7389 */ /* 0x0002a400000c000b */
[----:B-12---:R-:W-:Y:S01]  /*17000*/  ENDCOLLECTIVE ;  /* 0x000000000000791b */ /* 0x006fe20003800000 */
.L_x_1648:
[----:B------:R-:W-:Y:S05]  /*17010*/  BRA `(.L_x_1649) ;  /* 0xffffffd000c07947 */ /* 0x000fea000383ffff */
.L_x_1596:
[----:B------:R-:W-:Y:S01]  /*17020*/  BSSY B0, `(.L_x_1650) ;  /* 0x0000006000007945 */ /* 0x000fe20003800000 */
[----:B------:R-:W-:-:S07]  /*17030*/  IMAD.MOV.U32 R15, RZ, RZ, -0x1 ;  /* 0xffffffffff0f7424 */ /* 0x000fce00078e00ff */
[----:B------:R-:W-:Y:S05]  /*17040*/  WARPSYNC.COLLECTIVE R15, `(.L_x_1651) ;  /* 0x000000000f0c7348 */ /* 0x000fea0003c00000 */
[----:B------:R-:W-:Y:S02]  /*17050*/  ELECT P6, UR62, PT ;  /* 0x00000000003e782f */ /* 0x000fe400038c0000 */
[----:B------:R-:W-:Y:S01]  /*17060*/  MOV R14, UR62 ;  /* 0x0000003e000e7c02 */ /* 0x000fe20008000f00 */
[----:B------:R-:W-:Y:S10]  /*17070*/  ENDCOLLECTIVE ;  /* 0x000000000000791b */ /* 0x000ff40003800000 */
.L_x_1651:
[----:B------:R-:W-:Y:S05]  /*17080*/  BSYNC B0 ;  /* 0x0000000000007941 */ /* 0x000fea0003800000 */
.L_x_1650:
[----:B------:R-:W-:Y:S05]  /*17090*/  BRA `(.L_x_1652) ;  /* 0xffffffd000b07947 */ /* 0x000fea000383ffff */
.L_x_1599:
[----:B-1----:R1:W2:Y:S02]  /*170a0*/  SYNCS.PHASECHK.TRANS64.TRYWAIT P2, [R8+URZ+0x38840], R5 ;  /* 0x03884005080075a7 */ /* 0x0022a4000804017f */
[----:B--2---:R-:W-:Y:S05]  /*170b0*/  @!P2 NANOSLEEP.SYNCS 0x989680 ;  /* 0x009896800000a95d */ /* 0x004fea0003900000 */
[----:B------:R-:W2:Y:S02]  /*170c0*/  @!P2 SYNCS.PHASECHK.TRANS64 P2, [R8+URZ+0x38840], R5 ;  /* 0x038840050800a5a7 */ /* 0x000ea4000804007f */
[----:B--2---:R-:W-:Y:S05]  /*170d0*/  @!P2 BRA `(.L_x_1599) ;  /* 0xfffffffc00f0a947 */ /* 0x004fea000383ffff */
[----:B------:R-:W-:Y:S05]  /*170e0*/  BRA `(.L_x_1653) ;  /* 0xffffffd4000c7947 */ /* 0x000fea000383ffff */
.L_x_1603:
[----:B-1----:R-:W-:-:S04]  /*170f0*/  IMAD.U32 R8, RZ, RZ, UR38 ;  /* 0x00000026ff087e24 */ /* 0x002fc8000f8e00ff */
[----:B------:R1:W2:Y:S03]  /*17100*/  SYNCS.PHASECHK.TRANS64.TRYWAIT P2, [R8+URZ+0x38820], R5 ;  /* 0x03882005080075a7 */ /* 0x0002a6000804017f */
[----:B--2---:R-:W-:Y:S05]  /*17110*/  @!P2 NANOSLEEP.SYNCS 0x989680 ;  /* 0x009896800000a95d */ /* 0x004fea0003900000 */
[----:B------:R-:W2:Y:S02]  /*17120*/  @!P2 SYNCS.PHASECHK.TRANS64 P2, [R8+URZ+0x38820], R5 ;  /* 0x038820050800a5a7 */ /* 0x000ea4000804007f */
[----:B--2---:R-:W-:Y:S05]  /*17130*/  @!P2 BRA `(.L_x_1603) ;  /* 0xfffffffc00eca947 */ /* 0x004fea000383ffff */
[----:B------:R-:W-:Y:S05]  /*17140*/  BRA `(.L_x_1654) ;  /* 0xffffffd800807947 */ /* 0x000fea000383ffff */
.L_x_1606:
[----:B-1----:R1:W2:Y:S02]  /*17150*/  SYNCS.PHASECHK.TRANS64.TRYWAIT P2, [R5+URZ+0x38860], R8 ;  /* 0x03886008050075a7 */ /* 0x0022a4000804017f */
[----:B--2---:R-:W-:Y:S05]  /*17160*/  @!P2 NANOSLEEP.SYNCS 0x989680 ;  /* 0x009896800000a95d */ /* 0x004fea0003900000 */
[----:B------:R-:W2:Y:S02]  /*17170*/  @!P2 SYNCS.PHASECHK.TRANS64 P2, [R5+URZ+0x38860], R8 ;  /* 0x038860080500a5a7 */ /* 0x000ea4000804007f */
[----:B--2---:R-:W-:Y:S05]  /*17180*/  @!P2 BRA `(.L_x_1606) ;  /* 0xfffffffc00f0a947 */ /* 0x004fea000383ffff */
[----:B------:R-:W-:Y:S05]  /*17190*/  BRA `(.L_x_1655) ;  /* 0xffffffd800947947 */ /* 0x000fea000383ffff */
.L_x_1613:
[----:B-1----:R1:W2:Y:S02]  /*171a0*/  SYNCS.PHASECHK.TRANS64.TRYWAIT P3, [R2+URZ+0x38840], R3 ;  /* 0x03884003020075a7 */ /* 0x0022a4000806017f */
[----:B--2---:R-:W-:Y:S05]  /*171b0*/  @!P3 NANOSLEEP.SYNCS 0x989680 ;  /* 0x009896800000b95d */ /* 0x004fea0003900000 */
[----:B------:R-:W2:Y:S02]  /*171c0*/  @!P3 SYNCS.PHASECHK.TRANS64 P3, [R2+URZ+0x38840], R3 ;  /* 0x038840030200b5a7 */ /* 0x000ea4000806007f */
[----:B--2---:R-:W-:Y:S05]  /*171d0*/  @!P3 BRA `(.L_x_1613) ;  /* 0xfffffffc00f0b947 */ /* 0x004fea000383ffff */
[----:B------:R-:W-:Y:S05]  /*171e0*/  BRA `(.L_x_1656) ;  /* 0xffffffe0001c7947 */ /* 0x000fea000383ffff */
.L_x_1615:
[----:B---3--:R3:W4:Y:S02]  /*171f0*/  SYNCS.PHASECHK.TRANS64.TRYWAIT P3, [R2+URZ+0x38860], R3 ;  /* 0x03886003020075a7 */ /* 0x008724000806017f */
[----:B----4-:R-:W-:Y:S05]  /*17200*/  @!P3 NANOSLEEP.SYNCS 0x989680 ;  /* 0x009896800000b95d */ /* 0x010fea0003900000 */
[----:B------:R-:W4:Y:S02]  /*17210*/  @!P3 SYNCS.PHASECHK.TRANS64 P3, [R2+URZ+0x38860], R3 ;  /* 0x038860030200b5a7 */ /* 0x000f24000806007f */
[----:B----4-:R-:W-:Y:S05]  /*17220*/  @!P3 BRA `(.L_x_1615) ;  /* 0xfffffffc00f0b947 */ /* 0x010fea000383ffff */
[----:B------:R-:W-:Y:S05]  /*17230*/  BRA `(.L_x_1657) ;  /* 0xffffffe000647947 */ /* 0x000fea000383ffff */
.L_x_1621:
[----:B-1----:R1:W2:Y:S02]  /*17240*/  SYNCS.PHASECHK.TRANS64.TRYWAIT P3, [R3+URZ+0x38840], R2 ;  /* 0x03884002030075a7 */ /* 0x0022a4000806017f */
[----:B--2---:R-:W-:Y:S05]  /*17250*/  @!P3 NANOSLEEP.SYNCS 0x989680 ;  /* 0x009896800000b95d */ /* 0x004fea0003900000 */
[----:B------:R-:W2:Y:S02]  /*17260*/  @!P3 SYNCS.PHASECHK.TRANS64 P3, [R3+URZ+0x38840], R2 ;  /* 0x038840020300b5a7 */ /* 0x000ea4000806007f */
[----:B--2---:R-:W-:Y:S05]  /*17270*/  @!P3 BRA `(.L_x_1621) ;  /* 0xfffffffc00f0b947 */ /* 0x004fea000383ffff */
[----:B------:R-:W-:Y:S05]  /*17280*/  BRA `(.L_x_1658) ;  /* 0xffffffe400dc7947 */ /* 0x000fea000383ffff */
.L_x_1623:
[----:B---3--:R3:W4:Y:S02]  /*17290*/  SYNCS.PHASECHK.TRANS64.TRYWAIT P3, [R3+URZ+0x38860], R2 ;  /* 0x03886002030075a7 */ /* 0x008724000806017f */
[----:B----4-:R-:W-:Y:S05]  /*172a0*/  @!P3 NANOSLEEP.SYNCS 0x989680 ;  /* 0x009896800000b95d */ /* 0x010fea0003900000 */
[----:B------:R-:W4:Y:S02]  /*172b0*/  @!P3 SYNCS.PHASECHK.TRANS64 P3, [R3+URZ+0x38860], R2 ;  /* 0x038860020300b5a7 */ /* 0x000f24000806007f */
[----:B----4-:R-:W-:Y:S05]  /*172c0*/  @!P3 BRA `(.L_x_1623) ;  /* 0xfffffffc00f0b947 */ /* 0x010fea000383ffff */
[----:B------:R-:W-:Y:S05]  /*172d0*/  BRA `(.L_x_1659) ;  /* 0xffffffe800247947 */ /* 0x000fea000383ffff */
.L_x_1628:
[----:B-1----:R1:W2:Y:S02]  /*172e0*/  SYNCS.PHASECHK.TRANS64.TRYWAIT P3, [R2+URZ+0x38840], R3 ;  /* 0x03884003020075a7 */ /* 0x0022a4000806017f */
[----:B--2---:R-:W-:Y:S05]  /*172f0*/  @!P3 NANOSLEEP.SYNCS 0x989680 ;  /* 0x009896800000b95d */ /* 0x004fea0003900000 */
[----:B------:R-:W2:Y:S02]  /*17300*/  @!P3 SYNCS.PHASECHK.TRANS64 P3, [R2+URZ+0x38840], R3 ;  /* 0x038840030200b5a7 */ /* 0x000ea4000806007f */
[----:B--2---:R-:W-:Y:S05]  /*17310*/  @!P3 BRA `(.L_x_1628) ;  /* 0xfffffffc00f0b947 */ /* 0x004fea000383ffff */
[----:B------:R-:W-:Y:S05]  /*17320*/  BRA `(.L_x_1660) ;  /* 0xffffffec007c7947 */ /* 0x000fea000383ffff */
.L_x_1630:
[----:B--2---:R2:W3:Y:S02]  /*17330*/  SYNCS.PHASECHK.TRANS64.TRYWAIT P3, [R2+URZ+0x38860], R3 ;  /* 0x03886003020075a7 */ /* 0x0044e4000806017f */
[----:B---3--:R-:W-:Y:S05]  /*17340*/  @!P3 NANOSLEEP.SYNCS 0x989680 ;  /* 0x009896800000b95d */ /* 0x008fea0003900000 */
[----:B------:R-:W3:Y:S02]  /*17350*/  @!P3 SYNCS.PHASECHK.TRANS64 P3, [R2+URZ+0x38860], R3 ;  /* 0x038860030200b5a7 */ /* 0x000ee4000806007f */
[----:B---3--:R-:W-:Y:S05]  /*17360*/  @!P3 BRA `(.L_x_1630) ;  /* 0xfffffffc00f0b947 */ /* 0x008fea000383ffff */
[----:B------:R-:W-:Y:S05]  /*17370*/  BRA `(.L_x_1661) ;  /* 0xffffffec00c47947 */ /* 0x000fea000383ffff */
.L_x_1635:
[----:B------:R-:W-:Y:S01]  /*17380*/  BSSY B0, `(.L_x_1662) ;  /* 0x0000007000007945 */ /* 0x000fe20003800000 */
[----:B--2---:R-:W-:Y:S02]  /*17390*/  IMAD.MOV.U32 R12, RZ, RZ, RZ ;  /* 0x000000ffff0c7224 */ /* 0x004fe400078e00ff */
[----:B------:R-:W-:Y:S02]  /*173a0*/  IMAD.MOV.U32 R11, RZ, RZ, 0x1f ;  /* 0x0000001fff0b7424 */ /* 0x000fe400078e00ff */
[----:B------:R-:W-:-:S07]  /*173b0*/  IMAD.MOV.U32 R15, RZ, RZ, -0x1 ;  /* 0xffffffffff0f7424 */ /* 0x000fce00078e00ff */
[----:B-1-34-:R-:W-:Y:S05]  /*173c0*/  WARPSYNC.COLLECTIVE R15, `(.L_x_1663) ;  /* 0x000000000f087348 */ /* 0x01afea0003c00000 */
[----:B------:R2:W1:Y:S02]  /*173d0*/  SHFL.IDX P6, R14, R13, R12, R11 ;  /* 0x0000000c0d0e7389 */ /* 0x00046400000c000b */
[----:B-1234-:R-:W-:Y:S01]  /*173e0*/  ENDCOLLECTIVE ;  /* 0x000000000000791b */ /* 0x01efe20003800000 */
.L_x_1663:
[----:B------:R-:W-:Y:S05]  /*173f0*/  BSYNC B0 ;  /* 0x0000000000007941 */ /* 0x000fea0003800000 */
.L_x_1662:
[----:B------:R-:W-:Y:S05]  /*17400*/  BRA `(.L_x_1664) ;  /* 0xfffffff400007947 */ /* 0x000fea000383ffff */
.L_x_1637:
[----:B-1----:R1:W2:Y:S02]  /*17410*/  SYNCS.PHASECHK.TRANS64.TRYWAIT P0, [R7+URZ+0x38820], R0 ;  /* 0x03882000070075a7 */ /* 0x0022a4000800017f */
[----:B--2---:R-:W-:Y:S05]  /*17420*/  @!P0 NANOSLEEP.SYNCS 0x989680 ;  /* 0x009896800000895d */ /* 0x004fea0003900000 */
[----:B------:R-:W2:Y:S02]  /*17430*/  @!P0 SYNCS.PHASECHK.TRANS64 P0, [R7+URZ+0x38820], R0 ;  /* 0x03882000070085a7 */ /* 0x000ea4000800007f */
[----:B--2---:R-:W-:Y:S05]  /*17440*/  @!P0 BRA `(.L_x_1637) ;  /* 0xfffffffc00f08947 */ /* 0x004fea000383ffff */
[----:B------:R-:W-:Y:S05]  /*17450*/  BRA `(.L_x_1665) ;  /* 0xfffffff400487947 */ /* 0x000fea000383ffff */
.L_x_1641:
[----:B-1----:R1:W2:Y:S02]  /*17460*/  SYNCS.PHASECHK.TRANS64.TRYWAIT P0, [R5+URZ], R4 ;  /* 0x00000004050075a7 */ /* 0x0022a4000800017f */
[----:B--2---:R-:W-:Y:S05]  /*17470*/  @!P0 NANOSLEEP.SYNCS 0x989680 ;  /* 0x009896800000895d */ /* 0x004fea0003900000 */
[----:B------:R-:W2:Y:S02]  /*17480*/  @!P0 SYNCS.PHASECHK.TRANS64 P0, [R5+URZ], R4 ;  /* 0x00000004050085a7 */ /* 0x000ea4000800007f */
[----:B--2---:R-:W-:Y:S05]  /*17490*/  @!P0 BRA `(.L_x_1641) ;  /* 0xfffffffc00f08947 */ /* 0x004fea000383ffff */
[----:B------:R-:W-:Y:S05]  /*174a0*/  BRA `(.L_x_1666) ;  /* 0xfffffff400a47947 */ /* 0x000fea000383ffff */
.L_x_1642:
[----:B--2---:R2:W3:Y:S02]  /*174b0*/  SYNCS.PHASECHK.TRANS64.TRYWAIT P0, [R3+URZ], R0 ;  /* 0x00000000030075a7 */ /* 0x0044e4000800017f */
[----:B---3--:R-:W-:Y:S05]  /*174c0*/  @!P0 NANOSLEEP.SYNCS 0x989680 ;  /* 0x009896800000895d */ /* 0x008fea0003900000 */
[----:B------:R-:W3:Y:S02]  /*174d0*/  @!P0 SYNCS.PHASECHK.TRANS64 P0, [R3+URZ], R0 ;  /* 0x00000000030085a7 */ /* 0x000ee4000800007f */
[----:B---3--:R-:W-:Y:S05]  /*174e0*/  @!P0 BRA `(.L_x_1642) ;  /* 0xfffffffc00f08947 */ /* 0x008fea000383ffff */
[----:B------:R-:W-:Y:S05]  /*174f0*/  BRA `(.L_x_1667) ;  /* 0xfffffff400987947 */ /* 0x000fea000383ffff */
.L_x_1644:
[----:B-1----:R1:W2:Y:S02]  /*17500*/  SYNCS.PHASECHK.TRANS64.TRYWAIT P0, [R5+URZ], R4 ;  /* 0x00000004050075a7 */ /* 0x0022a4000800017f */
[----:B--2---:R-:W-:Y:S05]  /*17510*/  @!P0 NANOSLEEP.SYNCS 0x989680 ;  /* 0x009896800000895d */ /* 0x004fea0003900000 */
[----:B------:R-:W2:Y:S02]  /*17520*/  @!P0 SYNCS.PHASECHK.TRANS64 P0, [R5+URZ], R4 ;  /* 0x00000004050085a7 */ /* 0x000ea4000800007f */
[----:B--2---:R-:W-:Y:S05]  /*17530*/  @!P0 BRA `(.L_x_1644) ;  /* 0xfffffffc00f08947 */ /* 0x004fea000383ffff */
[----:B------:R-:W-:Y:S05]  /*17540*/  BRA `(.L_x_1668) ;  /* 0xfffffff4009c7947 */ /* 0x000fea000383ffff */
.L_x_1669:
        /* <DEDUP_REMOVED lines=11> */
.L_x_4556:


//--------------------- .text._ZN7cutlass13device_kernelIN5flash11enable_sm90INS1_16FlashAttnFwdSm90INS1_25CollectiveMainloopFwdSm90ILi2EN4cute5tupleIJNS5_1CILi1EEES8_S8_EEENS6_IJNS7_ILi64EEESA_SA_EEELi512ENS_10bfloat16_tEfNS_4arch4Sm90ELb0ELb1ELb0ELb1ELb0ELb0ELb0ELb0ELb0ELb0ELb0ELb0EEENS1_21CollectiveEpilogueFwdINS6_IJSA_NS7_ILi512EEESA_EEES9_SC_SE_Li256ELb1ELb0ELb0ELb0EEENS1_36VarlenDynamicPersistentTileSchedulerILi64ELi64ELi256ELi32ELb0ELb0ELb1ELb1ELb0ELb1EEEEEEEEEvNT_6ParamsE --------------------------
	.section	.text._ZN7cutlass13device_kernelIN5flash11enable_sm90INS1_16FlashAttnFwdSm90INS1_25CollectiveMainloopFwdSm90ILi2EN4cute5tupleIJNS5_1CILi1EEES8_S8_EEENS6_IJNS7_ILi64EEESA_SA_EEELi512ENS_10bfloat16_tEfNS_4arch4Sm90ELb0ELb1ELb0ELb1ELb0ELb0ELb0ELb0ELb0ELb0ELb0ELb0EEENS1_21CollectiveEpilogueFwdINS6_IJSA_NS7_ILi512EEESA_EEES9_SC_SE_Li256ELb1ELb0ELb0ELb0EEENS1_36VarlenDynamicPersistentTileSchedulerILi64ELi64ELi256ELi32ELb0ELb0ELb1ELb1ELb0ELb1EEEEEEEEEvNT_6ParamsE,"ax",@progbits
	.align	128
.text._ZN7cutlass13device_kernelIN5flash11enable_sm90INS1_16FlashAttnFwdSm90INS1_25CollectiveMainloopFwdSm90ILi2EN4cute5tupleIJNS5_1CILi1EEES8_S8_EEENS6_IJNS7_ILi64EEESA_SA_EEELi512ENS_10bfloat16_tEfNS_4arch4Sm90ELb0ELb1ELb0ELb1ELb0ELb0ELb0ELb0ELb0ELb0ELb0ELb0EEENS1_21CollectiveEpilogueFwdINS6_IJSA_NS7_ILi512EEESA_EEES9_SC_SE_Li256ELb1ELb0ELb0ELb0EEENS1_36VarlenDynamicPersistentTileSchedulerILi64ELi64ELi256ELi32ELb0ELb0ELb1ELb1ELb0ELb1EEEEEEEEEvNT_6ParamsE:
        .type           _ZN7cutlass13device_kernelIN5flash11enable_sm90INS1_16FlashAttnFwdSm90INS1_25CollectiveMainloopFwdSm90ILi2EN4cute5tupleIJNS5_1CILi1EEES8_S8_EEENS6_IJNS7_ILi64EEESA_SA_EEELi512ENS_10bfloat16_tEfNS_4arch4Sm90ELb0ELb1ELb0ELb1ELb0ELb0ELb0ELb0ELb0ELb0ELb0ELb0EEENS1_21CollectiveEpilogueFwdINS6_IJSA_NS7_ILi512EEESA_EEES9_SC_SE_Li256ELb1ELb0ELb0ELb0EEENS1_36VarlenDynamicPersistentTileSchedulerILi64ELi64ELi256ELi32ELb0ELb0ELb1ELb1ELb0ELb1EEEEEEEEEvNT_6ParamsE,@function
        .size           _ZN7cutlass13device_kernelIN5flash11enable_sm90INS1_16FlashAttnFwdSm90INS1_25CollectiveMainloopFwdSm90ILi2EN4cute5tupleIJNS5_1CILi1EEES8_S8_EEENS6_IJNS7_ILi64EEESA_SA_EEELi512ENS_10bfloat16_tEfNS_4arch4Sm90ELb0ELb1ELb0ELb1ELb0ELb0ELb0ELb0ELb0ELb0ELb0ELb0EEENS1_21CollectiveEpilogueFwdINS6_IJSA_NS7_ILi512EEESA_EEES9_SC_SE_Li256ELb1ELb0ELb0ELb0EEENS1_36VarlenDynamicPersistentTileSchedulerILi64ELi64ELi256ELi32ELb0ELb0ELb1ELb1ELb0ELb1EEEEEEEEEvNT_6ParamsE,(.L_x_4557 - _ZN7cutlass13device_kernelIN5flash11enable_sm90INS1_16FlashAttnFwdSm90INS1_25CollectiveMainloopFwdSm90ILi2EN4cute5tupleIJNS5_1CILi1EEES8_S8_EEENS6_IJNS7_ILi64EEESA_SA_EEELi512ENS_10bfloat16_tEfNS_4arch4Sm90ELb0ELb1ELb0ELb1ELb0ELb0ELb0ELb0ELb0ELb0ELb0ELb0EEENS1_21CollectiveEpilogueFwdINS6_IJSA_NS7_ILi512EEESA_EEES9_SC_SE_Li256ELb1ELb0ELb0ELb0EEENS1_36VarlenDynamicPersistentTileSchedulerILi64ELi64ELi256ELi32ELb0ELb0ELb1ELb1ELb0ELb1EEEEEEEEEvNT_6ParamsE)
        .other          _ZN7cutlass13device_kernelIN5flash11enable_sm90INS1_16FlashAttnFwdSm90INS1_25CollectiveMainloopFwdSm90ILi2EN4cute5tupleIJNS5_1CILi1EEES8_S8_EEENS6_IJNS7_ILi64EEESA_SA_EEELi512ENS_10bfloat16_tEfNS_4arch4Sm90ELb0ELb1ELb0ELb1ELb0ELb0ELb0ELb0ELb0ELb0ELb0ELb0EEENS1_21CollectiveEpilogueFwdINS6_IJSA_NS7_ILi512EEESA_EEES9_SC_SE_Li256ELb1ELb0ELb0ELb0EEENS1_36VarlenDynamicPersistentTileSchedulerILi64ELi64ELi256ELi32ELb0ELb0ELb1ELb1ELb0ELb1EEEEEEEEEvNT_6ParamsE,@"STO_CUDA_ENTRY STV_DEFAULT"
_ZN7cutlass13device_kernelIN5flash11enable_sm90INS1_16FlashAttnFwdSm90INS1_25CollectiveMainloopFwdSm90ILi2EN4cute5tupleIJNS5_1CILi1EEES8_S8_EEENS6_IJNS7_ILi64EEESA_SA_EEELi512ENS_10bfloat16_tEfNS_4arch4Sm90ELb0ELb1ELb0ELb1ELb0ELb0ELb0ELb0ELb0ELb0ELb0ELb0EEENS1_21CollectiveEpilogueFwdINS6_IJSA_NS7_ILi512EEESA_EEES9_SC_SE_Li256ELb1ELb0ELb0ELb0EEENS1_36VarlenDynamicPersistentTileSchedulerILi64ELi64ELi256ELi32ELb0ELb0ELb1ELb1ELb0ELb1EEEEEEEEEvNT_6ParamsE:
        /* <DEDUP_REMOVED lines=21> */
.L_x_1671:
[----:B------:R-:W-:Y:S05]  /*0150*/  BSYNC B0 ;  /* 0x0000000000007941 */ /* 0x000fea0003800000 */
.L_x_1670:
        /* <DEDUP_REMOVED lines=37> */
.L_x_1672:
        /* <DEDUP_REMOVED lines=22> */
.L_x_1673:
        /* <DEDUP_REMOVED lines=18> */
.L_x_1674:
        /* <DEDUP_REMOVED lines=22> */
.L_x_1675:
        /* <DEDUP_REMOVED lines=22> */
.L_x_1676:
[----:B------:R-:W-:Y:S01]  /*08f0*/  PLOP3.LUT P0, PT, PT, PT, UP0, 0x80, 0x0 ;  /* 0x000000000000781c */ /* 0x000fe20003f0f008 */
[----:B------:R-:W-:Y:S01]  /*0900*/  UMOV UR36, 0x1 ;  /* 0x0000000100247882 */ /* 0x000fe20000000000 */
[----:B------:R-:W-:Y:S01]  /*0910*/  NOP ;  /* 0x0000000000007918 */ /* 0x000fe20000000000 */
[----:B------:R-:W-:Y:S01]  /*0920*/  USEL UR36, UR36, 0x2, !UP0 ;  /* 0x0000000224247887 */ /* 0x000fe2000c000000 */
[----:B------:R-:W-:Y:S01]  /*0930*/  ULDC.64 UR48, c[0x0][0x208] ;  /* 0x0000820000307ab9 */ /* 0x000fe20000000a00 */
[----:B012-4-:R-:W-:Y:S08]  /*0940*/  BAR.SYNC.DEFER_BLOCKING 0x0 ;  /* 0x0000000000007b1d */ /* 0x017ff00000010000 */
[----:B------:R-:W-:Y:S05]  /*0950*/  @!P0 BRA `(.L_x_1677) ;  /* 0x000000e800c08947 */ /* 0x000fea0003800000 */
.L_x_1678:
[----:B------:R-:W-:-:S08]  /*0960*/  NOP ;  /* 0x0000000000007918 */ /* 0x000fd00000000000 */
[----:B------:R-:W0:Y:S02]  /*0970*/  USETMAXREG.TRY_ALLOC.CTAPOOL UP0, 0xf0 ;  /* 0x000000f0000079c8 */ /* 0x000e240008000600 */
[----:B0-----:R-:W-:-:S13]  /*0980*/  PLOP3.LUT P0, PT, PT, PT, UP0, 0x80, 0x0 ;  /* 0x000000000000781c */ /* 0x001fda0003f0f008 */
[----:B------:R-:W-:Y:S05]  /*0990*/  @!P0 BRA `(.L_x_1678) ;  /* 0xfffffffc00f08947 */ /* 0x000fea000383ffff */
[----:B------:R-:W-:Y:S01]  /*09a0*/  LOP3.LUT R0, R4, 0xffffff80, RZ, 0xc0, !PT ;  /* 0xffffff8004007812 */ /* 0x000fe200078ec0ff */
[----:B------:R-:W0:Y:S01]  /*09b0*/  S2UR UR4, SR_CgaCtaId ;  /* 0x00000000000479c3 */ /* 0x000e220000008800 */
[----:B------:R-:W-:Y:S02]  /*09c0*/  UMOV UR38, 0x400 ;  /* 0x0000040000267882 */ /* 0x000fe40000000000 */
[----:B------:R-:W-:-:S13]  /*09d0*/  ISETP.NE.AND P0, PT, R0, 0x80, PT ;  /* 0x000000800000780c */ /* 0x000fda0003f05270 */
[----:B------:R-:W-:Y:S06]  /*09e0*/  @!P0 BAR.ARV 0x8, 0xa0 ;  /* 0x0202800000008b1d */ /* 0x000fec0000002000 */
[----:B------:R-:W-:Y:S01]  /*09f0*/  ISETP.GE.U32.AND P0, PT, R4, 0x100, PT ;  /* 0x000001000400780c */ /* 0x000fe20003f06070 */
[----:B0-----:R-:W-:-:S03]  /*0a00*/  ULEA UR38, UR4, UR38, 0x18 ;  /* 0x0000002604267291 */ /* 0x001fc6000f8ec03f */
[----:B------:R-:W-:-:S09]  /*0a10*/  ULDC UR4, c[0x0][0xc14] ;  /* 0x0003050000047ab9 */ /* 0x000fd20000000800 */
        /* <DEDUP_REMOVED lines=9> */
[----:B------:R-:W-:Y:S01]  /*0ab0*/  R2UR UR6, R14 ;  /* 0x000000000e0672ca */ /* 0x000fe200000e0000 */
[----:B------:R-:W-:Y:S01]  /*0ac0*/  IMAD.MOV.U32 R187, RZ, RZ, RZ ;  /* 0x000000ffffbb7224 */ /* 0x000fe200078e00ff */
[----:B------:R-:W-:Y:S01]  /*0ad0*/  SHF.R.S32.HI R3, RZ, 0x1f, R192 ;  /* 0x0000001fff037819 */ /* 0x000fe200000114c0 */
[----:B------:R-:W-:Y:S01]  /*0ae0*/  ULOP3.LUT UR39, UR36, 0x1, URZ, 0xfc, !UPT ;  /* 0x0000000124277892 */ /* 0x000fe2000f8efc3f */
[----:B------:R-:W-:Y:S01]  /*0af0*/  R2UR UR5, R15 ;  /* 0x000000000f0572ca */ /* 0x000fe200000e0000 */
[----:B------:R-:W-:Y:S01]  /*0b00*/  UMOV UR37, URZ ;  /* 0x0000003f00257c82 */ /* 0x000fe20008000000 */
[CC--:B------:R-:W-:Y:S02]  /*0b10*/  LEA.HI R0, R3.reuse, R192.reuse, RZ, 0x4 ;  /* 0x000000c003007211 */ /* 0x0c0fe400078f20ff */
[----:B------:R-:W-:-:S02]  /*0b20*/  LEA.HI R2, R3, R192, RZ, 0x5 ;  /* 0x000000c003027211 */ /* 0x000fc400078f28ff */
[----:B------:R-:W-:Y:S02]  /*0b30*/  SHF.R.S32.HI R9, RZ, 0x4, R0 ;  /* 0x00000004ff097819 */ /* 0x000fe40000011400 */
[C---:B------:R-:W-:Y:S02]  /*0b40*/  LOP3.LUT R7, R0.reuse, 0xfffffff0, RZ, 0xc0, !PT ;  /* 0xfffffff000077812 */ /* 0x040fe400078ec0ff */
[----:B------:R-:W-:Y:S02]  /*0b50*/  LEA.HI R4, R0, R9, RZ, 0x1 ;  /* 0x0000000900047211 */ /* 0x000fe400078f08ff */
[--C-:B------:R-:W-:Y:S01]  /*0b60*/  SHF.R.S32.HI R0, RZ, 0x5, R2.reuse ;  /* 0x00000005ff007819 */ /* 0x100fe20000011402 */
[----:B------:R-:W-:Y:S01]  /*0b70*/  IMAD.IADD R7, R192, 0x1, -R7 ;  /* 0x00000001c0077824 */ /* 0x000fe200078e0a07 */
[----:B------:R-:W-:Y:S02]  /*0b80*/  SHF.R.S32.HI R11, RZ, 0x1f, R2 ;  /* 0x0000001fff0b7819 */ /* 0x000fe40000011402 */
[----:B------:R-:W-:-:S02]  /*0b90*/  LEA.HI R5, R3, R192, RZ, 0x7 ;  /* 0x000000c003057211 */ /* 0x000fc400078f38ff */
[----:B------:R-:W-:Y:S02]  /*0ba0*/  LEA.HI R11, R11, R0, RZ, 0x2 ;  /* 0x000000000b0b7211 */ /* 0x000fe400078f10ff */
[----:B------:R-:W-:Y:S02]  /*0bb0*/  SHF.R.S32.HI R2, RZ, 0x1f, R7 ;  /* 0x0000001fff027819 */ /* 0x000fe40000011407 */
[----:B------:R-:W-:Y:S02]  /*0bc0*/  SHF.R.S32.HI R190, RZ, 0x7, R5 ;  /* 0x00000007ffbe7819 */ /* 0x000fe40000011405 */
[----:B------:R-:W-:Y:S02]  /*0bd0*/  LOP3.LUT R11, R11, 0x3ffffc, RZ, 0xc0, !PT ;  /* 0x003ffffc0b0b7812 */ /* 0x000fe400078ec0ff */
[----:B------:R-:W-:Y:S01]  /*0be0*/  LEA.HI R6, R2, R7, RZ, 0x3 ;  /* 0x0000000702067211 */ /* 0x000fe200078f18ff */
[----:B------:R-:W-:Y:S01]  /*0bf0*/  IMAD R10, R190, 0x100, R7 ;  /* 0x00000100be0a7824 */ /* 0x000fe200078e0207 */
[----:B------:R-:W-:Y:S01]  /*0c00*/  LOP3.LUT R4, R4, 0x1ffffffe, RZ, 0xc0, !PT ;  /* 0x1ffffffe04047812 */ /* 0x000fe200078ec0ff */
[----:B------:R-:W-:Y:S01]  /*0c10*/  IMAD.IADD R11, R0, 0x1, -R11 ;  /* 0x00000001000b7824 */ /* 0x000fe200078e0a0b */
[C---:B------:R-:W-:Y:S01]  /*0c20*/  LOP3.LUT R8, R6.reuse, 0xfffffff8, RZ, 0xc0, !PT ;  /* 0xfffffff806087812 */ /* 0x040fe200078ec0ff */
[----:B------:R-:W-:Y:S01]  /*0c30*/  IMAD.SHL.U32 R12, R6, 0x40, RZ ;  /* 0x00000040060c7824 */ /* 0x000fe200078e00ff */
[----:B------:R-:W-:Y:S01]  /*0c40*/  LEA.HI R3, R3, R192, RZ, 0x3 ;  /* 0x000000c003037211 */ /* 0x000fe200078f18ff */
[----:B------:R-:W-:Y:S01]  /*0c50*/  IMAD.IADD R4, R9, 0x1, -R4 ;  /* 0x0000000109047824 */ /* 0x000fe200078e0a04 */
[----:B------:R-:W-:Y:S01]  /*0c60*/  LOP3.LUT R9, R5, 0xffffff80, RZ, 0xc0, !PT ;  /* 0xffffff8005097812 */ /* 0x000fe200078ec0ff */
[----:B------:R-:W-:Y:S01]  /*0c70*/  IMAD R191, R11, 0x10, R10 ;  /* 0x000000100bbf7824 */ /* 0x000fe200078e020a */
[----:B------:R-:W-:Y:S01]  /*0c80*/  LOP3.LUT R13, R12, 0x7ffffe00, RZ, 0xc0, !PT ;  /* 0x7ffffe000c0d7812 */ /* 0x000fe200078ec0ff */
[----:B------:R-:W-:Y:S01]  /*0c90*/  IMAD.IADD R10, R7, 0x1, -R8 ;  /* 0x00000001070a7824 */ /* 0x000fe200078e0a08 */
[----:B------:R-:W-:Y:S01]  /*0ca0*/  LEA.HI R5, R5, R190, RZ, 0x1 ;  /* 0x000000be05057211 */ /* 0x000fe200078f08ff */
[----:B------:R-:W-:Y:S01]  /*0cb0*/  IMAD.IADD R9, R192, 0x1, -R9 ;  /* 0x00000001c0097824 */ /* 0x000fe200078e0a09 */
[----:B------:R-:W-:Y:S01]  /*0cc0*/  SHF.R.S32.HI R188, RZ, 0x3, R3 ;  /* 0x00000003ffbc7819 */ /* 0x000fe20000011403 */
[C---:B------:R-:W-:Y:S01]  /*0cd0*/  IMAD.SHL.U32 R11, R10.reuse, 0x40, RZ ;  /* 0x000000400a0b7824 */ /* 0x040fe200078e00ff */
[----:B------:R-:W-:Y:S01]  /*0ce0*/  R2P PR, R10, 0x6 ;  /* 0x000000060a007804 */ /* 0x000fe20000000000 */
[----:B------:R-:W-:Y:S01]  /*0cf0*/  IMAD.SHL.U32 R4, R4, 0x8, RZ ;  /* 0x0000000804047824 */ /* 0x000fe200078e00ff */
[----:B------:R-:W-:Y:S01]  /*0d00*/  SHF.R.S32.HI R2, RZ, 0x1f, R9 ;  /* 0x0000001fff027819 */ /* 0x000fe20000011409 */
[----:B------:R-:W-:Y:S01]  /*0d10*/  IMAD R13, R0, 0x400, R13 ;  /* 0x00000400000d7824 */ /* 0x000fe200078e020d */
[----:B------:R-:W-:Y:S01]  /*0d20*/  LOP3.LUT R11, R11, 0x1c0, RZ, 0xc0, !PT ;  /* 0x000001c00b0b7812 */ /* 0x000fe200078ec0ff */
[----:B------:R-:W-:Y:S01]  /*0d30*/  IMAD.U32 R191, R191, 0x40, R4 ;  /* 0x00000040bfbf7824 */ /* 0x000fe200078e0004 */
[----:B------:R-:W-:-:S02]  /*0d40*/  LEA.HI R6, R2, R9, RZ, 0x2 ;  /* 0x0000000902067211 */ /* 0x000fc400078f10ff */
[----:B------:R-:W-:Y:S02]  /*0d50*/  LOP3.LUT R4, R11, 0x8, R4, 0xf8, !PT ;  /* 0x000000080b047812 */ /* 0x000fe400078ef804 */
[----:B------:R-:W-:Y:S02]  /*0d60*/  SHF.R.U32.HI R11, RZ, 0x3, R11 ;  /* 0x00000003ff0b7819 */ /* 0x000fe4000001160b */
[--C-:B------:R-:W-:Y:S02]  /*0d70*/  SHF.R.S32.HI R7, RZ, 0x2, R6.reuse ;  /* 0x00000002ff077819 */ /* 0x100fe40000011406 */
        /* <DEDUP_REMOVED lines=9> */
[----:B------:R-:W-:Y:S02]  /*0e10*/  LOP3.LUT R7, R3, 0x1ffffff8, RZ, 0xc0, !PT ;  /* 0x1ffffff803077812 */ /* 0x000fe400078ec0ff */
[----:B------:R-:W-:Y:S01]  /*0e20*/  LOP3.LUT R5, R5, 0xfffffe, RZ, 0xc0, !PT ;  /* 0x00fffffe05057812 */ /* 0x000fe200078ec0ff */
[C---:B------:R-:W-:Y:S01]  /*0e30*/  VIADD R184, R19.reuse, 0x26800 ;  /* 0x0002680013b87836 */ /* 0x040fe20000000000 */
[----:B------:R-:W-:Y:S01]  /*0e40*/  SHF.R.S32.HI R2, RZ, 0x5, R2 ;  /* 0x00000005ff027819 */ /* 0x000fe20000011402 */
[----:B------:R-:W-:Y:S01]  /*0e50*/  VIADD R22, R19, 0x26820 ;  /* 0x0002682013167836 */ /* 0x000fe20000000000 */
[----:B------:R-:W-:Y:S01]  /*0e60*/  SEL R23, R23, 0xffffffc0, !P2 ;  /* 0xffffffc017177807 */ /* 0x000fe20005000000 */
[----:B------:R-:W-:Y:S01]  /*0e70*/  IMAD.IADD R7, R192, 0x1, -R7 ;  /* 0x00000001c0077824 */ /* 0x000fe200078e0a07 */
[----:B------:R-:W-:Y:S01]  /*0e80*/  IADD3 R6, R9, -R6, RZ ;  /* 0x8000000609067210 */ /* 0x000fe20007ffe0ff */
[----:B------:R-:W-:-:S02]  /*0e90*/  IMAD.IADD R5, R190, 0x1, -R5 ;  /* 0x00000001be057824 */ /* 0x000fc400078e0a05 */
[----:B------:R-:W-:Y:S02]  /*0ea0*/  @P1 VIADD R22, R184, 0xffffffe0 ;  /* 0xffffffe0b8161836 */ /* 0x000fe40000000000 */
[----:B------:R-:W-:Y:S02]  /*0eb0*/  IMAD R17, R2, 0x10, R17 ;  /* 0x0000001002117824 */ /* 0x000fe400078e0211 */
[----:B------:R-:W-:Y:S02]  /*0ec0*/  IMAD.IADD R184, R184, 0x1, R23 ;  /* 0x00000001b8b87824 */ /* 0x000fe400078e0217 */
[----:B------:R-:W-:Y:S02]  /*0ed0*/  IMAD.MOV.U32 R2, RZ, RZ, RZ ;  /* 0x000000ffff027224 */ /* 0x000fe400078e00ff */
[----:B------:R-:W-:Y:S02]  /*0ee0*/  IMAD.SHL.U32 R185, R7, 0x8, RZ ;  /* 0x0000000807b97824 */ /* 0x000fe400078e00ff */
[----:B------:R-:W-:-:S02]  /*0ef0*/  IMAD.SHL.U32 R18, R5, 0x100, RZ ;  /* 0x0000010005127824 */ /* 0x000fc400078e00ff */
[----:B------:R-:W-:Y:S02]  /*0f00*/  IMAD.SHL.U32 R16, R6, 0x2, RZ ;  /* 0x0000000206107824 */ /* 0x000fe400078e00ff */
[----:B------:R-:W-:-:S07]  /*0f10*/  IMAD.IADD R23, R23, 0x1, R22 ;  /* 0x0000000117177824 */ /* 0x000fce00078e0216 */
.L_x_1786:
[----:B------:R-:W-:Y:S01]  /*0f20*/  ULDC.64 UR8, c[0x0][0xa28] ;  /* 0x00028a0000087ab9 */ /* 0x000fe20000000a00 */
[----:B------:R-:W-:Y:S01]  /*0f30*/  ULDC UR4, c[0x0][0x404] ;  /* 0x0001010000047ab9 */ /* 0x000fe20000000800 */
[----:B------:R-:W-:Y:S01]  /*0f40*/  UISETP.NE.U32.AND UP0, UPT, UR8, URZ, UPT ;  /* 0x0000003f0800728c */ /* 0x000fe2000bf05070 */
[----:B------:R-:W-:-:S03]  /*0f50*/  ULDC UR7, c[0x0][0x2e0] ;  /* 0x0000b80000077ab9 */ /* 0x000fc60000000800 */
[----:B------:R-:W-:-:S03]  /*0f60*/  UISETP.NE.AND.EX UP0, UPT, UR9, URZ, UPT, UP0 ;  /* 0x0000003f0900728c */ /* 0x000fc6000bf05300 */
[----:B------:R-:W-:Y:S02]  /*0f70*/  ULDC.64 UR8, c[0x0][0xa18] ;  /* 0x0002860000087ab9 */ /* 0x000fe40000000a00 */
[----:B------:R-:W-:Y:S01]  /*0f80*/  UISETP.NE.U32.AND UP1, UPT, UR8, URZ, UPT ;  /* 0x0000003f0800728c */ /* 0x000fe2000bf25070 */
[----:B------:R-:W-:-:S03]  /*0f90*/  PLOP3.LUT P0, PT, PT, PT, UP0, 0x80, 0x0 ;  /* 0x000000000000781c */ /* 0x000fc60003f0f008 */
[----:B------:R-:W-:-:S03]  /*0fa0*/  UISETP.NE.AND.EX UP1, UPT, UR9, URZ, UPT, UP1 ;  /* 0x0000003f0900728c */ /* 0x000fc6000bf25310 */
[----:B------:R-:W-:Y:S02]  /*0fb0*/  @UP0 ULDC.64 UR8, c[0x0][0xa28] ;  /* 0x00028a0000080ab9 */ /* 0x000fe40000000a00 */
[----:B------:R-:W-:Y:S01]  /*0fc0*/  @UP0 UIMAD.WIDE UR8, UR5, 0x4, UR8 ;  /* 0x00000004050808a5 */ /* 0x000fe2000f8e0208 */
[----:B------:R-:W-:-:S05]  /*0fd0*/  PLOP3.LUT P2, PT, PT, PT, UP1, 0x80, 0x0 ;  /* 0x000000000000781c */ /* 0x000fca0003f4f018 */
[----:B------:R-:W-:Y:S01]  /*0fe0*/  @UP1 ULDC.64 UR10, c[0x0][0xa18] ;  /* 0x00028600000a1ab9 */ /* 0x000fe20000000a00 */
[----:B-1---5:R-:W-:Y:S01]  /*0ff0*/  MOV R4, UR8 ;  /* 0x0000000800047c02 */ /* 0x022fe20008000f00 */
[----:B------:R-:W-:Y:S01]  /*1000*/  IMAD.U32 R5, RZ, RZ, UR9 ;  /* 0x00000009ff057e24 */ /* 0x000fe2000f8e00ff */
[----:B------:R-:W-:-:S04]  /*1010*/  @UP1 UIMAD.WIDE UR8, UR5, 0x4, UR10 ;  /* 0x00000004050818a5 */ /* 0x000fc8000f8e020a */
[----:B--2---:R-:W2:Y:S02]  /*1020*/  @P0 LDG.E R4, desc[UR48][R4.64] ;  /* 0x0000003004040981 */ /* 0x004ea4000c1e1900 */
[----:B---3--:R-:W-:Y:S02]  /*1030*/  IMAD.U32 R6, RZ, RZ, UR8 ;  /* 0x00000008ff067e24 */ /* 0x008fe4000f8e00ff */
[----:B------:R-:W-:Y:S01]  /*1040*/  IMAD.U32 R7, RZ, RZ, UR9 ;  /* 0x00000009ff077e24 */ /* 0x000fe2000f8e00ff */
[----:B------:R-:W-:-:S04]  /*1050*/  ULDC.64 UR8, c[0x0][0x3f8] ;  /* 0x0000fe0000087ab9 */ /* 0x000fc80000000a00 */
[----:B------:R-:W3:Y:S01]  /*1060*/  @P2 LDG.E R6, desc[UR48][R6.64] ;  /* 0x0000003006062981 */ /* 0x000ee2000c1e1900 */
[----:B------:R-:W-:Y:S01]  /*1070*/  UISETP.NE.U32.AND UP0, UPT, UR8, URZ, UPT ;  /* 0x0000003f0800728c */ /* 0x000fe2000bf05070 */
[----:B------:R-:W-:Y:S01]  /*1080*/  UMOV UR44, URZ ;  /* 0x0000003f002c7c82 */ /* 0x000fe20008000000 */
[----:B------:R-:W-:Y:S02]  /*1090*/  ULDC UR40, c[0x0][0x288] ;  /* 0x0000a20000287ab9 */ /* 0x000fe40000000800 */
[----:B------:R-:W-:Y:S01]  /*10a0*/  UISETP.NE.AND.EX UP0, UPT, UR9, URZ, UPT, UP0 ;  /* 0x0000003f0900728c */ /* 0x000fe2000bf05300 */
[----:B------:R-:W-:Y:S02]  /*10b0*/  UMOV UR41, UR6 ;  /* 0x0000000600297c82 */ /* 0x000fe40008000000 */
[----:B------:R-:W-:Y:S01]  /*10c0*/  ULDC.64 UR8, c[0x0][0xa20] ;  /* 0x0002880000087ab9 */ /* 0x000fe20000000a00 */
[----:B------:R-:W-:Y:S01]  /*10d0*/  USEL UR4, UR4, 0x1, UP0 ;  /* 0x0000000104047887 */ /* 0x000fe20008000000 */
[----:B------:R-:W-:-:S03]  /*10e0*/  ISETP.NE.U32.AND P1, PT, RZ, UR8, PT ;  /* 0x00000008ff007c0c */ /* 0x000fc6000bf25070 */
[----:B------:R-:W-:Y:S01]  /*10f0*/  UIMAD UR4, UR4, UR7, URZ ;  /* 0x00000007040472a4 */ /* 0x000fe2000f8e023f */
[----:B------:R-:W-:Y:S02]  /*1100*/  ISETP.NE.AND.EX P1, PT, RZ, UR9, PT, P1 ;  /* 0x00000009ff007c0c */ /* 0x000fe4000bf25310 */
[----:B--2---:R-:W-:Y:S02]  /*1110*/  @P0 R2UR UR44, R4 ;  /* 0x00000000042c02ca */ /* 0x004fe400000e0000 */
[----:B---3--:R-:W-:Y:S01]  /*1120*/  @P2 R2UR UR40, R6 ;  /* 0x00000000062822ca */ /* 0x008fe200000e0000 */
[----:B0-----:R-:W-:-:S14]  /*1130*/  @P2 BRA `(.L_x_1679) ;  /* 0x0000000000342947 */ /* 0x001fdc0003800000 */
[----:B------:R-:W-:Y:S02]  /*1140*/  ULDC.64 UR6, c[0x0][0xa00] ;  /* 0x0002800000067ab9 */ /* 0x000fe40000000a00 */
[----:B------:R-:W-:-:S04]  /*1150*/  ISETP.NE.U32.AND P0, PT, RZ, UR6, PT ;  /* 0x00000006ff007c0c */ /* 0x000fc8000bf05070 */
[----:B------:R-:W-:-:S13]  /*1160*/  ISETP.NE.AND.EX P0, PT, RZ, UR7, PT, P0 ;  /* 0x00000007ff007c0c */ /* 0x000fda000bf05300 */
[----:B------:R-:W-:Y:S05]  /*1170*/  @!P0 BRA `(.L_x_1679) ;  /* 0x0000000000248947 */ /* 0x000fea0003800000 */
[----:B------:R-:W-:Y:S02]  /*1180*/  ULDC.64 UR6, c[0x0][0xa00] ;  /* 0x0002800000067ab9 */ /* 0x000fe40000000a00 */
[----:B------:R-:W-:-:S06]  /*1190*/  UIMAD.WIDE UR6, UR5, 0x4, UR6 ;  /* 0x00000004050678a5 */ /* 0x000fcc000f8e0206 */
[----:B------:R-:W-:Y:S02]  /*11a0*/  IMAD.U32 R4, RZ, RZ, UR6 ;  /* 0x00000006ff047e24 */ /* 0x000fe4000f8e00ff */
[----:B------:R-:W-:-:S05]  /*11b0*/  IMAD.U32 R5, RZ, RZ, UR7 ;  /* 0x00000007ff057e24 */ /* 0x000fca000f8e00ff */
[----:B------:R-:W2:Y:S04]  /*11c0*/  LDG.E R3, desc[UR48][R4.64] ;  /* 0x0000003004037981 */ /* 0x000ea8000c1e1900 */
[----:B------:R-:W3:Y:S01]  /*11d0*/  LDG.E R0, desc[UR48][R4.64+0x4] ;  /* 0x0000043004007981 */ /* 0x000ee2000c1e1900 */
[----:B--2---:R-:W-:Y:S02]  /*11e0*/  R2UR UR40, R3 ;  /* 0x00000000032872ca */ /* 0x004fe400000e0000 */
[----:B---3--:R-:W-:-:S13]  /*11f0*/  R2UR UR6, R0 ;  /* 0x00000000000672ca */ /* 0x008fda00000e0000 */
[----:B------:R-:W-:-:S12]  /*1200*/  UIADD3 UR40, -UR40, UR6, URZ ;  /* 0x0000000628287290 */ /* 0x000fd8000fffe13f */
.L_x_1679:
[----:B------:R-:W-:Y:S01]  /*1210*/  UMOV UR42, UR47 ;  /* 0x0000002f002a7c82 */ /* 0x000fe20008000000 */
[----:B------:R-:W-:Y:S01]  /*1220*/  UMOV UR43, UR5 ;  /* 0x00000005002b7c82 */ /* 0x000fe20008000000 */
[----:B------:R-:W-:Y:S05]  /*1230*/  @!P1 BRA `(.L_x_1680) ;  /* 0x00000000001c9947 */ /* 0x000fea0003800000 */
[----:B------:R-:W-:Y:S02]  /*1240*/  ULDC.64 UR6, c[0x0][0xa20] ;  /* 0x0002880000067ab9 */ /* 0x000fe40000000a00 */
[----:B------:R-:W-:-:S06]  /*1250*/  UIMAD.WIDE UR4, UR5, 0x4, UR6 ;  /* 0x00000004050478a5 */ /* 0x000fcc000f8e0206 */
[----:B------:R-:W-:Y:S02]  /*1260*/  IMAD.U32 R4, RZ, RZ, UR4 ;  /* 0x00000004ff047e24 */ /* 0x000fe4000f8e00ff */
[----:B------:R-:W-:-:S05]  /*1270*/  IMAD.U32 R5, RZ, RZ, UR5 ;  /* 0x00000005ff057e24 */ /* 0x000fca000f8e00ff */
[----:B------:R-:W2:Y:S02]  /*1280*/  LDG.E R4, desc[UR48][R4.64] ;  /* 0x0000003004047981 */ /* 0x000ea4000c1e1900 */
[----:B--2---:R-:W-:Y:S01]  /*1290*/  R2UR UR4, R4 ;  /* 0x00000000040472ca */ /* 0x004fe200000e0000 */
[----:B------:R-:W-:-:S14]  /*12a0*/  BRA `(.L_x_1681) ;  /* 0x0000000000347947 */ /* 0x000fdc0003800000 */
.L_x_1680:
        /* <DEDUP_REMOVED lines=13> */
.L_x_1681:
[----:B------:R-:W-:Y:S02]  /*1380*/  UISETP.NE.AND UP0, UPT, UR46, 0x1, UPT ;  /* 0x000000012e00788c */ /* 0x000fe4000bf05270 */
[----:B------:R-:W-:Y:S02]  /*1390*/  UIADD3 UR44, -UR44, UR4, URZ ;  /* 0x000000042c2c7290 */ /* 0x000fe4000fffe13f */
[----:B------:R-:W-:Y:S02]  /*13a0*/  ULEA UR6, UR47, 0x40, 0x6 ;  /* 0x000000402f067891 */ /* 0x000fe4000f8e303f */
[----:B------:R-:W-:Y:S01]  /*13b0*/  UIADD3 UR4, UR44, 0x3f, URZ ;  /* 0x0000003f2c047890 */ /* 0x000fe2000fffe03f */
[----:B------:R-:W-:Y:S01]  /*13c0*/  PLOP3.LUT P0, PT, PT, PT, UP0, 0x80, 0x0 ;  /* 0x000000000000781c */ /* 0x000fe20003f0f008 */
[----:B------:R-:W-:Y:S02]  /*13d0*/  UIADD3 UR9, UR44, UR6, -UR40 ;  /* 0x000000062c097290 */ /* 0x000fe4000fffe828 */
[----:B------:R-:W-:Y:S01]  /*13e0*/  USHF.R.S32.HI UR5, URZ, 0x1f, UR4 ;  /* 0x0000001f3f057899 */ /* 0x000fe20008011404 */
[----:B------:R-:W-:-:S03]  /*13f0*/  ULDC UR7, c[0x0][0x9e0] ;  /* 0x0002780000077ab9 */ /* 0x000fc60000000800 */
[----:B------:R-:W-:Y:S02]  /*1400*/  ULEA.HI UR5, UR5, UR4, URZ, 0x6 ;  /* 0x0000000405057291 */ /* 0x000fe4000f8f303f */
[----:B------:R-:W-:Y:S02]  /*1410*/  UIADD3 UR6, UR9, UR7, URZ ;  /* 0x0000000709067290 */ /* 0x000fe4000fffe03f */
[----:B------:R-:W-:Y:S02]  /*1420*/  USHF.R.S32.HI UR20, URZ, 0x6, UR5 ;  /* 0x000000063f147899 */ /* 0x000fe40008011405 */
[----:B------:R-:W-:Y:S10]  /*1430*/  @!P0 BRA `(.L_x_1682) ;  /* 0x0000001c00fc8947 */ /* 0x000ff40003800000 */
        /* <DEDUP_REMOVED lines=14> */
.L_x_1684:
[----:B------:R-:W-:-:S11]  /*1520*/  UISETP.NE.AND UP0, UPT, UR8, 0x1, UPT ;  /* 0x000000010800788c */ /* 0x000fd6000bf05270 */
[----:B------:R-:W-:Y:S02]  /*1530*/  @UP0 ULDC.64 UR10, c[0x0][0x9e8] ;  /* 0x00027a00000a0ab9 */ /* 0x000fe40000000a00 */
[----:B------:R-:W-:-:S04]  /*1540*/  UIMAD.WIDE.U32 UR4, UR7, UR10, URZ ;  /* 0x0000000a070472a5 */ /* 0x000fc8000f8e003f */
[----:B------:R-:W-:-:S12]  /*1550*/  @UP0 USHF.R.U32.HI UR7, URZ, UR11, UR5 ;  /* 0x0000000b3f070299 */ /* 0x000fd80008011605 */
.L_x_1685:
[----:B------:R-:W-:-:S04]  /*1560*/  UIMAD UR7, UR7, UR8, UR8 ;  /* 0x00000008070772a4 */ /* 0x000fc8000f8e0208 */
[----:B------:R-:W-:-:S04]  /*1570*/  UISETP.LT.AND UP0, UPT, UR6, UR7, UPT ;  /* 0x000000070600728c */ /* 0x000fc8000bf01270 */
[----:B------:R-:W-:-:S12]  /*1580*/  USEL UR6, UR6, UR7, UP0 ;  /* 0x0000000706067287 */ /* 0x000fd80008000000 */
.L_x_1683:
[----:B------:R-:W-:Y:S02]  /*1590*/  UIADD3 UR6, UR6, 0x3f, URZ ;  /* 0x0000003f06067890 */ /* 0x000fe4000fffe03f */
[----:B------:R-:W-:Y:S02]  /*15a0*/  ULEA UR40, UR47, -UR40, 0x6 ;  /* 0x800000282f287291 */ /* 0x000fe4000f8e303f */
[----:B------:R-:W-:Y:S02]  /*15b0*/  USHF.R.S32.HI UR4, URZ, 0x1f, UR6 ;  /* 0x0000001f3f047899 */ /* 0x000fe40008011406 */
[----:B------:R-:W-:Y:S02]  /*15c0*/  UIADD3 UR40, UR44, UR40, URZ ;  /* 0x000000282c287290 */ /* 0x000fe4000fffe03f */
[----:B------:R-:W-:Y:S01]  /*15d0*/  ULEA.HI UR4, UR4, UR6, URZ, 0x6 ;  /* 0x0000000604047291 */ /* 0x000fe2000f8f303f */
[----:B------:R-:W-:-:S03]  /*15e0*/  ULDC UR5, c[0x0][0x9dc] ;  /* 0x0002770000057ab9 */ /* 0x000fc60000000800 */
[----:B------:R-:W-:Y:S02]  /*15f0*/  USHF.R.S32.HI UR4, URZ, 0x6, UR4 ;  /* 0x000000063f047899 */ /* 0x000fe40008011404 */
[----:B------:R-:W-:Y:S02]  /*1600*/  UIADD3 UR5, UR40, -UR5, URZ ;  /* 0x8000000528057290 */ /* 0x000fe4000fffe03f */
[----:B------:R-:W-:-:S04]  /*1610*/  UISETP.LT.AND UP0, UPT, UR20, UR4, UPT ;  /* 0x000000041400728c */ /* 0x000fc8000bf01270 */
[----:B------:R-:W-:Y:S01]  /*1620*/  USEL UR20, UR20, UR4, UP0 ;  /* 0x0000000414147287 */ /* 0x000fe20008000000 */
[----:B------:R-:W-:Y:S01]  /*1630*/  IMAD.U32 R0, RZ, RZ, UR5 ;  /* 0x00000005ff007e24 */ /* 0x000fe2000f8e00ff */
[----:B------:R-:W-:Y:S10]  /*1640*/  @!P1 BRA `(.L_x_1686) ;  /* 0x0000000000409947 */ /* 0x000ff40003800000 */
        /* <DEDUP_REMOVED lines=10> */
.L_x_1687:
[----:B------:R-:W-:-:S11]  /*16f0*/  UISETP.NE.AND UP0, UPT, UR8, 0x1, UPT ;  /* 0x000000010800788c */ /* 0x000fd6000bf05270 */
[----:B------:R-:W-:Y:S02]  /*1700*/  @UP0 ULDC.64 UR6, c[0x0][0x9e8] ;  /* 0x00027a0000060ab9 */ /* 0x000fe40000000a00 */
[----:B------:R-:W-:-:S04]  /*1710*/  UIMAD.WIDE.U32 UR4, UR40, UR6, URZ ;  /* 0x00000006280472a5 */ /* 0x000fc8000f8e003f */
[----:B------:R-:W-:-:S12]  /*1720*/  @UP0 USHF.R.U32.HI UR40, URZ, UR7, UR5 ;  /* 0x000000073f280299 */ /* 0x000fd80008011605 */
.L_x_1688:
[----:B------:R-:W-:-:S06]  /*1730*/  UIMAD UR40, UR40, UR8, URZ ;  /* 0x00000008282872a4 */ /* 0x000fcc000f8e023f */
[----:B------:R-:W-:-:S07]  /*1740*/  VIMNMX R0, R0, UR40, !PT ;  /* 0x0000002800007c48 */ /* 0x000fce000ffe0100 */
.L_x_1686:
[----:B------:R-:W-:Y:S01]  /*1750*/  SHF.R.S32.HI R5, RZ, 0x1f, R0 ;  /* 0x0000001fff057819 */ /* 0x000fe20000011400 */
[----:B------:R-:W-:Y:S01]  /*1760*/  IMAD.MOV.U32 R3, RZ, RZ, RZ ;  /* 0x000000ffff037224 */ /* 0x000fe200078e00ff */
[----:B------:R-:W-:Y:S02]  /*1770*/  PLOP3.LUT P0, PT, PT, PT, PT, 0x80, 0x0 ;  /* 0x000000000000781c */ /* 0x000fe40003f0f070 */
[----:B------:R-:W-:Y:S02]  /*1780*/  CS2R R150, SRZ ;  /* 0x0000000000967805 */ /* 0x000fe4000001ff00 */
[----:B------:R-:W-:Y:S01]  /*1790*/  LEA.HI R5, R5, R0, RZ, 0x6 ;  /* 0x0000000005057211 */ /* 0x000fe200078f30ff */
[----:B------:R-:W-:Y:S01]  /*17a0*/  IMAD.MOV.U32 R0, RZ, RZ, RZ ;  /* 0x000000ffff007224 */ /* 0x000fe200078e00ff */
[----:B------:R-:W-:Y:S02]  /*17b0*/  CS2R R148, SRZ ;  /* 0x0000000000947805 */ /* 0x000fe4000001ff00 */
[----:B------:R-:W-:-:S02]  /*17c0*/  CS2R R146, SRZ ;  /* 0x0000000000927805 */ /* 0x000fc4000001ff00 */
[----:B------:R-:W-:Y:S02]  /*17d0*/  SHF.R.S32.HI R4, RZ, 0x6, R5 ;  /* 0x00000006ff047819 */ /* 0x000fe40000011405 */
[----:B------:R-:W-:Y:S02]  /*17e0*/  CS2R R144, SRZ ;  /* 0x0000000000907805 */ /* 0x000fe4000001ff00 */
[----:B------:R-:W-:Y:S02]  /*17f0*/  CS2R R142, SRZ ;  /* 0x00000000008e7805 */ /* 0x000fe4000001ff00 */
[----:B------:R-:W-:Y:S02]  /*1800*/  CS2R R140, SRZ ;  /* 0x00000000008c7805 */ /* 0x000fe4000001ff00 */
[----:B------:R-:W-:Y:S02]  /*1810*/  VIMNMX R4, RZ, R4, !PT ;  /* 0x00000004ff047248 */ /* 0x000fe40007fe0100 */
[----:B------:R-:W-:-:S02]  /*1820*/  CS2R R138, SRZ ;  /* 0x00000000008a7805 */ /* 0x000fc4000001ff00 */
[----:B------:R-:W-:Y:S01]  /*1830*/  CS2R R136, SRZ ;  /* 0x0000000000887805 */ /* 0x000fe2000001ff00 */
[----:B------:R-:W-:Y:S01]  /*1840*/  IMAD.MOV.U32 R172, RZ, RZ, RZ ;  /* 0x000000ffffac7224 */ /* 0x000fe200078e00ff */
[----:B------:R-:W-:Y:S02]  /*1850*/  ISETP.LT.AND P1, PT, R4, UR20, PT ;  /* 0x0000001404007c0c */ /* 0x000fe4000bf21270 */
        /* <DEDUP_REMOVED lines=53> */
[----:B------:R-:W-:Y:S01]  /*1bb0*/  CS2R R30, SRZ ;  /* 0x00000000001e7805 */ /* 0x000fe2000001ff00 */
[----:B------:R-:W-:Y:S01]  /*1bc0*/  IMAD.MOV.U32 R8, RZ, RZ, RZ ;  /* 0x000000ffff087224 */ /* 0x000fe200078e00ff */
[----:B------:R-:W-:Y:S01]  /*1bd0*/  CS2R R26, SRZ ;  /* 0x00000000001a7805 */ /* 0x000fe2000001ff00 */
[----:B------:R-:W-:Y:S06]  /*1be0*/  @!P1 BRA `(.L_x_1689) ;  /* 0x000000ac00b89947 */ /* 0x000fec0003800000 */
        /* <DEDUP_REMOVED lines=14> */
.L_x_1690:
[----:B------:R-:W-:Y:S01]  /*1cd0*/  ULEA UR22, UR37, UR38, 0x3 ;  /* 0x0000002625167291 */ /* 0x000fe2000f8e183f */
[----:B------:R-:W-:-:S08]  /*1ce0*/  SHF.L.U32 R0, R2, 0x1f, RZ ;  /* 0x0000001f02007819 */ /* 0x000fd000000006ff */
[----:B------:R-:W0:Y:S02]  /*1cf0*/  SYNCS.PHASECHK.TRANS64.TRYWAIT P1, [UR22+0x28c50], R0 ;  /* 0x028c5000ff0075a7 */ /* 0x000e240008020156 */
[----:B0-----:R-:W-:Y:S05]  /*1d00*/  @!P1 BRA `(.L_x_1691) ;  /* 0x0000012800b89947 */ /* 0x001fea0003800000 */
.L_x_1880:
        /* <DEDUP_REMOVED lines=24> */
[----:B------:R-:W-:-:S06]  /*1e90*/  UIADD3 UR20, UR20, -0x2, URZ ;  /* 0xfffffffe14147890 */ /* 0x000fcc000fffe03f */
[----:B------:R-:W-:Y:S02]  /*1ea0*/  ISETP.LE.AND P1, PT, R4, UR20, PT ;  /* 0x0000001404007c0c */ /* 0x000fe4000bf23270 */
[----:B0-----:R-:W-:-:S04]  /*1eb0*/  LOP3.LUT R3, R3, 0x7f, RZ, 0xc0, !PT ;  /* 0x0000007f03037812 */ /* 0x001fc800078ec0ff */
        /* <DEDUP_REMOVED lines=18> */
[----:B0-----:R-:W-:-:S07]  /*1fe0*/  IMAD.U32 R0, RZ, RZ, UR20 ;  /* 0x00000014ff007e24 */ /* 0x001fce000f8e00ff */
.L_x_1697:
[----:B------:R-:W-:Y:S01]  /*1ff0*/  BAR.SYNC.DEFER_BLOCKING 0xe, 0x100 ;  /* 0x0384000000007b1d */ /* 0x000fe20000010000 */
[----:B------:R-:W-:Y:S01]  /*2000*/  IMAD.U32 R6, RZ, RZ, UR37 ;  /* 0x00000025ff067e24 */ /* 0x000fe2000f8e00ff */
[----:B------:R-:W-:Y:S01]  /*2010*/  UIADD3 UR37, UR37, 0x1, URZ ;  /* 0x0000000125257890 */ /* 0x000fe2000fffe03f */
[C---:B------:R-:W-:Y:S01]  /*2020*/  ISETP.GT.AND P3, PT, R0.reuse, R4, PT ;  /* 0x000000040000720c */ /* 0x040fe20003f64270 */
[----:B------:R-:W-:Y:S02]  /*2030*/  VIADD R0, R0, 0xffffffff ;  /* 0xffffffff00007836 */ /* 0x000fe40000000000 */
[----:B-1----:R-:W-:Y:S01]  /*2040*/  IMAD R3, R6, 0x40, R17 ;  /* 0x0000004006037824 */ /* 0x002fe200078e0211 */
        /* <DEDUP_REMOVED lines=137> */
.L_x_1693:
[----:B------:R-:W-:Y:S01]  /*28e0*/  ULEA UR20, UR37, UR38, 0x3 ;  /* 0x0000002625147291 */ /* 0x000fe2000f8e183f */
[----:B------:R-:W-:-:S08]  /*28f0*/  SHF.L.U32 R3, R2, 0x1f, RZ ;  /* 0x0000001f02037819 */ /* 0x000fd000000006ff */
[----:B------:R0:W1:Y:S01]  /*2900*/  SYNCS.PHASECHK.TRANS64.TRYWAIT P1, [UR20+0x28c50], R3 ;  /* 0x028c5003ff0075a7 */ /* 0x0000620008020154 */
[----:B------:R-:W-:Y:S05]  /*2910*/  @!P0 BRA `(.L_x_1694) ;  /* 0x0000000000048947 */ /* 0x000fea0003800000 */
[----:B------:R-:W-:Y:S01]  /*2920*/  BPT.TRAP 0x1 ;  /* 0x000000040000795c */ /* 0x000fe20000300000 */
.L_x_1694:
[----:B-1----:R-:W-:Y:S05]  /*2930*/  @P1 BRA `(.L_x_1695) ;  /* 0x0000000000081947 */ /* 0x002fea0003800000 */
[----:B------:R-:W1:Y:S02]  /*2940*/  SYNCS.PHASECHK.TRANS64.TRYWAIT P1, [UR20+0x28c50], R3 ;  /* 0x028c5003ff0075a7 */ /* 0x000e640008020154 */
[----:B-1----:R-:W-:Y:S05]  /*2950*/  @!P1 BRA `(.L_x_1696) ;  /* 0x0000011c00bc9947 */ /* 0x002fea0003800000 */
.L_x_1695:
[----:B------:R-:W-:Y:S01]  /*2960*/  ULEA UR18, UR37, UR21, 0xc ;  /* 0x0000001525127291 */ /* 0x000fe2000f8e603f */
[----:B------:R-:W-:Y:S01]  /*2970*/  WARPGROUP.ARRIVE ;  /* 0x00000000000079c5 */ /* 0x000fe20000000000 */
[----:B------:R-:W-:Y:S01]  /*2980*/  UMOV UR19, 0x40000040 ;  /* 0x4000004000137882 */ /* 0x000fe20000000000 */
[----:B------:R-:W-:Y:S01]  /*2990*/  UMOV UR7, 0x40000040 ;  /* 0x4000004000077882 */ /* 0x000fe20000000000 */
[----:B------:R-:W-:Y:S01]  /*29a0*/  UIADD3 UR6, UR18, 0x80, URZ ;  /* 0x0000008012067890 */ /* 0x000fe2000fffe03f */
[----:B01----:R-:W-:Y:S01]  /*29b0*/  IMAD.U32 R3, RZ, RZ, UR20 ;  /* 0x00000014ff037e24 */ /* 0x003fe2000f8e00ff */
        /* <DEDUP_REMOVED lines=23> */
.L_x_1692:
[----:B------:R-:W-:Y:S01]  /*2b30*/  BAR.SYNC.DEFER_BLOCKING 0xe, 0x100 ;  /* 0x0384000000007b1d */ /* 0x000fe20000010000 */
[----:B0-----:R-:W-:Y:S01]  /*2b40*/  IMAD.U32 R0, RZ, RZ, UR37 ;  /* 0x00000025ff007e24 */ /* 0x001fe2000f8e00ff */
        /* <DEDUP_REMOVED lines=142> */
.L_x_1682:
        /* <DEDUP_REMOVED lines=14> */
.L_x_1699:
[----:B------:R-:W-:-:S11]  /*3510*/  UISETP.NE.AND UP0, UPT, UR8, 0x1, UPT ;  /* 0x000000010800788c */ /* 0x000fd6000bf05270 */
[----:B------:R-:W-:Y:S02]  /*3520*/  @UP0 ULDC.64 UR10, c[0x0][0x9e8] ;  /* 0x00027a00000a0ab9 */ /* 0x000fe40000000a00 */
[----:B------:R-:W-:-:S04]  /*3530*/  UIMAD.WIDE.U32 UR4, UR7, UR10, URZ ;  /* 0x0000000a070472a5 */ /* 0x000fc8000f8e003f */
[----:B------:R-:W-:-:S12]  /*3540*/  @UP0 USHF.R.U32.HI UR7, URZ, UR11, UR5 ;  /* 0x0000000b3f070299 */ /* 0x000fd80008011605 */
.L_x_1700:
[----:B------:R-:W-:-:S04]  /*3550*/  UIMAD UR7, UR7, UR8, UR8 ;  /* 0x00000008070772a4 */ /* 0x000fc8000f8e0208 */
[----:B------:R-:W-:-:S04]  /*3560*/  UISETP.LT.AND UP0, UPT, UR6, UR7, UPT ;  /* 0x000000070600728c */ /* 0x000fc8000bf01270 */
[----:B------:R-:W-:-:S12]  /*3570*/  USEL UR6, UR6, UR7, UP0 ;  /* 0x0000000706067287 */ /* 0x000fd80008000000 */
.L_x_1698:
[----:B------:R-:W-:Y:S02]  /*3580*/  UIADD3 UR6, UR6, 0x3f, URZ ;  /* 0x0000003f06067890 */ /* 0x000fe4000fffe03f */
[----:B------:R-:W-:Y:S02]  /*3590*/  ULEA UR5, UR47, -UR40, 0x6 ;  /* 0x800000282f057291 */ /* 0x000fe4000f8e303f */
[----:B------:R-:W-:-:S04]  /*35a0*/  USHF.R.S32.HI UR4, URZ, 0x1f, UR6 ;  /* 0x0000001f3f047899 */ /* 0x000fc80008011406 */
[----:B------:R-:W-:Y:S02]  /*35b0*/  ULEA.HI UR4, UR4, UR6, URZ, 0x6 ;  /* 0x0000000604047291 */ /* 0x000fe4000f8f303f */
[----:B------:R-:W-:Y:S02]  /*35c0*/  UIADD3 UR6, UR44, UR5, URZ ;  /* 0x000000052c067290 */ /* 0x000fe4000fffe03f */
[----:B------:R-:W-:Y:S01]  /*35d0*/  USHF.R.S32.HI UR4, URZ, 0x6, UR4 ;  /* 0x000000063f047899 */ /* 0x000fe20008011404 */
[----:B------:R-:W-:Y:S02]  /*35e0*/  ULDC UR5, c[0x0][0x9dc] ;  /* 0x0002770000057ab9 */ /* 0x000fe40000000800 */
        /* <DEDUP_REMOVED lines=15> */
.L_x_1702:
[----:B------:R-:W-:-:S11]  /*36e0*/  UISETP.NE.AND UP0, UPT, UR8, 0x1, UPT ;  /* 0x000000010800788c */ /* 0x000fd6000bf05270 */
[----:B------:R-:W-:Y:S02]  /*36f0*/  @UP0 ULDC.64 UR10, c[0x0][0x9e8] ;  /* 0x00027a00000a0ab9 */ /* 0x000fe40000000a00 */
[----:B------:R-:W-:-:S04]  /*3700*/  UIMAD.WIDE.U32 UR4, UR6, UR10, URZ ;  /* 0x0000000a060472a5 */ /* 0x000fc8000f8e003f */
[----:B------:R-:W-:-:S12]  /*3710*/  @UP0 USHF.R.U32.HI UR6, URZ, UR11, UR5 ;  /* 0x0000000b3f060299 */ /* 0x000fd80008011605 */
.L_x_1703:
[----:B------:R-:W-:-:S06]  /*3720*/  UIMAD UR6, UR6, UR8, URZ ;  /* 0x00000008060672a4 */ /* 0x000fcc000f8e023f */
[----:B------:R-:W-:-:S07]  /*3730*/  VIMNMX R0, R0, UR6, !PT ;  /* 0x0000000600007c48 */ /* 0x000fce000ffe0100 */
.L_x_1701:
        /* <DEDUP_REMOVED lines=91> */
[----:B------:R-:W-:Y:S01]  /*3cf0*/  MOV R4, UR4 ;  /* 0x0000000400047c02 */ /* 0x000fe20008000f00 */
        /* <DEDUP_REMOVED lines=12> */
.L_x_1704:
[----:B------:R-:W-:Y:S01]  /*3dc0*/  LEA.HI R0, R187, R187, RZ, 0x1 ;  /* 0x000000bbbb007211 */ /* 0x000fe200078f08ff */
[----:B------:R-:W-:-:S03]  /*3dd0*/  IMAD.U32 R3, RZ, RZ, UR39 ;  /* 0x00000027ff037e24 */ /* 0x000fc6000f8e00ff */
[----:B------:R-:W-:Y:S02]  /*3de0*/  LOP3.LUT R0, R0, 0xfffffffe, RZ, 0xc0, !PT ;  /* 0xfffffffe00007812 */ /* 0x000fe400078ec0ff */
[----:B------:R-:W-:-:S03]  /*3df0*/  ISETP.NE.AND P4, PT, R3, 0x3, PT ;  /* 0x000000030300780c */ /* 0x000fc60003f85270 */
[----:B------:R-:W-:-:S05]  /*3e00*/  IMAD.IADD R0, R187, 0x1, -R0 ;  /* 0x00000001bb007824 */ /* 0x000fca00078e0a00 */
[----:B------:R-:W-:-:S04]  /*3e10*/  SHF.L.U32 R0, R0, 0x1f, RZ ;  /* 0x0000001f00007819 */ /* 0x000fc800000006ff */
[----:B------:R-:W0:Y:S02]  /*3e20*/  SYNCS.PHASECHK.TRANS64.TRYWAIT P0, [UR38+0x28c00], R0 ;  /* 0x028c0000ff0075a7 */ /* 0x000e240008000166 */
[----:B0-----:R-:W-:Y:S05]  /*3e30*/  @!P0 BRA `(.L_x_1705) ;  /* 0x00000108009c8947 */ /* 0x001fea0003800000 */
.L_x_1881:
[----:B------:R-:W-:Y:S05]  /*3e40*/  @!P4 BRA `(.L_x_1706) ;  /* 0x000000000004c947 */ /* 0x000fea0003800000 */
[----:B------:R-:W-:Y:S01]  /*3e50*/  BPT.TRAP 0x1 ;  /* 0x000000040000795c */ /* 0x000fe20000300000 */
.L_x_1706:
[----:B------:R-:W-:Y:S01]  /*3e60*/  IMAD.U32 R10, RZ, RZ, UR37 ;  /* 0x00000025ff0a7e24 */ /* 0x000fe2000f8e00ff */
[----:B------:R-:W-:-:S04]  /*3e70*/  SHF.L.U32 R11, R2, 0x1f, RZ ;  /* 0x0000001f020b7819 */ /* 0x000fc800000006ff */
[----:B------:R-:W-:-:S04]  /*3e80*/  LEA R10, R10, UR38, 0x3 ;  /* 0x000000260a0a7c11 */ /* 0x000fc8000f8e18ff */
[----:B------:R1:W2:Y:S01]  /*3e90*/  SYNCS.PHASECHK.TRANS64.TRYWAIT P0, [R10+URZ+0x28c30], R11 ;  /* 0x028c300b0a0075a7 */ /* 0x0002a2000800017f */
[----:B------:R-:W-:Y:S05]  /*3ea0*/  @!P4 BRA `(.L_x_1707) ;  /* 0x000000000004c947 */ /* 0x000fea0003800000 */
[----:B------:R-:W-:Y:S01]  /*3eb0*/  BPT.TRAP 0x1 ;  /* 0x000000040000795c */ /* 0x000fe20000300000 */
.L_x_1707:
[----:B--2---:R-:W-:Y:S05]  /*3ec0*/  @P0 BRA `(.L_x_1708) ;  /* 0x0000000000080947 */ /* 0x004fea0003800000 */
[----:B------:R-:W2:Y:S02]  /*3ed0*/  SYNCS.PHASECHK.TRANS64.TRYWAIT P0, [R10+URZ+0x28c30], R11 ;  /* 0x028c300b0a0075a7 */ /* 0x000ea4000800017f */
[----:B--2---:R-:W-:Y:S05]  /*3ee0*/  @!P0 BRA `(.L_x_1709) ;  /* 0x0000010800888947 */ /* 0x004fea0003800000 */
.L_x_1708:
        /* <DEDUP_REMOVED lines=15> */
[----:B------:R-:W0:Y:S01]  /*3fe0*/  LDC.64 R8, c[0x0][0x9e0] ;  /* 0x00027800ff087b82 */ /* 0x000e220000000a00 */
[----:B------:R-:W-:Y:S01]  /*3ff0*/  UMOV UR7, 0x40000040 ;  /* 0x4000004000077882 */ /* 0x000fe20000000000 */
[----:B------:R-:W-:Y:S01]  /*4000*/  UMOV UR5, 0x40000040 ;  /* 0x4000004000057882 */ /* 0x000fe20000000000 */
[----:B------:R-:W-:-:S02]  /*4010*/  ULOP3.LUT UR4, UR4, 0x3fff, URZ, 0xc0, !UPT ;  /* 0x00003fff04047892 */ /* 0x000fc4000f8ec03f */
[----:B------:R-:W-:Y:S01]  /*4020*/  @!P5 VIADD R0, R10, 0x28c40 ;  /* 0x00028c400a00d836 */ /* 0x000fe20000000000 */
[----:B------:R-:W-:Y:S01]  /*4030*/  UMOV UR11, 0x40000040 ;  /* 0x40000040000b7882 */ /* 0x000fe20000000000 */
[----:B------:R-:W-:Y:S01]  /*4040*/  UMOV UR9, 0x40000040 ;  /* 0x4000004000097882 */ /* 0x000fe20000000000 */
[----:B------:R-:W-:Y:S02]  /*4050*/  ULEA UR18, UR37, UR18, 0x9 ;  /* 0x0000001225127291 */ /* 0x000fe4000f8e483f */
[----:B------:R-:W-:Y:S01]  /*4060*/  ULOP3.LUT UR16, UR4, 0x10000, URZ, 0xfc, !UPT ;  /* 0x0001000004107892 */ /* 0x000fe2000f8efc3f */
[----:B------:R-:W-:Y:S01]  /*4070*/  @!P5 PRMT R0, RZ, 0x654, R0 ;  /* 0x00000654ff00d816 */ /* 0x000fe20000000000 */
[----:B------:R-:W-:Y:S02]  /*4080*/  UIADD3 UR6, UR18, 0x2, URZ ;  /* 0x0000000212067890 */ /* 0x000fe4000fffe03f */
[----:B------:R-:W-:Y:S02]  /*4090*/  UIADD3 UR4, UR16, 0x2, URZ ;  /* 0x0000000210047890 */ /* 0x000fe4000fffe03f */
[----:B------:R-:W-:-:S02]  /*40a0*/  UIADD3 UR10, UR18, 0x4, URZ ;  /* 0x00000004120a7890 */ /* 0x000fc4000fffe03f */
[----:B------:R-:W-:Y:S02]  /*40b0*/  UIADD3 UR8, UR16, 0x4, URZ ;  /* 0x0000000410087890 */ /* 0x000fe4000fffe03f */
[----:B------:R-:W-:Y:S01]  /*40c0*/  HGMMA.64x64x16.F32.BF16 R24, gdesc[UR16], RZ, !UPT, gsb0 ;  /* 0x00e00000101879f0 */ /* 0x000fe2000c0018ff */
[----:B------:R-:W-:Y:S02]  /*40d0*/  UIADD3 UR14, UR18, 0x6, URZ ;  /* 0x00000006120e7890 */ /* 0x000fe4000fffe03f */
[----:B------:R-:W-:Y:S01]  /*40e0*/  UIADD3 UR12, UR16, 0x6, URZ ;  /* 0x00000006100c7890 */ /* 0x000fe2000fffe03f */
[----:B------:R-:W-:Y:S01]  /*40f0*/  UMOV UR15, 0x40000040 ;  /* 0x40000040000f7882 */ /* 0x000fe20000000000 */
[----:B------:R-:W-:Y:S01]  /*4100*/  UMOV UR13, 0x40000040 ;  /* 0x40000040000d7882 */ /* 0x000fe20000000000 */
[----:B0-----:R-:W-:Y:S01]  /*4110*/  ISETP.GE.AND P6, PT, R9, 0x1, PT ;  /* 0x000000010900780c */ /* 0x001fe20003fc6270 */
[----:B------:R-:W-:Y:S01]  /*4120*/  ULDC UR20, c[0x0][0x9dc] ;  /* 0x0002770000147ab9 */ /* 0x000fe20000000800 */
[----:B------:R-:W-:-:S02]  /*4130*/  WARPGROUP.DEPBAR.LE gsb0, 0x0 ;  /* 0x00008000000079c5 */ /* 0x000fc40000010000 */
[----:B------:R-:W-:-:S06]  /*4140*/  WARPGROUP.ARRIVE ;  /* 0x00000000000079c5 */ /* 0x000fcc0000000000 */
[----:B------:R-:W-:Y:S01]  /*4150*/  HGMMA.64x64x16.F32.BF16 R24, gdesc[UR4], R24, gsb0 ;  /* 0x00e00000041879f0 */ /* 0x000fe20008001818 */
[----:B------:R-:W-:Y:S02]  /*4160*/  UMOV UR6, 0xffffffc0 ;  /* 0xffffffc000067882 */ /* 0x000fe40000000000 */
[----:B------:R-:W-:-:S04]  /*4170*/  UIMAD UR6, UR50, UR6, 0x41 ;  /* 0x00000041320674a4 */ /* 0x000fc8000f8e0206 */
[----:B------:R-:W-:Y:S02]  /*4180*/  UIADD3 UR7, -UR40, UR6, UR44 ;  /* 0x0000000628077290 */ /* 0x000fe4000fffe12c */
[----:B------:R-:W-:-:S04]  /*4190*/  UIADD3 UR6, UR6, -0x1, URZ ;  /* 0xffffffff06067890 */ /* 0x000fc8000fffe03f */
[----:B------:R-:W-:-:S05]  /*41a0*/  IADD3 R5, -R16, UR7, RZ ;  /* 0x0000000710057c10 */ /* 0x000fca000fffe1ff */
[----:B------:R-:W-:Y:S01]  /*41b0*/  IMAD.IADD R14, R5, 0x1, R8 ;  /* 0x00000001050e7824 */ /* 0x000fe200078e0208 */
[----:B------:R-:W-:Y:S02]  /*41c0*/  WARPGROUP.DEPBAR.LE gsb0, 0x0 ;  /* 0x00008000000079c5 */ /* 0x000fe40000010000 */
[----:B------:R-:W-:-:S06]  /*41d0*/  WARPGROUP.ARRIVE ;  /* 0x00000000000079c5 */ /* 0x000fcc0000000000 */
[----:B------:R-:W-:Y:S01]  /*41e0*/  HGMMA.64x64x16.F32.BF16 R24, gdesc[UR8], R24, gsb0 ;  /* 0x00e00000081879f0 */ /* 0x000fe20008001818 */
[----:B------:R-:W-:-:S06]  /*41f0*/  ULOP3.LUT UR10, URZ, UR20, URZ, 0x33, !UPT ;  /* 0x000000143f0a7292 */ /* 0x000fcc000f8e333f */
[----:B------:R-:W-:Y:S01]  /*4200*/  VIADD R15, R5, UR10 ;  /* 0x0000000a050f7c36 */ /* 0x000fe20008000000 */
[----:B------:R-:W-:Y:S02]  /*4210*/  WARPGROUP.DEPBAR.LE gsb0, 0x0 ;  /* 0x00008000000079c5 */ /* 0x000fe40000010000 */
[----:B------:R-:W-:-:S06]  /*4220*/  WARPGROUP.ARRIVE ;  /* 0x00000000000079c5 */ /* 0x000fcc0000000000 */
[----:B------:R-:W-:Y:S01]  /*4230*/  HGMMA.64x64x16.F32.BF16 R24, gdesc[UR12], R24, gsb0 ;  /* 0x00e000000c1879f0 */ /* 0x000fe20008001818 */
[----:B------:R-:W-:-:S06]  /*4240*/  ULEA UR14, UR50, 0xffffffc0, 0x6 ;  /* 0xffffffc0320e7891 */ /* 0x000fcc000f8e303f */
[----:B------:R-:W-:-:S04]  /*4250*/  MOV R13, UR14 ;  /* 0x0000000e000d7c02 */ /* 0x000fc80008000f00 */
[----:B------:R-:W-:Y:S01]  /*4260*/  IADD3 R13, -R16, UR44, -R13 ;  /* 0x0000002c100d7c10 */ /* 0x000fe2000fffe90d */
[----:B------:R-:W-:Y:S02]  /*4270*/  WARPGROUP.DEPBAR.LE gsb0, 0x0 ;  /* 0x00008000000079c5 */ /* 0x000fe40000010000 */
[----:B------:R0:W-:Y:S02]  /*4280*/  @!P5 SYNCS.ARRIVE.TRANS64.RED.A1T0 RZ, [R0+URZ], RZ ;  /* 0x000000ff00ffd9a7 */ /* 0x0001e4000810043f */
[----:B0-----:R-:W-:-:S04]  /*4290*/  IMAD.U32 R0, RZ, RZ, UR47 ;  /* 0x0000002fff007e24 */ /* 0x001fc8000f8e00ff */
[----:B------:R-:W-:-:S04]  /*42a0*/  IMAD R0, R0, 0x40, R17 ;  /* 0x0000004000007824 */ /* 0x000fc800078e0211 */
[----:B------:R-:W-:Y:S01]  /*42b0*/  IMAD.IADD R5, R15, 0x1, R0 ;  /* 0x000000010f057824 */ /* 0x000fe200078e0200 */
[----:B------:R-:W-:Y:S01]  /*42c0*/  VIADDMNMX R4, R0, R14, R13, PT ;  /* 0x0000000e00047246 */ /* 0x000fe2000380010d */
[----:B------:R-:W-:Y:S06]  /*42d0*/  @!P6 BRA `(.L_x_1710) ;  /* 0x000000000054e947 */ /* 0x000fec0003800000 */
[----:B------:R-:W-:Y:S01]  /*42e0*/  IMAD.U32 R7, RZ, RZ, UR40 ;  /* 0x00000028ff077e24 */ /* 0x000fe2000f8e00ff */
[----:B------:R-:W-:Y:S04]  /*42f0*/  BSSY B0, `(.L_x_1711) ;  /* 0x000000f000007945 */ /* 0x000fe80003800000 */
[----:B------:R-:W-:-:S04]  /*4300*/  IADD3 R6, R0, UR44, -R7 ;  /* 0x0000002c00067c10 */ /* 0x000fc8000fffe807 */
[----:B------:R-:W-:-:S13]  /*4310*/  ISETP.GT.AND P0, PT, R6, -0x1, PT ;  /* 0xffffffff0600780c */ /* 0x000fda0003f04270 */
[----:B------:R-:W-:Y:S05]  /*4320*/  @P0 BRA `(.L_x_1712) ;  /* 0x00000000001c0947 */ /* 0x000fea0003800000 */
[----:B------:R-:W-:Y:S02]  /*4330*/  ISETP.NE.AND P0, PT, R9, 0x1, PT ;  /* 0x000000010900780c */ /* 0x000fe40003f05270 */
[----:B------:R-:W-:-:S11]  /*4340*/  LOP3.LUT R7, RZ, R6, RZ, 0x33, !PT ;  /* 0x00000006ff077212 */ /* 0x000fd600078e33ff */
[----:B------:R-:W0:Y:S02]  /*4350*/  @P0 LDC.64 R20, c[0x0][0x9e8] ;  /* 0x00027a00ff140b82 */ /* 0x000e240000000a00 */
[----:B0-----:R-:W-:-:S05]  /*4360*/  @P0 IMAD.HI.U32 R6, R7, R20, RZ ;  /* 0x0000001407060227 */ /* 0x001fca00078e00ff */
[----:B------:R-:W-:-:S04]  /*4370*/  @P0 SHF.R.U32.HI R7, RZ, R21, R6 ;  /* 0x00000015ff070219 */ /* 0x000fc80000011606 */
[----:B------:R-:W-:Y:S01]  /*4380*/  LOP3.LUT R6, RZ, R7, RZ, 0x33, !PT ;  /* 0x00000007ff067212 */ /* 0x000fe200078e33ff */
[----:B------:R-:W-:Y:S06]  /*4390*/  BRA `(.L_x_1713) ;  /* 0x0000000000107947 */ /* 0x000fec0003800000 */
.L_x_1712:
[----:B------:R-:W-:-:S13]  /*43a0*/  ISETP.NE.AND P0, PT, R9, 0x1, PT ;  /* 0x000000010900780c */ /* 0x000fda0003f05270 */
[----:B------:R-:W0:Y:S02]  /*43b0*/  @P0 LDC.64 R20, c[0x0][0x9e8] ;  /* 0x00027a00ff140b82 */ /* 0x000e240000000a00 */
[----:B0-----:R-:W-:-:S05]  /*43c0*/  @P0 IMAD.HI.U32 R12, R6, R20, RZ ;  /* 0x00000014060c0227 */ /* 0x001fca00078e00ff */
[----:B------:R-:W-:-:S07]  /*43d0*/  @P0 SHF.R.U32.HI R6, RZ, R21, R12 ;  /* 0x00000015ff060219 */ /* 0x000fce000001160c */
.L_x_1713:
[----:B------:R-:W-:Y:S05]  /*43e0*/  BSYNC B0 ;  /* 0x0000000000007941 */ /* 0x000fea0003800000 */
.L_x_1711:
[----:B------:R-:W-:-:S04]  /*43f0*/  IMAD R7, R6, R9, -UR14 ;  /* 0x8000000e06077e24 */ /* 0x000fc8000f8e0209 */
[----:B------:R-:W-:-:S05]  /*4400*/  IMAD.IADD R6, R7, 0x1, -R16 ;  /* 0x0000000107067824 */ /* 0x000fca00078e0a10 */
[----:B------:R-:W-:Y:S02]  /*4410*/  VIMNMX R5, R5, R6, !PT ;  /* 0x0000000605057248 */ /* 0x000fe40007fe0100 */
[----:B------:R-:W-:-:S07]  /*4420*/  VIADDMNMX R4, R6, R9, R4, PT ;  /* 0x0000000906047246 */ /* 0x000fce0003800104 */
.L_x_1710:
[----:B------:R-:W-:Y:S02]  /*4430*/  UISETP.GE.AND UP4, UPT, UR6, 0x9, UPT ;  /* 0x000000090600788c */ /* 0x000fe4000bf86270 */
[----:B------:R-:W-:Y:S02]  /*4440*/  UISETP.GE.AND UP1, UPT, UR6, 0x1, UPT ;  /* 0x000000010600788c */ /* 0x000fe4000bf26270 */
[----:B------:R-:W-:Y:S02]  /*4450*/  UISETP.GE.AND UP0, UPT, UR6, 0x2, UPT ;  /* 0x000000020600788c */ /* 0x000fe4000bf06270 */
[----:B------:R-:W-:Y:S01]  /*4460*/  PLOP3.LUT P0, PT, PT, PT, UP4, 0x40, 0x0 ;  /* 0x000000000000781c */ /* 0x000fe20003f0e848 */
[----:B------:R-:W-:Y:S01]  /*4470*/  UISETP.GE.AND UP3, UPT, UR6, 0xa, UPT ;  /* 0x0000000a0600788c */ /* 0x000fe2000bf66270 */
[----:B------:R-:W-:Y:S01]  /*4480*/  PLOP3.LUT P2, PT, PT, PT, UP1, 0x40, 0x0 ;  /* 0x000000000000781c */ /* 0x000fe20003f4e818 */
[----:B------:R-:W-:Y:S01]  /*4490*/  UP2UR UR11, UPR, URZ, 0x1 ;  /* 0x000000013f0b7883 */ /* 0x000fe20008000000 */
[C---:B------:R-:W-:Y:S01]  /*44a0*/  ISETP.GT.AND P0, PT, R5.reuse, 0x8, P0 ;  /* 0x000000080500780c */ /* 0x040fe20000704270 */
[----:B------:R-:W-:Y:S01]  /*44b0*/  UISETP.GE.AND UP2, UPT, UR6, 0x11, UPT ;  /* 0x000000110600788c */ /* 0x000fe2000bf46270 */
[C---:B------:R-:W-:Y:S01]  /*44c0*/  ISETP.GT.AND P2, PT, R5.reuse, RZ, P2 ;  /* 0x000000ff0500720c */ /* 0x040fe20001744270 */
[----:B------:R-:W-:Y:S01]  /*44d0*/  UP2UR UR10, UPR, URZ, 0x2 ;  /* 0x000000023f0a7883 */ /* 0x000fe20008000000 */
[----:B------:R-:W-:Y:S01]  /*44e0*/  PLOP3.LUT P1, PT, PT, PT, UP0, 0x40, 0x0 ;  /* 0x000000000000781c */ /* 0x000fe20003f2e808 */
[----:B------:R-:W-:Y:S01]  /*44f0*/  UISETP.GE.AND UP0, UPT, UR6, 0x19, UPT ;  /* 0x000000190600788c */ /* 0x000fe2000bf06270 */
[----:B------:R-:W-:Y:S01]  /*4500*/  PLOP3.LUT P3, PT, PT, PT, UP3, 0x40, 0x0 ;  /* 0x000000000000781c */ /* 0x000fe20003f6e838 */
[----:B------:R-:W-:Y:S01]  /*4510*/  UISETP.GE.AND UP1, UPT, UR6, 0x12, UPT ;  /* 0x000000120600788c */ /* 0x000fe2000bf26270 */
[C---:B------:R-:W-:Y:S01]  /*4520*/  ISETP.LT.OR P0, PT, R4.reuse, 0x9, P0 ;  /* 0x000000090400780c */ /* 0x040fe20000701670 */
[----:B------:R-:W-:Y:S01]  /*4530*/  UP2UR UR22, UPR, URZ, 0x1 ;  /* 0x000000013f167883 */ /* 0x000fe20008000000 */
[----:B------:R-:W-:Y:S01]  /*4540*/  ISETP.LT.OR P2, PT, R4, 0x1, P2 ;  /* 0x000000010400780c */ /* 0x000fe20001741670 */
[----:B------:R-:W-:Y:S01]  /*4550*/  UP2UR UR19, UPR, URZ, 0x4 ;  /* 0x000000043f137883 */ /* 0x000fe20008000000 */
[C---:B------:R-:W-:Y:S01]  /*4560*/  ISETP.GT.AND P3, PT, R5.reuse, 0x9, P3 ;  /* 0x000000090500780c */ /* 0x040fe20001f64270 */
[----:B------:R-:W-:Y:S01]  /*4570*/  UP2UR UR21, UPR, URZ, 0x2 ;  /* 0x000000023f157883 */ /* 0x000fe20008000000 */
[C---:B------:R-:W-:Y:S01]  /*4580*/  ISETP.GT.AND P1, PT, R5.reuse, 0x1, P1 ;  /* 0x000000010500780c */ /* 0x040fe20000f24270 */
[----:B------:R-:W-:Y:S01]  /*4590*/  UP2UR UR7, UPR, URZ, 0x10 ;  /* 0x000000103f077883 */ /* 0x000fe20008000000 */
[----:B------:R-:W-:Y:S01]  /*45a0*/  FSEL R28, R28, -INF , !P0 ;  /* 0xff8000001c1c7808 */ /* 0x000fe20004000000 */
[----:B------:R-:W-:Y:S01]  /*45b0*/  UP2UR UR18, UPR, URZ, 0x8 ;  /* 0x000000083f127883 */ /* 0x000fe20008000000 */
[----:B------:R-:W-:Y:S01]  /*45c0*/  FSEL R24, R24, -INF , !P2 ;  /* 0xff80000018187808 */ /* 0x000fe20005000000 */
[----:B------:R-:W-:Y:S01]  /*45d0*/  UISETP.GE.AND UP3, UPT, UR6, 0x31, UPT ;  /* 0x000000310600788c */ /* 0x000fe2000bf66270 */
[----:B------:R-:W-:Y:S01]  /*45e0*/  PLOP3.LUT P0, PT, PT, PT, UP0, 0x40, 0x0 ;  /* 0x000000000000781c */ /* 0x000fe20003f0e808 */
[----:B------:R-:W-:Y:S01]  /*45f0*/  UISETP.GE.AND UP0, UPT, UR6, 0x1a, UPT ;  /* 0x0000001a0600788c */ /* 0x000fe2000bf06270 */
[----:B------:R-:W-:Y:S01]  /*4600*/  PLOP3.LUT P2, PT, PT, PT, UP2, 0x40, 0x0 ;  /* 0x000000000000781c */ /* 0x000fe20003f4e828 */
[----:B------:R-:W-:Y:S01]  /*4610*/  UISETP.GE.AND UP2, UPT, UR6, 0x2a, UPT ;  /* 0x0000002a0600788c */ /* 0x000fe2000bf46270 */
[C---:B------:R-:W-:Y:S01]  /*4620*/  ISETP.LT.OR P3, PT, R4.reuse, 0xa, P3 ;  /* 0x0000000a0400780c */ /* 0x040fe20001f61670 */
[----:B------:R-:W-:Y:S01]  /*4630*/  UP2UR UR23, UPR, URZ, 0x1 ;  /* 0x000000013f177883 */ /* 0x000fe20008000000 */
[----:B------:R-:W-:Y:S01]  /*4640*/  ISETP.LT.OR P1, PT, R4, 0x2, P1 ;  /* 0x000000020400780c */ /* 0x000fe20000f21670 */
[----:B------:R-:W-:Y:S01]  /*4650*/  UISETP.GE.AND UP4, UPT, UR6, 0x32, UPT ;  /* 0x000000320600788c */ /* 0x000fe2000bf86270 */
[----:B------:R-:W-:Y:S01]  /*4660*/  ISETP.GT.AND P2, PT, R5, 0x10, P2 ;  /* 0x000000100500780c */ /* 0x000fe20001744270 */
[----:B------:R-:W-:Y:S01]  /*4670*/  UISETP.GE.AND UP5, UPT, UR6, 0x39, UPT ;  /* 0x000000390600788c */ /* 0x000fe2000bfa6270 */
[----:B------:R-:W-:Y:S01]  /*4680*/  FSEL R56, R29, -INF , !P3 ;  /* 0xff8000001d387808 */ /* 0x000fe20005800000 */
[----:B------:R-:W-:Y:S01]  /*4690*/  UISETP.GE.AND UP6, UPT, UR6, 0x3a, UPT ;  /* 0x0000003a0600788c */ /* 0x000fe2000bfc6270 */
[----:B------:R-:W-:-:S02]  /*46a0*/  FSEL R20, R25, -INF , !P1 ;  /* 0xff80000019147808 */ /* 0x000fc40004800000 */
[----:B------:R-:W-:Y:S01]  /*46b0*/  PLOP3.LUT P3, PT, PT, PT, UP0, 0x40, 0x0 ;  /* 0x000000000000781c */ /* 0x000fe20003f6e808 */
[----:B------:R-:W-:Y:S01]  /*46c0*/  UISETP.GE.AND UP0, UPT, UR6, 0x21, UPT ;  /* 0x000000210600788c */ /* 0x000fe2000bf06270 */
[----:B------:R-:W-:Y:S01]  /*46d0*/  PLOP3.LUT P1, PT, PT, PT, UP1, 0x40, 0x0 ;  /* 0x000000000000781c */ /* 0x000fe20003f2e818 */
[----:B------:R-:W-:Y:S01]  /*46e0*/  UISETP.GE.AND UP1, UPT, UR6, 0x29, UPT ;  /* 0x000000290600788c */ /* 0x000fe2000bf26270 */
[----:B------:R-:W-:Y:S01]  /*46f0*/  ISETP.LT.OR P2, PT, R4, 0x11, P2 ;  /* 0x000000110400780c */ /* 0x000fe20001741670 */
[----:B------:R-:W-:Y:S01]  /*4700*/  UP2UR UR24, UPR, URZ, 0x1 ;  /* 0x000000013f187883 */ /* 0x000fe20008000000 */
[C---:B------:R-:W-:Y:S02]  /*4710*/  ISETP.GT.AND P1, PT, R5.reuse, 0x11, P1 ;  /* 0x000000110500780c */ /* 0x040fe40000f24270 */
[C---:B------:R-:W-:Y:S02]  /*4720*/  ISETP.GT.AND P0, PT, R5.reuse, 0x18, P0 ;  /* 0x000000180500780c */ /* 0x040fe40000704270 */
[----:B------:R-:W-:-:S02]  /*4730*/  ISETP.GT.AND P3, PT, R5, 0x19, P3 ;  /* 0x000000190500780c */ /* 0x000fc40001f64270 */
[----:B------:R-:W-:Y:S02]  /*4740*/  FSEL R32, R32, -INF , !P2 ;  /* 0xff80000020207808 */ /* 0x000fe40005000000 */
[----:B------:R-:W-:Y:S01]  /*4750*/  PLOP3.LUT P2, PT, PT, PT, UP0, 0x40, 0x0 ;  /* 0x000000000000781c */ /* 0x000fe20003f4e808 */
[----:B------:R-:W-:Y:S01]  /*4760*/  UISETP.GE.AND UP0, UPT, UR6, 0x22, UPT ;  /* 0x000000220600788c */ /* 0x000fe2000bf06270 */
[C---:B------:R-:W-:Y:S02]  /*4770*/  ISETP.LT.OR P1, PT, R4.reuse, 0x12, P1 ;  /* 0x000000120400780c */ /* 0x040fe40000f21670 */
[C---:B------:R-:W-:Y:S02]  /*4780*/  ISETP.LT.OR P0, PT, R4.reuse, 0x19, P0 ;  /* 0x000000190400780c */ /* 0x040fe40000701670 */
[----:B------:R-:W-:Y:S02]  /*4790*/  ISETP.LT.OR P3, PT, R4, 0x1a, P3 ;  /* 0x0000001a0400780c */ /* 0x000fe40001f61670 */
[----:B------:R-:W-:-:S02]  /*47a0*/  FSEL R58, R33, -INF , !P1 ;  /* 0xff800000213a7808 */ /* 0x000fc40004800000 */
[----:B------:R-:W-:Y:S02]  /*47b0*/  FSEL R36, R36, -INF , !P0 ;  /* 0xff80000024247808 */ /* 0x000fe40004000000 */
[----:B------:R-:W-:Y:S02]  /*47c0*/  FSEL R60, R37, -INF , !P3 ;  /* 0xff800000253c7808 */ /* 0x000fe40005800000 */
[----:B------:R-:W-:Y:S02]  /*47d0*/  PLOP3.LUT P1, PT, PT, PT, UP0, 0x40, 0x0 ;  /* 0x000000000000781c */ /* 0x000fe40003f2e808 */
[----:B------:R-:W-:Y:S02]  /*47e0*/  PLOP3.LUT P0, PT, PT, PT, UP1, 0x40, 0x0 ;  /* 0x000000000000781c */ /* 0x000fe40003f0e818 */
[----:B------:R-:W-:Y:S02]  /*47f0*/  PLOP3.LUT P3, PT, PT, PT, UP2, 0x40, 0x0 ;  /* 0x000000000000781c */ /* 0x000fe40003f6e828 */
[----:B------:R-:W-:-:S02]  /*4800*/  ISETP.GT.AND P2, PT, R5, 0x20, P2 ;  /* 0x000000200500780c */ /* 0x000fc40001744270 */
[C---:B------:R-:W-:Y:S02]  /*4810*/  ISETP.GT.AND P1, PT, R5.reuse, 0x21, P1 ;  /* 0x000000210500780c */ /* 0x040fe40000f24270 */
[C---:B------:R-:W-:Y:S02]  /*4820*/  ISETP.GT.AND P0, PT, R5.reuse, 0x28, P0 ;  /* 0x000000280500780c */ /* 0x040fe40000704270 */
[----:B------:R-:W-:Y:S02]  /*4830*/  ISETP.GT.AND P3, PT, R5, 0x29, P3 ;  /* 0x000000290500780c */ /* 0x000fe40001f64270 */
[C---:B------:R-:W-:Y:S02]  /*4840*/  ISETP.LT.OR P2, PT, R4.reuse, 0x21, P2 ;  /* 0x000000210400780c */ /* 0x040fe40001741670 */
[C---:B------:R-:W-:Y:S02]  /*4850*/  ISETP.LT.OR P1, PT, R4.reuse, 0x22, P1 ;  /* 0x000000220400780c */ /* 0x040fe40000f21670 */
[----:B------:R-:W-:-:S02]  /*4860*/  ISETP.LT.OR P0, PT, R4, 0x29, P0 ;  /* 0x000000290400780c */ /* 0x000fc40000701670 */
[----:B------:R-:W-:Y:S02]  /*4870*/  ISETP.LT.OR P3, PT, R4, 0x2a, P3 ;  /* 0x0000002a0400780c */ /* 0x000fe40001f61670 */
[----:B------:R-:W-:Y:S02]  /*4880*/  FSEL R40, R40, -INF , !P2 ;  /* 0xff80000028287808 */ /* 0x000fe40005000000 */
[----:B------:R-:W-:Y:S02]  /*4890*/  FSEL R62, R41, -INF , !P1 ;  /* 0xff800000293e7808 */ /* 0x000fe40004800000 */
[----:B------:R-:W-:Y:S02]  /*48a0*/  FSEL R44, R44, -INF , !P0 ;  /* 0xff8000002c2c7808 */ /* 0x000fe40004000000 */
[----:B------:R-:W-:Y:S02]  /*48b0*/  FSEL R64, R45, -INF , !P3 ;  /* 0xff8000002d407808 */ /* 0x000fe40005800000 */
[----:B------:R-:W-:-:S02]  /*48c0*/  PLOP3.LUT P2, PT, PT, PT, UP3, 0x40, 0x0 ;  /* 0x000000000000781c */ /* 0x000fc40003f4e838 */
[----:B------:R-:W-:Y:S02]  /*48d0*/  PLOP3.LUT P1, PT, PT, PT, UP4, 0x40, 0x0 ;  /* 0x000000000000781c */ /* 0x000fe40003f2e848 */
[----:B------:R-:W-:Y:S02]  /*48e0*/  PLOP3.LUT P0, PT, PT, PT, UP5, 0x40, 0x0 ;  /* 0x000000000000781c */ /* 0x000fe40003f0e858 */
[----:B------:R-:W-:Y:S02]  /*48f0*/  PLOP3.LUT P3, PT, PT, PT, UP6, 0x40, 0x0 ;  /* 0x000000000000781c */ /* 0x000fe40003f6e868 */
[C---:B------:R-:W-:Y:S02]  /*4900*/  ISETP.GT.AND P2, PT, R5.reuse, 0x30, P2 ;  /* 0x000000300500780c */ /* 0x040fe40001744270 */
[C---:B------:R-:W-:Y:S02]  /*4910*/  ISETP.GT.AND P1, PT, R5.reuse, 0x31, P1 ;  /* 0x000000310500780c */ /* 0x040fe40000f24270 */
[----:B------:R-:W-:-:S02]  /*4920*/  ISETP.GT.AND P0, PT, R5, 0x38, P0 ;  /* 0x000000380500780c */ /* 0x000fc40000704270 */
[----:B------:R-:W-:Y:S01]  /*4930*/  ISETP.GT.AND P3, PT, R5, 0x39, P3 ;  /* 0x000000390500780c */ /* 0x000fe20001f64270 */
[----:B------:R-:W-:Y:S01]  /*4940*/  VIADD R5, R0, 0x8 ;  /* 0x0000000800057836 */ /* 0x000fe20000000000 */
[C---:B------:R-:W-:Y:S02]  /*4950*/  ISETP.LT.OR P2, PT, R4.reuse, 0x31, P2 ;  /* 0x000000310400780c */ /* 0x040fe40001741670 */
[C---:B------:R-:W-:Y:S02]  /*4960*/  ISETP.LT.OR P1, PT, R4.reuse, 0x32, P1 ;  /* 0x000000320400780c */ /* 0x040fe40000f21670 */
[C---:B------:R-:W-:Y:S02]  /*4970*/  ISETP.LT.OR P0, PT, R4.reuse, 0x39, P0 ;  /* 0x000000390400780c */ /* 0x040fe40000701670 */
[----:B------:R-:W-:Y:S02]  /*4980*/  ISETP.LT.OR P3, PT, R4, 0x3a, P3 ;  /* 0x0000003a0400780c */ /* 0x000fe40001f61670 */
[----:B------:R-:W-:-:S02]  /*4990*/  VIADDMNMX R6, R5, R14, R13, PT ;  /* 0x0000000e05067246 */ /* 0x000fc4000380010d */
[----:B------:R-:W-:Y:S02]  /*49a0*/  IADD3 R5, R15, 0x8, R0 ;  /* 0x000000080f057810 */ /* 0x000fe40007ffe000 */
[----:B------:R-:W-:Y:S02]  /*49b0*/  FSEL R48, R48, -INF , !P2 ;  /* 0xff80000030307808 */ /* 0x000fe40005000000 */
[----:B------:R-:W-:Y:S02]  /*49c0*/  FSEL R66, R49, -INF , !P1 ;  /* 0xff80000031427808 */ /* 0x000fe40004800000 */
[----:B------:R-:W-:Y:S02]  /*49d0*/  FSEL R52, R52, -INF , !P0 ;  /* 0xff80000034347808 */ /* 0x000fe40004000000 */
[----:B------:R-:W-:Y:S01]  /*49e0*/  FSEL R68, R53, -INF , !P3 ;  /* 0xff80000035447808 */ /* 0x000fe20005800000 */
[----:B------:R-:W-:Y:S06]  /*49f0*/  @!P6 BRA `(.L_x_1714) ;  /* 0x000000000058e947 */ /* 0x000fec0003800000 */
[----:B------:R-:W-:Y:S01]  /*4a00*/  IMAD.U32 R7, RZ, RZ, UR40 ;  /* 0x00000028ff077e24 */ /* 0x000fe2000f8e00ff */
[----:B------:R-:W-:Y:S04]  /*4a10*/  BSSY B0, `(.L_x_1715) ;  /* 0x0000010000007945 */ /* 0x000fe80003800000 */
[----:B------:R-:W-:-:S05]  /*4a20*/  IADD3 R4, R0, UR44, -R7 ;  /* 0x0000002c00047c10 */ /* 0x000fca000fffe807 */
[----:B------:R-:W-:-:S05]  /*4a30*/  VIADD R4, R4, 0x8 ;  /* 0x0000000804047836 */ /* 0x000fca0000000000 */
        /* <DEDUP_REMOVED lines=9> */
.L_x_1716:
[----:B------:R-:W-:-:S13]  /*4ad0*/  ISETP.NE.AND P0, PT, R9, 0x1, PT ;  /* 0x000000010900780c */ /* 0x000fda0003f05270 */
[----:B------:R-:W0:Y:S02]  /*4ae0*/  @P0 LDC.64 R12, c[0x0][0x9e8] ;  /* 0x00027a00ff0c0b82 */ /* 0x000e240000000a00 */
[----:B0-----:R-:W-:-:S05]  /*4af0*/  @P0 IMAD.HI.U32 R12, R4, R12, RZ ;  /* 0x0000000c040c0227 */ /* 0x001fca00078e00ff */
[----:B------:R-:W-:-:S07]  /*4b00*/  @P0 SHF.R.U32.HI R4, RZ, R13, R12 ;  /* 0x0000000dff040219 */ /* 0x000fce000001160c */
.L_x_1717:
[----:B------:R-:W-:Y:S05]  /*4b10*/  BSYNC B0 ;  /* 0x0000000000007941 */ /* 0x000fea0003800000 */
.L_x_1715:
[----:B------:R-:W-:-:S04]  /*4b20*/  IMAD R7, R4, R9, -UR14 ;  /* 0x8000000e04077e24 */ /* 0x000fc8000f8e0209 */
[----:B------:R-:W-:-:S05]  /*4b30*/  IMAD.IADD R4, R7, 0x1, -R16 ;  /* 0x0000000107047824 */ /* 0x000fca00078e0a10 */
[----:B------:R-:W-:Y:S02]  /*4b40*/  VIMNMX R5, R5, R4, !PT ;  /* 0x0000000405057248 */ /* 0x000fe40007fe0100 */
[----:B------:R-:W-:-:S07]  /*4b50*/  VIADDMNMX R6, R4, R9, R6, PT ;  /* 0x0000000904067246 */ /* 0x000fce0003800106 */
.L_x_1714:
[----:B------:R-:W-:Y:S01]  /*4b60*/  FMNMX.FTZ R4, R24, R20, !PT ;  /* 0x0000001418047209 */ /* 0x000fe20007810000 */
[----:B------:R-:W-:Y:S01]  /*4b70*/  UP2UR UR6, UPR, URZ, 0x4 ;  /* 0x000000043f067883 */ /* 0x000fe20008000000 */
[----:B------:R-:W-:Y:S01]  /*4b80*/  BAR.SYNC.DEFER_BLOCKING 0xf, 0x100 ;  /* 0x03c4000000007b1d */ /* 0x000fe20000010000 */
[----:B------:R-:W-:Y:S01]  /*4b90*/  UISETP.NE.AND UP2, UPT, UR7, URZ, UPT ;  /* 0x0000003f0700728c */ /* 0x000fe2000bf45270 */
[----:B------:R-:W-:Y:S01]  /*4ba0*/  FMNMX.FTZ R4, R28, R4, !PT ;  /* 0x000000041c047209 */ /* 0x000fe20007810000 */
[----:B------:R-:W-:Y:S02]  /*4bb0*/  UP2UR UR7, UPR, URZ, 0x8 ;  /* 0x000000083f077883 */ /* 0x000fe40008000000 */
[----:B------:R-:W-:Y:S01]  /*4bc0*/  UISETP.NE.AND UP3, UPT, UR11, URZ, UPT ;  /* 0x0000003f0b00728c */ /* 0x000fe2000bf65270 */
[----:B------:R-:W-:Y:S01]  /*4bd0*/  FMNMX.FTZ R4, R56, R4, !PT ;  /* 0x0000000438047209 */ /* 0x000fe20007810000 */
[----:B------:R-:W-:Y:S01]  /*4be0*/  UP2UR UR11, UPR, URZ, 0x10 ;  /* 0x000000103f0b7883 */ /* 0x000fe20008000000 */
[----:B------:R-:W-:Y:S01]  /*4bf0*/  PLOP3.LUT P0, PT, PT, PT, UP2, 0x40, 0x0 ;  /* 0x000000000000781c */ /* 0x000fe20003f0e828 */
[----:B------:R-:W-:Y:S01]  /*4c00*/  UISETP.NE.AND UP4, UPT, UR10, URZ, UPT ;  /* 0x0000003f0a00728c */ /* 0x000fe2000bf85270 */
[----:B------:R-:W-:Y:S01]  /*4c10*/  FMNMX.FTZ R4, R32, R4, !PT ;  /* 0x0000000420047209 */ /* 0x000fe20007810000 */
[----:B------:R-:W-:Y:S01]  /*4c20*/  UP2UR UR14, UPR, URZ, 0x20 ;  /* 0x000000203f0e7883 */ /* 0x000fe20008000000 */
[----:B------:R-:W-:Y:S01]  /*4c30*/  PLOP3.LUT P3, PT, PT, PT, UP3, 0x40, 0x0 ;  /* 0x000000000000781c */ /* 0x000fe20003f6e838 */
[----:B------:R-:W-:Y:S01]  /*4c40*/  ULDC UR10, c[0x0][0x988] ;  /* 0x00026200000a7ab9 */ /* 0x000fe20000000800 */
[----:B------:R-:W-:Y:S01]  /*4c50*/  FMNMX.FTZ R4, R58, R4, !PT ;  /* 0x000000043a047209 */ /* 0x000fe20007810000 */
[----:B------:R-:W-:Y:S01]  /*4c60*/  UISETP.NE.AND UP5, UPT, UR18, URZ, UPT ;  /* 0x0000003f1200728c */ /* 0x000fe2000bfa5270 */
[----:B------:R-:W-:Y:S01]  /*4c70*/  PLOP3.LUT P1, PT, PT, PT, UP4, 0x40, 0x0 ;  /* 0x000000000000781c */ /* 0x000fe20003f2e848 */
[----:B------:R-:W-:Y:S01]  /*4c80*/  UISETP.NE.AND UP2, UPT, UR19, URZ, UPT ;  /* 0x0000003f1300728c */ /* 0x000fe2000bf45270 */
[----:B------:R-:W-:Y:S01]  /*4c90*/  FMNMX.FTZ R4, R36, R4, !PT ;  /* 0x0000000424047209 */ /* 0x000fe20007810000 */
[----:B------:R-:W-:Y:S01]  /*4ca0*/  UISETP.NE.AND UP3, UPT, UR21, URZ, UPT ;  /* 0x0000003f1500728c */ /* 0x000fe2000bf65270 */
[C---:B------:R-:W-:Y:S01]  /*4cb0*/  ISETP.GT.AND P1, PT, R5.reuse, RZ, P1 ;  /* 0x000000ff0500720c */ /* 0x040fe20000f24270 */
[----:B------:R-:W-:Y:S01]  /*4cc0*/  UISETP.NE.AND UP4, UPT, UR22, URZ, UPT ;  /* 0x0000003f1600728c */ /* 0x000fe2000bf85270 */
[----:B------:R-:W-:Y:S01]  /*4cd0*/  FMNMX.FTZ R4, R60, R4, !PT ;  /* 0x000000043c047209 */ /* 0x000fe20007810000 */
[----:B------:R-:W-:Y:S01]  /*4ce0*/  UP2UR UR15, UPR, URZ, 0x40 ;  /* 0x000000403f0f7883 */ /* 0x000fe20008000000 */
[----:B------:R-:W-:Y:S01]  /*4cf0*/  ISETP.GT.AND P3, PT, R5, 0x1, P3 ;  /* 0x000000010500780c */ /* 0x000fe20001f64270 */
[----:B------:R-:W-:Y:S01]  /*4d00*/  UISETP.NE.AND UP6, UPT, UR24, URZ, UPT ;  /* 0x0000003f1800728c */ /* 0x000fe2000bfc5270 */
[----:B------:R-:W-:-:S02]  /*4d10*/  FMNMX.FTZ R4, R40, R4, !PT ;  /* 0x0000000428047209 */ /* 0x000fc40007810000 */
[----:B------:R-:W-:Y:S02]  /*4d20*/  ISETP.LT.OR P1, PT, R6, 0x1, P1 ;  /* 0x000000010600780c */ /* 0x000fe40000f21670 */
[----:B------:R-:W-:Y:S02]  /*4d30*/  FMNMX.FTZ R4, R62, R4, !PT ;  /* 0x000000043e047209 */ /* 0x000fe40007810000 */
[----:B------:R-:W-:Y:S02]  /*4d40*/  ISETP.LT.OR P3, PT, R6, 0x2, P3 ;  /* 0x000000020600780c */ /* 0x000fe40001f61670 */
[----:B------:R-:W-:Y:S02]  /*4d50*/  FMNMX.FTZ R4, R44, R4, !PT ;  /* 0x000000042c047209 */ /* 0x000fe40007810000 */
[----:B------:R-:W-:Y:S02]  /*4d60*/  ISETP.GT.AND P0, PT, R5, 0x8, P0 ;  /* 0x000000080500780c */ /* 0x000fe40000704270 */
[----:B------:R-:W-:-:S02]  /*4d70*/  FMNMX.FTZ R4, R64, R4, !PT ;  /* 0x0000000440047209 */ /* 0x000fc40007810000 */
[----:B------:R-:W-:Y:S02]  /*4d80*/  FSEL R26, R26, -INF , !P1 ;  /* 0xff8000001a1a7808 */ /* 0x000fe40004800000 */
[----:B------:R-:W-:Y:S02]  /*4d90*/  FMNMX.FTZ R4, R48, R4, !PT ;  /* 0x0000000430047209 */ /* 0x000fe40007810000 */
[----:B------:R-:W-:Y:S01]  /*4da0*/  PLOP3.LUT P1, PT, PT, PT, UP2, 0x40, 0x0 ;  /* 0x000000000000781c */ /* 0x000fe20003f2e828 */
[----:B------:R-:W-:Y:S01]  /*4db0*/  UISETP.NE.AND UP2, UPT, UR6, URZ, UPT ;  /* 0x0000003f0600728c */ /* 0x000fe2000bf45270 */
[----:B------:R-:W-:Y:S02]  /*4dc0*/  FMNMX.FTZ R4, R66, R4, !PT ;  /* 0x0000000442047209 */ /* 0x000fe40007810000 */
[----:B------:R-:W-:Y:S02]  /*4dd0*/  FSEL R27, R27, -INF , !P3 ;  /* 0xff8000001b1b7808 */ /* 0x000fe40005800000 */
[----:B------:R-:W-:-:S02]  /*4de0*/  FMNMX.FTZ R4, R52, R4, !PT ;  /* 0x0000000434047209 */ /* 0x000fc40007810000 */
[----:B------:R-:W-:Y:S02]  /*4df0*/  ISETP.LT.OR P0, PT, R6, 0x9, P0 ;  /* 0x000000090600780c */ /* 0x000fe40000701670 */
[----:B------:R-:W-:Y:S02]  /*4e00*/  FMNMX.FTZ R7, R68, R4, !PT ;  /* 0x0000000444077209 */ /* 0x000fe40007810000 */
[----:B------:R-:W-:Y:S01]  /*4e10*/  PLOP3.LUT P3, PT, PT, PT, UP3, 0x40, 0x0 ;  /* 0x000000000000781c */ /* 0x000fe20003f6e838 */
[----:B------:R-:W-:Y:S01]  /*4e20*/  UISETP.NE.AND UP3, UPT, UR7, URZ, UPT ;  /* 0x0000003f0700728c */ /* 0x000fe2000bf65270 */
[----:B------:R-:W-:Y:S01]  /*4e30*/  FSEL R30, R30, -INF , !P0 ;  /* 0xff8000001e1e7808 */ /* 0x000fe20004000000 */
[----:B------:R-:W0:Y:S01]  /*4e40*/  SHFL.BFLY PT, R4, R7, 0x2, 0x1f ;  /* 0x0c401f0007047f89 */ /* 0x000e2200000e0000 */
[----:B------:R-:W-:Y:S02]  /*4e50*/  ISETP.GT.AND P1, PT, R5, 0x10, P1 ;  /* 0x000000100500780c */ /* 0x000fe40000f24270 */
[----:B------:R-:W-:Y:S01]  /*4e60*/  PLOP3.LUT P0, PT, PT, PT, UP4, 0x40, 0x0 ;  /* 0x000000000000781c */ /* 0x000fe20003f0e848 */
[----:B------:R-:W-:Y:S01]  /*4e70*/  UISETP.NE.AND UP4, UPT, UR11, URZ, UPT ;  /* 0x0000003f0b00728c */ /* 0x000fe2000bf85270 */
[----:B------:R-:W-:-:S02]  /*4e80*/  ISETP.LT.OR P1, PT, R6, 0x11, P1 ;  /* 0x000000110600780c */ /* 0x000fc40000f21670 */
[C---:B------:R-:W-:Y:S02]  /*4e90*/  ISETP.GT.AND P3, PT, R5.reuse, 0x11, P3 ;  /* 0x000000110500780c */ /* 0x040fe40001f64270 */
[----:B------:R-:W-:Y:S02]  /*4ea0*/  FSEL R34, R34, -INF , !P1 ;  /* 0xff80000022227808 */ /* 0x000fe40004800000 */
[----:B------:R-:W-:Y:S02]  /*4eb0*/  ISETP.LT.OR P3, PT, R6, 0x12, P3 ;  /* 0x000000120600780c */ /* 0x000fe40001f61670 */
[----:B------:R-:W-:Y:S02]  /*4ec0*/  ISETP.GT.AND P0, PT, R5, 0x18, P0 ;  /* 0x000000180500780c */ /* 0x000fe40000704270 */
[----:B------:R-:W-:Y:S01]  /*4ed0*/  PLOP3.LUT P1, PT, PT, PT, UP6, 0x40, 0x0 ;  /* 0x000000000000781c */ /* 0x000fe20003f2e868 */
[----:B------:R-:W-:Y:S01]  /*4ee0*/  UISETP.NE.AND UP6, UPT, UR15, URZ, UPT ;  /* 0x0000003f0f00728c */ /* 0x000fe2000bfc5270 */
[----:B------:R-:W-:-:S02]  /*4ef0*/  FSEL R35, R35, -INF , !P3 ;  /* 0xff80000023237808 */ /* 0x000fc40005800000 */
[----:B------:R-:W-:Y:S02]  /*4f00*/  ISETP.LT.OR P0, PT, R6, 0x19, P0 ;  /* 0x000000190600780c */ /* 0x000fe40000701670 */
[----:B------:R-:W-:Y:S02]  /*4f10*/  PLOP3.LUT P3, PT, PT, PT, UP0, 0x40, 0x0 ;  /* 0x000000000000781c */ /* 0x000fe40003f6e808 */
[----:B------:R-:W-:Y:S02]  /*4f20*/  ISETP.GT.AND P1, PT, R5, 0x20, P1 ;  /* 0x000000200500780c */ /* 0x000fe40000f24270 */
[----:B0-----:R-:W-:Y:S02]  /*4f30*/  FMNMX.FTZ R12, R7, R4, !PT ;  /* 0x00000004070c7209 */ /* 0x001fe40007810000 */
[----:B------:R-:W-:Y:S02]  /*4f40*/  FMNMX.FTZ R7, R26, R27, !PT ;  /* 0x0000001b1a077209 */ /* 0x000fe40007810000 */
[----:B------:R-:W-:Y:S01]  /*4f50*/  FSEL R38, R38, -INF , !P0 ;  /* 0xff80000026267808 */ /* 0x000fe20004000000 */
[----:B------:R-:W0:Y:S01]  /*4f60*/  SHFL.BFLY PT, R13, R12, 0x1, 0x1f ;  /* 0x0c201f000c0d7f89 */ /* 0x000e2200000e0000 */
[----:B------:R-:W-:-:S02]  /*4f70*/  PLOP3.LUT P0, PT, PT, PT, UP1, 0x40, 0x0 ;  /* 0x000000000000781c */ /* 0x000fc40003f0e818 */
[----:B------:R-:W-:Y:S02]  /*4f80*/  ISETP.LT.OR P1, PT, R6, 0x21, P1 ;  /* 0x000000210600780c */ /* 0x000fe40000f21670 */
[C---:B------:R-:W-:Y:S02]  /*4f90*/  ISETP.GT.AND P3, PT, R5.reuse, 0x21, P3 ;  /* 0x000000210500780c */ /* 0x040fe40001f64270 */
[----:B------:R-:W-:Y:S02]  /*4fa0*/  FSEL R42, R42, -INF , !P1 ;  /* 0xff8000002a2a7808 */ /* 0x000fe40004800000 */
[----:B------:R-:W-:Y:S02]  /*4fb0*/  ISETP.GT.AND P0, PT, R5, 0x28, P0 ;  /* 0x000000280500780c */ /* 0x000fe40000704270 */
[----:B------:R-:W-:Y:S02]  /*4fc0*/  ISETP.LT.OR P3, PT, R6, 0x22, P3 ;  /* 0x000000220600780c */ /* 0x000fe40001f61670 */
[----:B------:R-:W-:-:S02]  /*4fd0*/  PLOP3.LUT P1, PT, PT, PT, UP3, 0x40, 0x0 ;  /* 0x000000000000781c */ /* 0x000fc40003f2e838 */
[----:B------:R-:W-:Y:S02]  /*4fe0*/  ISETP.LT.OR P0, PT, R6, 0x29, P0 ;  /* 0x000000290600780c */ /* 0x000fe40000701670 */
[----:B------:R-:W-:Y:S02]  /*4ff0*/  FSEL R43, R43, -INF , !P3 ;  /* 0xff8000002b2b7808 */ /* 0x000fe40005800000 */
[----:B------:R-:W-:Y:S02]  /*5000*/  PLOP3.LUT P3, PT, PT, PT, UP4, 0x40, 0x0 ;  /* 0x000000000000781c */ /* 0x000fe40003f6e848 */
[----:B------:R-:W-:Y:S02]  /*5010*/  FSEL R46, R46, -INF , !P0 ;  /* 0xff8000002e2e7808 */ /* 0x000fe40004000000 */
[----:B------:R-:W-:Y:S02]  /*5020*/  ISETP.GT.AND P1, PT, R5, 0x30, P1 ;  /* 0x000000300500780c */ /* 0x000fe40000f24270 */
[----:B0-----:R-:W-:-:S02]  /*5030*/  FMNMX.FTZ R4, R12, R13, !PT ;  /* 0x0000000d0c047209 */ /* 0x001fc40007810000 */
[----:B------:R-:W-:Y:S02]  /*5040*/  FMNMX.FTZ R12, R30, R7, !PT ;  /* 0x000000071e0c7209 */ /* 0x000fe40007810000 */
[C---:B------:R-:W-:Y:S01]  /*5050*/  FSETP.NEU.FTZ.AND P2, PT, R4.reuse, -INF , PT ;  /* 0xff8000000400780b */ /* 0x040fe20003f5d000 */
[----:B------:R-:W-:Y:S01]  /*5060*/  FMUL.FTZ R13, R4, UR10 ;  /* 0x0000000a040d7c20 */ /* 0x000fe20008410000 */
[----:B------:R-:W-:Y:S02]  /*5070*/  ISETP.GT.AND P3, PT, R5, 0x31, P3 ;  /* 0x000000310500780c */ /* 0x000fe40001f64270 */
[C---:B------:R-:W-:Y:S02]  /*5080*/  ISETP.LT.OR P1, PT, R6.reuse, 0x31, P1 ;  /* 0x000000310600780c */ /* 0x040fe40000f21670 */
[----:B------:R-:W-:Y:S02]  /*5090*/  FSEL R13, R13, RZ, P2 ;  /* 0x000000ff0d0d7208 */ /* 0x000fe40001000000 */
[----:B------:R-:W-:Y:S01]  /*50a0*/  PLOP3.LUT P2, PT, PT, PT, UP5, 0x40, 0x0 ;  /* 0x000000000000781c */ /* 0x000fe20003f4e858 */
[----:B------:R-:W-:Y:S01]  /*50b0*/  UISETP.NE.AND UP5, UPT, UR23, URZ, UPT ;  /* 0x0000003f1700728c */ /* 0x000fe2000bfa5270 */
[----:B------:R-:W-:Y:S01]  /*50c0*/  ISETP.LT.OR P3, PT, R6, 0x32, P3 ;  /* 0x000000320600780c */ /* 0x000fe20001f61670 */
[--C-:B------:R-:W-:Y:S01]  /*50d0*/  FFMA.FTZ R14, R24, UR10, -R13.reuse ;  /* 0x0000000a180e7c23 */ /* 0x100fe2000801080d */
[----:B------:R-:W-:Y:S01]  /*50e0*/  ISETP.GT.AND P2, PT, R5, 0x9, P2 ;  /* 0x000000090500780c */ /* 0x000fe20001744270 */
[--C-:B------:R-:W-:Y:S01]  /*50f0*/  FFMA.FTZ R24, R32, UR10, -R13.reuse ;  /* 0x0000000a20187c23 */ /* 0x100fe2000801080d */
[----:B------:R-:W-:Y:S01]  /*5100*/  FSEL R50, R50, -INF , !P1 ;  /* 0xff80000032327808 */ /* 0x000fe20004800000 */
[--C-:B------:R-:W-:Y:S01]  /*5110*/  FFMA.FTZ R32, R40, UR10, -R13.reuse ;  /* 0x0000000a28207c23 */ /* 0x100fe2000801080d */
[----:B------:R-:W-:Y:S01]  /*5120*/  ISETP.LT.OR P2, PT, R6, 0xa, P2 ;  /* 0x0000000a0600780c */ /* 0x000fe20001741670 */
[----:B------:R-:W-:Y:S01]  /*5130*/  MUFU.EX2 R14, R14 ;  /* 0x0000000e000e7308 */ /* 0x000fe20000000800 */
[----:B------:R-:W-:Y:S01]  /*5140*/  FSEL R51, R51, -INF , !P3 ;  /* 0xff80000033337808 */ /* 0x000fe20005800000 */
[--C-:B------:R-:W-:Y:S01]  /*5150*/  FFMA.FTZ R29, R60, UR10, -R13.reuse ;  /* 0x0000000a3c1d7c23 */ /* 0x100fe2000801080d */
[----:B------:R-:W-:Y:S01]  /*5160*/  FSEL R31, R31, -INF , !P2 ;  /* 0xff8000001f1f7808 */ /* 0x000fe20005000000 */
[--C-:B------:R-:W-:Y:S01]  /*5170*/  FFMA.FTZ R37, R64, UR10, -R13.reuse ;  /* 0x0000000a40257c23 */ /* 0x100fe2000801080d */
[----:B------:R-:W-:Y:S01]  /*5180*/  PLOP3.LUT P2, PT, PT, PT, UP5, 0x40, 0x0 ;  /* 0x000000000000781c */ /* 0x000fe20003f4e858 */
[----:B------:R-:W-:Y:S01]  /*5190*/  UISETP.NE.AND UP5, UPT, UR14, URZ, UPT ;  /* 0x0000003f0e00728c */ /* 0x000fe2000bfa5270 */
[----:B------:R-:W-:Y:S01]  /*51a0*/  FMNMX.FTZ R7, R31, R12, !PT ;  /* 0x0000000c1f077209 */ /* 0x000fe20007810000 */
[--C-:B------:R-:W-:Y:S01]  /*51b0*/  FFMA.FTZ R40, R48, UR10, -R13.reuse ;  /* 0x0000000a30287c23 */ /* 0x100fe2000801080d */
[----:B------:R-:W-:Y:S01]  /*51c0*/  ISETP.GT.AND P2, PT, R5, 0x19, P2 ;  /* 0x000000190500780c */ /* 0x000fe20001744270 */
[----:B------:R-:W-:Y:S01]  /*51d0*/  FFMA.FTZ R41, R66, UR10, -R13 ;  /* 0x0000000a42297c23 */ /* 0x000fe2000801080d */
[----:B------:R-:W-:Y:S01]  /*51e0*/  FMNMX.FTZ R12, R34, R7, !PT ;  /* 0x00000007220c7209 */ /* 0x000fe20007810000 */
[----:B------:R-:W-:Y:S01]  /*51f0*/  MUFU.EX2 R24, R24 ;  /* 0x0000001800187308 */ /* 0x000fe20000000800 */
[----:B------:R-:W-:-:S02]  /*5200*/  ISETP.LT.OR P2, PT, R6, 0x1a, P2 ;  /* 0x0000001a0600780c */ /* 0x000fc40001741670 */
[----:B------:R-:W-:Y:S02]  /*5210*/  FMNMX.FTZ R7, R35, R12, !PT ;  /* 0x0000000c23077209 */ /* 0x000fe40007810000 */
[----:B------:R-:W-:Y:S02]  /*5220*/  FSEL R39, R39, -INF , !P2 ;  /* 0xff80000027277808 */ /* 0x000fe40005000000 */
[----:B------:R-:W-:Y:S01]  /*5230*/  FMNMX.FTZ R12, R38, R7, !PT ;  /* 0x00000007260c7209 */ /* 0x000fe20007810000 */
[----:B------:R-:W-:Y:S01]  /*5240*/  MUFU.EX2 R29, R29 ;  /* 0x0000001d001d7308 */ /* 0x000fe20000000800 */
[----:B------:R-:W-:Y:S02]  /*5250*/  PLOP3.LUT P2, PT, PT, PT, UP2, 0x40, 0x0 ;  /* 0x000000000000781c */ /* 0x000fe40003f4e828 */
[----:B------:R-:W-:Y:S02]  /*5260*/  FMNMX.FTZ R7, R39, R12, !PT ;  /* 0x0000000c27077209 */ /* 0x000fe40007810000 */
[----:B------:R-:W-:-:S02]  /*5270*/  ISETP.GT.AND P2, PT, R5, 0x29, P2 ;  /* 0x000000290500780c */ /* 0x000fc40001744270 */
[----:B------:R-:W-:Y:S01]  /*5280*/  FMNMX.FTZ R12, R42, R7, !PT ;  /* 0x000000072a0c7209 */ /* 0x000fe20007810000 */
[----:B------:R-:W-:Y:S01]  /*5290*/  MUFU.EX2 R32, R32 ;  /* 0x0000002000207308 */ /* 0x000fe20000000800 */
[----:B------:R-:W-:Y:S02]  /*52a0*/  ISETP.LT.OR P2, PT, R6, 0x2a, P2 ;  /* 0x0000002a0600780c */ /* 0x000fe40001741670 */
[----:B------:R-:W-:Y:S02]  /*52b0*/  FMNMX.FTZ R7, R43, R12, !PT ;  /* 0x0000000c2b077209 */ /* 0x000fe40007810000 */
[----:B------:R-:W-:Y:S02]  /*52c0*/  FSEL R47, R47, -INF , !P2 ;  /* 0xff8000002f2f7808 */ /* 0x000fe40005000000 */
[----:B------:R-:W-:Y:S01]  /*52d0*/  PLOP3.LUT P0, PT, PT, PT, UP5, 0x40, 0x0 ;  /* 0x000000000000781c */ /* 0x000fe20003f0e858 */
[----:B------:R-:W-:Y:S01]  /*52e0*/  MUFU.EX2 R37, R37 ;  /* 0x0000002500257308 */ /* 0x000fe20000000800 */
[----:B------:R-:W-:-:S02]  /*52f0*/  PLOP3.LUT P2, PT, PT, PT, UP6, 0x40, 0x0 ;  /* 0x000000000000781c */ /* 0x000fc40003f4e868 */
[----:B------:R-:W-:Y:S01]  /*5300*/  FMNMX.FTZ R12, R46, R7, !PT ;  /* 0x000000072e0c7209 */ /* 0x000fe20007810000 */
[--C-:B------:R-:W-:Y:S01]  /*5310*/  FFMA.FTZ R7, R20, UR10, -R13.reuse ;  /* 0x0000000a14077c23 */ /* 0x100fe2000801080d */
[C---:B------:R-:W-:Y:S01]  /*5320*/  ISETP.GT.AND P0, PT, R5.reuse, 0x38, P0 ;  /* 0x000000380500780c */ /* 0x040fe20000704270 */
[----:B------:R-:W-:Y:S01]  /*5330*/  FFMA.FTZ R20, R56, UR10, -R13 ;  /* 0x0000000a38147c23 */ /* 0x000fe2000801080d */
[----:B------:R-:W-:Y:S01]  /*5340*/  ISETP.GT.AND P2, PT, R5, 0x39, P2 ;  /* 0x000000390500780c */ /* 0x000fe20001744270 */
[----:B------:R0:W3:Y:S01]  /*5350*/  MUFU.EX2 R15, R7 ;  /* 0x00000007000f7308 */ /* 0x0000e20000000800 */
[----:B------:R-:W-:Y:S02]  /*5360*/  FMNMX.FTZ R5, R47, R12, !PT ;  /* 0x0000000c2f057209 */ /* 0x000fe40007810000 */
[----:B------:R-:W-:Y:S02]  /*5370*/  ISETP.LT.OR P0, PT, R6, 0x39, P0 ;  /* 0x000000390600780c */ /* 0x000fe40000701670 */
[----:B------:R-:W-:-:S02]  /*5380*/  FMNMX.FTZ R12, R50, R5, !PT ;  /* 0x00000005320c7209 */ /* 0x000fc40007810000 */
[----:B------:R-:W-:Y:S01]  /*5390*/  ISETP.LT.OR P2, PT, R6, 0x3a, P2 ;  /* 0x0000003a0600780c */ /* 0x000fe20001741670 */
[----:B------:R4:W-:Y:S01]  /*53a0*/  MUFU.EX2 R21, R20 ;  /* 0x0000001400157308 */ /* 0x0009e20000000800 */
[----:B------:R-:W-:Y:S01]  /*53b0*/  FSEL R54, R54, -INF , !P0 ;  /* 0xff80000036367808 */ /* 0x000fe20004000000 */
[--C-:B0-----:R-:W-:Y:S01]  /*53c0*/  FFMA.FTZ R7, R58, UR10, -R13.reuse ;  /* 0x0000000a3a077c23 */ /* 0x101fe2000801080d */
[----:B------:R-:W-:Y:S01]  /*53d0*/  FMNMX.FTZ R5, R51, R12, !PT ;  /* 0x0000000c33057209 */ /* 0x000fe20007810000 */
[--C-:B------:R-:W-:Y:S01]  /*53e0*/  FFMA.FTZ R12, R28, UR10, -R13.reuse ;  /* 0x0000000a1c0c7c23 */ /* 0x100fe2000801080d */
[----:B------:R-:W-:Y:S01]  /*53f0*/  FSEL R55, R55, -INF , !P2 ;  /* 0xff80000037377808 */ /* 0x000fe20005000000 */
[--C-:B------:R-:W-:Y:S01]  /*5400*/  FFMA.FTZ R28, R36, UR10, -R13.reuse ;  /* 0x0000000a241c7c23 */ /* 0x100fe2000801080d */
[----:B------:R-:W-:Y:S01]  /*5410*/  FMNMX.FTZ R6, R54, R5, !PT ;  /* 0x0000000536067209 */ /* 0x000fe20007810000 */
[----:B------:R-:W0:Y:S01]  /*5420*/  MUFU.EX2 R25, R7 ;  /* 0x0000000700197308 */ /* 0x000e220000000800 */
[--C-:B----4-:R-:W-:Y:S01]  /*5430*/  FFMA.FTZ R20, R62, UR10, -R13.reuse ;  /* 0x0000000a3e147c23 */ /* 0x110fe2000801080d */
[----:B------:R-:W-:Y:S01]  /*5440*/  FFMA.FTZ R36, R44, UR10, -R13 ;  /* 0x0000000a2c247c23 */ /* 0x000fe2000801080d */
[----:B------:R-:W-:-:S02]  /*5450*/  FMNMX.FTZ R6, R55, R6, !PT ;  /* 0x0000000637067209 */ /* 0x000fc40007810000 */
[----:B---3--:R-:W-:-:S03]  /*5460*/  F2FP.BF16.F32.PACK_AB R152, R15, R14 ;  /* 0x0000000e0f98723e */ /* 0x008fc600000010ff */
[----:B------:R-:W3:Y:S01]  /*5470*/  SHFL.BFLY PT, R5, R6, 0x2, 0x1f ;  /* 0x0c401f0006057f89 */ /* 0x000ee200000e0000 */
[----:B------:R-:W4:Y:S08]  /*5480*/  MUFU.EX2 R33, R20 ;  /* 0x0000001400217308 */ /* 0x000f300000000800 */
[----:B------:R-:W5:Y:S01]  /*5490*/  MUFU.EX2 R12, R12 ;  /* 0x0000000c000c7308 */ /* 0x000f620000000800 */
[----:B0-----:R-:W-:-:S07]  /*54a0*/  F2FP.BF16.F32.PACK_AB R156, R25, R24 ;  /* 0x00000018199c723e */ /* 0x001fce00000010ff */
[----:B------:R-:W0:Y:S01]  /*54b0*/  MUFU.EX2 R28, R28 ;  /* 0x0000001c001c7308 */ /* 0x000e220000000800 */
[----:B----4-:R-:W-:Y:S02]  /*54c0*/  F2FP.BF16.F32.PACK_AB R160, R33, R32 ;  /* 0x0000002021a0723e */ /* 0x010fe400000010ff */
[----:B---3--:R-:W-:-:S05]  /*54d0*/  FMNMX.FTZ R5, R6, R5, !PT ;  /* 0x0000000506057209 */ /* 0x008fca0007810000 */
[----:B------:R-:W3:Y:S01]  /*54e0*/  MUFU.EX2 R36, R36 ;  /* 0x0000002400247308 */ /* 0x000ee20000000800 */
[----:B-----5:R-:W-:Y:S01]  /*54f0*/  F2FP.BF16.F32.PACK_AB R154, R21, R12 ;  /* 0x0000000c159a723e */ /* 0x020fe200000010ff */
[----:B------:R-:W4:Y:S06]  /*5500*/  SHFL.BFLY PT, R6, R5, 0x1, 0x1f ;  /* 0x0c201f0005067f89 */ /* 0x000f2c00000e0000 */
[----:B------:R-:W-:Y:S01]  /*5510*/  MUFU.EX2 R40, R40 ;  /* 0x0000002800287308 */ /* 0x000fe20000000800 */
[----:B0-----:R-:W-:-:S07]  /*5520*/  F2FP.BF16.F32.PACK_AB R158, R29, R28 ;  /* 0x0000001c1d9e723e */ /* 0x001fce00000010ff */
[----:B------:R-:W0:Y:S01]  /*5530*/  MUFU.EX2 R41, R41 ;  /* 0x0000002900297308 */ /* 0x000e220000000800 */
[----:B---3--:R-:W-:Y:S02]  /*5540*/  F2FP.BF16.F32.PACK_AB R162, R37, R36 ;  /* 0x0000002425a2723e */ /* 0x008fe400000010ff */
[----:B----4-:R-:W-:Y:S01]  /*5550*/  FMNMX.FTZ R7, R5, R6, !PT ;  /* 0x0000000605077209 */ /* 0x010fe20007810000 */
[--C-:B------:R-:W-:Y:S01]  /*5560*/  FFMA.FTZ R5, R52, UR10, -R13.reuse ;  /* 0x0000000a34057c23 */ /* 0x100fe2000801080d */
[----:B------:R-:W-:Y:S02]  /*5570*/  FFMA.FTZ R13, R68, UR10, -R13 ;  /* 0x0000000a440d7c23 */ /* 0x000fe4000801080d */
[C---:B------:R-:W-:Y:S01]  /*5580*/  FSETP.NEU.FTZ.AND P0, PT, R7.reuse, -INF , PT ;  /* 0xff8000000700780b */ /* 0x040fe20003f1d000 */
[----:B------:R-:W-:Y:S01]  /*5590*/  FMUL.FTZ R6, R7, UR10 ;  /* 0x0000000a07067c20 */ /* 0x000fe20008410000 */
[----:B0-----:R-:W-:Y:S01]  /*55a0*/  F2FP.BF16.F32.PACK_AB R164, R41, R40 ;  /* 0x0000002829a4723e */ /* 0x001fe200000010ff */
[----:B------:R-:W-:Y:S03]  /*55b0*/  MUFU.EX2 R5, R5 ;  /* 0x0000000500057308 */ /* 0x000fe60000000800 */
[----:B------:R-:W-:-:S05]  /*55c0*/  FSEL R20, R6, RZ, P0 ;  /* 0x000000ff06147208 */ /* 0x000fca0000000000 */
[--C-:B------:R-:W-:Y:S01]  /*55d0*/  FFMA.FTZ R26, R26, UR10, -R20.reuse ;  /* 0x0000000a1a1a7c23 */ /* 0x100fe20008010814 */
[--C-:B------:R-:W-:Y:S01]  /*55e0*/  FFMA.FTZ R27, R27, UR10, -R20.reuse ;  /* 0x0000000a1b1b7c23 */ /* 0x100fe20008010814 */
[--C-:B------:R-:W-:Y:S01]  /*55f0*/  FFMA.FTZ R30, R30, UR10, -R20.reuse ;  /* 0x0000000a1e1e7c23 */ /* 0x100fe20008010814 */
[--C-:B------:R-:W-:Y:S01]  /*5600*/  FFMA.FTZ R31, R31, UR10, -R20.reuse ;  /* 0x0000000a1f1f7c23 */ /* 0x100fe20008010814 */
[--C-:B------:R-:W-:Y:S01]  /*5610*/  FFMA.FTZ R34, R34, UR10, -R20.reuse ;  /* 0x0000000a22227c23 */ /* 0x100fe20008010814 */
[--C-:B------:R-:W-:Y:S01]  /*5620*/  FFMA.FTZ R35, R35, UR10, -R20.reuse ;  /* 0x0000000a23237c23 */ /* 0x100fe20008010814 */
        /* <DEDUP_REMOVED lines=8> */
[----:B------:R-:W0:Y:S01]  /*56b0*/  MUFU.EX2 R27, R27 ;  /* 0x0000001b001b7308 */ /* 0x000e220000000800 */
[--C-:B------:R-:W-:Y:S01]  /*56c0*/  FFMA.FTZ R51, R51, UR10, -R20.reuse ;  /* 0x0000000a33337c23 */ /* 0x100fe20008010814 */
[--C-:B------:R-:W-:Y:S01]  /*56d0*/  FFMA.FTZ R54, R54, UR10, -R20.reuse ;  /* 0x0000000a36367c23 */ /* 0x100fe20008010814 */
[----:B------:R-:W-:-:S05]  /*56e0*/  FFMA.FTZ R20, R55, UR10, -R20 ;  /* 0x0000000a37147c23 */ /* 0x000fca0008010814 */
[----:B------:R-:W-:Y:S08]  /*56f0*/  MUFU.EX2 R30, R30 ;  /* 0x0000001e001e7308 */ /* 0x000ff00000000800 */
[----:B------:R-:W3:Y:S01]  /*5700*/  MUFU.EX2 R31, R31 ;  /* 0x0000001f001f7308 */ /* 0x000ee20000000800 */
[----:B0-----:R-:W-:-:S07]  /*5710*/  F2FP.BF16.F32.PACK_AB R153, R27, R26 ;  /* 0x0000001a1b99723e */ /* 0x001fce00000010ff */
[----:B------:R0:W4:Y:S08]  /*5720*/  MUFU.EX2 R6, R13 ;  /* 0x0000000d00067308 */ /* 0x0001300000000800 */
[----:B------:R-:W5:Y:S01]  /*5730*/  MUFU.EX2 R34, R34 ;  /* 0x0000002200227308 */ /* 0x000f620000000800 */
[----:B0-----:R-:W-:Y:S01]  /*5740*/  FADD.FTZ R13, R14, R15 ;  /* 0x0000000f0e0d7221 */ /* 0x001fe20000010000 */
[----:B---3--:R-:W-:-:S03]  /*5750*/  F2FP.BF16.F32.PACK_AB R155, R31, R30 ;  /* 0x0000001e1f9b723e */ /* 0x008fc600000010ff */
[----:B------:R-:W-:Y:S01]  /*5760*/  FADD.FTZ R44, R12, R13 ;  /* 0x0000000d0c2c7221 */ /* 0x000fe20000010000 */
[----:B------:R-:W-:Y:S01]  /*5770*/  FADD.FTZ R13, R26, R27 ;  /* 0x0000001b1a0d7221 */ /* 0x000fe20000010000 */
[----:B------:R0:W-:Y:S01]  /*5780*/  STSM.16.M88.4 [R19+0x26800], R152 ;  /* 0x0268009813007844 */ /* 0x0001e20000000200 */
[----:B------:R-:W3:Y:S01]  /*5790*/  MUFU.EX2 R35, R35 ;  /* 0x0000002300237308 */ /* 0x000ee20000000800 */
[----:B------:R-:W-:Y:S01]  /*57a0*/  FADD.FTZ R45, R21, R44 ;  /* 0x0000002c152d7221 */ /* 0x000fe20000010000 */
[----:B------:R-:W-:Y:S01]  /*57b0*/  FADD.FTZ R44, R30, R13 ;  /* 0x0000000d1e2c7221 */ /* 0x000fe20000010000 */
[----:B----4-:R-:W-:Y:S02]  /*57c0*/  F2FP.BF16.F32.PACK_AB R166, R6, R5 ;  /* 0x0000000506a6723e */ /* 0x010fe400000010ff */
[----:B------:R-:W-:Y:S01]  /*57d0*/  FADD.FTZ R48, R24, R45 ;  /* 0x0000002d18307221 */ /* 0x000fe20000010000 */
[----:B------:R-:W-:Y:S02]  /*57e0*/  FADD.FTZ R13, R31, R44 ;  /* 0x0000002c1f0d7221 */ /* 0x000fe40000010000 */
[----:B------:R-:W4:Y:S01]  /*57f0*/  MUFU.EX2 R38, R38 ;  /* 0x0000002600267308 */ /* 0x000f220000000800 */
[----:B------:R-:W-:Y:S01]  /*5800*/  FADD.FTZ R45, R25, R48 ;  /* 0x00000030192d7221 */ /* 0x000fe20000010000 */
[----:B-----5:R-:W-:-:S03]  /*5810*/  FADD.FTZ R44, R34, R13 ;  /* 0x0000000d222c7221 */ /* 0x020fc60000010000 */
[----:B------:R-:W-:-:S03]  /*5820*/  FADD.FTZ R48, R28, R45 ;  /* 0x0000002d1c307221 */ /* 0x000fc60000010000 */
[----:B------:R-:W5:Y:S01]  /*5830*/  MUFU.EX2 R39, R39 ;  /* 0x0000002700277308 */ /* 0x000f620000000800 */
[----:B---3--:R-:W-:Y:S01]  /*5840*/  FADD.FTZ R13, R35, R44 ;  /* 0x0000002c230d7221 */ /* 0x008fe20000010000 */
[----:B------:R-:W-:Y:S01]  /*5850*/  FADD.FTZ R15, R29, R48 ;  /* 0x000000301d0f7221 */ /* 0x000fe20000010000 */
[----:B------:R-:W-:-:S03]  /*5860*/  F2FP.BF16.F32.PACK_AB R157, R35, R34 ;  /* 0x00000022239d723e */ /* 0x000fc600000010ff */
[----:B------:R-:W-:Y:S02]  /*5870*/  FADD.FTZ R14, R32, R15 ;  /* 0x0000000f200e7221 */ /* 0x000fe40000010000 */
[----:B------:R-:W3:Y:S01]  /*5880*/  MUFU.EX2 R42, R42 ;  /* 0x0000002a002a7308 */ /* 0x000ee20000000800 */
[----:B----4-:R-:W-:Y:S01]  /*5890*/  FADD.FTZ R12, R38, R13 ;  /* 0x0000000d260c7221 */ /* 0x010fe20000010000 */
[----:B------:R-:W-:-:S06]  /*58a0*/  FADD.FTZ R21, R33, R14 ;  /* 0x0000000e21157221 */ /* 0x000fcc0000010000 */
[----:B------:R-:W4:Y:S01]  /*58b0*/  MUFU.EX2 R43, R43 ;  /* 0x0000002b002b7308 */ /* 0x000f220000000800 */
[C---:B-----5:R-:W-:Y:S01]  /*58c0*/  FADD.FTZ R15, R39.reuse, R12 ;  /* 0x0000000c270f7221 */ /* 0x060fe20000010000 */
[----:B------:R-:W-:-:S05]  /*58d0*/  F2FP.BF16.F32.PACK_AB R159, R39, R38 ;  /* 0x00000026279f723e */ /* 0x000fca00000010ff */
[----:B------:R0:W-:Y:S01]  /*58e0*/  STSM.16.M88.4 [R22], R156 ;  /* 0x0000009c16007844 */ /* 0x0001e20000000200 */
[----:B------:R-:W5:Y:S01]  /*58f0*/  MUFU.EX2 R46, R46 ;  /* 0x0000002e002e7308 */ /* 0x000f620000000800 */
[----:B---3--:R-:W-:-:S07]  /*5900*/  FADD.FTZ R12, R42, R15 ;  /* 0x0000000f2a0c7221 */ /* 0x008fce0000010000 */
[----:B------:R-:W3:Y:S01]  /*5910*/  MUFU.EX2 R47, R47 ;  /* 0x0000002f002f7308 */ /* 0x000ee20000000800 */
[C---:B----4-:R-:W-:Y:S01]  /*5920*/  FADD.FTZ R15, R43.reuse, R12 ;  /* 0x0000000c2b0f7221 */ /* 0x050fe20000010000 */
[----:B------:R-:W-:Y:S01]  /*5930*/  FADD.FTZ R12, R36, R21 ;  /* 0x00000015240c7221 */ /* 0x000fe20000010000 */
[----:B------:R-:W-:-:S03]  /*5940*/  F2FP.BF16.F32.PACK_AB R161, R43, R42 ;  /* 0x0000002a2ba1723e */ /* 0x000fc600000010ff */
[----:B------:R-:W-:Y:S02]  /*5950*/  FADD.FTZ R37, R37, R12 ;  /* 0x0000000c25257221 */ /* 0x000fe40000010000 */
[----:B------:R-:W-:Y:S01]  /*5960*/  MUFU.EX2 R50, R50 ;  /* 0x0000003200327308 */ /* 0x000fe20000000800 */
[----:B-----5:R-:W-:Y:S01]  /*5970*/  FADD.FTZ R14, R46, R15 ;  /* 0x0000000f2e0e7221 */ /* 0x020fe20000010000 */
[----:B------:R-:W-:-:S04]  /*5980*/  FADD.FTZ R40, R40, R37 ;  /* 0x0000002528287221 */ /* 0x000fc80000010000 */
[----:B------:R-:W-:Y:S02]  /*5990*/  FADD.FTZ R40, R41, R40 ;  /* 0x0000002829287221 */ /* 0x000fe40000010000 */
[----:B------:R-:W4:Y:S01]  /*59a0*/  MUFU.EX2 R51, R51 ;  /* 0x0000003300337308 */ /* 0x000f220000000800 */
[C---:B---3--:R-:W-:Y:S01]  /*59b0*/  F2FP.BF16.F32.PACK_AB R163, R47.reuse, R46 ;  /* 0x0000002e2fa3723e */ /* 0x048fe200000010ff */
[----:B------:R-:W-:Y:S01]  /*59c0*/  FADD.FTZ R47, R47, R14 ;  /* 0x0000000e2f2f7221 */ /* 0x000fe20000010000 */
[----:B------:R-:W-:-:S03]  /*59d0*/  FADD.FTZ R5, R5, R40 ;  /* 0x0000002805057221 */ /* 0x000fc60000010000 */
[----:B------:R0:W-:Y:S01]  /*59e0*/  STSM.16.M88.4 [R184], R160 ;  /* 0x000000a0b8007844 */ /* 0x0001e20000000200 */
[----:B------:R-:W-:Y:S01]  /*59f0*/  FADD.FTZ R5, R6, R5 ;  /* 0x0000000506057221 */ /* 0x000fe20000010000 */
[----:B------:R-:W-:Y:S08]  /*5a00*/  MUFU.EX2 R54, R54 ;  /* 0x0000003600367308 */ /* 0x000ff00000000800 */
[----:B------:R-:W3:Y:S01]  /*5a10*/  MUFU.EX2 R13, R20 ;  /* 0x00000014000d7308 */ /* 0x000ee20000000800 */
[----:B----4-:R-:W-:Y:S01]  /*5a20*/  F2FP.BF16.F32.PACK_AB R165, R51, R50 ;  /* 0x0000003233a5723e */ /* 0x010fe200000010ff */
[----:B------:R-:W-:-:S04]  /*5a30*/  FADD.FTZ R50, R50, R47 ;  /* 0x0000002f32327221 */ /* 0x000fc80000010000 */
[----:B------:R-:W-:Y:S01]  /*5a40*/  FADD.FTZ R51, R51, R50 ;  /* 0x0000003233337221 */ /* 0x000fe20000010000 */
[----:B---3--:R-:W-:-:S03]  /*5a50*/  F2FP.BF16.F32.PACK_AB R167, R13, R54 ;  /* 0x000000360da7723e */ /* 0x008fc600000010ff */
[----:B------:R-:W-:Y:S02]  /*5a60*/  FADD.FTZ R54, R54, R51 ;  /* 0x0000003336367221 */ /* 0x000fe40000010000 */
[----:B------:R0:W-:Y:S02]  /*5a70*/  STSM.16.M88.4 [R23], R164 ;  /* 0x000000a417007844 */ /* 0x0001e40000000200 */
[----:B------:R-:W-:Y:S01]  /*5a80*/  FADD.FTZ R6, R13, R54 ;  /* 0x000000360d067221 */ /* 0x000fe20000010000 */
[----:B------:R-:W-:Y:S06]  /*5a90*/  @!P4 BRA `(.L_x_1718) ;  /* 0x000000000004c947 */ /* 0x000fec0003800000 */
[----:B------:R-:W-:Y:S01]  /*5aa0*/  BPT.TRAP 0x1 ;  /* 0x000000040000795c */ /* 0x000fe20000300000 */
.L_x_1718:
[----:B------:R3:W4:Y:S01]  /*5ab0*/  SYNCS.PHASECHK.TRANS64.TRYWAIT P0, [R10+URZ+0x28c50], R11 ;  /* 0x028c500b0a0075a7 */ /* 0x000722000800017f */
[----:B------:R-:W-:Y:S05]  /*5ac0*/  @!P4 BRA `(.L_x_1719) ;  /* 0x000000000004c947 */ /* 0x000fea0003800000 */
[----:B------:R-:W-:Y:S01]  /*5ad0*/  BPT.TRAP 0x1 ;  /* 0x000000040000795c */ /* 0x000fe20000300000 */
.L_x_1719:
[----:B----4-:R-:W-:Y:S05]  /*5ae0*/  @P0 BRA `(.L_x_1720) ;  /* 0x0000000000080947 */ /* 0x010fea0003800000 */
[----:B------:R-:W4:Y:S02]  /*5af0*/  SYNCS.PHASECHK.TRANS64.TRYWAIT P0, [R10+URZ+0x28c50], R11 ;  /* 0x028c500b0a0075a7 */ /* 0x000f24000800017f */
[----:B----4-:R-:W-:Y:S05]  /*5b00*/  @!P0 BRA `(.L_x_1721) ;  /* 0x000000ec00948947 */ /* 0x010fea0003800000 */
.L_x_1720:
[----:B------:R-:W-:Y:S01]  /*5b10*/  ULEA UR11, UR37, UR45, 0xc ;  /* 0x0000002d250b7291 */ /* 0x000fe2000f8e603f */
[----:B------:R-:W-:Y:S01]  /*5b20*/  WARPGROUP.ARRIVE ;  /* 0x00000000000079c5 */ /* 0x000fe20000000000 */
[----:B------:R-:W-:Y:S01]  /*5b30*/  UMOV UR7, 0x40000040 ;  /* 0x4000004000077882 */ /* 0x000fe20000000000 */
[----:B------:R-:W-:Y:S01]  /*5b40*/  UIADD3 UR23, UR44, -UR40, URZ ;  /* 0x800000282c177290 */ /* 0x000fe2000fffe03f */
[----:B-1234-:R-:W-:Y:S01]  /*5b50*/  @!P5 VIADD R10, R10, 0x28c60 ;  /* 0x00028c600a0ad836 */ /* 0x01efe20000000000 */
[----:B------:R-:W-:Y:S02]  /*5b60*/  UIADD3 UR50, UR50, -0x2, URZ ;  /* 0xfffffffe32327890 */ /* 0x000fe4000fffe03f */
[----:B------:R-:W-:Y:S02]  /*5b70*/  UMOV UR6, UR11 ;  /* 0x0000000b00067c82 */ /* 0x000fe40008000000 */
[----:B------:R-:W-:Y:S01]  /*5b80*/  HGMMA.64x256x16.F32.BF16 R24, R152, gdesc[UR4].tnspB, RZ, !UPT, gsb0 ;  /* 0x43e0000498187df0 */ /* 0x000fe2000c0018ff */
[----:B------:R-:W-:Y:S01]  /*5b90*/  UIADD3 UR6, UR11, 0x80, URZ ;  /* 0x000000800b067890 */ /* 0x000fe2000fffe03f */
[----:B------:R-:W-:Y:S01]  /*5ba0*/  @!P5 PRMT R10, RZ, 0x654, R10 ;  /* 0x00000654ff0ad816 */ /* 0x000fe2000000000a */
[----:B------:R-:W-:Y:S01]  /*5bb0*/  UMOV UR7, 0x40000040 ;  /* 0x4000004000077882 */ /* 0x000fe20000000000 */
[----:B------:R-:W-:-:S02]  /*5bc0*/  WARPGROUP.DEPBAR.LE gsb0, 0x0 ;  /* 0x00008000000079c5 */ /* 0x000fc40000010000 */
        /* <DEDUP_REMOVED lines=15> */
[----:B------:R-:W-:-:S06]  /*5cc0*/  ULEA UR7, UR47, UR23, 0x6 ;  /* 0x000000172f077291 */ /* 0x000fcc000f8e303f */
[----:B------:R-:W-:Y:S01]  /*5cd0*/  VIADD R8, R8, UR7 ;  /* 0x0000000708087c36 */ /* 0x000fe20008000000 */
        /* <DEDUP_REMOVED lines=11> */
[----:B------:R-:W-:Y:S01]  /*5d90*/  ISETP.LT.AND P0, PT, RZ, UR7, PT ;  /* 0x00000007ff007c0c */ /* 0x000fe2000bf01270 */
[----:B------:R-:W-:-:S06]  /*5da0*/  UIADD3 UR6, UR7, -0x1, URZ ;  /* 0xffffffff07067890 */ /* 0x000fcc000fffe03f */
[----:B-1----:R-:W-:-:S06]  /*5db0*/  IMAD.U32 R10, RZ, RZ, UR6 ;  /* 0x00000006ff0a7e24 */ /* 0x002fcc000f8e00ff */
        /* <DEDUP_REMOVED lines=8> */
.L_x_1723:
[----:B------:R-:W-:-:S13]  /*5e40*/  ISETP.NE.AND P0, PT, R9, 0x1, PT ;  /* 0x000000010900780c */ /* 0x000fda0003f05270 */
[----:B------:R-:W1:Y:S02]  /*5e50*/  @P0 LDC.64 R12, c[0x0][0x9e8] ;  /* 0x00027a00ff0c0b82 */ /* 0x000e640000000a00 */
[----:B-1----:R-:W-:-:S05]  /*5e60*/  @P0 IMAD.HI.U32 R12, R10, R12, RZ ;  /* 0x0000000c0a0c0227 */ /* 0x002fca00078e00ff */
[----:B------:R-:W-:-:S07]  /*5e70*/  @P0 SHF.R.U32.HI R10, RZ, R13, R12 ;  /* 0x0000000dff0a0219 */ /* 0x000fce000001160c */
.L_x_1724:
[----:B------:R-:W-:-:S05]  /*5e80*/  IMAD R9, R10, R9, R9 ;  /* 0x000000090a097224 */ /* 0x000fca00078e0209 */
[----:B------:R-:W-:-:S07]  /*5e90*/  VIMNMX R8, R8, R9, PT ;  /* 0x0000000908087248 */ /* 0x000fce0003fe0100 */
.L_x_1722:
[----:B------:R-:W-:-:S04]  /*5ea0*/  SHF.R.S32.HI R9, RZ, 0x1f, R8 ;  /* 0x0000001fff097819 */ /* 0x000fc80000011408 */
[----:B------:R-:W-:-:S04]  /*5eb0*/  LEA.HI R9, R9, R8, RZ, 0x6 ;  /* 0x0000000809097211 */ /* 0x000fc800078f30ff */
[----:B------:R-:W-:-:S04]  /*5ec0*/  SHF.R.S32.HI R9, RZ, 0x6, R9 ;  /* 0x00000006ff097819 */ /* 0x000fc80000011409 */
[----:B-1----:R-:W-:-:S04]  /*5ed0*/  VIMNMX R10, R186, R9, !PT ;  /* 0x00000009ba0a7248 */ /* 0x002fc80007fe0100 */
[----:B------:R-:W-:-:S13]  /*5ee0*/  ISETP.LE.AND P0, PT, R10, UR50, PT ;  /* 0x000000320a007c0c */ /* 0x000fda000bf03270 */
[----:B------:R-:W-:Y:S05]  /*5ef0*/  @!P0 BRA `(.L_x_1725) ;  /* 0x0000002000c88947 */ /* 0x000fea0003800000 */
[----:B------:R-:W-:Y:S01]  /*5f00*/  VIADD R11, R0, UR23 ;  /* 0x00000017000b7c36 */ /* 0x000fe20008000000 */
[----:B------:R-:W-:Y:S01]  /*5f10*/  ULDC UR24, c[0x0][0x9e4] ;  /* 0x0002790000187ab9 */ /* 0x000fe20000000800 */
[----:B------:R-:W-:Y:S01]  /*5f20*/  ULDC UR20, c[0x0][0x9dc] ;  /* 0x0002770000147ab9 */ /* 0x000fe20000000800 */
[----:B------:R-:W-:Y:S01]  /*5f30*/  ULDC UR21, c[0x0][0x988] ;  /* 0x0002620000157ab9 */ /* 0x000fe20000000800 */
[----:B------:R-:W-:Y:S01]  /*5f40*/  VIADD R13, R11, 0x8 ;  /* 0x000000080b0d7836 */ /* 0x000fe20000000000 */
[----:B------:R-:W-:-:S04]  /*5f50*/  ULDC UR25, c[0x0][0x9e0] ;  /* 0x0002780000197ab9 */ /* 0x000fc80000000800 */
[----:B------:R-:W-:-:S07]  /*5f60*/  LOP3.LUT R15, RZ, R13, RZ, 0x33, !PT ;  /* 0x0000000dff0f7212 */ /* 0x000fce00078e33ff */
.L_x_1742:
[----:B------:R-:W-:-:S04]  /*5f70*/  UIADD3 UR22, UR37, 0x1, URZ ;  /* 0x0000000125167890 */ /* 0x000fc8000fffe03f */
[----:B------:R-:W-:-:S04]  /*5f80*/  UISETP.NE.AND UP0, UPT, UR22, 0x2, UPT ;  /* 0x000000021600788c */ /* 0x000fc8000bf05270 */
[----:B------:R-:W-:Y:S02]  /*5f90*/  USEL UR6, URZ, 0x1, UP0 ;  /* 0x000000013f067887 */ /* 0x000fe40008000000 */
[----:B------:R-:W-:-:S04]  /*5fa0*/  USEL UR22, UR22, URZ, UP0 ;  /* 0x0000003f16167287 */ /* 0x000fc80008000000 */
[----:B------:R-:W-:Y:S01]  /*5fb0*/  LOP3.LUT R2, R2, UR6, RZ, 0x3c, !PT ;  /* 0x0000000602027c12 */ /* 0x000fe2000f8e3cff */
[----:B01-3--:R-:W-:Y:S07]  /*5fc0*/  @!P4 BRA `(.L_x_1726) ;  /* 0x000000000004c947 */ /* 0x00bfee0003800000 */
[----:B------:R-:W-:Y:S01]  /*5fd0*/  BPT.TRAP 0x1 ;  /* 0x000000040000795c */ /* 0x000fe20000300000 */
.L_x_1726:
[----:B------:R-:W-:Y:S01]  /*5fe0*/  ULEA UR26, UR22, UR38, 0x3 ;  /* 0x00000026161a7291 */ /* 0x000fe2000f8e183f */
[----:B------:R-:W-:-:S08]  /*5ff0*/  SHF.L.U32 R12, R2, 0x1f, RZ ;  /* 0x0000001f020c7819 */ /* 0x000fd000000006ff */
[----:B------:R1:W2:Y:S01]  /*6000*/  SYNCS.PHASECHK.TRANS64.TRYWAIT P0, [UR26+0x28c30], R12 ;  /* 0x028c300cff0075a7 */ /* 0x0002a2000800015a */
[----:B------:R-:W-:Y:S05]  /*6010*/  @!P4 BRA `(.L_x_1727) ;  /* 0x000000000004c947 */ /* 0x000fea0003800000 */
[----:B------:R-:W-:Y:S01]  /*6020*/  BPT.TRAP 0x1 ;  /* 0x000000040000795c */ /* 0x000fe20000300000 */
.L_x_1727:
[----:B--2---:R-:W-:Y:S05]  /*6030*/  @P0 BRA `(.L_x_1728) ;  /* 0x0000000000080947 */ /* 0x004fea0003800000 */
[----:B------:R-:W2:Y:S02]  /*6040*/  SYNCS.PHASECHK.TRANS64.TRYWAIT P0, [UR26+0x28c30], R12 ;  /* 0x028c300cff0075a7 */ /* 0x000ea4000800015a */
[----:B--2---:R-:W-:Y:S05]  /*6050*/  @!P0 BRA `(.L_x_1729) ;  /* 0x000000e800548947 */ /* 0x004fea0003800000 */
.L_x_1728:
[----:B------:R-:W-:Y:S01]  /*6060*/  R2UR UR18, R3 ;  /* 0x00000000031272ca */ /* 0x000fe200000e0000 */
[----:B0-----:R-:W-:Y:S01]  /*6070*/  WARPGROUP.ARRIVE ;  /* 0x00000000000079c5 */ /* 0x001fe20000000000 */
[----:B------:R-:W-:Y:S01]  /*6080*/  UMOV UR19, 0x40000040 ;  /* 0x4000004000137882 */ /* 0x000fe20000000000 */
[----:B------:R-:W-:Y:S01]  /*6090*/  UMOV UR7, 0x40000040 ;  /* 0x4000004000077882 */ /* 0x000fe20000000000 */
[----:B------:R-:W-:Y:S01]  /*60a0*/  UMOV UR11, 0x40000040 ;  /* 0x40000040000b7882 */ /* 0x000fe20000000000 */
[----:B------:R-:W-:Y:S01]  /*60b0*/  UMOV UR15, 0x40000040 ;  /* 0x40000040000f7882 */ /* 0x000fe20000000000 */
[----:B------:R-:W-:Y:S01]  /*60c0*/  MOV R21, UR26 ;  /* 0x0000001a00157c02 */ /* 0x000fe20008000f00 */
[----:B--2---:R-:W-:-:S04]  /*60d0*/  IMAD.U32 R9, RZ, RZ, UR40 ;  /* 0x00000028ff097e24 */ /* 0x004fc8000f8e00ff */
[----:B------:R-:W-:Y:S02]  /*60e0*/  @!P5 VIADD R8, R21, 0x28c40 ;  /* 0x00028c401508d836 */ /* 0x000fe40000000000 */
[----:B------:R-:W-:-:S03]  /*60f0*/  ULEA UR18, UR22, UR18, 0x9 ;  /* 0x0000001216127291 */ /* 0x000fc6000f8e483f */
[----:B------:R-:W-:Y:S01]  /*6100*/  @!P5 PRMT R8, RZ, 0x654, R8 ;  /* 0x00000654ff08d816 */ /* 0x000fe20000000008 */
[----:B------:R-:W-:Y:S02]  /*6110*/  UIADD3 UR6, UR18, 0x2, URZ ;  /* 0x0000000212067890 */ /* 0x000fe4000fffe03f */
[----:B------:R-:W-:Y:S02]  /*6120*/  UIADD3 UR10, UR18, 0x4, URZ ;  /* 0x00000004120a7890 */ /* 0x000fe4000fffe03f */
[----:B------:R-:W-:Y:S02]  /*6130*/  UIADD3 UR14, UR18, 0x6, URZ ;  /* 0x00000006120e7890 */ /* 0x000fe4000fffe03f */
[----:B------:R-:W-:Y:S03]  /*6140*/  HGMMA.64x64x16.F32.BF16 R152, gdesc[UR16], RZ, !UPT, gsb0 ;  /* 0x00e00000109879f0 */ /* 0x000fe6000c0018ff */
[----:B------:R-:W-:-:S02]  /*6150*/  WARPGROUP.DEPBAR.LE gsb0, 0x0 ;  /* 0x00008000000079c5 */ /* 0x000fc40000010000 */
[----:B------:R-:W-:-:S06]  /*6160*/  WARPGROUP.ARRIVE ;  /* 0x00000000000079c5 */ /* 0x000fcc0000000000 */
[----:B------:R-:W-:Y:S01]  /*6170*/  HGMMA.64x64x16.F32.BF16 R152, gdesc[UR4], R152, gsb0 ;  /* 0x00e00000049879f0 */ /* 0x000fe20008001898 */
[----:B------:R-:W-:-:S04]  /*6180*/  USHF.L.U32 UR7, UR50, 0x6, URZ ;  /* 0x0000000632077899 */ /* 0x000fc8000800063f */
[----:B------:R-:W-:Y:S01]  /*6190*/  UIADD3 UR6, UR44, 0x1, -UR7 ;  /* 0x000000012c067890 */ /* 0x000fe2000fffe807 */
[----:B------:R-:W-:Y:S02]  /*61a0*/  WARPGROUP.DEPBAR.LE gsb0, 0x0 ;  /* 0x00008000000079c5 */ /* 0x000fe40000010000 */
[----:B------:R-:W-:-:S06]  /*61b0*/  WARPGROUP.ARRIVE ;  /* 0x00000000000079c5 */ /* 0x000fcc0000000000 */
[----:B------:R-:W-:Y:S01]  /*61c0*/  HGMMA.64x64x16.F32.BF16 R152, gdesc[UR8], R152, gsb0 ;  /* 0x00e00000089879f0 */ /* 0x000fe20008001898 */
[----:B------:R-:W-:Y:S02]  /*61d0*/  ULOP3.LUT UR10, URZ, UR20, URZ, 0x33, !UPT ;  /* 0x000000143f0a7292 */ /* 0x000fe4000f8e333f */
[----:B------:R-:W-:Y:S02]  /*61e0*/  WARPGROUP.DEPBAR.LE gsb0, 0x0 ;  /* 0x00008000000079c5 */ /* 0x000fe40000010000 */
[----:B------:R-:W-:-:S06]  /*61f0*/  WARPGROUP.ARRIVE ;  /* 0x00000000000079c5 */ /* 0x000fcc0000000000 */
[----:B------:R-:W-:Y:S03]  /*6200*/  HGMMA.64x64x16.F32.BF16 R152, gdesc[UR12], R152, gsb0 ;  /* 0x00e000000c9879f0 */ /* 0x000fe60008001898 */
[----:B------:R-:W-:Y:S02]  /*6210*/  WARPGROUP.DEPBAR.LE gsb0, 0x0 ;  /* 0x00008000000079c5 */ /* 0x000fe40000010000 */
[----:B------:R0:W-:Y:S02]  /*6220*/  @!P5 SYNCS.ARRIVE.TRANS64.RED.A1T0 RZ, [R8+URZ], RZ ;  /* 0x000000ff08ffd9a7 */ /* 0x0001e4000810043f */
[----:B0-----:R-:W-:-:S05]  /*6230*/  IADD3 R8, -R16, UR6, -R9 ;  /* 0x0000000610087c10 */ /* 0x001fca000fffe909 */
[C---:B------:R-:W-:Y:S02]  /*6240*/  VIADD R195, R8.reuse, UR25 ;  /* 0x0000001908c37c36 */ /* 0x040fe40008000000 */
[----:B------:R-:W-:Y:S02]  /*6250*/  VIADD R197, R8, UR10 ;  /* 0x0000000a08c57c36 */ /* 0x000fe40008000000 */
[C---:B------:R-:W-:Y:S02]  /*6260*/  IMAD.IADD R8, R0.reuse, 0x1, R195 ;  /* 0x0000000100087824 */ /* 0x040fe400078e02c3 */
[----:B------:R-:W-:Y:S01]  /*6270*/  IMAD.IADD R9, R0, 0x1, R197 ;  /* 0x0000000100097824 */ /* 0x000fe200078e02c5 */
[----:B------:R-:W-:Y:S06]  /*6280*/  @!P6 BRA `(.L_x_1730) ;  /* 0x00000000005ce947 */ /* 0x000fec0003800000 */
[----:B------:R-:W-:Y:S01]  /*6290*/  ISETP.GT.AND P0, PT, R11, -0x1, PT ;  /* 0xffffffff0b00780c */ /* 0x000fe20003f04270 */
[----:B------:R-:W-:-:S12]  /*62a0*/  BSSY B0, `(.L_x_1731) ;  /* 0x0000011000007945 */ /* 0x000fd80003800000 */
[----:B------:R-:W-:Y:S05]  /*62b0*/  @P0 BRA `(.L_x_1732) ;  /* 0x0000000000240947 */ /* 0x000fea0003800000 */
[----:B------:R-:W-:Y:S02]  /*62c0*/  IMAD.U32 R199, RZ, RZ, UR24 ;  /* 0x00000018ffc77e24 */ /* 0x000fe4000f8e00ff */
[----:B------:R-:W-:-:S03]  /*62d0*/  VIADD R193, R0, UR23 ;  /* 0x0000001700c17c36 */ /* 0x000fc60008000000 */
[----:B------:R-:W-:Y:S02]  /*62e0*/  ISETP.NE.AND P0, PT, R199, 0x1, PT ;  /* 0x00000001c700780c */ /* 0x000fe40003f05270 */
[----:B------:R-:W-:-:S11]  /*62f0*/  LOP3.LUT R193, RZ, R193, RZ, 0x33, !PT ;  /* 0x000000c1ffc17212 */ /* 0x000fd600078e33ff */
[----:B------:R-:W0:Y:S02]  /*6300*/  @P0 LDC.64 R200, c[0x0][0x9e8] ;  /* 0x00027a00ffc80b82 */ /* 0x000e240000000a00 */
[----:B0-----:R-:W-:-:S05]  /*6310*/  @P0 IMAD.HI.U32 R14, R193, R200, RZ ;  /* 0x000000c8c10e0227 */ /* 0x001fca00078e00ff */
[----:B------:R-:W-:-:S04]  /*6320*/  @P0 SHF.R.U32.HI R193, RZ, R201, R14 ;  /* 0x000000c9ffc10219 */ /* 0x000fc8000001160e */
[----:B------:R-:W-:Y:S01]  /*6330*/  LOP3.LUT R14, RZ, R193, RZ, 0x33, !PT ;  /* 0x000000c1ff0e7212 */ /* 0x000fe200078e33ff */
[----:B------:R-:W-:Y:S06]  /*6340*/  BRA `(.L_x_1733) ;  /* 0x0000000000187947 */ /* 0x000fec0003800000 */
.L_x_1732:
[----:B------:R-:W-:Y:S02]  /*6350*/  IMAD.U32 R199, RZ, RZ, UR24 ;  /* 0x00000018ffc77e24 */ /* 0x000fe4000f8e00ff */
[----:B------:R-:W-:-:S03]  /*6360*/  IMAD.MOV.U32 R14, RZ, RZ, R11 ;  /* 0x000000ffff0e7224 */ /* 0x000fc600078e000b */
[----:B------:R-:W-:-:S13]  /*6370*/  ISETP.NE.AND P0, PT, R199, 0x1, PT ;  /* 0x00000001c700780c */ /* 0x000fda0003f05270 */
[----:B------:R-:W0:Y:S02]  /*6380*/  @P0 LDC.64 R200, c[0x0][0x9e8] ;  /* 0x00027a00ffc80b82 */ /* 0x000e240000000a00 */
[----:B0-----:R-:W-:-:S05]  /*6390*/  @P0 IMAD.HI.U32 R20, R11, R200, RZ ;  /* 0x000000c80b140227 */ /* 0x001fca00078e00ff */
[----:B------:R-:W-:-:S07]  /*63a0*/  @P0 SHF.R.U32.HI R14, RZ, R201, R20 ;  /* 0x000000c9ff0e0219 */ /* 0x000fce0000011614 */
.L_x_1733:
[----:B------:R-:W-:Y:S05]  /*63b0*/  BSYNC B0 ;  /* 0x0000000000007941 */ /* 0x000fea0003800000 */
.L_x_1731:
[----:B------:R-:W-:-:S04]  /*63c0*/  IMAD R193, R14, R199, -UR7 ;  /* 0x800000070ec17e24 */ /* 0x000fc8000f8e02c7 */
[----:B------:R-:W-:-:S05]  /*63d0*/  IMAD.IADD R193, R193, 0x1, -R16 ;  /* 0x00000001c1c17824 */ /* 0x000fca00078e0a10 */
[----:B------:R-:W-:Y:S02]  /*63e0*/  VIADDMNMX R8, R193, R199, R8, PT ;  /* 0x000000c7c1087246 */ /* 0x000fe40003800108 */
[----:B------:R-:W-:-:S07]  /*63f0*/  VIMNMX R9, R9, R193, !PT ;  /* 0x000000c109097248 */ /* 0x000fce0007fe0100 */
.L_x_1730:
[----:B------:R-:W-:Y:S01]  /*6400*/  UISETP.GT.AND UP0, UPT, UR50, -0x1, UPT ;  /* 0xffffffff3200788c */ /* 0x000fe2000bf04270 */
[--C-:B------:R-:W-:Y:S02]  /*6410*/  IADD3 R14, R195, 0x8, R0.reuse ;  /* 0x00000008c30e7810 */ /* 0x100fe40007ffe000 */
[----:B------:R-:W-:-:S03]  /*6420*/  IADD3 R20, R197, 0x8, R0 ;  /* 0x00000008c5147810 */ /* 0x000fc60007ffe000 */
[----:B------:R-:W-:-:S04]  /*6430*/  PLOP3.LUT P0, PT, PT, PT, UP0, 0x80, 0x0 ;  /* 0x000000000000781c */ /* 0x000fc80003f0f008 */
        /* <DEDUP_REMOVED lines=47> */
[----:B------:R-:W-:Y:S01]  /*6730*/  FSEL R181, R181, -INF , !P2 ;  /* 0xff800000b5b57808 */ /* 0x000fe20005000000 */
[----:B------:R-:W-:Y:S06]  /*6740*/  @!P6 BRA `(.L_x_1734) ;  /* 0x000000000058e947 */ /* 0x000fec0003800000 */
[----:B------:R-:W-:Y:S01]  /*6750*/  ISETP.GT.AND P1, PT, R13, -0x1, PT ;  /* 0xffffffff0d00780c */ /* 0x000fe20003f24270 */
[----:B------:R-:W-:-:S12]  /*6760*/  BSSY B0, `(.L_x_1735) ;  /* 0x0000010000007945 */ /* 0x000fd80003800000 */
[----:B------:R-:W-:Y:S05]  /*6770*/  @P1 BRA `(.L_x_1736) ;  /* 0x0000000000201947 */ /* 0x000fea0003800000 */
[----:B------:R-:W-:-:S05]  /*6780*/  IMAD.U32 R195, RZ, RZ, UR24 ;  /* 0x00000018ffc37e24 */ /* 0x000fca000f8e00ff */
[----:B------:R-:W-:-:S13]  /*6790*/  ISETP.NE.AND P1, PT, R195, 0x1, PT ;  /* 0x00000001c300780c */ /* 0x000fda0003f25270 */
[----:B------:R-:W0:Y:S02]  /*67a0*/  @P1 LDC.64 R8, c[0x0][0x9e8] ;  /* 0x00027a00ff081b82 */ /* 0x000e240000000a00 */
[----:B0-----:R-:W-:-:S04]  /*67b0*/  @P1 IMAD.HI.U32 R152, R15, R8, RZ ;  /* 0x000000080f981227 */ /* 0x001fc800078e00ff */
[----:B------:R-:W-:Y:S01]  /*67c0*/  IMAD.MOV.U32 R8, RZ, RZ, R15 ;  /* 0x000000ffff087224 */ /* 0x000fe200078e000f */
[----:B------:R-:W-:-:S04]  /*67d0*/  @P1 SHF.R.U32.HI R8, RZ, R9, R152 ;  /* 0x00000009ff081219 */ /* 0x000fc80000011698 */
[----:B------:R-:W-:Y:S01]  /*67e0*/  LOP3.LUT R8, RZ, R8, RZ, 0x33, !PT ;  /* 0x00000008ff087212 */ /* 0x000fe200078e33ff */
[----:B------:R-:W-:Y:S06]  /*67f0*/  BRA `(.L_x_1737) ;  /* 0x0000000000187947 */ /* 0x000fec0003800000 */
.L_x_1736:
[----:B------:R-:W-:-:S05]  /*6800*/  IMAD.U32 R195, RZ, RZ, UR24 ;  /* 0x00000018ffc37e24 */ /* 0x000fca000f8e00ff */
[----:B------:R-:W-:-:S13]  /*6810*/  ISETP.NE.AND P1, PT, R195, 0x1, PT ;  /* 0x00000001c300780c */ /* 0x000fda0003f25270 */
[----:B------:R-:W0:Y:S02]  /*6820*/  @P1 LDC.64 R8, c[0x0][0x9e8] ;  /* 0x00027a00ff081b82 */ /* 0x000e240000000a00 */
[----:B0-----:R-:W-:-:S04]  /*6830*/  @P1 IMAD.HI.U32 R152, R13, R8, RZ ;  /* 0x000000080d981227 */ /* 0x001fc800078e00ff */
[----:B------:R-:W-:Y:S01]  /*6840*/  IMAD.MOV.U32 R8, RZ, RZ, R13 ;  /* 0x000000ffff087224 */ /* 0x000fe200078e000d */
[----:B------:R-:W-:-:S07]  /*6850*/  @P1 SHF.R.U32.HI R8, RZ, R9, R152 ;  /* 0x00000009ff081219 */ /* 0x000fce0000011698 */
.L_x_1737:
[----:B------:R-:W-:Y:S05]  /*6860*/  BSYNC B0 ;  /* 0x0000000000007941 */ /* 0x000fea0003800000 */
.L_x_1735:
[----:B------:R-:W-:-:S05]  /*6870*/  IMAD R9, R8, R195, -UR7 ;  /* 0x8000000708097e24 */ /* 0x000fca000f8e02c3 */
[----:B------:R-:W-:-:S04]  /*6880*/  IADD3 R9, -R16, R9, RZ ;  /* 0x0000000910097210 */ /* 0x000fc80007ffe1ff */
[----:B------:R-:W-:Y:S02]  /*6890*/  VIADDMNMX R14, R9, R195, R14, PT ;  /* 0x000000c3090e7246 */ /* 0x000fe4000380010e */
[----:B------:R-:W-:-:S07]  /*68a0*/  VIMNMX R20, R20, R9, !PT ;  /* 0x0000000914147248 */ /* 0x000fce0007fe0100 */
.L_x_1734:
        /* <DEDUP_REMOVED lines=33> */
[----:B------:R-:W-:Y:S01]  /*6ac0*/  ISETP.GT.AND P1, PT, R20, 0x18, P0 ;  /* 0x000000181400780c */ /* 0x000fe20000724270 */
[----:B------:R-:W0:Y:S01]  /*6ad0*/  SHFL.BFLY PT, R8, R9, 0x2, 0x1f ;  /* 0x0c401f0009087f89 */ /* 0x000e2200000e0000 */
[----:B------:R-:W-:Y:S02]  /*6ae0*/  ISETP.LT.OR P3, PT, R14, 0x12, P3 ;  /* 0x000000120e00780c */ /* 0x000fe40001f61670 */
[----:B------:R-:W-:Y:S02]  /*6af0*/  ISETP.GT.AND P2, PT, R20, 0x19, P0 ;  /* 0x000000191400780c */ /* 0x000fe40000744270 */
[----:B------:R-:W-:-:S02]  /*6b00*/  ISETP.LT.OR P1, PT, R14, 0x19, P1 ;  /* 0x000000190e00780c */ /* 0x000fc40000f21670 */
[----:B------:R-:W-:Y:S02]  /*6b10*/  FSEL R163, R163, -INF , !P3 ;  /* 0xff800000a3a37808 */ /* 0x000fe40005800000 */
[----:B------:R-:W-:Y:S02]  /*6b20*/  ISETP.GT.AND P3, PT, R20, 0x20, P0 ;  /* 0x000000201400780c */ /* 0x000fe40000764270 */
[----:B------:R-:W-:Y:S02]  /*6b30*/  ISETP.LT.OR P2, PT, R14, 0x1a, P2 ;  /* 0x0000001a0e00780c */ /* 0x000fe40001741670 */
[----:B------:R-:W-:Y:S02]  /*6b40*/  FSEL R166, R166, -INF , !P1 ;  /* 0xff800000a6a67808 */ /* 0x000fe40004800000 */
[----:B------:R-:W-:Y:S02]  /*6b50*/  ISETP.LT.OR P3, PT, R14, 0x21, P3 ;  /* 0x000000210e00780c */ /* 0x000fe40001f61670 */
[----:B------:R-:W-:-:S02]  /*6b60*/  ISETP.GT.AND P1, PT, R20, 0x21, P0 ;  /* 0x000000211400780c */ /* 0x000fc40000724270 */
[----:B------:R-:W-:Y:S02]  /*6b70*/  FSEL R167, R167, -INF , !P2 ;  /* 0xff800000a7a77808 */ /* 0x000fe40005000000 */
[----:B------:R-:W-:Y:S02]  /*6b80*/  FSEL R170, R170, -INF , !P3 ;  /* 0xff800000aaaa7808 */ /* 0x000fe40005800000 */
[----:B------:R-:W-:Y:S02]  /*6b90*/  ISETP.GT.AND P2, PT, R20, 0x28, P0 ;  /* 0x000000281400780c */ /* 0x000fe40000744270 */
[----:B0-----:R-:W-:Y:S02]  /*6ba0*/  FMNMX.FTZ R152, R9, R8, !PT ;  /* 0x0000000809987209 */ /* 0x001fe40007810000 */
[C---:B------:R-:W-:Y:S02]  /*6bb0*/  ISETP.LT.OR P1, PT, R14.reuse, 0x22, P1 ;  /* 0x000000220e00780c */ /* 0x040fe40000f21670 */
[----:B------:R-:W-:Y:S01]  /*6bc0*/  ISETP.LT.OR P2, PT, R14, 0x29, P2 ;  /* 0x000000290e00780c */ /* 0x000fe20001741670 */
[----:B------:R-:W0:Y:S01]  /*6bd0*/  SHFL.BFLY PT, R195, R152, 0x1, 0x1f ;  /* 0x0c201f0098c37f89 */ /* 0x000e2200000e0000 */
[----:B------:R-:W-:-:S02]  /*6be0*/  FSEL R171, R171, -INF , !P1 ;  /* 0xff800000abab7808 */ /* 0x000fc40004800000 */
[----:B------:R-:W-:Y:S02]  /*6bf0*/  ISETP.GT.AND P1, PT, R20, 0x29, P0 ;  /* 0x000000291400780c */ /* 0x000fe40000724270 */
[----:B------:R-:W-:Y:S02]  /*6c00*/  FSEL R174, R174, -INF , !P2 ;  /* 0xff800000aeae7808 */ /* 0x000fe40005000000 */
[----:B------:R-:W-:Y:S02]  /*6c10*/  ISETP.GT.AND P2, PT, R20, 0x30, P0 ;  /* 0x000000301400780c */ /* 0x000fe40000744270 */
[C---:B------:R-:W-:Y:S02]  /*6c20*/  ISETP.LT.OR P1, PT, R14.reuse, 0x2a, P1 ;  /* 0x0000002a0e00780c */ /* 0x040fe40000f21670 */
[----:B------:R-:W-:Y:S02]  /*6c30*/  ISETP.LT.OR P2, PT, R14, 0x31, P2 ;  /* 0x000000310e00780c */ /* 0x000fe40001741670 */
[----:B------:R-:W-:-:S02]  /*6c40*/  FSEL R175, R175, -INF , !P1 ;  /* 0xff800000afaf7808 */ /* 0x000fc40004800000 */
[----:B------:R-:W-:Y:S02]  /*6c50*/  ISETP.GT.AND P1, PT, R20, 0x31, P0 ;  /* 0x000000311400780c */ /* 0x000fe40000724270 */
[----:B------:R-:W-:Y:S02]  /*6c60*/  FSEL R178, R178, -INF , !P2 ;  /* 0xff800000b2b27808 */ /* 0x000fe40005000000 */
[----:B------:R-:W-:Y:S02]  /*6c70*/  ISETP.GT.AND P2, PT, R20, 0x38, P0 ;  /* 0x000000381400780c */ /* 0x000fe40000744270 */
[----:B------:R-:W-:Y:S02]  /*6c80*/  ISETP.LT.OR P1, PT, R14, 0x32, P1 ;  /* 0x000000320e00780c */ /* 0x000fe40000f21670 */
[----:B------:R-:W-:Y:S02]  /*6c90*/  ISETP.GT.AND P0, PT, R20, 0x39, P0 ;  /* 0x000000391400780c */ /* 0x000fe40000704270 */
[----:B0-----:R-:W-:-:S02]  /*6ca0*/  FMNMX.FTZ R8, R152, R195, !PT ;  /* 0x000000c398087209 */ /* 0x001fc40007810000 */
[----:B------:R-:W-:Y:S02]  /*6cb0*/  FMNMX.FTZ R152, R154, R7, !PT ;  /* 0x000000079a987209 */ /* 0x000fe40007810000 */
[C---:B------:R-:W-:Y:S01]  /*6cc0*/  FSETP.NEU.FTZ.AND P3, PT, R8.reuse, -INF , PT ;  /* 0xff8000000800780b */ /* 0x040fe20003f7d000 */
[----:B------:R-:W-:Y:S01]  /*6cd0*/  FMUL.FTZ R194, R8, UR10 ;  /* 0x0000000a08c27c20 */ /* 0x000fe20008410000 */
[----:B------:R-:W-:Y:S02]  /*6ce0*/  FMNMX.FTZ R9, R155, R152, !PT ;  /* 0x000000989b097209 */ /* 0x000fe40007810000 */
[----:B------:R-:W-:Y:S02]  /*6cf0*/  ISETP.LT.OR P2, PT, R14, 0x39, P2 ;  /* 0x000000390e00780c */ /* 0x000fe40001741670 */
[----:B------:R-:W-:Y:S02]  /*6d00*/  FMNMX.FTZ R152, R158, R9, !PT ;  /* 0x000000099e987209 */ /* 0x000fe40007810000 */
[----:B------:R-:W-:-:S02]  /*6d10*/  FSEL R194, R194, RZ, P3 ;  /* 0x000000ffc2c27208 */ /* 0x000fc40001800000 */
[----:B------:R-:W-:Y:S02]  /*6d20*/  FMNMX.FTZ R9, R159, R152, !PT ;  /* 0x000000989f097209 */ /* 0x000fe40007810000 */
[----:B------:R-:W-:Y:S01]  /*6d30*/  FSEL R179, R179, -INF , !P1 ;  /* 0xff800000b3b37808 */ /* 0x000fe20004800000 */
[--C-:B------:R-:W-:Y:S01]  /*6d40*/  FFMA.FTZ R20, R156, UR10, -R194.reuse ;  /* 0x0000000a9c147c23 */ /* 0x100fe200080108c2 */
[----:B------:R-:W-:Y:S01]  /*6d50*/  FMNMX.FTZ R152, R162, R9, !PT ;  /* 0x00000009a2987209 */ /* 0x000fe20007810000 */
[--C-:B------:R-:W-:Y:S01]  /*6d60*/  FFMA.FTZ R193, R193, UR10, -R194.reuse ;  /* 0x0000000ac1c17c23 */ /* 0x100fe200080108c2 */
[----:B------:R-:W-:Y:S01]  /*6d70*/  ISETP.LT.OR P0, PT, R14, 0x3a, P0 ;  /* 0x0000003a0e00780c */ /* 0x000fe20000701670 */
[--C-:B------:R-:W-:Y:S01]  /*6d80*/  FFMA.FTZ R173, R173, UR10, -R194.reuse ;  /* 0x0000000aadad7c23 */ /* 0x100fe200080108c2 */
[----:B------:R-:W-:Y:S01]  /*6d90*/  FMNMX.FTZ R9, R163, R152, !PT ;  /* 0x00000098a3097209 */ /* 0x000fe20007810000 */
[----:B------:R-:W-:Y:S01]  /*6da0*/  MUFU.EX2 R20, R20 ;  /* 0x0000001400147308 */ /* 0x000fe20000000800 */
[----:B------:R-:W-:Y:S01]  /*6db0*/  FSEL R182, R182, -INF , !P2 ;  /* 0xff800000b6b67808 */ /* 0x000fe20005000000 */
[--C-:B------:R-:W-:Y:S01]  /*6dc0*/  FFMA.FTZ R180, R180, UR10, -R194.reuse ;  /* 0x0000000ab4b47c23 */ /* 0x100fe200080108c2 */
[----:B------:R-:W-:Y:S01]  /*6dd0*/  FMNMX.FTZ R152, R166, R9, !PT ;  /* 0x00000009a6987209 */ /* 0x000fe20007810000 */
[----:B------:R-:W-:Y:S01]  /*6de0*/  FFMA.FTZ R181, R181, UR10, -R194 ;  /* 0x0000000ab5b57c23 */ /* 0x000fe200080108c2 */
[----:B------:R-:W-:-:S02]  /*6df0*/  FSEL R183, R183, -INF , !P0 ;  /* 0xff800000b7b77808 */ /* 0x000fc40004000000 */
[----:B------:R-:W-:Y:S01]  /*6e00*/  FMNMX.FTZ R9, R167, R152, !PT ;  /* 0x00000098a7097209 */ /* 0x000fe20007810000 */
[----:B------:R-:W-:Y:S03]  /*6e10*/  MUFU.EX2 R173, R173 ;  /* 0x000000ad00ad7308 */ /* 0x000fe60000000800 */
[----:B------:R-:W-:Y:S01]  /*6e20*/  FMNMX.FTZ R196, R170, R9, !PT ;  /* 0x00000009aac47209 */ /* 0x000fe20007810000 */
[----:B------:R-:W-:-:S03]  /*6e30*/  FFMA.FTZ R9, R153, UR10, -R194 ;  /* 0x0000000a99097c23 */ /* 0x000fc600080108c2 */
[----:B------:R-:W-:Y:S01]  /*6e40*/  FMNMX.FTZ R153, R171, R196, !PT ;  /* 0x000000c4ab997209 */ /* 0x000fe20007810000 */
[----:B------:R0:W-:Y:S03]  /*6e50*/  MUFU.EX2 R152, R193 ;  /* 0x000000c100987308 */ /* 0x0001e60000000800 */
[----:B------:R-:W-:-:S04]  /*6e60*/  FMNMX.FTZ R196, R174, R153, !PT ;  /* 0x00000099aec47209 */ /* 0x000fc80007810000 */
[----:B------:R-:W-:Y:S01]  /*6e70*/  FMNMX.FTZ R153, R175, R196, !PT ;  /* 0x000000c4af997209 */ /* 0x000fe20007810000 */
[----:B------:R-:W-:Y:S03]  /*6e80*/  MUFU.EX2 R9, R9 ;  /* 0x0000000900097308 */ /* 0x000fe60000000800 */
[----:B------:R-:W-:Y:S01]  /*6e90*/  FMNMX.FTZ R156, R178, R153, !PT ;  /* 0x00000099b29c7209 */ /* 0x000fe20007810000 */
[----:B------:R-:W-:-:S03]  /*6ea0*/  FFMA.FTZ R153, R157, UR10, -R194 ;  /* 0x0000000a9d997c23 */ /* 0x000fc600080108c2 */
        /* <DEDUP_REMOVED lines=8> */
[----:B0-----:R-:W-:Y:S01]  /*6f30*/  FMNMX.FTZ R193, R183, R14, !PT ;  /* 0x0000000eb7c17209 */ /* 0x001fe20007810000 */
[--C-:B------:R-:W-:Y:S01]  /*6f40*/  FFMA.FTZ R14, R164, UR10, -R194.reuse ;  /* 0x0000000aa40e7c23 */ /* 0x100fe200080108c2 */
[----:B------:R-:W-:Y:S01]  /*6f50*/  FSEL R169, R8, RZ, P3 ;  /* 0x000000ff08a97208 */ /* 0x000fe20001800000 */
[----:B------:R-:W-:Y:S01]  /*6f60*/  MUFU.EX2 R156, R156 ;  /* 0x0000009c009c7308 */ /* 0x000fe20000000800 */
[----:B------:R-:W-:Y:S01]  /*6f70*/  FFMA.FTZ R164, R172, UR10, -R194 ;  /* 0x0000000aaca47c23 */ /* 0x000fe200080108c2 */
[----:B------:R-:W0:Y:S02]  /*6f80*/  SHFL.BFLY PT, R196, R193, 0x2, 0x1f ;  /* 0x0c401f00c1c47f89 */ /* 0x000e2400000e0000 */
[----:B------:R-:W-:Y:S01]  /*6f90*/  FADD.FTZ R169, -R169, R4 ;  /* 0x00000004a9a97221 */ /* 0x000fe20000010100 */
[----:B------:R-:W-:Y:S01]  /*6fa0*/  FFMA.FTZ R4, R176, UR10, -R194 ;  /* 0x0000000ab0047c23 */ /* 0x000fe200080108c2 */
[----:B------:R-:W-:-:S02]  /*6fb0*/  IMAD.U32 R176, RZ, RZ, UR37 ;  /* 0x00000025ffb07e24 */ /* 0x000fc4000f8e00ff */
[----:B------:R-:W-:Y:S01]  /*6fc0*/  FMUL.FTZ R169, R169, UR10 ;  /* 0x0000000aa9a97c20 */ /* 0x000fe20008410000 */
[----:B------:R-:W-:Y:S08]  /*6fd0*/  MUFU.EX2 R157, R157 ;  /* 0x0000009d009d7308 */ /* 0x000ff00000000800 */
[----:B------:R-:W2:Y:S08]  /*6fe0*/  MUFU.EX2 R169, R169 ;  /* 0x000000a900a97308 */ /* 0x000eb00000000800 */
[----:B------:R-:W3:Y:S01]  /*6ff0*/  MUFU.EX2 R14, R14 ;  /* 0x0000000e000e7308 */ /* 0x000ee20000000800 */
[----:B0-----:R-:W-:Y:S01]  /*7000*/  FMNMX.FTZ R196, R193, R196, !PT ;  /* 0x000000c4c1c47209 */ /* 0x001fe20007810000 */
[----:B------:R-:W-:Y:S01]  /*7010*/  FFMA.FTZ R193, R177, UR10, -R194 ;  /* 0x0000000ab1c17c23 */ /* 0x000fe200080108c2 */
[----:B------:R-:W-:-:S03]  /*7020*/  IMAD.MOV R177, RZ, RZ, -R18 ;  /* 0x000000ffffb17224 */ /* 0x000fc600078e0a12 */
[----:B------:R-:W0:Y:S02]  /*7030*/  SHFL.BFLY PT, R195, R196, 0x1, 0x1f ;  /* 0x0c201f00c4c37f89 */ /* 0x000e2400000e0000 */
[----:B------:R-:W-:Y:S01]  /*7040*/  ISETP.NE.AND P0, PT, R16, R177, PT ;  /* 0x000000b11000720c */ /* 0x000fe20003f05270 */
[----:B--2---:R-:W-:Y:S01]  /*7050*/  FFMA.FTZ R172, R169, R5, R152 ;  /* 0x00000005a9ac7223 */ /* 0x004fe20000010098 */
[----:B------:R-:W2:Y:S01]  /*7060*/  MUFU.EX2 R161, R161 ;  /* 0x000000a100a17308 */ /* 0x000ea20000000800 */
[C---:B------:R-:W-:Y:S01]  /*7070*/  F2FP.BF16.F32.PACK_AB R152, R9.reuse, R152 ;  /* 0x000000980998723e */ /* 0x040fe200000010ff */
[-C--:B------:R-:W-:Y:S01]  /*7080*/  FMUL.FTZ R24, R24, R169.reuse ;  /* 0x000000a918187220 */ /* 0x080fe20000410000 */
[----:B------:R-:W-:Y:S01]  /*7090*/  FADD.FTZ R177, R9, R172 ;  /* 0x000000ac09b17221 */ /* 0x000fe20000010000 */
[-C--:B------:R-:W-:Y:S01]  /*70a0*/  FMUL.FTZ R25, R25, R169.reuse ;  /* 0x000000a919197220 */ /* 0x080fe20000410000 */
[-C--:B------:R-:W-:Y:S01]  /*70b0*/  FMUL.FTZ R28, R28, R169.reuse ;  /* 0x000000a91c1c7220 */ /* 0x080fe20000410000 */
[-C--:B------:R-:W-:Y:S01]  /*70c0*/  FMUL.FTZ R29, R29, R169.reuse ;  /* 0x000000a91d1d7220 */ /* 0x080fe20000410000 */
[----:B------:R-:W-:Y:S01]  /*70d0*/  FADD.FTZ R172, R20, R177 ;  /* 0x000000b114ac7221 */ /* 0x000fe20000010000 */
        /* <DEDUP_REMOVED lines=12> */
[----:B0-----:R-:W-:Y:S01]  /*71a0*/  FMNMX.FTZ R168, R196, R195, !PT ;  /* 0x000000c3c4a87209 */ /* 0x001fe20007810000 */
[-C--:B------:R-:W-:Y:S01]  /*71b0*/  FMUL.FTZ R52, R52, R169.reuse ;  /* 0x000000a934347220 */ /* 0x080fe20000410000 */
[-C--:B------:R-:W-:Y:S01]  /*71c0*/  FMUL.FTZ R53, R53, R169.reuse ;  /* 0x000000a935357220 */ /* 0x080fe20000410000 */
[-C--:B------:R-:W-:Y:S01]  /*71d0*/  FMUL.FTZ R56, R56, R169.reuse ;  /* 0x000000a938387220 */ /* 0x080fe20000410000 */
[C---:B------:R-:W-:Y:S01]  /*71e0*/  FSETP.NEU.FTZ.AND P1, PT, R168.reuse, -INF , PT ;  /* 0xff800000a800780b */ /* 0x040fe20003f3d000 */
[----:B------:R-:W-:Y:S01]  /*71f0*/  FMUL.FTZ R5, R168, UR10 ;  /* 0x0000000aa8057c20 */ /* 0x000fe20008410000 */
[----:B------:R-:W0:Y:S01]  /*7200*/  MUFU.EX2 R164, R164 ;  /* 0x000000a400a47308 */ /* 0x000e220000000800 */
[-C--:B------:R-:W-:Y:S01]  /*7210*/  FMUL.FTZ R57, R57, R169.reuse ;  /* 0x000000a939397220 */ /* 0x080fe20000410000 */
[-C--:B------:R-:W-:Y:S01]  /*7220*/  FMUL.FTZ R60, R60, R169.reuse ;  /* 0x000000a93c3c7220 */ /* 0x080fe20000410000 */
[-C--:B------:R-:W-:Y:S01]  /*7230*/  FMUL.FTZ R61, R61, R169.reuse ;  /* 0x000000a93d3d7220 */ /* 0x080fe20000410000 */
[----:B------:R-:W-:Y:S01]  /*7240*/  FSEL R194, R5, RZ, P1 ;  /* 0x000000ff05c27208 */ /* 0x000fe20000800000 */
[----:B------:R-:W-:Y:S01]  /*7250*/  FADD.FTZ R5, R153, R172 ;  /* 0x000000ac99057221 */ /* 0x000fe20000010000 */
[-C--:B------:R-:W-:Y:S01]  /*7260*/  FMUL.FTZ R64, R64, R169.reuse ;  /* 0x000000a940407220 */ /* 0x080fe20000410000 */
[----:B------:R-:W-:Y:S01]  /*7270*/  FMUL.FTZ R65, R65, R169 ;  /* 0x000000a941417220 */ /* 0x000fe20000410000 */
[----:B------:R-:W-:Y:S01]  /*7280*/  MUFU.EX2 R4, R4 ;  /* 0x0000000400047308 */ /* 0x000fe20000000800 */
[----:B------:R-:W-:Y:S01]  /*7290*/  FFMA.FTZ R177, R154, UR10, -R194 ;  /* 0x0000000a9ab17c23 */ /* 0x000fe200080108c2 */
[----:B------:R-:W-:Y:S01]  /*72a0*/  FSEL R154, R168, RZ, P1 ;  /* 0x000000ffa89a7208 */ /* 0x000fe20000800000 */
[----:B------:R-:W-:Y:S01]  /*72b0*/  FADD.FTZ R172, R156, R5 ;  /* 0x000000059cac7221 */ /* 0x000fe20000010000 */
[----:B------:R-:W-:-:S02]  /*72c0*/  @!P0 IMAD R5, R176, 0x40, R17 ;  /* 0x00000040b0058824 */ /* 0x000fc400078e0211 */
[--C-:B------:R-:W-:Y:S01]  /*72d0*/  FFMA.FTZ R176, R155, UR10, -R194.reuse ;  /* 0x0000000a9bb07c23 */ /* 0x100fe200080108c2 */
[----:B------:R-:W-:Y:S01]  /*72e0*/  FFMA.FTZ R155, R158, UR10, -R194 ;  /* 0x0000000a9e9b7c23 */ /* 0x000fe200080108c2 */
[----:B------:R-:W-:Y:S01]  /*72f0*/  FADD.FTZ R154, -R154, R7 ;  /* 0x000000079a9a7221 */ /* 0x000fe20000010100 */
[----:B------:R-:W-:Y:S01]  /*7300*/  FADD.FTZ R7, R157, R172 ;  /* 0x000000ac9d077221 */ /* 0x000fe20000010000 */
[----:B------:R-:W4:Y:S01]  /*7310*/  MUFU.EX2 R193, R193 ;  /* 0x000000c100c17308 */ /* 0x000f220000000800 */
[--C-:B------:R-:W-:Y:S01]  /*7320*/  FFMA.FTZ R159, R159, UR10, -R194.reuse ;  /* 0x0000000a9f9f7c23 */ /* 0x100fe200080108c2 */
[----:B------:R-:W-:Y:S01]  /*7330*/  FMUL.FTZ R154, R154, UR10 ;  /* 0x0000000a9a9a7c20 */ /* 0x000fe20008410000 */
[----:B---3--:R-:W-:Y:S01]  /*7340*/  FADD.FTZ R158, R14, R7 ;  /* 0x000000070e9e7221 */ /* 0x008fe20000010000 */
[--C-:B------:R-:W-:Y:S01]  /*7350*/  FFMA.FTZ R7, R162, UR10, -R194.reuse ;  /* 0x0000000aa2077c23 */ /* 0x100fe200080108c2 */
[--C-:B------:R-:W-:Y:S01]  /*7360*/  FFMA.FTZ R196, R170, UR10, -R194.reuse ;  /* 0x0000000aaac47c23 */ /* 0x100fe200080108c2 */
[----:B------:R-:W-:Y:S01]  /*7370*/  FFMA.FTZ R163, R163, UR10, -R194 ;  /* 0x0000000aa3a37c23 */ /* 0x000fe200080108c2 */
[----:B--2---:R-:W-:Y:S01]  /*7380*/  FADD.FTZ R197, R161, R158 ;  /* 0x0000009ea1c57221 */ /* 0x004fe20000010000 */
[----:B------:R-:W2:Y:S01]  /*7390*/  MUFU.EX2 R180, R180 ;  /* 0x000000b400b47308 */ /* 0x000ea20000000800 */
[----:B0-----:R-:W-:Y:S01]  /*73a0*/  F2FP.BF16.F32.PACK_AB R162, R173, R164 ;  /* 0x000000a4ada2723e */ /* 0x001fe200000010ff */
[--C-:B------:R-:W-:Y:S01]  /*73b0*/  FFMA.FTZ R195, R166, UR10, -R194.reuse ;  /* 0x0000000aa6c37c23 */ /* 0x100fe200080108c2 */
[----:B------:R-:W-:Y:S01]  /*73c0*/  FADD.FTZ R158, R160, R197 ;  /* 0x000000c5a09e7221 */ /* 0x000fe20000010000 */
[----:B------:R-:W-:Y:S01]  /*73d0*/  @!P0 LEA R5, R5, UR38, 0x2 ;  /* 0x0000002605058c11 */ /* 0x000fe2000f8e10ff */
[--C-:B------:R-:W-:Y:S01]  /*73e0*/  FFMA.FTZ R167, R167, UR10, -R194.reuse ;  /* 0x0000000aa7a77c23 */ /* 0x100fe200080108c2 */
[----:B------:R-:W-:Y:S01]  /*73f0*/  FFMA.FTZ R171, R171, UR10, -R194 ;  /* 0x0000000aabab7c23 */ /* 0x000fe200080108c2 */
[----:B------:R-:W-:Y:S01]  /*7400*/  FADD.FTZ R197, R165, R158 ;  /* 0x0000009ea5c57221 */ /* 0x000fe20000010000 */
[----:B------:R-:W-:Y:S01]  /*7410*/  MUFU.EX2 R177, R177 ;  /* 0x000000b100b17308 */ /* 0x000fe20000000800 */
[----:B------:R-:W-:Y:S01]  /*7420*/  @!P0 STS [R5+0x28800], R169 ;  /* 0x028800a905008388 */ /* 0x000fe20000000800 */
[--C-:B------:R-:W-:Y:S01]  /*7430*/  FFMA.FTZ R174, R174, UR10, -R194.reuse ;  /* 0x0000000aaeae7c23 */ /* 0x100fe200080108c2 */
[----:B------:R-:W-:Y:S01]  /*7440*/  FADD.FTZ R158, R164, R197 ;  /* 0x000000c5a49e7221 */ /* 0x000fe20000010000 */
[----:B----4-:R-:W-:Y:S01]  /*7450*/  F2FP.BF16.F32.PACK_AB R164, R193, R4 ;  /* 0x00000004c1a4723e */ /* 0x010fe200000010ff */
[--C-:B------:R-:W-:Y:S01]  /*7460*/  FFMA.FTZ R175, R175, UR10, -R194.reuse ;  /* 0x0000000aafaf7c23 */ /* 0x100fe200080108c2 */
[----:B------:R-:W-:Y:S01]  /*7470*/  FFMA.FTZ R178, R178, UR10, -R194 ;  /* 0x0000000ab2b27c23 */ /* 0x000fe200080108c2 */
[----:B------:R-:W-:Y:S01]  /*7480*/  FADD.FTZ R197, R173, R158 ;  /* 0x0000009eadc57221 */ /* 0x000fe20000010000 */
[----:B------:R0:W3:Y:S01]  /*7490*/  MUFU.EX2 R172, R154 ;  /* 0x0000009a00ac7308 */ /* 0x0000e20000000800 */
[----:B------:R-:W-:Y:S01]  /*74a0*/  F2FP.BF16.F32.PACK_AB R160, R165, R160 ;  /* 0x000000a0a5a0723e */ /* 0x000fe200000010ff */
[--C-:B------:R-:W-:Y:S01]  /*74b0*/  FFMA.FTZ R179, R179, UR10, -R194.reuse ;  /* 0x0000000ab3b37c23 */ /* 0x100fe200080108c2 */
[----:B------:R-:W-:Y:S01]  /*74c0*/  FADD.FTZ R158, R4, R197 ;  /* 0x000000c5049e7221 */ /* 0x000fe20000010000 */
[--C-:B------:R-:W-:Y:S01]  /*74d0*/  FFMA.FTZ R182, R182, UR10, -R194.reuse ;  /* 0x0000000ab6b67c23 */ /* 0x100fe200080108c2 */
[----:B------:R-:W-:Y:S01]  /*74e0*/  FFMA.FTZ R183, R183, UR10, -R194 ;  /* 0x0000000ab7b77c23 */ /* 0x000fe200080108c2 */
[----:B------:R-:W-:Y:S01]  /*74f0*/  F2FP.BF16.F32.PACK_AB R156, R157, R156 ;  /* 0x0000009c9d9c723e */ /* 0x000fe200000010ff */
[----:B------:R-:W-:Y:S01]  /*7500*/  FADD.FTZ R9, R193, R158 ;  /* 0x0000009ec1097221 */ /* 0x000fe20000010000 */
[----:B------:R-:W4:Y:S01]  /*7510*/  MUFU.EX2 R176, R176 ;  /* 0x000000b000b07308 */ /* 0x000f220000000800 */
[----:B------:R-:W-:Y:S01]  /*7520*/  F2FP.BF16.F32.PACK_AB R158, R161, R14 ;  /* 0x0000000ea19e723e */ /* 0x000fe200000010ff */
[-C--:B------:R-:W-:Y:S01]  /*7530*/  FMUL.FTZ R68, R68, R169.reuse ;  /* 0x000000a944447220 */ /* 0x080fe20000410000 */
[----:B--2---:R-:W-:Y:S01]  /*7540*/  FADD.FTZ R14, R180, R9 ;  /* 0x00000009b40e7221 */ /* 0x004fe20000010000 */
[----:B0-----:R-:W-:Y:S01]  /*7550*/  F2FP.BF16.F32.PACK_AB R154, R153, R20 ;  /* 0x00000014999a723e */ /* 0x001fe200000010ff */
[-C--:B------:R-:W-:Y:S01]  /*7560*/  FMUL.FTZ R69, R69, R169.reuse ;  /* 0x000000a945457220 */ /* 0x080fe20000410000 */
[-C--:B------:R-:W-:Y:S01]  /*7570*/  FMUL.FTZ R72, R72, R169.reuse ;  /* 0x000000a948487220 */ /* 0x080fe20000410000 */
[-C--:B------:R-:W-:Y:S01]  /*7580*/  FMUL.FTZ R73, R73, R169.reuse ;  /* 0x000000a949497220 */ /* 0x080fe20000410000 */
[----:B------:R-:W0:Y:S01]  /*7590*/  MUFU.EX2 R155, R155 ;  /* 0x0000009b009b7308 */ /* 0x000e220000000800 */
[----:B---3--:R-:W-:Y:S01]  /*75a0*/  FFMA.FTZ R9, R172, R6, R177 ;  /* 0x00000006ac097223 */ /* 0x008fe200000100b1 */
[----:B------:R2:W-:Y:S01]  /*75b0*/  @!P0 STS [R5+0x28820], R172 ;  /* 0x028820ac05008388 */ /* 0x0005e20000000800 */
[-C--:B------:R-:W-:Y:S01]  /*75c0*/  FMUL.FTZ R76, R76, R169.reuse ;  /* 0x000000a94c4c7220 */ /* 0x080fe20000410000 */
[-C--:B------:R-:W-:Y:S01]  /*75d0*/  FMUL.FTZ R77, R77, R169.reuse ;  /* 0x000000a94d4d7220 */ /* 0x080fe20000410000 */
[-C--:B------:R-:W-:Y:S01]  /*75e0*/  FMUL.FTZ R80, R80, R169.reuse ;  /* 0x000000a950507220 */ /* 0x080fe20000410000 */
[-C--:B------:R-:W-:Y:S01]  /*75f0*/  FMUL.FTZ R81, R81, R169.reuse ;  /* 0x000000a951517220 */ /* 0x080fe20000410000 */
[----:B------:R-:W-:Y:S01]  /*7600*/  FMUL.FTZ R84, R84, R169 ;  /* 0x000000a954547220 */ /* 0x000fe20000410000 */
[----:B------:R-:W2:Y:S01]  /*7610*/  MUFU.EX2 R181, R181 ;  /* 0x000000b500b57308 */ /* 0x000ea20000000800 */
[C---:B----4-:R-:W-:Y:S01]  /*7620*/  FADD.FTZ R6, R176.reuse, R9 ;  /* 0x00000009b0067221 */ /* 0x050fe20000010000 */
[----:B------:R-:W-:Y:S01]  /*7630*/  F2FP.BF16.F32.PACK_AB R153, R176, R177 ;  /* 0x000000b1b099723e */ /* 0x000fe200000010ff */
[-C--:B------:R-:W-:Y:S01]  /*7640*/  FMUL.FTZ R85, R85, R169.reuse ;  /* 0x000000a955557220 */ /* 0x080fe20000410000 */
[-C--:B------:R-:W-:Y:S01]  /*7650*/  FMUL.FTZ R88, R88, R169.reuse ;  /* 0x000000a958587220 */ /* 0x080fe20000410000 */
[-C--:B------:R-:W-:Y:S01]  /*7660*/  FMUL.FTZ R89, R89, R169.reuse ;  /* 0x000000a959597220 */ /* 0x080fe20000410000 */
[-C--:B------:R-:W-:Y:S01]  /*7670*/  FMUL.FTZ R92, R92, R169.reuse ;  /* 0x000000a95c5c7220 */ /* 0x080fe20000410000 */
[-C--:B------:R-:W-:Y:S01]  /*7680*/  FMUL.FTZ R93, R93, R169.reuse ;  /* 0x000000a95d5d7220 */ /* 0x080fe20000410000 */
[----:B------:R-:W3:Y:S01]  /*7690*/  MUFU.EX2 R170, R159 ;  /* 0x0000009f00aa7308 */ /* 0x000ee20000000800 */
        /* <DEDUP_REMOVED lines=8> */
[C---:B--2---:R-:W-:Y:S01]  /*7720*/  FADD.FTZ R5, R181.reuse, R14 ;  /* 0x0000000eb5057221 */ /* 0x044fe20000010000 */
[----:B------:R-:W-:Y:S01]  /*7730*/  F2FP.BF16.F32.PACK_AB R166, R181, R180 ;  /* 0x000000b4b5a6723e */ /* 0x000fe200000010ff */
[-C--:B------:R-:W-:Y:S01]  /*7740*/  FMUL.FTZ R108, R108, R169.reuse ;  /* 0x000000a96c6c7220 */ /* 0x080fe20000410000 */
[-C--:B------:R-:W-:Y:S01]  /*7750*/  FMUL.FTZ R109, R109, R169.reuse ;  /* 0x000000a96d6d7220 */ /* 0x080fe20000410000 */
[-C--:B------:R-:W-:Y:S01]  /*7760*/  FMUL.FTZ R112, R112, R169.reuse ;  /* 0x000000a970707220 */ /* 0x080fe20000410000 */
[-C--:B------:R-:W-:Y:S01]  /*7770*/  FMUL.FTZ R113, R113, R169.reuse ;  /* 0x000000a971717220 */ /* 0x080fe20000410000 */
[----:B------:R-:W-:Y:S01]  /*7780*/  FMUL.FTZ R116, R116, R169 ;  /* 0x000000a974747220 */ /* 0x000fe20000410000 */
[----:B------:R-:W2:Y:S01]  /*7790*/  MUFU.EX2 R4, R163 ;  /* 0x000000a300047308 */ /* 0x000ea20000000800 */
[C---:B---3--:R-:W-:Y:S01]  /*77a0*/  FADD.FTZ R180, R170.reuse, R9 ;  /* 0x00000009aab47221 */ /* 0x048fe20000010000 */
[----:B------:R-:W-:Y:S01]  /*77b0*/  F2FP.BF16.F32.PACK_AB R155, R170, R155 ;  /* 0x0000009baa9b723e */ /* 0x000fe200000010ff */
[----:B------:R-:W-:Y:S01]  /*77c0*/  BAR.SYNC.DEFER_BLOCKING 0xf, 0x100 ;  /* 0x03c4000000007b1d */ /* 0x000fe20000010000 */
        /* <DEDUP_REMOVED lines=12> */
[----:B------:R-:W-:Y:S01]  /*7890*/  FMUL.FTZ R137, R137, R169 ;  /* 0x000000a989897220 */ /* 0x000fe20000410000 */
[----:B------:R-:W0:Y:S01]  /*78a0*/  MUFU.EX2 R14, R167 ;  /* 0x000000a7000e7308 */ /* 0x000e220000000800 */
[----:B--2---:R-:W-:Y:S01]  /*78b0*/  F2FP.BF16.F32.PACK_AB R157, R4, R7 ;  /* 0x00000007049d723e */ /* 0x004fe200000010ff */
[-C--:B------:R-:W-:Y:S01]  /*78c0*/  FMUL.FTZ R140, R140, R169.reuse ;  /* 0x000000a98c8c7220 */ /* 0x080fe20000410000 */
[-C--:B------:R-:W-:Y:S01]  /*78d0*/  FMUL.FTZ R141, R141, R169.reuse ;  /* 0x000000a98d8d7220 */ /* 0x080fe20000410000 */
[-C--:B------:R-:W-:Y:S01]  /*78e0*/  FMUL.FTZ R144, R144, R169.reuse ;  /* 0x000000a990907220 */ /* 0x080fe20000410000 */
[-C--:B------:R-:W-:Y:S01]  /*78f0*/  FMUL.FTZ R145, R145, R169.reuse ;  /* 0x000000a991917220 */ /* 0x080fe20000410000 */
[-C--:B------:R-:W-:Y:S01]  /*7900*/  FMUL.FTZ R148, R148, R169.reuse ;  /* 0x000000a994947220 */ /* 0x080fe20000410000 */
[----:B------:R-:W-:Y:S01]  /*7910*/  FMUL.FTZ R149, R149, R169 ;  /* 0x000000a995957220 */ /* 0x000fe20000410000 */
[----:B------:R-:W2:Y:S01]  /*7920*/  MUFU.EX2 R161, R196 ;  /* 0x000000c400a17308 */ /* 0x000ea20000000800 */
        /* <DEDUP_REMOVED lines=28> */
[----:B---3--:R-:W-:Y:S01]  /*7af0*/  FADD.FTZ R9, R159, R174 ;  /* 0x000000ae9f097221 */ /* 0x008fe20000010000 */
[C---:B0-----:R-:W-:Y:S01]  /*7b00*/  F2FP.BF16.F32.PACK_AB R159, R14.reuse, R159 ;  /* 0x0000009f0e9f723e */ /* 0x041fe200000010ff */
[-C--:B------:R-:W-:Y:S01]  /*7b10*/  FMUL.FTZ R71, R71, R172.reuse ;  /* 0x000000ac47477220 */ /* 0x080fe20000410000 */
[----:B------:R0:W1:Y:S01]  /*7b20*/  MUFU.EX2 R165, R178 ;  /* 0x000000b200a57308 */ /* 0x0000620000000800 */
[----:B------:R-:W-:Y:S01]  /*7b30*/  FADD.FTZ R180, R14, R9 ;  /* 0x000000090eb47221 */ /* 0x000fe20000010000 */
[-C--:B------:R-:W-:Y:S01]  /*7b40*/  FMUL.FTZ R74, R74, R172.reuse ;  /* 0x000000ac4a4a7220 */ /* 0x080fe20000410000 */
[----:B------:R3:W-:Y:S01]  /*7b50*/  STSM.16.M88.4 [R22], R156 ;  /* 0x0000009c16007844 */ /* 0x0007e20000000200 */
[-C--:B------:R-:W-:Y:S01]  /*7b60*/  FMUL.FTZ R75, R75, R172.reuse ;  /* 0x000000ac4b4b7220 */ /* 0x080fe20000410000 */
[----:B--2---:R-:W-:Y:S01]  /*7b70*/  FADD.FTZ R9, R161, R180 ;  /* 0x000000b4a1097221 */ /* 0x004fe20000010000 */
[----:B-----5:R-:W-:Y:S01]  /*7b80*/  F2FP.BF16.F32.PACK_AB R161, R20, R161 ;  /* 0x000000a114a1723e */ /* 0x020fe200000010ff */
[-C--:B------:R-:W-:Y:S01]  /*7b90*/  FMUL.FTZ R78, R78, R172.reuse ;  /* 0x000000ac4e4e7220 */ /* 0x080fe20000410000 */
[----:B------:R-:W2:Y:S01]  /*7ba0*/  MUFU.EX2 R174, R179 ;  /* 0x000000b300ae7308 */ /* 0x000ea20000000800 */
[----:B0-----:R-:W-:Y:S01]  /*7bb0*/  FADD.FTZ R178, R20, R9 ;  /* 0x0000000914b27221 */ /* 0x001fe20000010000 */
[-C--:B------:R-:W-:Y:S01]  /*7bc0*/  FMUL.FTZ R79, R79, R172.reuse ;  /* 0x000000ac4f4f7220 */ /* 0x080fe20000410000 */
[-C--:B------:R-:W-:Y:S01]  /*7bd0*/  FMUL.FTZ R82, R82, R172.reuse ;  /* 0x000000ac52527220 */ /* 0x080fe20000410000 */
[-C--:B------:R-:W-:Y:S01]  /*7be0*/  FMUL.FTZ R83, R83, R172.reuse ;  /* 0x000000ac53537220 */ /* 0x080fe20000410000 */
[----:B----4-:R-:W-:Y:S01]  /*7bf0*/  FADD.FTZ R9, R163, R178 ;  /* 0x000000b2a3097221 */ /* 0x010fe20000010000 */
[----:B------:R-:W-:Y:S01]  /*7c00*/  F2FP.BF16.F32.PACK_AB R163, R6, R163 ;  /* 0x000000a306a3723e */ /* 0x000fe200000010ff */
[-C--:B------:R-:W-:Y:S01]  /*7c10*/  FMUL.FTZ R86, R86, R172.reuse ;  /* 0x000000ac56567220 */ /* 0x080fe20000410000 */
[----:B------:R-:W0:Y:S01]  /*7c20*/  MUFU.EX2 R167, R182 ;  /* 0x000000b600a77308 */ /* 0x000e220000000800 */
[----:B------:R-:W-:Y:S01]  /*7c30*/  FADD.FTZ R180, R6, R9 ;  /* 0x0000000906b47221 */ /* 0x000fe20000010000 */
[-C--:B------:R-:W-:Y:S01]  /*7c40*/  FMUL.FTZ R87, R87, R172.reuse ;  /* 0x000000ac57577220 */ /* 0x080fe20000410000 */
[----:B------:R3:W-:Y:S01]  /*7c50*/  STSM.16.M88.4 [R184], R160 ;  /* 0x000000a0b8007844 */ /* 0x0007e20000000200 */
[-C--:B------:R-:W-:Y:S01]  /*7c60*/  FMUL.FTZ R90, R90, R172.reuse ;  /* 0x000000ac5a5a7220 */ /* 0x080fe20000410000 */
[----:B-1----:R-:W-:Y:S01]  /*7c70*/  FADD.FTZ R9, R165, R180 ;  /* 0x000000b4a5097221 */ /* 0x002fe20000010000 */
[-C--:B------:R-:W-:Y:S01]  /*7c80*/  FMUL.FTZ R91, R91, R172.reuse ;  /* 0x000000ac5b5b7220 */ /* 0x080fe20000410000 */
[-C--:B------:R-:W-:Y:S01]  /*7c90*/  FMUL.FTZ R94, R94, R172.reuse ;  /* 0x000000ac5e5e7220 */ /* 0x080fe20000410000 */
[----:B------:R-:W1:Y:S01]  /*7ca0*/  MUFU.EX2 R178, R183 ;  /* 0x000000b700b27308 */ /* 0x000e620000000800 */
[C---:B--2---:R-:W-:Y:S01]  /*7cb0*/  FADD.FTZ R176, R174.reuse, R9 ;  /* 0x00000009aeb07221 */ /* 0x044fe20000010000 */
[----:B------:R-:W-:Y:S01]  /*7cc0*/  F2FP.BF16.F32.PACK_AB R165, R174, R165 ;  /* 0x000000a5aea5723e */ /* 0x000fe200000010ff */
[-C--:B------:R-:W-:Y:S01]  /*7cd0*/  FMUL.FTZ R95, R95, R172.reuse ;  /* 0x000000ac5f5f7220 */ /* 0x080fe20000410000 */
[-C--:B------:R-:W-:Y:S01]  /*7ce0*/  FMUL.FTZ R98, R98, R172.reuse ;  /* 0x000000ac62627220 */ /* 0x080fe20000410000 */
[-C--:B------:R-:W-:Y:S01]  /*7cf0*/  FMUL.FTZ R99, R99, R172.reuse ;  /* 0x000000ac63637220 */ /* 0x080fe20000410000 */
[-C--:B------:R-:W-:Y:S01]  /*7d00*/  FMUL.FTZ R102, R102, R172.reuse ;  /* 0x000000ac66667220 */ /* 0x080fe20000410000 */
[-C--:B------:R-:W-:Y:S01]  /*7d10*/  FMUL.FTZ R103, R103, R172.reuse ;  /* 0x000000ac67677220 */ /* 0x080fe20000410000 */
[-C--:B------:R-:W-:Y:S01]  /*7d20*/  FMUL.FTZ R106, R106, R172.reuse ;  /* 0x000000ac6a6a7220 */ /* 0x080fe20000410000 */
[----:B0-----:R-:W-:Y:S01]  /*7d30*/  FADD.FTZ R7, R167, R176 ;  /* 0x000000b0a7077221 */ /* 0x001fe20000010000 */
[-C--:B------:R-:W-:Y:S01]  /*7d40*/  FMUL.FTZ R107, R107, R172.reuse ;  /* 0x000000ac6b6b7220 */ /* 0x080fe20000410000 */
[-C--:B------:R-:W-:Y:S01]  /*7d50*/  FMUL.FTZ R110, R110, R172.reuse ;  /* 0x000000ac6e6e7220 */ /* 0x080fe20000410000 */
[-C--:B------:R-:W-:Y:S01]  /*7d60*/  FMUL.FTZ R111, R111, R172.reuse ;  /* 0x000000ac6f6f7220 */ /* 0x080fe20000410000 */
[-C--:B------:R-:W-:Y:S01]  /*7d70*/  FMUL.FTZ R114, R114, R172.reuse ;  /* 0x000000ac72727220 */ /* 0x080fe20000410000 */
[-C--:B------:R-:W-:Y:S01]  /*7d80*/  FMUL.FTZ R115, R115, R172.reuse ;  /* 0x000000ac73737220 */ /* 0x080fe20000410000 */
[-C--:B------:R-:W-:Y:S01]  /*7d90*/  FMUL.FTZ R118, R118, R172.reuse ;  /* 0x000000ac76767220 */ /* 0x080fe20000410000 */
[-C--:B------:R-:W-:Y:S01]  /*7da0*/  FMUL.FTZ R119, R119, R172.reuse ;  /* 0x000000ac77777220 */ /* 0x080fe20000410000 */
[C---:B-1----:R-:W-:Y:S01]  /*7db0*/  F2FP.BF16.F32.PACK_AB R167, R178.reuse, R167 ;  /* 0x000000a7b2a7723e */ /* 0x042fe200000010ff */
        /* <DEDUP_REMOVED lines=20> */
.L_x_1738:
[----:B------:R0:W1:Y:S01]  /*7f00*/  SYNCS.PHASECHK.TRANS64.TRYWAIT P0, [UR26+0x28c50], R12 ;  /* 0x028c500cff0075a7 */ /* 0x000062000800015a */
[----:B------:R-:W-:Y:S05]  /*7f10*/  @!P4 BRA `(.L_x_1739) ;  /* 0x000000000004c947 */ /* 0x000fea0003800000 */
[----:B------:R-:W-:Y:S01]  /*7f20*/  BPT.TRAP 0x1 ;  /* 0x000000040000795c */ /* 0x000fe20000300000 */
.L_x_1739:
[----:B-1----:R-:W-:Y:S05]  /*7f30*/  @P0 BRA `(.L_x_1740) ;  /* 0x0000000000080947 */ /* 0x002fea0003800000 */
[----:B------:R-:W1:Y:S02]  /*7f40*/  SYNCS.PHASECHK.TRANS64.TRYWAIT P0, [UR26+0x28c50], R12 ;  /* 0x028c500cff0075a7 */ /* 0x000e64000800015a */
[----:B-1----:R-:W-:Y:S05]  /*7f50*/  @!P0 BRA `(.L_x_1741) ;  /* 0x000000c800ac8947 */ /* 0x002fea0003800000 */
.L_x_1740:
[----:B------:R-:W-:Y:S01]  /*7f60*/  ULEA UR11, UR22, UR45, 0xc ;  /* 0x0000002d160b7291 */ /* 0x000fe2000f8e603f */
[----:B------:R-:W-:Y:S01]  /*7f70*/  WARPGROUP.ARRIVE ;  /* 0x00000000000079c5 */ /* 0x000fe20000000000 */
[----:B------:R-:W-:Y:S01]  /*7f80*/  UMOV UR7, 0x40000040 ;  /* 0x4000004000077882 */ /* 0x000fe20000000000 */
[----:B------:R-:W-:Y:S01]  /*7f90*/  ISETP.LT.AND P0, PT, R10, UR50, PT ;  /* 0x000000320a007c0c */ /* 0x000fe2000bf01270 */
[----:B-1----:R-:W-:Y:S01]  /*7fa0*/  @!P5 VIADD R21, R21, 0x28c60 ;  /* 0x00028c601515d836 */ /* 0x002fe20000000000 */
[----:B------:R-:W-:Y:S01]  /*7fb0*/  UIADD3 UR50, UR50, -0x1, URZ ;  /* 0xffffffff32327890 */ /* 0x000fe2000fffe03f */
[----:B------:R-:W-:Y:S01]  /*7fc0*/  IMAD.MOV.U32 R7, RZ, RZ, R168 ;  /* 0x000000ffff077224 */ /* 0x000fe200078e00a8 */
[----:B------:R-:W-:Y:S01]  /*7fd0*/  UMOV UR6, UR11 ;  /* 0x0000000b00067c82 */ /* 0x000fe20008000000 */
[----:B------:R-:W-:Y:S01]  /*7fe0*/  UMOV UR37, UR22 ;  /* 0x0000001600257c82 */ /* 0x000fe20008000000 */
        /* <DEDUP_REMOVED lines=32> */
[----:B------:R-:W-:Y:S01]  /*81f0*/  IMAD.MOV.U32 R7, RZ, RZ, R168 ;  /* 0x000000ffff077224 */ /* 0x000fe200078e00a8 */
[----:B------:R-:W-:Y:S01]  /*8200*/  UMOV UR37, UR22 ;  /* 0x0000001600257c82 */ /* 0x000fe20008000000 */
[----:B------:R-:W-:-:S07]  /*8210*/  IMAD.MOV.U32 R4, RZ, RZ, R8 ;  /* 0x000000ffff047224 */ /* 0x000fce00078e0008 */
.L_x_1725:
[----:B0-----:R-:W0:Y:S01]  /*8220*/  LDC R12, c[0x0][0x9e4] ;  /* 0x00027900ff0c7b82 */ /* 0x001e220000000800 */
[----:B------:R-:W-:-:S04]  /*8230*/  UIADD3 UR6, UR44, 0x40, -UR40 ;  /* 0x000000402c067890 */ /* 0x000fc8000fffe828 */
[----:B------:R-:W-:-:S04]  /*8240*/  ULEA UR6, UR47, UR6, 0x6 ;  /* 0x000000062f067291 */ /* 0x000fc8000f8e303f */
[----:B------:R-:W-:-:S06]  /*8250*/  UIADD3 UR20, UR6, -UR20, URZ ;  /* 0x8000001406147290 */ /* 0x000fcc000fffe03f */
[----:B------:R-:W-:Y:S01]  /*8260*/  IMAD.U32 R8, RZ, RZ, UR20 ;  /* 0x00000014ff087e24 */ /* 0x000fe2000f8e00ff */
[----:B0-----:R-:W-:-:S13]  /*8270*/  ISETP.GE.AND P6, PT, R12, 0x1, PT ;  /* 0x000000010c00780c */ /* 0x001fda0003fc6270 */
[----:B------:R-:W-:Y:S05]  /*8280*/  @!P6 BRA `(.L_x_1743) ;  /* 0x000000000040e947 */ /* 0x000fea0003800000 */
[----:B------:R-:W-:-:S05]  /*8290*/  IMAD.U32 R9, RZ, RZ, UR6 ;  /* 0x00000006ff097e24 */ /* 0x000fca000f8e00ff */
        /* <DEDUP_REMOVED lines=9> */
.L_x_1744:
[----:B------:R-:W-:-:S13]  /*8330*/  ISETP.NE.AND P0, PT, R12, 0x1, PT ;  /* 0x000000010c00780c */ /* 0x000fda0003f05270 */
[----:B------:R-:W0:Y:S02]  /*8340*/  @P0 LDC.64 R10, c[0x0][0x9e8] ;  /* 0x00027a00ff0a0b82 */ /* 0x000e240000000a00 */
[----:B0-----:R-:W-:-:S05]  /*8350*/  @P0 IMAD.HI.U32 R10, R9, R10, RZ ;  /* 0x0000000a090a0227 */ /* 0x001fca00078e00ff */
[----:B------:R-:W-:-:S07]  /*8360*/  @P0 SHF.R.U32.HI R9, RZ, R11, R10 ;  /* 0x0000000bff090219 */ /* 0x000fce000001160a */
.L_x_1745:
[----:B------:R-:W-:-:S05]  /*8370*/  IMAD R9, R9, R12, RZ ;  /* 0x0000000c09097224 */ /* 0x000fca00078e02ff */
[----:B------:R-:W-:-:S07]  /*8380*/  VIMNMX R8, R8, R9, !PT ;  /* 0x0000000908087248 */ /* 0x000fce0007fe0100 */
.L_x_1743:
[----:B------:R-:W-:-:S05]  /*8390*/  VIADD R8, R8, 0x3f ;  /* 0x0000003f08087836 */ /* 0x000fca0000000000 */
[----:B------:R-:W-:-:S04]  /*83a0*/  SHF.R.S32.HI R9, RZ, 0x1f, R8 ;  /* 0x0000001fff097819 */ /* 0x000fc80000011408 */
[----:B------:R-:W-:-:S04]  /*83b0*/  LEA.HI R9, R9, R8, RZ, 0x6 ;  /* 0x0000000809097211 */ /* 0x000fc800078f30ff */
[----:B------:R-:W-:-:S04]  /*83c0*/  SHF.R.S32.HI R9, RZ, 0x6, R9 ;  /* 0x00000006ff097819 */ /* 0x000fc80000011409 */
[----:B------:R-:W-:-:S04]  /*83d0*/  VIMNMX R8, R186, R9, !PT ;  /* 0x00000009ba087248 */ /* 0x000fc80007fe0100 */
[----:B------:R-:W-:-:S13]  /*83e0*/  ISETP.LE.AND P0, PT, R8, UR50, PT ;  /* 0x0000003208007c0c */ /* 0x000fda000bf03270 */
[----:B------:R-:W-:Y:S05]  /*83f0*/  @!P0 BRA `(.L_x_1746) ;  /* 0x00000018002c8947 */ /* 0x000fea0003800000 */
[----:B------:R-:W-:Y:S01]  /*8400*/  IMAD.MOV.U32 R10, RZ, RZ, R7 ;  /* 0x000000ffff0a7224 */ /* 0x000fe200078e0007 */
[----:B------:R-:W-:Y:S01]  /*8410*/  UMOV UR21, UR37 ;  /* 0x0000002500157c82 */ /* 0x000fe20008000000 */
[----:B------:R-:W-:Y:S01]  /*8420*/  IMAD.MOV.U32 R11, RZ, RZ, R4 ;  /* 0x000000ffff0b7224 */ /* 0x000fe200078e0004 */
[----:B------:R-:W-:-:S06]  /*8430*/  ULDC UR20, c[0x0][0x988] ;  /* 0x0002620000147ab9 */ /* 0x000fcc0000000800 */
.L_x_1755:
[----:B------:R-:W-:Y:S01]  /*8440*/  UIADD3 UR37, UR21, 0x1, URZ ;  /* 0x0000000115257890 */ /* 0x000fe2000fffe03f */
[----:B------:R-:W-:Y:S01]  /*8450*/  IMAD.U32 R7, RZ, RZ, UR50 ;  /* 0x00000032ff077e24 */ /* 0x000fe2000f8e00ff */
[----:B------:R-:W-:Y:S02]  /*8460*/  UIADD3 UR50, UR50, -0x1, URZ ;  /* 0xffffffff32327890 */ /* 0x000fe4000fffe03f */
[----:B------:R-:W-:Y:S02]  /*8470*/  UISETP.NE.AND UP0, UPT, UR37, 0x2, UPT ;  /* 0x000000022500788c */ /* 0x000fe4000bf05270 */
[----:B------:R-:W-:Y:S02]  /*8480*/  ISETP.GT.AND P0, PT, R7, R8, PT ;  /* 0x000000080700720c */ /* 0x000fe40003f04270 */
[----:B------:R-:W-:Y:S02]  /*8490*/  USEL UR6, URZ, 0x1, UP0 ;  /* 0x000000013f067887 */ /* 0x000fe40008000000 */
[----:B------:R-:W-:-:S04]  /*84a0*/  USEL UR37, UR37, URZ, UP0 ;  /* 0x0000003f25257287 */ /* 0x000fc80008000000 */
[----:B------:R-:W-:Y:S01]  /*84b0*/  LOP3.LUT R2, R2, UR6, RZ, 0x3c, !PT ;  /* 0x0000000602027c12 */ /* 0x000fe2000f8e3cff */
[----:B012-4-:R-:W-:Y:S07]  /*84c0*/  @!P4 BRA `(.L_x_1747) ;  /* 0x000000000004c947 */ /* 0x017fee0003800000 */
[----:B------:R-:W-:Y:S01]  /*84d0*/  BPT.TRAP 0x1 ;  /* 0x000000040000795c */ /* 0x000fe20000300000 */
.L_x_1747:
[----:B------:R-:W-:Y:S01]  /*84e0*/  ULEA UR22, UR37, UR38, 0x3 ;  /* 0x0000002625167291 */ /* 0x000fe2000f8e183f */
[----:B------:R-:W-:-:S08]  /*84f0*/  SHF.L.U32 R9, R2, 0x1f, RZ ;  /* 0x0000001f02097819 */ /* 0x000fd000000006ff */
[----:B------:R0:W2:Y:S01]  /*8500*/  SYNCS.PHASECHK.TRANS64.TRYWAIT P1, [UR22+0x28c30], R9 ;  /* 0x028c3009ff0075a7 */ /* 0x0000a20008020156 */
[----:B------:R-:W-:Y:S05]  /*8510*/  @!P4 BRA `(.L_x_1748) ;  /* 0x000000000004c947 */ /* 0x000fea0003800000 */
[----:B------:R-:W-:Y:S01]  /*8520*/  BPT.TRAP 0x1 ;  /* 0x000000040000795c */ /* 0x000fe20000300000 */
.L_x_1748:
[----:B--2---:R-:W-:Y:S05]  /*8530*/  @P1 BRA `(.L_x_1749) ;  /* 0x0000000000081947 */ /* 0x004fea0003800000 */
[----:B------:R-:W2:Y:S02]  /*8540*/  SYNCS.PHASECHK.TRANS64.TRYWAIT P1, [UR22+0x28c30], R9 ;  /* 0x028c3009ff0075a7 */ /* 0x000ea40008020156 */
[----:B--2---:R-:W-:Y:S05]  /*8550*/  @!P1 BRA `(.L_x_1750) ;  /* 0x000000c400409947 */ /* 0x004fea0003800000 */
.L_x_1749:
[----:B------:R-:W-:Y:S01]  /*8560*/  R2UR UR18, R3 ;  /* 0x00000000031272ca */ /* 0x000fe200000e0000 */
[----:B---3--:R-:W-:Y:S01]  /*8570*/  WARPGROUP.ARRIVE ;  /* 0x00000000000079c5 */ /* 0x008fe20000000000 */
        /* <DEDUP_REMOVED lines=48> */
[----:B------:R-:W-:Y:S01]  /*8880*/  FADD.FTZ R11, -R4, R11 ;  /* 0x0000000b040b7221 */ /* 0x000fe20000010100 */
        /* <DEDUP_REMOVED lines=14> */
[----:B------:R-:W2:Y:S01]  /*8970*/  MUFU.EX2 R12, R13 ;  /* 0x0000000d000c7308 */ /* 0x000ea20000000800 */
[----:B------:R-:W-:Y:S01]  /*8980*/  FMNMX.FTZ R14, R178, R7, !PT ;  /* 0x00000007b20e7209 */ /* 0x000fe20007810000 */
[--C-:B------:R-:W-:Y:S01]  /*8990*/  FFMA.FTZ R164, R164, UR10, -R193.reuse ;  /* 0x0000000aa4a47c23 */ /* 0x100fe200080108c1 */
[--C-:B------:R-:W-:Y:S01]  /*89a0*/  FFMA.FTZ R15, R161, UR10, -R193.reuse ;  /* 0x0000000aa10f7c23 */ /* 0x100fe200080108c1 */
[--C-:B------:R-:W-:Y:S01]  /*89b0*/  FFMA.FTZ R161, R176, UR10, -R193.reuse ;  /* 0x0000000ab0a17c23 */ /* 0x100fe200080108c1 */
[----:B------:R-:W-:Y:S01]  /*89c0*/  FMNMX.FTZ R7, R179, R14, !PT ;  /* 0x0000000eb3077209 */ /* 0x000fe20007810000 */
[--C-:B-1----:R-:W-:Y:S01]  /*89d0*/  FFMA.FTZ R21, R165, UR10, -R193.reuse ;  /* 0x0000000aa5157c23 */ /* 0x102fe200080108c1 */
[--C-:B------:R-:W-:Y:S01]  /*89e0*/  FFMA.FTZ R165, R180, UR10, -R193.reuse ;  /* 0x0000000ab4a57c23 */ /* 0x100fe200080108c1 */
[----:B------:R-:W1:Y:S01]  /*89f0*/  MUFU.EX2 R11, R11 ;  /* 0x0000000b000b7308 */ /* 0x000e620000000800 */
[----:B------:R-:W-:Y:S01]  /*8a00*/  FMNMX.FTZ R14, R182, R7, !PT ;  /* 0x00000007b60e7209 */ /* 0x000fe20007810000 */
[----:B------:R-:W-:-:S03]  /*8a10*/  FFMA.FTZ R181, R181, UR10, -R193 ;  /* 0x0000000ab5b57c23 */ /* 0x000fc600080108c1 */
[----:B------:R-:W-:-:S03]  /*8a20*/  FMNMX.FTZ R7, R183, R14, !PT ;  /* 0x0000000eb7077209 */ /* 0x000fc60007810000 */
[----:B------:R3:W-:Y:S01]  /*8a30*/  MUFU.EX2 R14, R157 ;  /* 0x0000009d000e7308 */ /* 0x0007e20000000800 */
[-C--:B--2---:R-:W-:Y:S01]  /*8a40*/  FMUL.FTZ R24, R24, R12.reuse ;  /* 0x0000000c18187220 */ /* 0x084fe20000410000 */
[----:B------:R-:W2:Y:S01]  /*8a50*/  SHFL.BFLY PT, R194, R7, 0x2, 0x1f ;  /* 0x0c401f0007c27f89 */ /* 0x000ea200000e0000 */
[-C--:B------:R-:W-:Y:S01]  /*8a60*/  FMUL.FTZ R25, R25, R12.reuse ;  /* 0x0000000c19197220 */ /* 0x080fe20000410000 */
[-C--:B------:R-:W-:Y:S01]  /*8a70*/  FMUL.FTZ R28, R28, R12.reuse ;  /* 0x0000000c1c1c7220 */ /* 0x080fe20000410000 */
[-C--:B------:R-:W-:Y:S01]  /*8a80*/  FMUL.FTZ R29, R29, R12.reuse ;  /* 0x0000000c1d1d7220 */ /* 0x080fe20000410000 */
[-C--:B------:R-:W-:Y:S01]  /*8a90*/  FMUL.FTZ R32, R32, R12.reuse ;  /* 0x0000000c20207220 */ /* 0x080fe20000410000 */
[-C--:B------:R-:W-:Y:S01]  /*8aa0*/  FMUL.FTZ R33, R33, R12.reuse ;  /* 0x0000000c21217220 */ /* 0x080fe20000410000 */
[----:B------:R-:W4:Y:S01]  /*8ab0*/  MUFU.EX2 R152, R152 ;  /* 0x0000009800987308 */ /* 0x000f220000000800 */
[----:B---3--:R-:W-:Y:S01]  /*8ac0*/  FFMA.FTZ R157, R172, UR10, -R193 ;  /* 0x0000000aac9d7c23 */ /* 0x008fe200080108c1 */
[----:B-1----:R-:W-:Y:S01]  /*8ad0*/  FFMA.FTZ R5, R12, R5, R11 ;  /* 0x000000050c057223 */ /* 0x002fe2000001000b */
        /* <DEDUP_REMOVED lines=22> */
[----:B---3--:R-:W-:Y:S01]  /*8c40*/  FFMA.FTZ R164, R173, UR10, -R193 ;  /* 0x0000000aada47c23 */ /* 0x008fe200080108c1 */
        /* <DEDUP_REMOVED lines=21> */
[----:B--2---:R-:W-:Y:S01]  /*8da0*/  FMNMX.FTZ R7, R194, R7, !PT ;  /* 0x00000007c2077209 */ /* 0x004fe20007810000 */
[----:B------:R-:W-:Y:S01]  /*8db0*/  MUFU.EX2 R160, R160 ;  /* 0x000000a000a07308 */ /* 0x000fe20000000800 */
[-C--:B------:R-:W-:Y:S01]  /*8dc0*/  FMUL.FTZ R108, R108, R12.reuse ;  /* 0x0000000c6c6c7220 */ /* 0x080fe20000410000 */
[-C--:B------:R-:W-:Y:S01]  /*8dd0*/  FMUL.FTZ R109, R109, R12.reuse ;  /* 0x0000000c6d6d7220 */ /* 0x080fe20000410000 */
[-C--:B------:R-:W-:Y:S01]  /*8de0*/  FMUL.FTZ R112, R112, R12.reuse ;  /* 0x0000000c70707220 */ /* 0x080fe20000410000 */
[C---:B------:R-:W-:Y:S01]  /*8df0*/  FADD.FTZ R169, -R7.reuse, R10 ;  /* 0x0000000a07a97221 */ /* 0x040fe20000010100 */
[----:B------:R-:W-:Y:S01]  /*8e00*/  FMUL.FTZ R177, R7, UR10 ;  /* 0x0000000a07b17c20 */ /* 0x000fe20008410000 */
[-C--:B------:R-:W-:Y:S01]  /*8e10*/  FMUL.FTZ R113, R113, R12.reuse ;  /* 0x0000000c71717220 */ /* 0x080fe20000410000 */
[----:B------:R-:W-:Y:S01]  /*8e20*/  FMUL.FTZ R116, R116, R12 ;  /* 0x0000000c74747220 */ /* 0x000fe20000410000 */
[----:B------:R-:W-:Y:S01]  /*8e30*/  FMUL.FTZ R169, R169, UR10 ;  /* 0x0000000aa9a97c20 */ /* 0x000fe20008410000 */
[--C-:B------:R-:W-:Y:S01]  /*8e40*/  FFMA.FTZ R172, R154, UR10, -R177.reuse ;  /* 0x0000000a9aac7c23 */ /* 0x100fe200080108b1 */
[--C-:B------:R-:W-:Y:S01]  /*8e50*/  FFMA.FTZ R194, R167, UR10, -R177.reuse ;  /* 0x0000000aa7c27c23 */ /* 0x100fe200080108b1 */
[--C-:B------:R-:W-:Y:S01]  /*8e60*/  FFMA.FTZ R167, R170, UR10, -R177.reuse ;  /* 0x0000000aaaa77c23 */ /* 0x100fe200080108b1 */
[----:B------:R-:W-:Y:S01]  /*8e70*/  MOV R170, UR22 ;  /* 0x0000001600aa7c02 */ /* 0x000fe20008000f00 */
[--C-:B------:R-:W-:Y:S01]  /*8e80*/  FFMA.FTZ R155, R155, UR10, -R177.reuse ;  /* 0x0000000a9b9b7c23 */ /* 0x100fe200080108b1 */
[----:B------:R-:W-:Y:S01]  /*8e90*/  MUFU.EX2 R169, R169 ;  /* 0x000000a900a97308 */ /* 0x000fe20000000800 */
[--C-:B------:R-:W-:Y:S01]  /*8ea0*/  FFMA.FTZ R173, R158, UR10, -R177.reuse ;  /* 0x0000000a9ead7c23 */ /* 0x100fe200080108b1 */
[----:B------:R-:W-:Y:S01]  /*8eb0*/  FFMA.FTZ R176, R159, UR10, -R177 ;  /* 0x0000000a9fb07c23 */ /* 0x000fe200080108b1 */
[----:B------:R-:W-:-:S02]  /*8ec0*/  @!P5 VIADD R154, R170, 0x28c40 ;  /* 0x00028c40aa9ad836 */ /* 0x000fc40000000000 */
[--C-:B------:R-:W-:Y:S01]  /*8ed0*/  FFMA.FTZ R159, R162, UR10, -R177.reuse ;  /* 0x0000000aa29f7c23 */ /* 0x100fe200080108b1 */
[--C-:B------:R-:W-:Y:S01]  /*8ee0*/  FFMA.FTZ R180, R163, UR10, -R177.reuse ;  /* 0x0000000aa3b47c23 */ /* 0x100fe200080108b1 */
[--C-:B------:R-:W-:Y:S01]  /*8ef0*/  FFMA.FTZ R163, R166, UR10, -R177.reuse ;  /* 0x0000000aa6a37c23 */ /* 0x100fe200080108b1 */
[--C-:B------:R-:W-:Y:S01]  /*8f00*/  FFMA.FTZ R196, R171, UR10, -R177.reuse ;  /* 0x0000000aabc47c23 */ /* 0x100fe200080108b1 */
[----:B------:R-:W2:Y:S01]  /*8f10*/  MUFU.EX2 R172, R172 ;  /* 0x000000ac00ac7308 */ /* 0x000ea20000000800 */
[----:B------:R-:W-:Y:S01]  /*8f20*/  @!P5 PRMT R154, RZ, 0x654, R154 ;  /* 0x00000654ff9ad816 */ /* 0x000fe2000000009a */
[--C-:B------:R-:W-:Y:S01]  /*8f30*/  FFMA.FTZ R179, R179, UR10, -R177.reuse ;  /* 0x0000000ab3b37c23 */ /* 0x100fe200080108b1 */
[--C-:B------:R-:W-:Y:S01]  /*8f40*/  FFMA.FTZ R171, R174, UR10, -R177.reuse ;  /* 0x0000000aaeab7c23 */ /* 0x100fe200080108b1 */
[--C-:B------:R-:W-:Y:S01]  /*8f50*/  FFMA.FTZ R174, R175, UR10, -R177.reuse ;  /* 0x0000000aafae7c23 */ /* 0x100fe200080108b1 */
[----:B------:R4:W-:Y:S01]  /*8f60*/  @!P5 SYNCS.ARRIVE.TRANS64.RED.A1T0 RZ, [R154+URZ], RZ ;  /* 0x000000ff9affd9a7 */ /* 0x0009e2000810043f */
[--C-:B------:R-:W-:Y:S01]  /*8f70*/  FFMA.FTZ R175, R178, UR10, -R177.reuse ;  /* 0x0000000ab2af7c23 */ /* 0x100fe200080108b1 */
[----:B------:R-:W-:Y:S01]  /*8f80*/  IMAD.U32 R158, RZ, RZ, UR21 ;  /* 0x00000015ff9e7e24 */ /* 0x000fe2000f8e00ff */
[----:B------:R-:W3:Y:S01]  /*8f90*/  MUFU.EX2 R155, R155 ;  /* 0x0000009b009b7308 */ /* 0x000ee20000000800 */
[--C-:B------:R-:W-:Y:S01]  /*8fa0*/  FFMA.FTZ R182, R182, UR10, -R177.reuse ;  /* 0x0000000ab6b67c23 */ /* 0x100fe200080108b1 */
[----:B------:R-:W-:Y:S01]  /*8fb0*/  FFMA.FTZ R177, R183, UR10, -R177 ;  /* 0x0000000ab7b17c23 */ /* 0x000fe200080108b1 */
[-C--:B------:R-:W-:Y:S01]  /*8fc0*/  FMUL.FTZ R117, R117, R12.reuse ;  /* 0x0000000c75757220 */ /* 0x080fe20000410000 */
[-C--:B------:R-:W-:Y:S01]  /*8fd0*/  FMUL.FTZ R120, R120, R12.reuse ;  /* 0x0000000c78787220 */ /* 0x080fe20000410000 */
[----:B----4-:R-:W-:Y:S01]  /*8fe0*/  FADD.FTZ R154, R152, R5 ;  /* 0x00000005989a7221 */ /* 0x010fe20000010000 */
[-C--:B------:R-:W-:Y:S01]  /*8ff0*/  FMUL.FTZ R121, R121, R12.reuse ;  /* 0x0000000c79797220 */ /* 0x080fe20000410000 */
[----:B------:R-:W-:Y:S01]  /*9000*/  FMUL.FTZ R124, R124, R12 ;  /* 0x0000000c7c7c7220 */ /* 0x000fe20000410000 */
[----:B------:R-:W4:Y:S01]  /*9010*/  MUFU.EX2 R173, R173 ;  /* 0x000000ad00ad7308 */ /* 0x000f220000000800 */
[----:B-1----:R-:W-:Y:S01]  /*9020*/  FADD.FTZ R5, R13, R154 ;  /* 0x0000009a0d057221 */ /* 0x002fe20000010000 */
[----:B--2---:R-:W-:Y:S01]  /*9030*/  FFMA.FTZ R6, R169, R6, R172 ;  /* 0x00000006a9067223 */ /* 0x004fe200000100ac */
[-C--:B------:R-:W-:Y:S01]  /*9040*/  FMUL.FTZ R125, R125, R12.reuse ;  /* 0x0000000c7d7d7220 */ /* 0x080fe20000410000 */
[-C--:B------:R-:W-:Y:S01]  /*9050*/  FMUL.FTZ R128, R128, R12.reuse ;  /* 0x0000000c80807220 */ /* 0x080fe20000410000 */
[----:B------:R-:W-:Y:S01]  /*9060*/  FADD.FTZ R5, R14, R5 ;  /* 0x000000050e057221 */ /* 0x000fe20000010000 */
[-C--:B------:R-:W-:Y:S01]  /*9070*/  FMUL.FTZ R129, R129, R12.reuse ;  /* 0x0000000c81817220 */ /* 0x080fe20000410000 */
[-C--:B------:R-:W-:Y:S01]  /*9080*/  FMUL.FTZ R132, R132, R12.reuse ;  /* 0x0000000c84847220 */ /* 0x080fe20000410000 */
[----:B------:R-:W1:Y:S01]  /*9090*/  MUFU.EX2 R176, R176 ;  /* 0x000000b000b07308 */ /* 0x000e620000000800 */
[----:B---3--:R-:W-:Y:S01]  /*90a0*/  FADD.FTZ R6, R155, R6 ;  /* 0x000000069b067221 */ /* 0x008fe20000010000 */
[----:B------:R-:W-:Y:S01]  /*90b0*/  FADD.FTZ R154, R156, R5 ;  /* 0x000000059c9a7221 */ /* 0x000fe20000010000 */
        /* <DEDUP_REMOVED lines=10> */
[----:B------:R-:W-:Y:S01]  /*9160*/  FMUL.FTZ R149, R149, R12 ;  /* 0x0000000c95957220 */ /* 0x000fe20000410000 */
[----:B------:R-:W-:Y:S01]  /*9170*/  F2FP.BF16.F32.PACK_AB R152, R152, R11 ;  /* 0x0000000b9898723e */ /* 0x000fe200000010ff */
[-C--:B------:R-:W-:Y:S01]  /*9180*/  FMUL.FTZ R26, R26, R169.reuse ;  /* 0x000000a91a1a7220 */ /* 0x080fe20000410000 */
[----:B------:R3:W-:Y:S01]  /*9190*/  MUFU.EX2 R10, R181 ;  /* 0x000000b5000a7308 */ /* 0x0007e20000000800 */
[----:B-1----:R-:W-:Y:S01]  /*91a0*/  FADD.FTZ R6, R176, R5 ;  /* 0x00000005b0067221 */ /* 0x002fe20000010000 */
[----:B------:R-:W-:Y:S01]  /*91b0*/  F2FP.BF16.F32.PACK_AB R156, R15, R156 ;  /* 0x0000009c0f9c723e */ /* 0x000fe200000010ff */
[-C--:B------:R-:W-:Y:S01]  /*91c0*/  FMUL.FTZ R27, R27, R169.reuse ;  /* 0x000000a91b1b7220 */ /* 0x080fe20000410000 */
[-C--:B------:R-:W-:Y:S01]  /*91d0*/  FMUL.FTZ R30, R30, R169.reuse ;  /* 0x000000a91e1e7220 */ /* 0x080fe20000410000 */
[-C--:B------:R-:W-:Y:S01]  /*91e0*/  FMUL.FTZ R31, R31, R169.reuse ;  /* 0x000000a91f1f7220 */ /* 0x080fe20000410000 */
[-C--:B------:R-:W-:Y:S01]  /*91f0*/  FMUL.FTZ R34, R34, R169.reuse ;  /* 0x000000a922227220 */ /* 0x080fe20000410000 */
[----:B------:R-:W-:Y:S01]  /*9200*/  FMUL.FTZ R35, R35, R169 ;  /* 0x000000a923237220 */ /* 0x000fe20000410000 */
[----:B------:R-:W1:Y:S01]  /*9210*/  MUFU.EX2 R180, R180 ;  /* 0x000000b400b47308 */ /* 0x000e620000000800 */
[----:B---3--:R-:W-:-:S02]  /*9220*/  IMAD.MOV R181, RZ, RZ, -R18 ;  /* 0x000000ffffb57224 */ /* 0x008fc400078e0a12 */
[----:B--2---:R-:W-:Y:S01]  /*9230*/  FADD.FTZ R5, R159, R6 ;  /* 0x000000069f057221 */ /* 0x004fe20000010000 */
[-C--:B------:R-:W-:Y:S01]  /*9240*/  FMUL.FTZ R38, R38, R169.reuse ;  /* 0x000000a926267220 */ /* 0x080fe20000410000 */
[-C--:B------:R-:W-:Y:S01]  /*9250*/  FMUL.FTZ R39, R39, R169.reuse ;  /* 0x000000a927277220 */ /* 0x080fe20000410000 */
[----:B------:R-:W-:Y:S01]  /*9260*/  FMUL.FTZ R42, R42, R169 ;  /* 0x000000a92a2a7220 */ /* 0x000fe20000410000 */
[----:B------:R-:W-:Y:S01]  /*9270*/  ISETP.NE.AND P1, PT, R16, R181, PT ;  /* 0x000000b51000720c */ /* 0x000fe20003f25270 */
        /* <DEDUP_REMOVED lines=11> */
[----:B------:R-:W-:Y:S01]  /*9330*/  FMUL.FTZ R59, R59, R169 ;  /* 0x000000a93b3b7220 */ /* 0x000fe20000410000 */
[----:B------:R-:W-:-:S02]  /*9340*/  @!P1 IMAD R158, R158, 0x40, R17 ;  /* 0x000000409e9e9824 */ /* 0x000fc400078e0211 */
[-C--:B------:R-:W-:Y:S01]  /*9350*/  FMUL.FTZ R62, R62, R169.reuse ;  /* 0x000000a93e3e7220 */ /* 0x080fe20000410000 */
[-C--:B------:R-:W-:Y:S01]  /*9360*/  FMUL.FTZ R63, R63, R169.reuse ;  /* 0x000000a93f3f7220 */ /* 0x080fe20000410000 */
[-C--:B------:R-:W-:Y:S01]  /*9370*/  FMUL.FTZ R66, R66, R169.reuse ;  /* 0x000000a942427220 */ /* 0x080fe20000410000 */
[-C--:B------:R-:W-:Y:S01]  /*9380*/  FMUL.FTZ R67, R67, R169.reuse ;  /* 0x000000a943437220 */ /* 0x080fe20000410000 */
[----:B------:R-:W1:Y:S01]  /*9390*/  MUFU.EX2 R153, R153 ;  /* 0x0000009900997308 */ /* 0x000e620000000800 */
[----:B------:R-:W-:Y:S01]  /*93a0*/  @!P1 LEA R158, R158, UR38, 0x2 ;  /* 0x000000269e9e9c11 */ /* 0x000fe2000f8e10ff */
[----:B--2---:R-:W-:Y:S01]  /*93b0*/  FADD.FTZ R5, R163, R6 ;  /* 0x00000006a3057221 */ /* 0x004fe20000010000 */
[-C--:B------:R-:W-:Y:S01]  /*93c0*/  FMUL.FTZ R70, R70, R169.reuse ;  /* 0x000000a946467220 */ /* 0x080fe20000410000 */
[-C--:B------:R-:W-:Y:S01]  /*93d0*/  FMUL.FTZ R71, R71, R169.reuse ;  /* 0x000000a947477220 */ /* 0x080fe20000410000 */
[-C--:B------:R-:W-:Y:S01]  /*93e0*/  FMUL.FTZ R74, R74, R169.reuse ;  /* 0x000000a94a4a7220 */ /* 0x080fe20000410000 */
[----:B------:R-:W-:Y:S01]  /*93f0*/  @!P1 STS [R158+0x28800], R12 ;  /* 0x0288000c9e009388 */ /* 0x000fe20000000800 */
[-C--:B------:R-:W-:Y:S01]  /*9400*/  FMUL.FTZ R75, R75, R169.reuse ;  /* 0x000000a94b4b7220 */ /* 0x080fe20000410000 */
[----:B------:R2:W-:Y:S01]  /*9410*/  MUFU.EX2 R178, R179 ;  /* 0x000000b300b27308 */ /* 0x0005e20000000800 */
[----:B---3--:R-:W-:Y:S01]  /*9420*/  FADD.FTZ R6, R194, R5 ;  /* 0x00000005c2067221 */ /* 0x008fe20000010000 */
[----:B------:R3:W-:Y:S01]  /*9430*/  @!P1 STS [R158+0x28820], R169 ;  /* 0x028820a99e009388 */ /* 0x0007e20000000800 */
        /* <DEDUP_REMOVED lines=9> */
[----:B---3--:R-:W-:Y:S01]  /*94d0*/  F2FP.BF16.F32.PACK_AB R158, R21, R20 ;  /* 0x00000014159e723e */ /* 0x008fe200000010ff */
[----:B------:R-:W-:Y:S01]  /*94e0*/  FADD.FTZ R154, R20, R179 ;  /* 0x000000b3149a7221 */ /* 0x000fe20000010000 */
[-C--:B------:R-:W-:Y:S01]  /*94f0*/  FMUL.FTZ R91, R91, R169.reuse ;  /* 0x000000a95b5b7220 */ /* 0x080fe20000410000 */
[-C--:B------:R-:W-:Y:S01]  /*9500*/  FMUL.FTZ R94, R94, R169.reuse ;  /* 0x000000a95e5e7220 */ /* 0x080fe20000410000 */
[----:B------:R-:W2:Y:S01]  /*9510*/  MUFU.EX2 R157, R157 ;  /* 0x0000009d009d7308 */ /* 0x000ea20000000800 */
[----:B------:R-:W-:Y:S01]  /*9520*/  FADD.FTZ R179, R21, R154 ;  /* 0x0000009a15b37221 */ /* 0x000fe20000010000 */
[-C--:B------:R-:W-:Y:S01]  /*9530*/  FMUL.FTZ R95, R95, R169.reuse ;  /* 0x000000a95f5f7220 */ /* 0x080fe20000410000 */
[-C--:B------:R-:W-:Y:S01]  /*9540*/  FMUL.FTZ R98, R98, R169.reuse ;  /* 0x000000a962627220 */ /* 0x080fe20000410000 */
[-C--:B------:R-:W-:Y:S01]  /*9550*/  FMUL.FTZ R99, R99, R169.reuse ;  /* 0x000000a963637220 */ /* 0x080fe20000410000 */
[----:B------:R-:W-:Y:S01]  /*9560*/  FADD.FTZ R154, R160, R179 ;  /* 0x000000b3a09a7221 */ /* 0x000fe20000010000 */
[C---:B-1----:R-:W-:Y:S01]  /*9570*/  F2FP.BF16.F32.PACK_AB R160, R153.reuse, R160 ;  /* 0x000000a099a0723e */ /* 0x042fe200000010ff */
[-C--:B------:R-:W-:Y:S01]  /*9580*/  FMUL.FTZ R102, R102, R169.reuse ;  /* 0x000000a966667220 */ /* 0x080fe20000410000 */
[----:B------:R-:W1:Y:S01]  /*9590*/  MUFU.EX2 R196, R196 ;  /* 0x000000c400c47308 */ /* 0x000e620000000800 */
[----:B------:R-:W-:Y:S01]  /*95a0*/  FADD.FTZ R154, R153, R154 ;  /* 0x0000009a999a7221 */ /* 0x000fe20000010000 */
[----:B----4-:R-:W-:Y:S01]  /*95b0*/  FADD.FTZ R5, R167, R6 ;  /* 0x00000006a7057221 */ /* 0x010fe20000010000 */
[----:B------:R-:W-:Y:S01]  /*95c0*/  F2FP.BF16.F32.PACK_AB R153, R155, R172 ;  /* 0x000000ac9b99723e */ /* 0x000fe200000010ff */
[----:B------:R-:W-:Y:S01]  /*95d0*/  FMUL.FTZ R103, R103, R169 ;  /* 0x000000a967677220 */ /* 0x000fe20000410000 */
[----:B------:R-:W-:Y:S01]  /*95e0*/  F2FP.BF16.F32.PACK_AB R155, R176, R173 ;  /* 0x000000adb09b723e */ /* 0x000fe200000010ff */
[-C--:B------:R-:W-:Y:S01]  /*95f0*/  FMUL.FTZ R106, R106, R169.reuse ;  /* 0x000000a96a6a7220 */ /* 0x080fe20000410000 */
[----:B------:R-:W-:Y:S01]  /*9600*/  FMUL.FTZ R107, R107, R169 ;  /* 0x000000a96b6b7220 */ /* 0x000fe20000410000 */
[----:B------:R-:W3:Y:S01]  /*9610*/  MUFU.EX2 R164, R164 ;  /* 0x000000a400a47308 */ /* 0x000ee20000000800 */
[----:B--2---:R-:W-:Y:S01]  /*9620*/  FADD.FTZ R179, R157, R154 ;  /* 0x0000009a9db37221 */ /* 0x004fe20000010000 */
[----:B------:R-:W-:Y:S01]  /*9630*/  F2FP.BF16.F32.PACK_AB R154, R14, R13 ;  /* 0x0000000d0e9a723e */ /* 0x000fe200000010ff */
[----:B------:R-:W-:Y:S01]  /*9640*/  BAR.SYNC.DEFER_BLOCKING 0xf, 0x100 ;  /* 0x03c4000000007b1d */ /* 0x000fe20000010000 */
[-C--:B------:R-:W-:Y:S01]  /*9650*/  FMUL.FTZ R110, R110, R169.reuse ;  /* 0x000000a96e6e7220 */ /* 0x080fe20000410000 */
[-C--:B------:R-:W-:Y:S01]  /*9660*/  FMUL.FTZ R111, R111, R169.reuse ;  /* 0x000000a96f6f7220 */ /* 0x080fe20000410000 */
[-C--:B------:R-:W-:Y:S01]  /*9670*/  FMUL.FTZ R114, R114, R169.reuse ;  /* 0x000000a972727220 */ /* 0x080fe20000410000 */
[-C--:B------:R-:W-:Y:S01]  /*9680*/  FMUL.FTZ R115, R115, R169.reuse ;  /* 0x000000a973737220 */ /* 0x080fe20000410000 */
[-C--:B------:R-:W-:Y:S01]  /*9690*/  FMUL.FTZ R118, R118, R169.reuse ;  /* 0x000000a976767220 */ /* 0x080fe20000410000 */
[----:B------:R-:W2:Y:S01]  /*96a0*/  MUFU.EX2 R171, R171 ;  /* 0x000000ab00ab7308 */ /* 0x000ea20000000800 */
[----:B-1----:R-:W-:Y:S01]  /*96b0*/  FADD.FTZ R6, R196, R5 ;  /* 0x00000005c4067221 */ /* 0x002fe20000010000 */
[-C--:B------:R-:W-:Y:S01]  /*96c0*/  FMUL.FTZ R119, R119, R169.reuse ;  /* 0x000000a977777220 */ /* 0x080fe20000410000 */
[-C--:B------:R-:W-:Y:S01]  /*96d0*/  FMUL.FTZ R122, R122, R169.reuse ;  /* 0x000000a97a7a7220 */ /* 0x080fe20000410000 */
[-C--:B------:R-:W-:Y:S01]  /*96e0*/  FMUL.FTZ R123, R123, R169.reuse ;  /* 0x000000a97b7b7220 */ /* 0x080fe20000410000 */
[-C--:B------:R-:W-:Y:S01]  /*96f0*/  FMUL.FTZ R126, R126, R169.reuse ;  /* 0x000000a97e7e7220 */ /* 0x080fe20000410000 */
[-C--:B------:R-:W-:Y:S01]  /*9700*/  FMUL.FTZ R127, R127, R169.reuse ;  /* 0x000000a97f7f7220 */ /* 0x080fe20000410000 */
[----:B------:R-:W-:Y:S01]  /*9710*/  FMUL.FTZ R130, R130, R169 ;  /* 0x000000a982827220 */ /* 0x000fe20000410000 */
[----:B------:R-:W1:Y:S01]  /*9720*/  MUFU.EX2 R161, R161 ;  /* 0x000000a100a17308 */ /* 0x000e620000000800 */
[C---:B---3--:R-:W-:Y:S01]  /*9730*/  FADD.FTZ R12, R164.reuse, R179 ;  /* 0x000000b3a40c7221 */ /* 0x048fe20000010000 */
[----:B------:R-:W-:Y:S01]  /*9740*/  F2FP.BF16.F32.PACK_AB R162, R164, R157 ;  /* 0x0000009da4a2723e */ /* 0x000fe200000010ff */
[----:B------:R-:W-:Y:S01]  /*9750*/  FMUL.FTZ R131, R131, R169 ;  /* 0x000000a983837220 */ /* 0x000fe20000410000 */
[----:B------:R-:W-:Y:S01]  /*9760*/  F2FP.BF16.F32.PACK_AB R157, R180, R159 ;  /* 0x0000009fb49d723e */ /* 0x000fe200000010ff */
[----:B------:R-:W-:Y:S01]  /*9770*/  FMUL.FTZ R134, R134, R169 ;  /* 0x000000a986867220 */ /* 0x000fe20000410000 */
[----:B------:R-:W-:Y:S01]  /*9780*/  F2FP.BF16.F32.PACK_AB R159, R194, R163 ;  /* 0x000000a3c29f723e */ /* 0x000fe200000010ff */
[-C--:B------:R-:W-:Y:S01]  /*9790*/  FMUL.FTZ R135, R135, R169.reuse ;  /* 0x000000a987877220 */ /* 0x080fe20000410000 */
[----:B------:R-:W3:Y:S01]  /*97a0*/  MUFU.EX2 R174, R174 ;  /* 0x000000ae00ae7308 */ /* 0x000ee20000000800 */
[----:B--2---:R-:W-:Y:S01]  /*97b0*/  FADD.FTZ R5, R171, R6 ;  /* 0x00000006ab057221 */ /* 0x004fe20000010000 */
[----:B------:R2:W-:Y:S01]  /*97c0*/  STSM.16.M88.4 [R19+0x26800], R152 ;  /* 0x0268009813007844 */ /* 0x0005e20000000200 */
[-C--:B------:R-:W-:Y:S01]  /*97d0*/  FMUL.FTZ R138, R138, R169.reuse ;  /* 0x000000a98a8a7220 */ /* 0x080fe20000410000 */
[-C--:B------:R-:W-:Y:S01]  /*97e0*/  FMUL.FTZ R139, R139, R169.reuse ;  /* 0x000000a98b8b7220 */ /* 0x080fe20000410000 */
[-C--:B------:R-:W-:Y:S01]  /*97f0*/  FMUL.FTZ R142, R142, R169.reuse ;  /* 0x000000a98e8e7220 */ /* 0x080fe20000410000 */
[----:B------:R2:W-:Y:S01]  /*9800*/  STSM.16.M88.4 [R22], R156 ;  /* 0x0000009c16007844 */ /* 0x0005e20000000200 */
[-C--:B------:R-:W-:Y:S01]  /*9810*/  FMUL.FTZ R143, R143, R169.reuse ;  /* 0x000000a98f8f7220 */ /* 0x080fe20000410000 */
[----:B------:R-:W4:Y:S01]  /*9820*/  MUFU.EX2 R168, R168 ;  /* 0x000000a800a87308 */ /* 0x000f220000000800 */
[----:B-1----:R-:W-:Y:S01]  /*9830*/  FADD.FTZ R11, R161, R12 ;  /* 0x0000000ca10b7221 */ /* 0x002fe20000010000 */
[-C--:B------:R-:W-:Y:S01]  /*9840*/  FMUL.FTZ R146, R146, R169.reuse ;  /* 0x000000a992927220 */ /* 0x080fe20000410000 */
[-C--:B------:R-:W-:Y:S01]  /*9850*/  FMUL.FTZ R147, R147, R169.reuse ;  /* 0x000000a993937220 */ /* 0x080fe20000410000 */
[-C--:B------:R-:W-:Y:S01]  /*9860*/  FMUL.FTZ R150, R150, R169.reuse ;  /* 0x000000a996967220 */ /* 0x080fe20000410000 */
[----:B------:R-:W-:-:S03]  /*9870*/  FMUL.FTZ R151, R151, R169 ;  /* 0x000000a997977220 */ /* 0x000fc60000410000 */
[----:B------:R-:W1:Y:S01]  /*9880*/  MUFU.EX2 R175, R175 ;  /* 0x000000af00af7308 */ /* 0x000e620000000800 */
[C---:B---3--:R-:W-:Y:S01]  /*9890*/  FADD.FTZ R6, R174.reuse, R5 ;  /* 0x00000005ae067221 */ /* 0x048fe20000010000 */
[----:B------:R-:W-:-:S06]  /*98a0*/  F2FP.BF16.F32.PACK_AB R163, R174, R171 ;  /* 0x000000abaea3723e */ /* 0x000fcc00000010ff */
[----:B------:R-:W3:Y:S01]  /*98b0*/  MUFU.EX2 R165, R165 ;  /* 0x000000a500a57308 */ /* 0x000ee20000000800 */
[C---:B----4-:R-:W-:Y:S01]  /*98c0*/  FADD.FTZ R12, R168.reuse, R11 ;  /* 0x0000000ba80c7221 */ /* 0x050fe20000010000 */
[----:B------:R-:W-:Y:S02]  /*98d0*/  F2FP.BF16.F32.PACK_AB R164, R168, R161 ;  /* 0x000000a1a8a4723e */ /* 0x000fe400000010ff */
[----:B------:R-:W-:-:S04]  /*98e0*/  F2FP.BF16.F32.PACK_AB R161, R196, R167 ;  /* 0x000000a7c4a1723e */ /* 0x000fc800000010ff */
[----:B------:R-:W4:Y:S01]  /*98f0*/  MUFU.EX2 R182, R182 ;  /* 0x000000b600b67308 */ /* 0x000f220000000800 */
[----:B-1----:R-:W-:Y:S01]  /*9900*/  FADD.FTZ R11, R175, R6 ;  /* 0x00000006af0b7221 */ /* 0x002fe20000010000 */
[----:B------:R2:W-:Y:S03]  /*9910*/  STSM.16.M88.4 [R184], R160 ;  /* 0x000000a0b8007844 */ /* 0x0005e60000000200 */
[----:B------:R-:W-:-:S03]  /*9920*/  FADD.FTZ R11, R178, R11 ;  /* 0x0000000bb20b7221 */ /* 0x000fc60000010000 */
[----:B------:R-:W1:Y:S01]  /*9930*/  MUFU.EX2 R177, R177 ;  /* 0x000000b100b17308 */ /* 0x000e620000000800 */
[----:B---3--:R-:W-:Y:S01]  /*9940*/  FADD.FTZ R5, R165, R12 ;  /* 0x0000000ca5057221 */ /* 0x008fe20000010000 */
[----:B------:R-:W-:Y:S02]  /*9950*/  F2FP.BF16.F32.PACK_AB R166, R10, R165 ;  /* 0x000000a50aa6723e */ /* 0x000fe400000010ff */
[----:B------:R-:W-:Y:S01]  /*9960*/  F2FP.BF16.F32.PACK_AB R165, R178, R175 ;  /* 0x000000afb2a5723e */ /* 0x000fe200000010ff */
[----:B------:R-:W-:Y:S01]  /*9970*/  FADD.FTZ R5, R10, R5 ;  /* 0x000000050a057221 */ /* 0x000fe20000010000 */
[----:B----4-:R-:W-:Y:S01]  /*9980*/  FADD.FTZ R6, R182, R11 ;  /* 0x0000000bb6067221 */ /* 0x010fe20000010000 */
[----:B-1----:R-:W-:-:S03]  /*9990*/  F2FP.BF16.F32.PACK_AB R167, R177, R182 ;  /* 0x000000b6b1a7723e */ /* 0x002fc600000010ff */
[----:B------:R-:W-:Y:S02]  /*99a0*/  FADD.FTZ R6, R177, R6 ;  /* 0x00000006b1067221 */ /* 0x000fe40000010000 */
[----:B------:R2:W-:Y:S01]  /*99b0*/  STSM.16.M88.4 [R23], R164 ;  /* 0x000000a417007844 */ /* 0x0005e20000000200 */
[----:B------:R-:W-:Y:S05]  /*99c0*/  @!P4 BRA `(.L_x_1751) ;  /* 0x000000000004c947 */ /* 0x000fea0003800000 */
[----:B------:R-:W-:Y:S01]  /*99d0*/  BPT.TRAP 0x1 ;  /* 0x000000040000795c */ /* 0x000fe20000300000 */
.L_x_1751:
[----:B------:R1:W3:Y:S01]  /*99e0*/  SYNCS.PHASECHK.TRANS64.TRYWAIT P1, [UR22+0x28c50], R9 ;  /* 0x028c5009ff0075a7 */ /* 0x0002e20008020156 */
[----:B------:R-:W-:Y:S05]  /*99f0*/  @!P4 BRA `(.L_x_1752) ;  /* 0x000000000004c947 */ /* 0x000fea0003800000 */
[----:B------:R-:W-:Y:S01]  /*9a00*/  BPT.TRAP 0x1 ;  /* 0x000000040000795c */ /* 0x000fe20000300000 */
.L_x_1752:
[----:B---3--:R-:W-:Y:S05]  /*9a10*/  @P1 BRA `(.L_x_1753) ;  /* 0x0000000000081947 */ /* 0x008fea0003800000 */
[----:B------:R-:W3:Y:S02]  /*9a20*/  SYNCS.PHASECHK.TRANS64.TRYWAIT P1, [UR22+0x28c50], R9 ;  /* 0x028c5009ff0075a7 */ /* 0x000ee40008020156 */
[----:B---3--:R-:W-:Y:S05]  /*9a30*/  @!P1 BRA `(.L_x_1754) ;  /* 0x000000b000209947 */ /* 0x008fea0003800000 */
.L_x_1753:
[----:B------:R-:W-:Y:S01]  /*9a40*/  ULEA UR11, UR37, UR45, 0xc ;  /* 0x0000002d250b7291 */ /* 0x000fe2000f8e603f */
[----:B------:R-:W-:Y:S01]  /*9a50*/  WARPGROUP.ARRIVE ;  /* 0x00000000000079c5 */ /* 0x000fe20000000000 */
[----:B------:R-:W-:Y:S01]  /*9a60*/  UMOV UR7, 0x40000040 ;  /* 0x4000004000077882 */ /* 0x000fe20000000000 */
[----:B---3--:R-:W-:Y:S01]  /*9a70*/  @!P5 VIADD R170, R170, 0x28c60 ;  /* 0x00028c60aaaad836 */ /* 0x008fe20000000000 */
[----:B------:R-:W-:Y:S01]  /*9a80*/  UMOV UR21, UR37 ;  /* 0x0000002500157c82 */ /* 0x000fe20008000000 */
[----:B------:R-:W-:Y:S02]  /*9a90*/  IMAD.MOV.U32 R10, RZ, RZ, R7 ;  /* 0x000000ffff0a7224 */ /* 0x000fe400078e0007 */
[----:B------:R-:W-:Y:S01]  /*9aa0*/  UMOV UR6, UR11 ;  /* 0x0000000b00067c82 */ /* 0x000fe20008000000 */
[----:B------:R-:W-:Y:S01]  /*9ab0*/  @!P5 PRMT R170, RZ, 0x654, R170 ;  /* 0x00000654ffaad816 */ /* 0x000fe200000000aa */
[----:B------:R-:W-:Y:S01]  /*9ac0*/  HGMMA.64x256x16.F32.BF16 R24, R152, gdesc[UR4].tnspB, R24, gsb0 ;  /* 0x43e0000498187df0 */ /* 0x000fe20008001818 */
[----:B------:R-:W-:Y:S01]  /*9ad0*/  UIADD3 UR6, UR11, 0x80, URZ ;  /* 0x000000800b067890 */ /* 0x000fe2000fffe03f */
[----:B------:R-:W-:Y:S01]  /*9ae0*/  IMAD.MOV.U32 R11, RZ, RZ, R4 ;  /* 0x000000ffff0b7224 */ /* 0x000fe200078e0004 */
        /* <DEDUP_REMOVED lines=28> */
.L_x_1746:
[----:B------:R-:W-:-:S13]  /*9cb0*/  ISETP.LE.AND P0, PT, R186, UR50, PT ;  /* 0x00000032ba007c0c */ /* 0x000fda000bf03270 */
[----:B------:R-:W-:Y:S05]  /*9cc0*/  @!P0 BRA `(.L_x_1756) ;  /* 0x0000002000d48947 */ /* 0x000fea0003800000 */
[----:B------:R-:W-:Y:S01]  /*9cd0*/  UIADD3 UR6, UR44, -UR40, URZ ;  /* 0x800000282c067290 */ /* 0x000fe2000fffe03f */
[----:B------:R-:W-:Y:S01]  /*9ce0*/  IMAD.MOV.U32 R10, RZ, RZ, R7 ;  /* 0x000000ffff0a7224 */ /* 0x000fe200078e0007 */
[----:B------:R-:W-:Y:S01]  /*9cf0*/  UMOV UR21, UR37 ;  /* 0x0000002500157c82 */ /* 0x000fe20008000000 */
[----:B------:R-:W-:Y:S01]  /*9d00*/  IMAD.MOV.U32 R12, RZ, RZ, R4 ;  /* 0x000000ffff0c7224 */ /* 0x000fe200078e0004 */
[----:B------:R-:W-:Y:S01]  /*9d10*/  ULDC UR23, c[0x0][0x9e4] ;  /* 0x0002790000177ab9 */ /* 0x000fe20000000800 */
[----:B------:R-:W-:Y:S01]  /*9d20*/  ULDC UR24, c[0x0][0x9dc] ;  /* 0x0002770000187ab9 */ /* 0x000fe20000000800 */
[----:B01----:R-:W-:Y:S01]  /*9d30*/  IMAD.U32 R9, RZ, RZ, UR6 ;  /* 0x00000006ff097e24 */ /* 0x003fe2000f8e00ff */
[----:B------:R-:W-:Y:S01]  /*9d40*/  ULDC UR20, c[0x0][0x988] ;  /* 0x0002620000147ab9 */ /* 0x000fe20000000800 */
[----:B------:R-:W-:Y:S01]  /*9d50*/  VIADD R11, R0, UR6 ;  /* 0x00000006000b7c36 */ /* 0x000fe20008000000 */
[----:B------:R-:W-:Y:S02]  /*9d60*/  ULDC UR22, c[0x0][0x9e0] ;  /* 0x0002780000167ab9 */ /* 0x000fe40000000800 */
[----:B------:R-:W-:-:S04]  /*9d70*/  IADD3 R9, R9, 0x8, R0 ;  /* 0x0000000809097810 */ /* 0x000fc80007ffe000 */
[----:B------:R-:W-:-:S07]  /*9d80*/  LOP3.LUT R13, RZ, R9, RZ, 0x33, !PT ;  /* 0x00000009ff0d7212 */ /* 0x000fce00078e33ff */
.L_x_1773:
[----:B------:R-:W-:-:S04]  /*9d90*/  UIADD3 UR37, UR21, 0x1, URZ ;  /* 0x0000000115257890 */ /* 0x000fc8000fffe03f */
[----:B------:R-:W-:-:S04]  /*9da0*/  UISETP.NE.AND UP0, UPT, UR37, 0x2, UPT ;  /* 0x000000022500788c */ /* 0x000fc8000bf05270 */
[----:B------:R-:W-:Y:S02]  /*9db0*/  USEL UR6, URZ, 0x1, UP0 ;  /* 0x000000013f067887 */ /* 0x000fe40008000000 */
[----:B------:R-:W-:-:S04]  /*9dc0*/  USEL UR37, UR37, URZ, UP0 ;  /* 0x0000003f25257287 */ /* 0x000fc80008000000 */
[----:B------:R-:W-:Y:S01]  /*9dd0*/  LOP3.LUT R2, R2, UR6, RZ, 0x3c, !PT ;  /* 0x0000000602027c12 */ /* 0x000fe2000f8e3cff */
[----:B01----:R-:W-:Y:S07]  /*9de0*/  @!P4 BRA `(.L_x_1757) ;  /* 0x000000000004c947 */ /* 0x003fee0003800000 */
[----:B------:R-:W-:Y:S01]  /*9df0*/  BPT.TRAP 0x1 ;  /* 0x000000040000795c */ /* 0x000fe20000300000 */
.L_x_1757:
[----:B------:R-:W-:Y:S01]  /*9e00*/  ULEA UR25, UR37, UR38, 0x3 ;  /* 0x0000002625197291 */ /* 0x000fe2000f8e183f */
[----:B------:R-:W-:-:S08]  /*9e10*/  SHF.L.U32 R8, R2, 0x1f, RZ ;  /* 0x0000001f02087819 */ /* 0x000fd000000006ff */
[----:B------:R0:W1:Y:S01]  /*9e20*/  SYNCS.PHASECHK.TRANS64.TRYWAIT P0, [UR25+0x28c30], R8 ;  /* 0x028c3008ff0075a7 */ /* 0x0000620008000159 */
[----:B------:R-:W-:Y:S05]  /*9e30*/  @!P4 BRA `(.L_x_1758) ;  /* 0x000000000004c947 */ /* 0x000fea0003800000 */
[----:B------:R-:W-:Y:S01]  /*9e40*/  BPT.TRAP 0x1 ;  /* 0x000000040000795c */ /* 0x000fe20000300000 */
.L_x_1758:
[----:B-1----:R-:W-:Y:S05]  /*9e50*/  @P0 BRA `(.L_x_1759) ;  /* 0x0000000000080947 */ /* 0x002fea0003800000 */
[----:B------:R-:W1:Y:S02]  /*9e60*/  SYNCS.PHASECHK.TRANS64.TRYWAIT P0, [UR25+0x28c30], R8 ;  /* 0x028c3008ff0075a7 */ /* 0x000e640008000159 */
[----:B-1----:R-:W-:Y:S05]  /*9e70*/  @!P0 BRA `(.L_x_1760) ;  /* 0x000000ac00248947 */ /* 0x002fea0003800000 */
.L_x_1759:
[----:B------:R-:W-:Y:S01]  /*9e80*/  R2UR UR18, R3 ;  /* 0x00000000031272ca */ /* 0x000fe200000e0000 */
[----:B--234-:R-:W-:Y:S01]  /*9e90*/  WARPGROUP.ARRIVE ;  /* 0x00000000000079c5 */ /* 0x01cfe20000000000 */
[----:B------:R-:W-:Y:S01]  /*9ea0*/  UMOV UR19, 0x40000040 ;  /* 0x4000004000137882 */ /* 0x000fe20000000000 */
[----:B------:R-:W-:Y:S01]  /*9eb0*/  UMOV UR7, 0x40000040 ;  /* 0x4000004000077882 */ /* 0x000fe20000000000 */
[----:B------:R-:W-:Y:S01]  /*9ec0*/  UMOV UR11, 0x40000040 ;  /* 0x40000040000b7882 */ /* 0x000fe20000000000 */
[----:B------:R-:W-:Y:S01]  /*9ed0*/  UMOV UR15, 0x40000040 ;  /* 0x40000040000f7882 */ /* 0x000fe20000000000 */
[----:B------:R-:W-:Y:S02]  /*9ee0*/  IMAD.U32 R15, RZ, RZ, UR25 ;  /* 0x00000019ff0f7e24 */ /* 0x000fe4000f8e00ff */
[----:B-1----:R-:W-:Y:S02]  /*9ef0*/  IMAD.U32 R7, RZ, RZ, UR40 ;  /* 0x00000028ff077e24 */ /* 0x002fe4000f8e00ff */
[----:B------:R-:W-:-:S03]  /*9f00*/  @!P5 VIADD R4, R15, 0x28c40 ;  /* 0x00028c400f04d836 */ /* 0x000fc60000000000 */
[----:B------:R-:W-:Y:S02]  /*9f10*/  ULEA UR18, UR37, UR18, 0x9 ;  /* 0x0000001225127291 */ /* 0x000fe4000f8e483f */
[----:B------:R-:W-:Y:S02]  /*9f20*/  @!P5 PRMT R4, RZ, 0x654, R4 ;  /* 0x00000654ff04d816 */ /* 0x000fe40000000004 */
        /* <DEDUP_REMOVED lines=18> */
[----:B-1----:R-:W-:-:S05]  /*a050*/  IADD3 R4, -R16, UR6, -R7 ;  /* 0x0000000610047c10 */ /* 0x002fca000fffe907 */
[C---:B------:R-:W-:Y:S02]  /*a060*/  VIADD R21, R4.reuse, UR22 ;  /* 0x0000001604157c36 */ /* 0x040fe40008000000 */
[----:B------:R-:W-:-:S03]  /*a070*/  VIADD R193, R4, UR10 ;  /* 0x0000000a04c17c36 */ /* 0x000fc60008000000 */
[C---:B------:R-:W-:Y:S01]  /*a080*/  IADD3 R4, R0.reuse, R21, RZ ;  /* 0x0000001500047210 */ /* 0x040fe20007ffe0ff */
[----:B------:R-:W-:Y:S01]  /*a090*/  IMAD.IADD R14, R0, 0x1, R193 ;  /* 0x00000001000e7824 */ /* 0x000fe200078e02c1 */
[----:B------:R-:W-:Y:S06]  /*a0a0*/  @!P6 BRA `(.L_x_1761) ;  /* 0x000000000060e947 */ /* 0x000fec0003800000 */
[----:B------:R-:W-:Y:S01]  /*a0b0*/  ISETP.GT.AND P0, PT, R11, -0x1, PT ;  /* 0xffffffff0b00780c */ /* 0x000fe20003f04270 */
[----:B------:R-:W-:-:S12]  /*a0c0*/  BSSY B0, `(.L_x_1762) ;  /* 0x0000012000007945 */ /* 0x000fd80003800000 */
[----:B------:R-:W-:Y:S05]  /*a0d0*/  @P0 BRA `(.L_x_1763) ;  /* 0x0000000000280947 */ /* 0x000fea0003800000 */
[----:B------:R-:W-:Y:S02]  /*a0e0*/  IMAD.U32 R194, RZ, RZ, UR23 ;  /* 0x00000017ffc27e24 */ /* 0x000fe4000f8e00ff */
[----:B------:R-:W-:-:S03]  /*a0f0*/  IMAD.U32 R7, RZ, RZ, UR40 ;  /* 0x00000028ff077e24 */ /* 0x000fc6000f8e00ff */
[----:B------:R-:W-:Y:S02]  /*a100*/  ISETP.NE.AND P0, PT, R194, 0x1, PT ;  /* 0x00000001c200780c */ /* 0x000fe40003f05270 */
[----:B------:R-:W-:-:S04]  /*a110*/  IADD3 R7, R0, UR44, -R7 ;  /* 0x0000002c00077c10 */ /* 0x000fc8000fffe807 */
[----:B------:R-:W-:-:S07]  /*a120*/  LOP3.LUT R7, RZ, R7, RZ, 0x33, !PT ;  /* 0x00000007ff077212 */ /* 0x000fce00078e33ff */
[----:B------:R-:W1:Y:S02]  /*a130*/  @P0 LDC.64 R196, c[0x0][0x9e8] ;  /* 0x00027a00ffc40b82 */ /* 0x000e640000000a00 */
[----:B-1----:R-:W-:-:S05]  /*a140*/  @P0 IMAD.HI.U32 R20, R7, R196, RZ ;  /* 0x000000c407140227 */ /* 0x002fca00078e00ff */
[----:B------:R-:W-:-:S04]  /*a150*/  @P0 SHF.R.U32.HI R7, RZ, R197, R20 ;  /* 0x000000c5ff070219 */ /* 0x000fc80000011614 */
[----:B------:R-:W-:Y:S01]  /*a160*/  LOP3.LUT R7, RZ, R7, RZ, 0x33, !PT ;  /* 0x00000007ff077212 */ /* 0x000fe200078e33ff */
[----:B------:R-:W-:Y:S06]  /*a170*/  BRA `(.L_x_1764) ;  /* 0x0000000000187947 */ /* 0x000fec0003800000 */
.L_x_1763:
[----:B------:R-:W-:Y:S02]  /*a180*/  IMAD.U32 R194, RZ, RZ, UR23 ;  /* 0x00000017ffc27e24 */ /* 0x000fe4000f8e00ff */
[----:B------:R-:W-:-:S03]  /*a190*/  IMAD.MOV.U32 R7, RZ, RZ, R11 ;  /* 0x000000ffff077224 */ /* 0x000fc600078e000b */
[----:B------:R-:W-:-:S13]  /*a1a0*/  ISETP.NE.AND P0, PT, R194, 0x1, PT ;  /* 0x00000001c200780c */ /* 0x000fda0003f05270 */
[----:B------:R-:W1:Y:S02]  /*a1b0*/  @P0 LDC.64 R196, c[0x0][0x9e8] ;  /* 0x00027a00ffc40b82 */ /* 0x000e640000000a00 */
[----:B-1----:R-:W-:-:S05]  /*a1c0*/  @P0 IMAD.HI.U32 R20, R11, R196, RZ ;  /* 0x000000c40b140227 */ /* 0x002fca00078e00ff */
[----:B------:R-:W-:-:S07]  /*a1d0*/  @P0 SHF.R.U32.HI R7, RZ, R197, R20 ;  /* 0x000000c5ff070219 */ /* 0x000fce0000011614 */
.L_x_1764:
[----:B------:R-:W-:Y:S05]  /*a1e0*/  BSYNC B0 ;  /* 0x0000000000007941 */ /* 0x000fea0003800000 */
.L_x_1762:
[----:B------:R-:W-:-:S04]  /*a1f0*/  IMAD R7, R7, R194, -UR7 ;  /* 0x8000000707077e24 */ /* 0x000fc8000f8e02c2 */
[----:B------:R-:W-:-:S05]  /*a200*/  IMAD.IADD R7, R7, 0x1, -R16 ;  /* 0x0000000107077824 */ /* 0x000fca00078e0a10 */
[----:B------:R-:W-:Y:S02]  /*a210*/  VIADDMNMX R4, R7, R194, R4, PT ;  /* 0x000000c207047246 */ /* 0x000fe40003800104 */
[----:B------:R-:W-:-:S07]  /*a220*/  VIMNMX R14, R14, R7, !PT ;  /* 0x000000070e0e7248 */ /* 0x000fce0007fe0100 */
.L_x_1761:
[----:B------:R-:W-:-:S06]  /*a230*/  UISETP.GT.AND UP0, UPT, UR50, -0x1, UPT ;  /* 0xffffffff3200788c */ /* 0x000fcc000bf04270 */
[----:B------:R-:W-:-:S04]  /*a240*/  PLOP3.LUT P0, PT, PT, PT, UP0, 0x80, 0x0 ;  /* 0x000000000000781c */ /* 0x000fc80003f0f008 */
[C---:B------:R-:W-:Y:S02]  /*a250*/  ISETP.GT.AND P1, PT, R14.reuse, RZ, P0 ;  /* 0x000000ff0e00720c */ /* 0x040fe40000724270 */
[----:B------:R-:W-:Y:S02]  /*a260*/  ISETP.GT.AND P3, PT, R14, 0x1, P0 ;  /* 0x000000010e00780c */ /* 0x000fe40000764270 */
        /* <DEDUP_REMOVED lines=49> */
[----:B------:R-:W-:Y:S01]  /*a580*/  ISETP.GT.AND P1, PT, R9, -0x1, PT ;  /* 0xffffffff0900780c */ /* 0x000fe20003f24270 */
[----:B------:R-:W-:-:S12]  /*a590*/  BSSY B0, `(.L_x_1766) ;  /* 0x0000010000007945 */ /* 0x000fd80003800000 */
[----:B------:R-:W-:Y:S05]  /*a5a0*/  @P1 BRA `(.L_x_1767) ;  /* 0x0000000000201947 */ /* 0x000fea0003800000 */
[----:B------:R-:W-:Y:S02]  /*a5b0*/  IMAD.U32 R193, RZ, RZ, UR23 ;  /* 0x00000017ffc17e24 */ /* 0x000fe4000f8e00ff */
[----:B------:R-:W-:-:S03]  /*a5c0*/  IMAD.MOV.U32 R4, RZ, RZ, R13 ;  /* 0x000000ffff047224 */ /* 0x000fc600078e000d */
[----:B------:R-:W-:-:S13]  /*a5d0*/  ISETP.NE.AND P1, PT, R193, 0x1, PT ;  /* 0x00000001c100780c */ /* 0x000fda0003f25270 */
[----:B------:R-:W1:Y:S02]  /*a5e0*/  @P1 LDC.64 R20, c[0x0][0x9e8] ;  /* 0x00027a00ff141b82 */ /* 0x000e640000000a00 */
[----:B-1----:R-:W-:-:S05]  /*a5f0*/  @P1 IMAD.HI.U32 R20, R13, R20, RZ ;  /* 0x000000140d141227 */ /* 0x002fca00078e00ff */
[----:B------:R-:W-:-:S04]  /*a600*/  @P1 SHF.R.U32.HI R4, RZ, R21, R20 ;  /* 0x00000015ff041219 */ /* 0x000fc80000011614 */
[----:B------:R-:W-:Y:S01]  /*a610*/  LOP3.LUT R4, RZ, R4, RZ, 0x33, !PT ;  /* 0x00000004ff047212 */ /* 0x000fe200078e33ff */
[----:B------:R-:W-:Y:S06]  /*a620*/  BRA `(.L_x_1768) ;  /* 0x0000000000187947 */ /* 0x000fec0003800000 */
.L_x_1767:
[----:B------:R-:W-:Y:S02]  /*a630*/  IMAD.U32 R193, RZ, RZ, UR23 ;  /* 0x00000017ffc17e24 */ /* 0x000fe4000f8e00ff */
[----:B------:R-:W-:-:S03]  /*a640*/  IMAD.MOV.U32 R4, RZ, RZ, R9 ;  /* 0x000000ffff047224 */ /* 0x000fc600078e0009 */
[----:B------:R-:W-:-:S13]  /*a650*/  ISETP.NE.AND P1, PT, R193, 0x1, PT ;  /* 0x00000001c100780c */ /* 0x000fda0003f25270 */
[----:B------:R-:W1:Y:S02]  /*a660*/  @P1 LDC.64 R20, c[0x0][0x9e8] ;  /* 0x00027a00ff141b82 */ /* 0x000e640000000a00 */
[----:B-1----:R-:W-:-:S05]  /*a670*/  @P1 IMAD.HI.U32 R20, R9, R20, RZ ;  /* 0x0000001409141227 */ /* 0x002fca00078e00ff */
[----:B------:R-:W-:-:S07]  /*a680*/  @P1 SHF.R.U32.HI R4, RZ, R21, R20 ;  /* 0x00000015ff041219 */ /* 0x000fce0000011614 */
.L_x_1768:
[----:B------:R-:W-:Y:S05]  /*a690*/  BSYNC B0 ;  /* 0x0000000000007941 */ /* 0x000fea0003800000 */
.L_x_1766:
[----:B------:R-:W-:-:S04]  /*a6a0*/  IMAD R21, R4, R193, -UR7 ;  /* 0x8000000704157e24 */ /* 0x000fc8000f8e02c1 */
[----:B------:R-:W-:-:S05]  /*a6b0*/  IMAD.IADD R21, R21, 0x1, -R16 ;  /* 0x0000000115157824 */ /* 0x000fca00078e0a10 */
[----:B------:R-:W-:Y:S02]  /*a6c0*/  VIADDMNMX R14, R21, R193, R14, PT ;  /* 0x000000c1150e7246 */ /* 0x000fe4000380010e */
[----:B------:R-:W-:-:S07]  /*a6d0*/  VIMNMX R152, R152, R21, !PT ;  /* 0x0000001598987248 */ /* 0x000fce0007fe0100 */
.L_x_1765:
[----:B------:R-:W-:Y:S01]  /*a6e0*/  FMNMX.FTZ R4, R7, R12, !PT ;  /* 0x0000000c07047209 */ /* 0x000fe20007810000 */
[----:B------:R-:W-:Y:S01]  /*a6f0*/  UMOV UR10, UR20 ;  /* 0x00000014000a7c82 */ /* 0x000fe20008000000 */
[----:B------:R-:W-:Y:S01]  /*a700*/  ISETP.GT.AND P1, PT, R152, 0x1, P0 ;  /* 0x000000019800780c */ /* 0x000fe20000724270 */
[----:B------:R-:W-:Y:S01]  /*a710*/  IMAD.MOV R195, RZ, RZ, -R18 ;  /* 0x000000ffffc37224 */ /* 0x000fe200078e0a12 */
        /* <DEDUP_REMOVED lines=62> */
[----:B------:R-:W-:Y:S02]  /*ab00*/  FSEL R154, R154, RZ, P3 ;  /* 0x000000ff9a9a7208 */ /* 0x000fe40001800000 */
[----:B------:R-:W-:Y:S02]  /*ab10*/  FMNMX.FTZ R193, R163, R20, !PT ;  /* 0x00000014a3c17209 */ /* 0x000fe40007810000 */
[----:B------:R-:W-:Y:S01]  /*ab20*/  ISETP.LT.OR P1, PT, R14, 0x22, P1 ;  /* 0x000000220e00780c */ /* 0x000fe20000f21670 */
[--C-:B------:R-:W-:Y:S01]  /*ab30*/  FFMA.FTZ R153, R153, UR10, -R154.reuse ;  /* 0x0000000a99997c23 */ /* 0x100fe2000801089a */
[----:B------:R-:W-:Y:S01]  /*ab40*/  FMNMX.FTZ R20, R166, R193, !PT ;  /* 0x000000c1a6147209 */ /* 0x000fe20007810000 */
[--C-:B------:R-:W-:Y:S01]  /*ab50*/  FFMA.FTZ R193, R7, UR10, -R154.reuse ;  /* 0x0000000a07c17c23 */ /* 0x100fe2000801089a */
[----:B------:R-:W-:Y:S01]  /*ab60*/  FSEL R171, R171, -INF , !P1 ;  /* 0xff800000abab7808 */ /* 0x000fe20004800000 */
[--C-:B------:R-:W-:Y:S01]  /*ab70*/  FFMA.FTZ R156, R156, UR10, -R154.reuse ;  /* 0x0000000a9c9c7c23 */ /* 0x100fe2000801089a */
[----:B------:R-:W-:Y:S01]  /*ab80*/  FMNMX.FTZ R7, R167, R20, !PT ;  /* 0x00000014a7077209 */ /* 0x000fe20007810000 */
[----:B------:R-:W-:Y:S01]  /*ab90*/  MUFU.EX2 R153, R153 ;  /* 0x0000009900997308 */ /* 0x000fe20000000800 */
[----:B------:R-:W-:Y:S01]  /*aba0*/  ISETP.GT.AND P1, PT, R152, 0x29, P0 ;  /* 0x000000299800780c */ /* 0x000fe20000724270 */
[--C-:B------:R-:W-:Y:S01]  /*abb0*/  FFMA.FTZ R157, R157, UR10, -R154.reuse ;  /* 0x0000000a9d9d7c23 */ /* 0x100fe2000801089a */
[----:B------:R-:W-:Y:S01]  /*abc0*/  FMNMX.FTZ R194, R170, R7, !PT ;  /* 0x00000007aac27209 */ /* 0x000fe20007810000 */
[--C-:B------:R-:W-:Y:S01]  /*abd0*/  FFMA.FTZ R161, R161, UR10, -R154.reuse ;  /* 0x0000000aa1a17c23 */ /* 0x100fe2000801089a */
[----:B------:R-:W-:Y:S01]  /*abe0*/  ISETP.LT.OR P1, PT, R14, 0x2a, P1 ;  /* 0x0000002a0e00780c */ /* 0x000fe20000f21670 */
[--C-:B------:R-:W-:Y:S01]  /*abf0*/  FFMA.FTZ R165, R165, UR10, -R154.reuse ;  /* 0x0000000aa5a57c23 */ /* 0x100fe2000801089a */
[----:B------:R-:W-:Y:S01]  /*ac00*/  FMNMX.FTZ R7, R171, R194, !PT ;  /* 0x000000c2ab077209 */ /* 0x000fe20007810000 */
[----:B------:R1:W-:Y:S01]  /*ac10*/  MUFU.EX2 R20, R193 ;  /* 0x000000c100147308 */ /* 0x0003e20000000800 */
[----:B------:R-:W-:Y:S01]  /*ac20*/  FSEL R175, R175, -INF , !P1 ;  /* 0xff800000afaf7808 */ /* 0x000fe20004800000 */
[--C-:B------:R-:W-:Y:S01]  /*ac30*/  FFMA.FTZ R169, R169, UR10, -R154.reuse ;  /* 0x0000000aa9a97c23 */ /* 0x100fe2000801089a */
[----:B------:R-:W-:Y:S01]  /*ac40*/  ISETP.GT.AND P1, PT, R152, 0x31, P0 ;  /* 0x000000319800780c */ /* 0x000fe20000724270 */
[--C-:B------:R-:W-:Y:S01]  /*ac50*/  FFMA.FTZ R177, R177, UR10, -R154.reuse ;  /* 0x0000000ab1b17c23 */ /* 0x100fe2000801089a */
[----:B------:R-:W-:Y:S01]  /*ac60*/  FMNMX.FTZ R194, R174, R7, !PT ;  /* 0x00000007aec27209 */ /* 0x000fe20007810000 */
[--C-:B------:R-:W-:Y:S01]  /*ac70*/  FFMA.FTZ R181, R181, UR10, -R154.reuse ;  /* 0x0000000ab5b57c23 */ /* 0x100fe2000801089a */
[----:B------:R-:W-:Y:S01]  /*ac80*/  ISETP.LT.OR P1, PT, R14, 0x32, P1 ;  /* 0x000000320e00780c */ /* 0x000fe20000f21670 */
[----:B------:R-:W-:Y:S01]  /*ac90*/  MUFU.EX2 R156, R156 ;  /* 0x0000009c009c7308 */ /* 0x000fe20000000800 */
[----:B------:R-:W-:Y:S01]  /*aca0*/  FMNMX.FTZ R7, R175, R194, !PT ;  /* 0x000000c2af077209 */ /* 0x000fe20007810000 */
[--C-:B-1----:R-:W-:Y:S01]  /*acb0*/  FFMA.FTZ R193, R160, UR10, -R154.reuse ;  /* 0x0000000aa0c17c23 */ /* 0x102fe2000801089a */
[----:B------:R-:W-:Y:S01]  /*acc0*/  ISETP.GT.AND P0, PT, R152, 0x39, P0 ;  /* 0x000000399800780c */ /* 0x000fe20000704270 */
[--C-:B------:R-:W-:Y:S01]  /*acd0*/  FFMA.FTZ R160, R164, UR10, -R154.reuse ;  /* 0x0000000aa4a07c23 */ /* 0x100fe2000801089a */
[----:B------:R-:W-:Y:S01]  /*ace0*/  FSEL R179, R179, -INF , !P1 ;  /* 0xff800000b3b37808 */ /* 0x000fe20004800000 */
        /* <DEDUP_REMOVED lines=8> */
[----:B------:R-:W-:Y:S02]  /*ad70*/  FMNMX.FTZ R14, R182, R7, !PT ;  /* 0x00000007b60e7209 */ /* 0x000fe40007810000 */
[----:B------:R-:W-:Y:S02]  /*ad80*/  ISETP.NE.AND P1, PT, R16, R195, PT ;  /* 0x000000c31000720c */ /* 0x000fe40003f25270 */
[----:B------:R-:W-:Y:S01]  /*ad90*/  FMNMX.FTZ R7, R183, R14, !PT ;  /* 0x0000000eb7077209 */ /* 0x000fe20007810000 */
[----:B------:R-:W-:Y:S04]  /*ada0*/  MUFU.EX2 R161, R161 ;  /* 0x000000a100a17308 */ /* 0x000fe80000000800 */
[----:B------:R-:W1:Y:S04]  /*adb0*/  SHFL.BFLY PT, R152, R7, 0x2, 0x1f ;  /* 0x0c401f0007987f89 */ /* 0x000e6800000e0000 */
[----:B------:R2:W-:Y:S08]  /*adc0*/  MUFU.EX2 R14, R193 ;  /* 0x000000c1000e7308 */ /* 0x0005f00000000800 */
[----:B------:R-:W-:Y:S01]  /*add0*/  MUFU.EX2 R160, R160 ;  /* 0x000000a000a07308 */ /* 0x000fe20000000800 */
[----:B--2---:R-:W-:-:S05]  /*ade0*/  FSEL R193, R4, RZ, P3 ;  /* 0x000000ff04c17208 */ /* 0x004fca0001800000 */
[----:B------:R-:W-:Y:S02]  /*adf0*/  FADD.FTZ R12, -R193, R12 ;  /* 0x0000000cc10c7221 */ /* 0x000fe40000010100 */
[----:B------:R-:W-:Y:S02]  /*ae00*/  MUFU.EX2 R165, R165 ;  /* 0x000000a500a57308 */ /* 0x000fe40000000800 */
[----:B------:R-:W-:Y:S01]  /*ae10*/  FMUL.FTZ R173, R12, UR10 ;  /* 0x0000000a0cad7c20 */ /* 0x000fe20008410000 */
[--C-:B------:R-:W-:Y:S01]  /*ae20*/  FFMA.FTZ R12, R176, UR10, -R154.reuse ;  /* 0x0000000ab00c7c23 */ /* 0x100fe2000801089a */
[----:B-1----:R-:W-:Y:S01]  /*ae30*/  FMNMX.FTZ R152, R7, R152, !PT ;  /* 0x0000009807987209 */ /* 0x002fe20007810000 */
[----:B------:R-:W-:-:S03]  /*ae40*/  FFMA.FTZ R176, R180, UR10, -R154 ;  /* 0x0000000ab4b07c23 */ /* 0x000fc6000801089a */
[----:B------:R-:W1:Y:S01]  /*ae50*/  MUFU.EX2 R173, R173 ;  /* 0x000000ad00ad7308 */ /* 0x000e620000000800 */
[----:B------:R-:W2:Y:S07]  /*ae60*/  SHFL.BFLY PT, R7, R152, 0x1, 0x1f ;  /* 0x0c201f0098077f89 */ /* 0x000eae00000e0000 */
[----:B------:R-:W3:Y:S08]  /*ae70*/  MUFU.EX2 R164, R164 ;  /* 0x000000a400a47308 */ /* 0x000ef00000000800 */
[----:B------:R-:W4:Y:S01]  /*ae80*/  MUFU.EX2 R169, R169 ;  /* 0x000000a900a97308 */ /* 0x000f220000000800 */
[-C--:B-1----:R-:W-:Y:S01]  /*ae90*/  FMUL.FTZ R24, R24, R173.reuse ;  /* 0x000000ad18187220 */ /* 0x082fe20000410000 */
[-C--:B------:R-:W-:Y:S01]  /*aea0*/  FMUL.FTZ R25, R25, R173.reuse ;  /* 0x000000ad19197220 */ /* 0x080fe20000410000 */
[-C--:B------:R-:W-:Y:S01]  /*aeb0*/  FMUL.FTZ R28, R28, R173.reuse ;  /* 0x000000ad1c1c7220 */ /* 0x080fe20000410000 */
[-C--:B------:R-:W-:Y:S01]  /*aec0*/  FMUL.FTZ R29, R29, R173.reuse ;  /* 0x000000ad1d1d7220 */ /* 0x080fe20000410000 */
[-C--:B------:R-:W-:Y:S01]  /*aed0*/  FMUL.FTZ R32, R32, R173.reuse ;  /* 0x000000ad20207220 */ /* 0x080fe20000410000 */
[-C--:B------:R-:W-:Y:S01]  /*aee0*/  FMUL.FTZ R33, R33, R173.reuse ;  /* 0x000000ad21217220 */ /* 0x080fe20000410000 */
[----:B------:R-:W-:Y:S01]  /*aef0*/  FMUL.FTZ R36, R36, R173 ;  /* 0x000000ad24247220 */ /* 0x000fe20000410000 */
[----:B------:R1:W-:Y:S01]  /*af00*/  MUFU.EX2 R193, R172 ;  /* 0x000000ac00c17308 */ /* 0x0003e20000000800 */
[----:B--2---:R-:W-:Y:S01]  /*af10*/  FMNMX.FTZ R7, R152, R7, !PT ;  /* 0x0000000798077209 */ /* 0x004fe20007810000 */
[----:B------:R-:W-:Y:S01]  /*af20*/  FFMA.FTZ R152, R173, R5, R20 ;  /* 0x00000005ad987223 */ /* 0x000fe20000010014 */
[-C--:B------:R-:W-:Y:S01]  /*af30*/  FMUL.FTZ R37, R37, R173.reuse ;  /* 0x000000ad25257220 */ /* 0x080fe20000410000 */
[-C--:B------:R-:W-:Y:S01]  /*af40*/  FMUL.FTZ R40, R40, R173.reuse ;  /* 0x000000ad28287220 */ /* 0x080fe20000410000 */
[----:B------:R-:W-:Y:S01]  /*af50*/  FSETP.NEU.FTZ.AND P0, PT, R7, -INF , PT ;  /* 0xff8000000700780b */ /* 0x000fe20003f1d000 */
[----:B------:R-:W-:Y:S01]  /*af60*/  FADD.FTZ R5, R153, R152 ;  /* 0x0000009899057221 */ /* 0x000fe20000010000 */
[-C--:B------:R-:W-:Y:S01]  /*af70*/  FMUL.FTZ R41, R41, R173.reuse ;  /* 0x000000ad29297220 */ /* 0x080fe20000410000 */
[----:B------:R-:W2:Y:S01]  /*af80*/  MUFU.EX2 R168, R168 ;  /* 0x000000a800a87308 */ /* 0x000ea20000000800 */
[C---:B-1----:R-:W-:Y:S01]  /*af90*/  FMUL.FTZ R172, R7.reuse, UR10 ;  /* 0x0000000a07ac7c20 */ /* 0x042fe20008410000 */
[----:B------:R-:W-:Y:S01]  /*afa0*/  FADD.FTZ R152, R156, R5 ;  /* 0x000000059c987221 */ /* 0x000fe20000010000 */
[----:B------:R-:W-:Y:S01]  /*afb0*/  FSEL R5, R7, RZ, P0 ;  /* 0x000000ff07057208 */ /* 0x000fe20000000000 */
[-C--:B------:R-:W-:Y:S01]  /*afc0*/  FMUL.FTZ R44, R44, R173.reuse ;  /* 0x000000ad2c2c7220 */ /* 0x080fe20000410000 */
[----:B------:R-:W-:Y:S01]  /*afd0*/  FMUL.FTZ R45, R45, R173 ;  /* 0x000000ad2d2d7220 */ /* 0x000fe20000410000 */
[----:B------:R-:W-:Y:S01]  /*afe0*/  FADD.FTZ R195, R157, R152 ;  /* 0x000000989dc37221 */ /* 0x000fe20000010000 */
[----:B------:R-:W-:-:S02]  /*aff0*/  IMAD.U32 R152, RZ, RZ, UR21 ;  /* 0x00000015ff987e24 */ /* 0x000fc4000f8e00ff */
[----:B------:R-:W-:Y:S01]  /*b000*/  FADD.FTZ R5, -R5, R10 ;  /* 0x0000000a05057221 */ /* 0x000fe20000010100 */
[----:B------:R-:W-:Y:S01]  /*b010*/  FSEL R154, R172, RZ, P0 ;  /* 0x000000ffac9a7208 */ /* 0x000fe20000000000 */
[----:B------:R-:W-:Y:S01]  /*b020*/  FADD.FTZ R180, R14, R195 ;  /* 0x000000c30eb47221 */ /* 0x000fe20000010000 */
[----:B------:R-:W-:Y:S01]  /*b030*/  @!P1 IMAD R152, R152, 0x40, R17 ;  /* 0x0000004098989824 */ /* 0x000fe200078e0211 */
[----:B------:R-:W1:Y:S01]  /*b040*/  MUFU.EX2 R12, R12 ;  /* 0x0000000c000c7308 */ /* 0x000e620000000800 */
[----:B------:R-:W-:Y:S01]  /*b050*/  FMUL.FTZ R5, R5, UR10 ;  /* 0x0000000a05057c20 */ /* 0x000fe20008410000 */
[----:B------:R-:W-:Y:S01]  /*b060*/  FADD.FTZ R195, R161, R180 ;  /* 0x000000b4a1c37221 */ /* 0x000fe20000010000 */
[--C-:B------:R-:W-:Y:S01]  /*b070*/  FFMA.FTZ R21, R21, UR10, -R154.reuse ;  /* 0x0000000a15157c23 */ /* 0x100fe2000801089a */
[----:B------:R-:W-:Y:S01]  /*b080*/  @!P1 LEA R180, R152, UR38, 0x2 ;  /* 0x0000002698b49c11 */ /* 0x000fe2000f8e10ff */
[--C-:B------:R-:W-:Y:S01]  /*b090*/  FFMA.FTZ R172, R155, UR10, -R154.reuse ;  /* 0x0000000a9bac7c23 */ /* 0x100fe2000801089a */
[----:B------:R-:W-:Y:S01]  /*b0a0*/  FADD.FTZ R10, R160, R195 ;  /* 0x000000c3a00a7221 */ /* 0x000fe20000010000 */
[--C-:B------:R-:W-:Y:S01]  /*b0b0*/  FFMA.FTZ R155, R158, UR10, -R154.reuse ;  /* 0x0000000a9e9b7c23 */ /* 0x100fe2000801089a */
[----:B------:R-:W5:Y:S01]  /*b0c0*/  MUFU.EX2 R177, R177 ;  /* 0x000000b100b17308 */ /* 0x000f620000000800 */
[----:B------:R-:W-:Y:S01]  /*b0d0*/  FFMA.FTZ R159, R159, UR10, -R154 ;  /* 0x0000000a9f9f7c23 */ /* 0x000fe2000801089a */
[----:B------:R-:W-:Y:S01]  /*b0e0*/  FADD.FTZ R197, R165, R10 ;  /* 0x0000000aa5c57221 */ /* 0x000fe20000010000 */
[--C-:B------:R-:W-:Y:S01]  /*b0f0*/  FFMA.FTZ R196, R170, UR10, -R154.reuse ;  /* 0x0000000aaac47c23 */ /* 0x100fe2000801089a */
[--C-:B------:R-:W-:Y:S01]  /*b100*/  FFMA.FTZ R194, R162, UR10, -R154.reuse ;  /* 0x0000000aa2c27c23 */ /* 0x100fe2000801089a */
[--C-:B------:R-:W-:Y:S01]  /*b110*/  FFMA.FTZ R163, R163, UR10, -R154.reuse ;  /* 0x0000000aa3a37c23 */ /* 0x100fe2000801089a */
[----:B---3--:R-:W-:Y:S01]  /*b120*/  FADD.FTZ R152, R164, R197 ;  /* 0x000000c5a4987221 */ /* 0x008fe20000010000 */
[--C-:B------:R-:W-:Y:S01]  /*b130*/  FFMA.FTZ R195, R166, UR10, -R154.reuse ;  /* 0x0000000aa6c37c23 */ /* 0x100fe2000801089a */
[----:B------:R-:W-:Y:S01]  /*b140*/  MUFU.EX2 R21, R21 ;  /* 0x0000001500157308 */ /* 0x000fe20000000800 */
[----:B------:R-:W-:Y:S01]  /*b150*/  FFMA.FTZ R167, R167, UR10, -R154 ;  /* 0x0000000aa7a77c23 */ /* 0x000fe2000801089a */
[----:B----4-:R-:W-:Y:S01]  /*b160*/  FADD.FTZ R197, R169, R152 ;  /* 0x00000098a9c57221 */ /* 0x010fe20000010000 */
[--C-:B------:R-:W-:Y:S01]  /*b170*/  FFMA.FTZ R171, R171, UR10, -R154.reuse ;  /* 0x0000000aabab7c23 */ /* 0x100fe2000801089a */
[--C-:B------:R-:W-:Y:S01]  /*b180*/  FFMA.FTZ R174, R174, UR10, -R154.reuse ;  /* 0x0000000aaeae7c23 */ /* 0x100fe2000801089a */
[--C-:B------:R-:W-:Y:S01]  /*b190*/  FFMA.FTZ R175, R175, UR10, -R154.reuse ;  /* 0x0000000aafaf7c23 */ /* 0x100fe2000801089a */
[----:B--2---:R-:W-:Y:S01]  /*b1a0*/  FADD.FTZ R152, R168, R197 ;  /* 0x000000c5a8987221 */ /* 0x004fe20000010000 */
[--C-:B------:R-:W-:Y:S01]  /*b1b0*/  FFMA.FTZ R178, R178, UR10, -R154.reuse ;  /* 0x0000000ab2b27c23 */ /* 0x100fe2000801089a */
[----:B------:R2:W3:Y:S01]  /*b1c0*/  MUFU.EX2 R10, R5 ;  /* 0x00000005000a7308 */ /* 0x0004e20000000800 */
[--C-:B------:R-:W-:Y:S01]  /*b1d0*/  FFMA.FTZ R179, R179, UR10, -R154.reuse ;  /* 0x0000000ab3b37c23 */ /* 0x100fe2000801089a */
[--C-:B------:R-:W-:Y:S01]  /*b1e0*/  FFMA.FTZ R182, R182, UR10, -R154.reuse ;  /* 0x0000000ab6b67c23 */ /* 0x100fe2000801089a */
[----:B------:R-:W-:Y:S01]  /*b1f0*/  FFMA.FTZ R183, R183, UR10, -R154 ;  /* 0x0000000ab7b77c23 */ /* 0x000fe2000801089a */
[----:B------:R-:W-:Y:S01]  /*b200*/  F2FP.BF16.F32.PACK_AB R154, R157, R156 ;  /* 0x0000009c9d9a723e */ /* 0x000fe200000010ff */
[----:B------:R4:W-:Y:S01]  /*b210*/  @!P1 STS [R180+0x28800], R173 ;  /* 0x028800adb4009388 */ /* 0x0009e20000000800 */
[----:B------:R-:W-:Y:S01]  /*b220*/  F2FP.BF16.F32.PACK_AB R156, R161, R14 ;  /* 0x0000000ea19c723e */ /* 0x000fe200000010ff */
[-C--:B------:R-:W-:Y:S01]  /*b230*/  FMUL.FTZ R48, R48, R173.reuse ;  /* 0x000000ad30307220 */ /* 0x080fe20000410000 */
[----:B------:R-:W0:Y:S01]  /*b240*/  MUFU.EX2 R172, R172 ;  /* 0x000000ac00ac7308 */ /* 0x000e220000000800 */
[----:B--2---:R-:W-:Y:S01]  /*b250*/  FADD.FTZ R5, R193, R152 ;  /* 0x00000098c1057221 */ /* 0x004fe20000010000 */
[----:B------:R-:W-:Y:S01]  /*b260*/  F2FP.BF16.F32.PACK_AB R152, R153, R20 ;  /* 0x000000149998723e */ /* 0x000fe200000010ff */
[-C--:B------:R-:W-:Y:S01]  /*b270*/  FMUL.FTZ R49, R49, R173.reuse ;  /* 0x000000ad31317220 */ /* 0x080fe20000410000 */
[----:B------:R-:W-:Y:S01]  /*b280*/  F2FP.BF16.F32.PACK_AB R162, R193, R168 ;  /* 0x000000a8c1a2723e */ /* 0x000fe200000010ff */
[----:B-1----:R-:W-:Y:S01]  /*b290*/  FADD.FTZ R158, R12, R5 ;  /* 0x000000050c9e7221 */ /* 0x002fe20000010000 */
[-C--:B------:R-:W-:Y:S01]  /*b2a0*/  FMUL.FTZ R52, R52, R173.reuse ;  /* 0x000000ad34347220 */ /* 0x080fe20000410000 */
[-C--:B------:R-:W-:Y:S01]  /*b2b0*/  FMUL.FTZ R53, R53, R173.reuse ;  /* 0x000000ad35357220 */ /* 0x080fe20000410000 */
[----:B------:R-:W1:Y:S01]  /*b2c0*/  MUFU.EX2 R176, R176 ;  /* 0x000000b000b07308 */ /* 0x000e620000000800 */
[----:B-----5:R-:W-:Y:S01]  /*b2d0*/  FADD.FTZ R5, R177, R158 ;  /* 0x0000009eb1057221 */ /* 0x020fe20000010000 */
[----:B------:R-:W-:Y:S01]  /*b2e0*/  F2FP.BF16.F32.PACK_AB R158, R165, R160 ;  /* 0x000000a0a59e723e */ /* 0x000fe200000010ff */
[----:B---3--:R-:W-:Y:S01]  /*b2f0*/  FFMA.FTZ R153, R10, R6, R21 ;  /* 0x000000060a997223 */ /* 0x008fe20000010015 */
[----:B------:R-:W-:Y:S01]  /*b300*/  F2FP.BF16.F32.PACK_AB R160, R169, R164 ;  /* 0x000000a4a9a0723e */ /* 0x000fe200000010ff */
[----:B------:R4:W-:Y:S01]  /*b310*/  @!P1 STS [R180+0x28820], R10 ;  /* 0x0288200ab4009388 */ /* 0x0009e20000000800 */
[----:B------:R-:W-:Y:S01]  /*b320*/  F2FP.BF16.F32.PACK_AB R164, R177, R12 ;  /* 0x0000000cb1a4723e */ /* 0x000fe200000010ff */
[-C--:B------:R-:W-:Y:S01]  /*b330*/  FMUL.FTZ R56, R56, R173.reuse ;  /* 0x000000ad38387220 */ /* 0x080fe20000410000 */
[----:B------:R-:W2:Y:S01]  /*b340*/  MUFU.EX2 R155, R155 ;  /* 0x0000009b009b7308 */ /* 0x000ea20000000800 */
        /* <DEDUP_REMOVED lines=26> */
[-C--:B------:R-:W-:Y:S01]  /*b4f0*/  FMUL.FTZ R93, R93, R173.reuse ;  /* 0x000000ad5d5d7220 */ /* 0x080fe20000410000 */
[-C--:B------:R-:W-:Y:S01]  /*b500*/  FMUL.FTZ R96, R96, R173.reuse ;  /* 0x000000ad60607220 */ /* 0x080fe20000410000 */
[-C--:B------:R-:W-:Y:S01]  /*b510*/  FMUL.FTZ R97, R97, R173.reuse ;  /* 0x000000ad61617220 */ /* 0x080fe20000410000 */
[-C--:B------:R-:W-:Y:S01]  /*b520*/  FMUL.FTZ R100, R100, R173.reuse ;  /* 0x000000ad64647220 */ /* 0x080fe20000410000 */
[----:B------:R-:W-:Y:S01]  /*b530*/  FMUL.FTZ R101, R101, R173 ;  /* 0x000000ad65657220 */ /* 0x000fe20000410000 */
[----:B------:R-:W0:Y:S01]  /*b540*/  MUFU.EX2 R12, R163 ;  /* 0x000000a3000c7308 */ /* 0x000e220000000800 */
[C---:B-1----:R-:W-:Y:S01]  /*b550*/  FADD.FTZ R168, R170.reuse, R153 ;  /* 0x00000099aaa87221 */ /* 0x042fe20000010000 */
[----:B------:R-:W-:Y:S01]  /*b560*/  F2FP.BF16.F32.PACK_AB R155, R170, R155 ;  /* 0x0000009baa9b723e */ /* 0x000fe200000010ff */
        /* <DEDUP_REMOVED lines=12> */
[----:B------:R-:W-:Y:S01]  /*b630*/  FMUL.FTZ R124, R124, R173 ;  /* 0x000000ad7c7c7220 */ /* 0x000fe20000410000 */
[----:B------:R-:W2:Y:S01]  /*b640*/  MUFU.EX2 R14, R167 ;  /* 0x000000a7000e7308 */ /* 0x000ea20000000800 */
[C---:B0-----:R-:W-:Y:S01]  /*b650*/  FADD.FTZ R168, R12.reuse, R153 ;  /* 0x000000990ca87221 */ /* 0x041fe20000010000 */
[----:B------:R-:W-:Y:S01]  /*b660*/  F2FP.BF16.F32.PACK_AB R157, R12, R157 ;  /* 0x0000009d0c9d723e */ /* 0x000fe200000010ff */
        /* <DEDUP_REMOVED lines=14> */
[----:B--2---:R-:W-:Y:S01]  /*b750*/  F2FP.BF16.F32.PACK_AB R159, R14, R159 ;  /* 0x0000009f0e9f723e */ /* 0x004fe200000010ff */
[-C--:B------:R-:W-:Y:S01]  /*b760*/  FMUL.FTZ R148, R148, R173.reuse ;  /* 0x000000ad94947220 */ /* 0x080fe20000410000 */
[----:B------:R-:W-:Y:S01]  /*b770*/  FMUL.FTZ R149, R149, R173 ;  /* 0x000000ad95957220 */ /* 0x000fe20000410000 */
[-C--:B------:R-:W-:Y:S01]  /*b780*/  FMUL.FTZ R26, R26, R10.reuse ;  /* 0x0000000a1a1a7220 */ /* 0x080fe20000410000 */
[-C--:B------:R-:W-:Y:S01]  /*b790*/  FMUL.FTZ R27, R27, R10.reuse ;  /* 0x0000000a1b1b7220 */ /* 0x080fe20000410000 */
[-C--:B------:R-:W-:Y:S01]  /*b7a0*/  FMUL.FTZ R30, R30, R10.reuse ;  /* 0x0000000a1e1e7220 */ /* 0x080fe20000410000 */
[-C--:B------:R-:W-:Y:S01]  /*b7b0*/  FMUL.FTZ R31, R31, R10.reuse ;  /* 0x0000000a1f1f7220 */ /* 0x080fe20000410000 */
[----:B------:R2:W3:Y:S01]  /*b7c0*/  MUFU.EX2 R163, R174 ;  /* 0x000000ae00a37308 */ /* 0x0004e20000000800 */
        /* <DEDUP_REMOVED lines=12> */
[----:B0-----:R-:W-:Y:S01]  /*b890*/  FADD.FTZ R153, R161, R174 ;  /* 0x000000aea1997221 */ /* 0x001fe20000010000 */
[----:B-1----:R-:W-:Y:S01]  /*b8a0*/  F2FP.BF16.F32.PACK_AB R161, R20, R161 ;  /* 0x000000a114a1723e */ /* 0x002fe200000010ff */
[-C--:B------:R-:W-:Y:S01]  /*b8b0*/  FMUL.FTZ R54, R54, R10.reuse ;  /* 0x0000000a36367220 */ /* 0x080fe20000410000 */
[----:B------:R-:W0:Y:S01]  /*b8c0*/  MUFU.EX2 R165, R178 ;  /* 0x000000b200a57308 */ /* 0x000e220000000800 */
[----:B------:R-:W-:Y:S01]  /*b8d0*/  FADD.FTZ R174, R20, R153 ;  /* 0x0000009914ae7221 */ /* 0x000fe20000010000 */
[-C--:B------:R-:W-:Y:S01]  /*b8e0*/  FMUL.FTZ R55, R55, R10.reuse ;  /* 0x0000000a37377220 */ /* 0x080fe20000410000 */
[-C--:B------:R-:W-:Y:S01]  /*b8f0*/  FMUL.FTZ R58, R58, R10.reuse ;  /* 0x0000000a3a3a7220 */ /* 0x080fe20000410000 */
[-C--:B------:R-:W-:Y:S01]  /*b900*/  FMUL.FTZ R59, R59, R10.reuse ;  /* 0x0000000a3b3b7220 */ /* 0x080fe20000410000 */
[----:B---3--:R-:W-:Y:S01]  /*b910*/  FADD.FTZ R153, R163, R174 ;  /* 0x000000aea3997221 */ /* 0x008fe20000010000 */
[-C--:B------:R-:W-:Y:S01]  /*b920*/  FMUL.FTZ R62, R62, R10.reuse ;  /* 0x0000000a3e3e7220 */ /* 0x080fe20000410000 */
[-C--:B------:R-:W-:Y:S01]  /*b930*/  FMUL.FTZ R63, R63, R10.reuse ;  /* 0x0000000a3f3f7220 */ /* 0x080fe20000410000 */
[----:B------:R-:W1:Y:S01]  /*b940*/  MUFU.EX2 R168, R179 ;  /* 0x000000b300a87308 */ /* 0x000e620000000800 */
[----:B-----5:R-:W-:Y:S01]  /*b950*/  FADD.FTZ R176, R6, R153 ;  /* 0x0000009906b07221 */ /* 0x020fe20000010000 */
[----:B------:R-:W-:Y:S01]  /*b960*/  F2FP.BF16.F32.PACK_AB R153, R172, R21 ;  /* 0x00000015ac99723e */ /* 0x000fe200000010ff */
[----:B------:R-:W-:Y:S01]  /*b970*/  BAR.SYNC.DEFER_BLOCKING 0xf, 0x100 ;  /* 0x03c4000000007b1d */ /* 0x000fe20000010000 */
[----:B------:R-:W-:Y:S01]  /*b980*/  F2FP.BF16.F32.PACK_AB R163, R6, R163 ;  /* 0x000000a306a3723e */ /* 0x000fe200000010ff */
[-C--:B------:R-:W-:Y:S01]  /*b990*/  FMUL.FTZ R66, R66, R10.reuse ;  /* 0x0000000a42427220 */ /* 0x080fe20000410000 */
[-C--:B------:R-:W-:Y:S01]  /*b9a0*/  FMUL.FTZ R67, R67, R10.reuse ;  /* 0x0000000a43437220 */ /* 0x080fe20000410000 */
[-C--:B------:R-:W-:Y:S01]  /*b9b0*/  FMUL.FTZ R70, R70, R10.reuse ;  /* 0x0000000a46467220 */ /* 0x080fe20000410000 */
        /* <DEDUP_REMOVED lines=17> */
[-C--:B------:R-:W-:Y:S01]  /*bad0*/  FMUL.FTZ R95, R95, R10.reuse ;  /* 0x0000000a5f5f7220 */ /* 0x080fe20000410000 */
[----:B--2---:R-:W-:Y:S01]  /*bae0*/  FADD.FTZ R21, R167, R172 ;  /* 0x000000aca7157221 */ /* 0x004fe20000010000 */
[----:B------:R4:W-:Y:S01]  /*baf0*/  STSM.16.M88.4 [R19+0x26800], R152 ;  /* 0x0268009813007844 */ /* 0x0009e20000000200 */
[-C--:B------:R-:W-:Y:S01]  /*bb00*/  FMUL.FTZ R98, R98, R10.reuse ;  /* 0x0000000a62627220 */ /* 0x080fe20000410000 */
[-C--:B------:R-:W-:Y:S01]  /*bb10*/  FMUL.FTZ R99, R99, R10.reuse ;  /* 0x0000000a63637220 */ /* 0x080fe20000410000 */
[-C--:B------:R-:W-:Y:S01]  /*bb20*/  FMUL.FTZ R102, R102, R10.reuse ;  /* 0x0000000a66667220 */ /* 0x080fe20000410000 */
[----:B------:R4:W-:Y:S01]  /*bb30*/  STSM.16.M88.4 [R22], R156 ;  /* 0x0000009c16007844 */ /* 0x0009e20000000200 */
[-C--:B------:R-:W-:Y:S01]  /*bb40*/  FMUL.FTZ R103, R103, R10.reuse ;  /* 0x0000000a67677220 */ /* 0x080fe20000410000 */
[-C--:B------:R-:W-:Y:S01]  /*bb50*/  FMUL.FTZ R106, R106, R10.reuse ;  /* 0x0000000a6a6a7220 */ /* 0x080fe20000410000 */
[C---:B0-----:R-:W-:Y:S01]  /*bb60*/  F2FP.BF16.F32.PACK_AB R167, R174.reuse, R167 ;  /* 0x000000a7aea7723e */ /* 0x041fe200000010ff */
[----:B------:R4:W-:Y:S01]  /*bb70*/  STSM.16.M88.4 [R184], R160 ;  /* 0x000000a0b8007844 */ /* 0x0009e20000000200 */
[----:B------:R-:W-:Y:S01]  /*bb80*/  FADD.FTZ R6, R174, R21 ;  /* 0x00000015ae067221 */ /* 0x000fe20000010000 */
        /* <DEDUP_REMOVED lines=24> */
[----:B----4-:R-:W-:Y:S06]  /*bd10*/  @!P4 BRA `(.L_x_1769) ;  /* 0x000000000004c947 */ /* 0x010fec0003800000 */
[----:B------:R-:W-:Y:S01]  /*bd20*/  BPT.TRAP 0x1 ;  /* 0x000000040000795c */ /* 0x000fe20000300000 */
.L_x_1769:
[----:B------:R0:W1:Y:S01]  /*bd30*/  SYNCS.PHASECHK.TRANS64.TRYWAIT P0, [UR25+0x28c50], R8 ;  /* 0x028c5008ff0075a7 */ /* 0x0000620008000159 */
[----:B------:R-:W-:Y:S05]  /*bd40*/  @!P4 BRA `(.L_x_1770) ;  /* 0x000000000004c947 */ /* 0x000fea0003800000 */
[----:B------:R-:W-:Y:S01]  /*bd50*/  BPT.TRAP 0x1 ;  /* 0x000000040000795c */ /* 0x000fe20000300000 */
.L_x_1770:
[----:B-1----:R-:W-:Y:S05]  /*bd60*/  @P0 BRA `(.L_x_1771) ;  /* 0x0000000000080947 */ /* 0x002fea0003800000 */
[----:B------:R-:W1:Y:S02]  /*bd70*/  SYNCS.PHASECHK.TRANS64.TRYWAIT P0, [UR25+0x28c50], R8 ;  /* 0x028c5008ff0075a7 */ /* 0x000e640008000159 */
[----:B-1----:R-:W-:Y:S05]  /*bd80*/  @!P0 BRA `(.L_x_1772) ;  /* 0x0000008c00788947 */ /* 0x002fea0003800000 */
.L_x_1771:
[----:B------:R-:W-:Y:S01]  /*bd90*/  ULEA UR11, UR37, UR45, 0xc ;  /* 0x0000002d250b7291 */ /* 0x000fe2000f8e603f */
[----:B------:R-:W-:Y:S01]  /*bda0*/  WARPGROUP.ARRIVE ;  /* 0x00000000000079c5 */ /* 0x000fe20000000000 */
[----:B------:R-:W-:Y:S01]  /*bdb0*/  UMOV UR7, 0x40000040 ;  /* 0x4000004000077882 */ /* 0x000fe20000000000 */
[----:B------:R-:W-:Y:S01]  /*bdc0*/  ISETP.LT.AND P0, PT, R186, UR50, PT ;  /* 0x00000032ba007c0c */ /* 0x000fe2000bf01270 */
[----:B-1----:R-:W-:Y:S01]  /*bdd0*/  @!P5 VIADD R15, R15, 0x28c60 ;  /* 0x00028c600f0fd836 */ /* 0x002fe20000000000 */
[----:B------:R-:W-:Y:S01]  /*bde0*/  UIADD3 UR50, UR50, -0x1, URZ ;  /* 0xffffffff32327890 */ /* 0x000fe2000fffe03f */
[----:B------:R-:W-:Y:S01]  /*bdf0*/  MOV R10, R7 ;  /* 0x00000007000a7202 */ /* 0x000fe20000000f00 */
        /* <DEDUP_REMOVED lines=34> */
.L_x_1756:
[----:B------:R-:W5:Y:S01]  /*c020*/  SHFL.BFLY PT, R0, R5, 0x2, 0x1f ;  /* 0x0c401f0005007f89 */ /* 0x000f6200000e0000 */
[----:B------:R-:W-:Y:S02]  /*c030*/  IMAD.MOV.U32 R10, RZ, RZ, RZ ;  /* 0x000000ffff0a7224 */ /* 0x000fe400078e00ff */
[----:B------:R-:W-:Y:S01]  /*c040*/  IMAD.U32 R14, RZ, RZ, UR10 ;  /* 0x0000000aff0e7e24 */ /* 0x000fe2000f8e00ff */
[----:B01----:R-:W0:Y:S01]  /*c050*/  SHFL.BFLY PT, R9, R6, 0x2, 0x1f ;  /* 0x0c401f0006097f89 */ /* 0x003e2200000e0000 */
[----:B------:R-:W-:Y:S01]  /*c060*/  VIADD R187, R187, 0x1 ;  /* 0x00000001bbbb7836 */ /* 0x000fe20000000000 */
[----:B------:R-:W-:Y:S08]  /*c070*/  BAR.ARV 0x8, 0xa0 ;  /* 0x0202800000007b1d */ /* 0x000ff00000002000 */
[----:B------:R-:W-:Y:S01]  /*c080*/  BAR.SYNC.DEFER_BLOCKING 0xf, 0x100 ;  /* 0x03c4000000007b1d */ /* 0x000fe20000010000 */
[----:B-----5:R-:W-:Y:S01]  /*c090*/  FADD.FTZ R0, R0, R5 ;  /* 0x0000000500007221 */ /* 0x020fe20000010000 */
[----:B------:R-:W-:-:S02]  /*c0a0*/  IMAD.MOV.U32 R5, RZ, RZ, RZ ;  /* 0x000000ffff057224 */ /* 0x000fc400078e00ff */
[----:B0-----:R-:W-:Y:S02]  /*c0b0*/  FADD.FTZ R9, R9, R6 ;  /* 0x0000000609097221 */ /* 0x001fe40000010000 */
[----:B------:R-:W0:Y:S04]  /*c0c0*/  SHFL.BFLY PT, R3, R0, 0x1, 0x1f ;  /* 0x0c201f0000037f89 */ /* 0x000e2800000e0000 */
[----:B------:R-:W1:Y:S01]  /*c0d0*/  SHFL.BFLY PT, R8, R9, 0x1, 0x1f ;  /* 0x0c201f0009087f89 */ /* 0x000e6200000e0000 */
[----:B0-----:R-:W-:Y:S01]  /*c0e0*/  FADD.FTZ R12, R0, R3 ;  /* 0x00000003000c7221 */ /* 0x001fe20000010000 */
[----:B------:R-:W-:Y:S02]  /*c0f0*/  IMAD.MOV R3, RZ, RZ, -R18 ;  /* 0x000000ffff037224 */ /* 0x000fe400078e0a12 */
[----:B------:R-:W-:-:S02]  /*c100*/  IMAD.U32 R0, RZ, RZ, UR37 ;  /* 0x00000025ff007e24 */ /* 0x000fc4000f8e00ff */
[----:B-1----:R-:W-:Y:S01]  /*c110*/  FADD.FTZ R13, R9, R8 ;  /* 0x00000008090d7221 */ /* 0x002fe20000010000 */
[----:B------:R-:W-:Y:S01]  /*c120*/  FSETP.NE.FTZ.AND P1, PT, R12, RZ, PT ;  /* 0x000000ff0c00720b */ /* 0x000fe20003f35000 */
[----:B------:R-:W-:Y:S01]  /*c130*/  UIADD3 UR37, UR37, 0x1, URZ ;  /* 0x0000000125257890 */ /* 0x000fe2000fffe03f */
[----:B------:R-:W-:Y:S01]  /*c140*/  ISETP.NE.AND P0, PT, R16, R3, PT ;  /* 0x000000031000720c */ /* 0x000fe20003f05270 */
[----:B------:R-:W-:Y:S01]  /*c150*/  IMAD.U32 R9, RZ, RZ, UR10 ;  /* 0x0000000aff097e24 */ /* 0x000fe2000f8e00ff */
[----:B------:R-:W-:Y:S01]  /*c160*/  FSETP.NE.FTZ.AND P2, PT, R13, RZ, PT ;  /* 0x000000ff0d00720b */ /* 0x000fe20003f55000 */
[----:B------:R-:W-:Y:S01]  /*c170*/  UISETP.NE.AND UP0, UPT, UR37, 0x2, UPT ;  /* 0x000000022500788c */ /* 0x000fe2000bf05270 */
[----:B------:R-:W-:-:S03]  /*c180*/  IMAD.MOV.U32 R3, RZ, RZ, -0x800000 ;  /* 0xff800000ff037424 */ /* 0x000fc600078e00ff */
[----:B------:R-:W-:Y:S02]  /*c190*/  USEL UR4, URZ, 0x1, UP0 ;  /* 0x000000013f047887 */ /* 0x000fe40008000000 */
[----:B------:R-:W-:Y:S02]  /*c1a0*/  USEL UR37, UR37, URZ, UP0 ;  /* 0x0000003f25257287 */ /* 0x000fe40008000000 */
[----:B------:R-:W0:Y:S01]  /*c1b0*/  @P1 MUFU.RCP R10, R12 ;  /* 0x0000000c000a1308 */ /* 0x000e220000001000 */
[----:B------:R-:W-:Y:S01]  /*c1c0*/  @P1 FMUL.FTZ R9, R9, 0.69314718246459960938 ;  /* 0x3f31721809091820 */ /* 0x000fe20000410000 */
[----:B------:R-:W-:Y:S01]  /*c1d0*/  @!P0 IMAD R0, R0, 0x40, R17 ;  /* 0x0000004000008824 */ /* 0x000fe200078e0211 */
[----:B------:R-:W-:-:S04]  /*c1e0*/  LOP3.LUT R2, R2, UR4, RZ, 0x3c, !PT ;  /* 0x0000000402027c12 */ /* 0x000fc8000f8e3cff */
[----:B------:R-:W-:Y:S01]  /*c1f0*/  @!P0 LEA R11, R0, UR38, 0x2 ;  /* 0x00000026000b8c11 */ /* 0x000fe2000f8e10ff */
[----:B------:R-:W-:Y:S01]  /*c200*/  @P2 MUFU.RCP R5, R13 ;  /* 0x0000000d00052308 */ /* 0x000fe20000001000 */
[----:B------:R-:W-:-:S07]  /*c210*/  IMAD.MOV.U32 R0, RZ, RZ, -0x800000 ;  /* 0xff800000ff007424 */ /* 0x000fce00078e00ff */
[----:B------:R-:W1:Y:S01]  /*c220*/  @P1 MUFU.LG2 R6, R12 ;  /* 0x0000000c00061308 */ /* 0x000e620000000c00 */
[-C--:B0-----:R-:W-:Y:S01]  /*c230*/  FMUL.FTZ R169, R24, R10.reuse ;  /* 0x0000000a18a97220 */ /* 0x081fe20000410000 */
[-C--:B--23--:R-:W-:Y:S01]  /*c240*/  FMUL.FTZ R165, R25, R10.reuse ;  /* 0x0000000a19a57220 */ /* 0x08cfe20000410000 */
        /* <DEDUP_REMOVED lines=64> */
[-C--:B------:R-:W-:Y:S01]  /*c650*/  FMUL.FTZ R26, R26, R5.reuse ;  /* 0x000000051a1a7220 */ /* 0x080fe20000410000 */
[-C--:B------:R-:W-:Y:S01]  /*c660*/  FMUL.FTZ R27, R27, R5.reuse ;  /* 0x000000051b1b7220 */ /* 0x080fe20000410000 */
[----:B------:R1:W-:Y:S01]  /*c670*/  @!P0 STS [R11+0x28820], R5 ;  /* 0x028820050b008388 */ /* 0x0003e20000000800 */
[----:B------:R-:W-:Y:S01]  /*c680*/  PLOP3.LUT P0, PT, PT, PT, PT, 0x8, 0x0 ;  /* 0x000000000000781c */ /* 0x000fe20003f0e170 */
[-C--:B------:R-:W-:Y:S01]  /*c690*/  FMUL.FTZ R30, R30, R5.reuse ;  /* 0x000000051e1e7220 */ /* 0x080fe20000410000 */
        /* <DEDUP_REMOVED lines=47> */
[-C--:B----4-:R-:W-:Y:S01]  /*c990*/  FMUL.FTZ R170, R119, R5.reuse ;  /* 0x0000000577aa7220 */ /* 0x090fe20000410000 */
        /* <DEDUP_REMOVED lines=19> */
.L_x_1689:
[----:B------:R-:W0:Y:S08]  /*cad0*/  S2UR UR4, SR_CgaCtaId ;  /* 0x00000000000479c3 */ /* 0x000e300000008800 */
[----:B------:R-:W-:Y:S06]  /*cae0*/  BAR.SYNC.DEFER_BLOCKING 0x5, 0x120 ;  /* 0x0144800000007b1d */ /* 0x000fec0000010000 */
[----:B------:R-:W-:Y:S01]  /*caf0*/  UMOV UR38, 0x400 ;  /* 0x0000040000267882 */ /* 0x000fe20000000000 */
[----:B------:R-:W-:Y:S01]  /*cb00*/  BSSY B0, `(.L_x_1774) ;  /* 0x0000290000007945 */ /* 0x000fe20003800000 */
[----:B0-----:R-:W-:-:S09]  /*cb10*/  ULEA UR38, UR4, UR38, 0x18 ;  /* 0x0000002604267291 */ /* 0x001fd2000f8ec03f */
[----:B------:R-:W0:Y:S02]  /*cb20*/  LDS.128 R4, [UR38+0x28cd0] ;  /* 0x028cd026ff047984 */ /* 0x000e240008000c00 */
[----:B0-----:R-:W-:Y:S02]  /*cb30*/  R2UR UR47, R5 ;  /* 0x00000000052f72ca */ /* 0x001fe400000e0000 */
[----:B------:R-:W-:Y:S02]  /*cb40*/  R2UR UR6, R6 ;  /* 0x00000000060672ca */ /* 0x000fe400000e0000 */
[----:B------:R-:W-:Y:S01]  /*cb50*/  R2UR UR5, R7 ;  /* 0x00000000070572ca */ /* 0x000fe200000e0000 */
[----:B------:R-:W-:Y:S06]  /*cb60*/  BAR.ARV 0x4, 0x120 ;  /* 0x0104800000007b1d */ /* 0x000fec0000002000 */
[----:B------:R-:W-:Y:S08]  /*cb70*/  @P0 BRA `(.L_x_1775) ;  /* 0x0000001c00580947 */ /* 0x000ff00003800000 */
[----:B------:R-:W0:Y:S08]  /*cb80*/  S2UR UR4, SR_SWINHI ;  /* 0x00000000000479c3 */ /* 0x000e300000002f00 */
[----:B------:R-:W-:Y:S01]  /*cb90*/  BAR.SYNC.DEFER_BLOCKING 0x1, 0x100 ;  /* 0x0044000000007b1d */ /* 0x000fe20000010000 */
[----:B------:R-:W-:Y:S02]  /*cba0*/  F2FP.BF16.F32.PACK_AB R40, R41, R40 ;  /* 0x000000282928723e */ /* 0x000fe400000010ff */
[----:B------:R-:W-:-:S02]  /*cbb0*/  F2FP.BF16.F32.PACK_AB R41, R43, R42 ;  /* 0x0000002a2b29723e */ /* 0x000fc400000010ff */
[----:B------:R-:W-:Y:S01]  /*cbc0*/  F2FP.BF16.F32.PACK_AB R48, R49, R48 ;  /* 0x000000303130723e */ /* 0x000fe200000010ff */
[----:B------:R-:W-:Y:S01]  /*cbd0*/  ULDC.64 UR10, c[0x0][0xbe0] ;  /* 0x0002f800000a7ab9 */ /* 0x000fe20000000a00 */
[----:B------:R-:W-:Y:S01]  /*cbe0*/  F2FP.BF16.F32.PACK_AB R42, R45, R44 ;  /* 0x0000002c2d2a723e */ /* 0x000fe200000010ff */
[----:B------:R-:W-:Y:S01]  /*cbf0*/  UISETP.NE.U32.AND UP1, UPT, UR10, URZ, UPT ;  /* 0x0000003f0a00728c */ /* 0x000fe2000bf25070 */
[----:B------:R-:W-:Y:S02]  /*cc00*/  F2FP.BF16.F32.PACK_AB R43, R47, R46 ;  /* 0x0000002e2f2b723e */ /* 0x000fe400000010ff */
[----:B------:R-:W-:Y:S01]  /*cc10*/  F2FP.BF16.F32.PACK_AB R49, R51, R50 ;  /* 0x000000323331723e */ /* 0x000fe200000010ff */
[----:B------:R-:W-:Y:S01]  /*cc20*/  UISETP.NE.AND.EX UP1, UPT, UR11, URZ, UPT, UP1 ;  /* 0x0000003f0b00728c */ /* 0x000fe2000bf25310 */
[----:B------:R-:W-:Y:S02]  /*cc30*/  F2FP.BF16.F32.PACK_AB R56, R57, R56 ;  /* 0x000000383938723e */ /* 0x000fe400000010ff */
[----:B------:R-:W-:Y:S01]  /*cc40*/  F2FP.BF16.F32.PACK_AB R50, R53, R52 ;  /* 0x000000343532723e */ /* 0x000fe200000010ff */
[----:B------:R-:W-:Y:S01]  /*cc50*/  ULDC.64 UR10, c[0x0][0xbd8] ;  /* 0x0002f600000a7ab9 */ /* 0x000fe20000000a00 */
[----:B------:R-:W-:Y:S01]  /*cc60*/  F2FP.BF16.F32.PACK_AB R51, R55, R54 ;  /* 0x000000363733723e */ /* 0x000fe200000010ff */
[----:B------:R-:W-:Y:S01]  /*cc70*/  UIMAD.WIDE UR10, UR43, 0x4, UR10 ;  /* 0x000000042b0a78a5 */ /* 0x000fe2000f8e020a */
        /* <DEDUP_REMOVED lines=14> */
[----:B------:R-:W-:-:S02]  /*cd60*/  F2FP.BF16.F32.PACK_AB R67, R71, R70 ;  /* 0x000000464743723e */ /* 0x000fc400000010ff */
[C---:B------:R-:W-:Y:S01]  /*cd70*/  IADD3 R173, P1, R4.reuse, 0x20, RZ ;  /* 0x0000002004ad7810 */ /* 0x040fe20007f3e0ff */
[----:B------:R-:W-:Y:S01]  /*cd80*/  UISETP.NE.AND.EX UP0, UPT, UR9, URZ, UPT, UP0 ;  /* 0x0000003f0900728c */ /* 0x000fe2000bf05300 */
[C---:B------:R-:W-:Y:S02]  /*cd90*/  LOP3.LUT R7, R4.reuse, 0x380, RZ, 0xc0, !PT ;  /* 0x0000038004077812 */ /* 0x040fe400078ec0ff */
[C---:B------:R-:W-:Y:S01]  /*cda0*/  IADD3 R12, P0, R4.reuse, 0x40, RZ ;  /* 0x00000040040c7810 */ /* 0x040fe20007f1e0ff */
[--C-:B------:R-:W-:Y:S01]  /*cdb0*/  IMAD.X R11, RZ, RZ, R5.reuse, P1 ;  /* 0x000000ffff0b7224 */ /* 0x100fe200008e0605 */
[C---:B------:R-:W-:Y:S01]  /*cdc0*/  IADD3 R177, P3, R4.reuse, 0x2000, RZ ;  /* 0x0000200004b17810 */ /* 0x040fe20007f7e0ff */
[----:B------:R-:W-:Y:S01]  /*cdd0*/  @UP1 ULDC.64 UR8, c[0x0][0xbe0] ;  /* 0x0002f80000081ab9 */ /* 0x000fe20000000a00 */
        /* <DEDUP_REMOVED lines=10> */
[----:B------:R-:W-:Y:S01]  /*ce80*/  SHF.R.U64 R7, R7, 0x3, RZ ;  /* 0x0000000307077819 */ /* 0x000fe200000012ff */
[----:B------:R-:W-:Y:S01]  /*ce90*/  IMAD.X R95, RZ, RZ, R5, P1 ;  /* 0x000000ffff5f7224 */ /* 0x000fe200008e0605 */
[----:B------:R-:W-:Y:S01]  /*cea0*/  IADD3.X R15, RZ, R5, RZ, P4, !PT ;  /* 0x00000005ff0f7210 */ /* 0x000fe200027fe4ff */
[----:B------:R-:W-:Y:S01]  /*ceb0*/  @UP1 UIMAD.WIDE UR8, UR43, 0x4, UR8 ;  /* 0x000000042b0818a5 */ /* 0x000fe2000f8e0208 */
[----:B------:R-:W-:-:S02]  /*cec0*/  IADD3 R193, P0, R4, 0x4020, RZ ;  /* 0x0000402004c17810 */ /* 0x000fc40007f1e0ff */
        /* <DEDUP_REMOVED lines=11> */
[----:B------:R-:W-:Y:S01]  /*cf80*/  LOP3.LUT R4, R7, R4, RZ, 0x3c, !PT ;  /* 0x0000000407047212 */ /* 0x000fe200078e3cff */
[--C-:B------:R-:W-:Y:S01]  /*cf90*/  IMAD.X R119, RZ, RZ, R5.reuse, P2 ;  /* 0x000000ffff777224 */ /* 0x100fe200010e0605 */
[----:B------:R-:W-:Y:S01]  /*cfa0*/  LOP3.LUT R7, R12, 0x380, RZ, 0xc0, !PT ;  /* 0x000003800c077812 */ /* 0x000fe200078ec0ff */
[----:B------:R-:W-:Y:S01]  /*cfb0*/  IMAD.X R9, RZ, RZ, R5, P1 ;  /* 0x000000ffff097224 */ /* 0x000fe200008e0605 */
[----:B------:R-:W-:-:S02]  /*cfc0*/  LOP3.LUT R6, R173, 0x380, RZ, 0xc0, !PT ;  /* 0x00000380ad067812 */ /* 0x000fc400078ec0ff */
[----:B------:R-:W-:Y:S02]  /*cfd0*/  SHF.R.U64 R7, R7, 0x3, RZ ;  /* 0x0000000307077819 */ /* 0x000fe400000012ff */
[----:B------:R-:W-:Y:S02]  /*cfe0*/  SHF.R.U64 R6, R6, 0x3, RZ ;  /* 0x0000000306067819 */ /* 0x000fe400000012ff */
[----:B------:R-:W-:Y:S02]  /*cff0*/  LOP3.LUT R12, R7, R12, RZ, 0x3c, !PT ;  /* 0x0000000c070c7212 */ /* 0x000fe400078e3cff */
[----:B------:R-:W-:Y:S02]  /*d000*/  LOP3.LUT R7, R28, 0x380, RZ, 0xc0, !PT ;  /* 0x000003801c077812 */ /* 0x000fe400078ec0ff */
[----:B------:R-:W-:Y:S02]  /*d010*/  LOP3.LUT R10, R6, R173, RZ, 0x3c, !PT ;  /* 0x000000ad060a7212 */ /* 0x000fe400078e3cff */
        /* <DEDUP_REMOVED lines=10> */
[----:B------:R-:W-:Y:S02]  /*d0c0*/  MOV R173, R4 ;  /* 0x0000000400ad7202 */ /* 0x000fe40000000f00 */
[----:B------:R-:W-:Y:S02]  /*d0d0*/  LOP3.LUT R7, R199, 0x380, RZ, 0xc0, !PT ;  /* 0x00000380c7077812 */ /* 0x000fe400078ec0ff */
[----:B------:R-:W-:-:S02]  /*d0e0*/  LOP3.LUT R14, R175, 0x380, RZ, 0xc0, !PT ;  /* 0x00000380af0e7812 */ /* 0x000fc400078ec0ff */
[----:B------:R-:W-:Y:S02]  /*d0f0*/  F2FP.BF16.F32.PACK_AB R5, R27, R26 ;  /* 0x0000001a1b05723e */ /* 0x000fe400000010ff */
[----:B------:R-:W-:Y:S02]  /*d100*/  LOP3.LUT R20, R177, 0x380, RZ, 0xc0, !PT ;  /* 0x00000380b1147812 */ /* 0x000fe400078ec0ff */
[----:B------:R-:W-:Y:S02]  /*d110*/  LOP3.LUT R98, R6, R193, RZ, 0x3c, !PT ;  /* 0x000000c106627212 */ /* 0x000fe400078e3cff */
[----:B------:R-:W-:Y:S02]  /*d120*/  LOP3.LUT R27, R174, 0x380, RZ, 0xc0, !PT ;  /* 0x00000380ae1b7812 */ /* 0x000fe400078ec0ff */
[----:B------:R-:W-:Y:S02]  /*d130*/  LOP3.LUT R26, R201, 0x380, RZ, 0xc0, !PT ;  /* 0x00000380c91a7812 */ /* 0x000fe400078ec0ff */
[----:B------:R-:W-:-:S02]  /*d140*/  F2FP.BF16.F32.PACK_AB R6, R8, R167 ;  /* 0x000000a70806723e */ /* 0x000fc400000010ff */
[----:B------:R-:W-:Y:S02]  /*d150*/  SHF.R.U64 R8, R7, 0x3, RZ ;  /* 0x0000000307087819 */ /* 0x000fe400000012ff */
[----:B------:R-:W-:Y:S02]  /*d160*/  SHF.R.U64 R14, R14, 0x3, RZ ;  /* 0x000000030e0e7819 */ /* 0x000fe400000012ff */
[----:B------:R-:W-:Y:S02]  /*d170*/  LOP3.LUT R90, R181, 0x380, RZ, 0xc0, !PT ;  /* 0x00000380b55a7812 */ /* 0x000fe400078ec0ff */
[----:B------:R-:W-:Y:S02]  /*d180*/  F2FP.BF16.F32.PACK_AB R4, R165, R169 ;  /* 0x000000a9a504723e */ /* 0x000fe400000010ff */
[----:B------:R-:W-:Y:S02]  /*d190*/  F2FP.BF16.F32.PACK_AB R7, R31, R30 ;  /* 0x0000001e1f07723e */ /* 0x000fe400000010ff */
[----:B------:R-:W-:-:S02]  /*d1a0*/  SHF.R.U64 R20, R20, 0x3, RZ ;  /* 0x0000000314147819 */ /* 0x000fc400000012ff */
[----:B------:R-:W-:Y:S01]  /*d1b0*/  LOP3.LUT R94, R183, 0x380, RZ, 0xc0, !PT ;  /* 0x00000380b75e7812 */ /* 0x000fe200078ec0ff */
[----:B------:R0:W-:Y:S01]  /*d1c0*/  STSM.16.M88.4 [R173], R4 ;  /* 0x00000004ad007844 */ /* 0x0001e20000000200 */
[----:B------:R-:W-:Y:S02]  /*d1d0*/  SHF.R.U64 R27, R27, 0x3, RZ ;  /* 0x000000031b1b7819 */ /* 0x000fe400000012ff */
[----:B------:R-:W-:Y:S02]  /*d1e0*/  LOP3.LUT R106, R195, 0x380, RZ, 0xc0, !PT ;  /* 0x00000380c36a7812 */ /* 0x000fe400078ec0ff */
[----:B------:R-:W-:Y:S02]  /*d1f0*/  SHF.R.U64 R26, R26, 0x3, RZ ;  /* 0x000000031a1a7819 */ /* 0x000fe400000012ff */
[----:B------:R-:W-:Y:S02]  /*d200*/  LOP3.LUT R14, R14, R175, RZ, 0x3c, !PT ;  /* 0x000000af0e0e7212 */ /* 0x000fe400078e3cff */
[----:B------:R-:W-:-:S02]  /*d210*/  SHF.R.U64 R90, R90, 0x3, RZ ;  /* 0x000000035a5a7819 */ /* 0x000fc400000012ff */
[----:B------:R-:W-:Y:S02]  /*d220*/  LOP3.LUT R114, R8, R199, RZ, 0x3c, !PT ;  /* 0x000000c708727212 */ /* 0x000fe400078e3cff */
[----:B------:R-:W-:Y:S02]  /*d230*/  LOP3.LUT R20, R20, R177, RZ, 0x3c, !PT ;  /* 0x000000b114147212 */ /* 0x000fe400078e3cff */
[----:B------:R-:W-:Y:S02]  /*d240*/  SHF.R.U64 R94, R94, 0x3, RZ ;  /* 0x000000035e5e7819 */ /* 0x000fe400000012ff */
[----:B------:R-:W-:Y:S02]  /*d250*/  LOP3.LUT R110, R197, 0x380, RZ, 0xc0, !PT ;  /* 0x00000380c56e7812 */ /* 0x000fe400078ec0ff */
[----:B------:R-:W-:Y:S02]  /*d260*/  LOP3.LUT R8, R27, R174, RZ, 0x3c, !PT ;  /* 0x000000ae1b087212 */ /* 0x000fe400078e3cff */
[----:B------:R-:W-:-:S02]  /*d270*/  SHF.R.U64 R106, R106, 0x3, RZ ;  /* 0x000000036a6a7819 */ /* 0x000fc400000012ff */
[----:B------:R-:W-:Y:S02]  /*d280*/  LOP3.LUT R118, R26, R201, RZ, 0x3c, !PT ;  /* 0x000000c91a767212 */ /* 0x000fe400078e3cff */
[----:B------:R-:W-:Y:S02]  /*d290*/  MOV R27, R10 ;  /* 0x0000000a001b7202 */ /* 0x000fe40000000f00 */
[----:B0-----:R-:W-:Y:S02]  /*d2a0*/  F2FP.BF16.F32.PACK_AB R4, R33, R159 ;  /* 0x0000009f2104723e */ /* 0x001fe400000010ff */
[----:B------:R-:W-:Y:S02]  /*d2b0*/  F2FP.BF16.F32.PACK_AB R5, R35, R34 ;  /* 0x000000222305723e */ /* 0x000fe400000010ff */
[----:B------:R-:W-:Y:S02]  /*d2c0*/  F2FP.BF16.F32.PACK_AB R6, R37, R36 ;  /* 0x000000242506723e */ /* 0x000fe400000010ff */
[----:B------:R-:W-:-:S02]  /*d2d0*/  F2FP.BF16.F32.PACK_AB R7, R39, R38 ;  /* 0x000000262707723e */ /* 0x000fc400000010ff */
[----:B------:R-:W-:Y:S02]  /*d2e0*/  MOV R26, R12 ;  /* 0x0000000c001a7202 */ /* 0x000fe40000000f00 */
[----:B------:R-:W-:Y:S01]  /*d2f0*/  LOP3.LUT R90, R90, R181, RZ, 0x3c, !PT ;  /* 0x000000b55a5a7212 */ /* 0x000fe200078e3cff */
[----:B------:R0:W-:Y:S01]  /*d300*/  STSM.16.M88.4 [R27], R4 ;  /* 0x000000041b007844 */ /* 0x0001e20000000200 */
[----:B------:R-:W-:Y:S02]  /*d310*/  MOV R15, R14 ;  /* 0x0000000e000f7202 */ /* 0x000fe40000000f00 */
[----:B------:R-:W-:Y:S01]  /*d320*/  LOP3.LUT R94, R94, R183, RZ, 0x3c, !PT ;  /* 0x000000b75e5e7212 */ /* 0x000fe200078e3cff */
[----:B------:R-:W-:Y:S01]  /*d330*/  STSM.16.M88.4 [R26], R40 ;  /* 0x000000281a007844 */ /* 0x000fe20000000200 */
[----:B------:R-:W-:Y:S02]  /*d340*/  SHF.R.U64 R110, R110, 0x3, RZ ;  /* 0x000000036e6e7819 */ /* 0x000fe400000012ff */
[----:B------:R-:W-:Y:S01]  /*d350*/  MOV R20, R20 ;  /* 0x0000001400147202 */ /* 0x000fe20000000f00 */
[----:B------:R-:W-:Y:S01]  /*d360*/  STSM.16.M88.4 [R15], R48 ;  /* 0x000000300f007844 */ /* 0x000fe20000000200 */
[----:B------:R-:W-:-:S02]  /*d370*/  LOP3.LUT R106, R106, R195, RZ, 0x3c, !PT ;  /* 0x000000c36a6a7212 */ /* 0x000fc400078e3cff */
[----:B------:R-:W-:Y:S01]  /*d380*/  MOV R24, R24 ;  /* 0x0000001800187202 */ /* 0x000fe20000000f00 */
[----:B------:R-:W-:Y:S01]  /*d390*/  STSM.16.M88.4 [R20], R56 ;  /* 0x0000003814007844 */ /* 0x000fe20000000200 */
[----:B------:R-:W-:Y:S02]  /*d3a0*/  F2FP.BF16.F32.PACK_AB R73, R75, R74 ;  /* 0x0000004a4b49723e */ /* 0x000fe400000010ff */
[----:B------:R-:W-:Y:S01]  /*d3b0*/  F2FP.BF16.F32.PACK_AB R80, R81, R80 ;  /* 0x000000505150723e */ /* 0x000fe200000010ff */
[----:B------:R-:W-:Y:S01]  /*d3c0*/  STSM.16.M88.4 [R24], R64 ;  /* 0x0000004018007844 */ /* 0x000fe20000000200 */
[----:B------:R-:W-:Y:S01]  /*d3d0*/  MOV R28, R28 ;  /* 0x0000001c001c7202 */ /* 0x000fe20000000f00 */
[----:B0-----:R-:W-:Y:S01]  /*d3e0*/  IMAD.U32 R6, RZ, RZ, UR10 ;  /* 0x0000000aff067e24 */ /* 0x001fe2000f8e00ff */
[----:B------:R-:W-:Y:S02]  /*d3f0*/  F2FP.BF16.F32.PACK_AB R74, R77, R76 ;  /* 0x0000004c4d4a723e */ /* 0x000fe400000010ff */
[----:B------:R-:W-:-:S02]  /*d400*/  F2FP.BF16.F32.PACK_AB R75, R79, R78 ;  /* 0x0000004e4f4b723e */ /* 0x000fc400000010ff */
[----:B------:R-:W-:Y:S02]  /*d410*/  F2FP.BF16.F32.PACK_AB R81, R83, R82 ;  /* 0x000000525351723e */ /* 0x000fe400000010ff */
[----:B------:R-:W-:Y:S01]  /*d420*/  MOV R14, R90 ;  /* 0x0000005a000e7202 */ /* 0x000fe20000000f00 */
[----:B------:R-:W-:Y:S01]  /*d430*/  STSM.16.M88.4 [R28], R72 ;  /* 0x000000481c007844 */ /* 0x000fe20000000200 */
[----:B------:R-:W-:Y:S02]  /*d440*/  F2FP.BF16.F32.PACK_AB R82, R85, R84 ;  /* 0x000000545552723e */ /* 0x000fe400000010ff */
[----:B------:R-:W-:Y:S02]  /*d450*/  F2FP.BF16.F32.PACK_AB R83, R87, R86 ;  /* 0x000000565753723e */ /* 0x000fe400000010ff */
[----:B------:R-:W-:Y:S02]  /*d460*/  F2FP.BF16.F32.PACK_AB R88, R89, R88 ;  /* 0x000000585958723e */ /* 0x000fe400000010ff */
[----:B------:R-:W-:Y:S01]  /*d470*/  LOP3.LUT R110, R110, R197, RZ, 0x3c, !PT ;  /* 0x000000c56e6e7212 */ /* 0x000fe200078e3cff */
[----:B------:R-:W-:Y:S01]  /*d480*/  STSM.16.M88.4 [R14], R80 ;  /* 0x000000500e007844 */ /* 0x000fe20000000200 */
[----:B------:R-:W-:-:S02]  /*d490*/  MOV R94, R94 ;  /* 0x0000005e005e7202 */ /* 0x000fc40000000f00 */
[----:B------:R-:W-:Y:S02]  /*d4a0*/  MOV R13, R98 ;  /* 0x00000062000d7202 */ /* 0x000fe40000000f00 */
        /* <DEDUP_REMOVED lines=29> */
[----:B------:R-:W-:Y:S01]  /*d680*/  F2FP.BF16.F32.PACK_AB R136, R137, R136 ;  /* 0x000000888988723e */ /* 0x000fe200000010ff */
[----:B------:R-:W-:Y:S01]  /*d690*/  STSM.16.M88.4 [R110], R120 ;  /* 0x000000786e007844 */ /* 0x000fe20000000200 */
        /* <DEDUP_REMOVED lines=9> */
[----:B------:R-:W-:Y:S01]  /*d730*/  MOV R10, R8 ;  /* 0x00000008000a7202 */ /* 0x000fe20000000f00 */
[----:B------:R2:W-:Y:S01]  /*d740*/  STSM.16.M88.4 [R118], R136 ;  /* 0x0000008876007844 */ /* 0x0005e20000000200 */
[----:B------:R-:W-:Y:S01]  /*d750*/  F2FP.BF16.F32.PACK_AB R146, R149, R148 ;  /* 0x000000949592723e */ /* 0x000fe200000010ff */
[----:B------:R-:W-:Y:S01]  /*d760*/  IMAD.U32 R8, RZ, RZ, UR8 ;  /* 0x00000008ff087e24 */ /* 0x000fe2000f8e00ff */
[----:B------:R-:W-:Y:S01]  /*d770*/  F2FP.BF16.F32.PACK_AB R147, R151, R150 ;  /* 0x000000969793723e */ /* 0x000fe200000010ff */
[----:B------:R-:W-:Y:S01]  /*d780*/  IMAD.U32 R9, RZ, RZ, UR9 ;  /* 0x00000009ff097e24 */ /* 0x000fe2000f8e00ff */
[----:B------:R-:W-:-:S02]  /*d790*/  PLOP3.LUT P6, PT, PT, PT, UP1, 0x80, 0x0 ;  /* 0x000000000000781c */ /* 0x000fc40003fcf018 */
[----:B------:R-:W-:Y:S01]  /*d7a0*/  PLOP3.LUT P0, PT, PT, PT, UP0, 0x80, 0x0 ;  /* 0x000000000000781c */ /* 0x000fe20003f0f008 */
[----:B------:R2:W-:Y:S01]  /*d7b0*/  STSM.16.M88.4 [R10], R144 ;  /* 0x000000900a007844 */ /* 0x0005e20000000200 */
[----:B------:R-:W-:Y:S01]  /*d7c0*/  MOV R7, UR11 ;  /* 0x0000000b00077c02 */ /* 0x000fe20008000f00 */
[----:B------:R-:W-:Y:S08]  /*d7d0*/  BAR.SYNC.DEFER_BLOCKING 0x1, 0x100 ;  /* 0x0044000000007b1d */ /* 0x000ff00000010000 */
[----:B------:R3:W4:Y:S04]  /*d7e0*/  @P6 LDG.E R8, desc[UR48][R8.64] ;  /* 0x0000003008086981 */ /* 0x000728000c1e1900 */
[----:B------:R-:W5:Y:S01]  /*d7f0*/  @P0 LDG.E R5, desc[UR48][R6.64] ;  /* 0x0000003006050981 */ /* 0x000f62000c1e1900 */
[----:B0-----:R-:W-:Y:S01]  /*d800*/  IMAD R11, R188, 0x40, R185 ;  /* 0x00000040bc0b7824 */ /* 0x001fe200078e02b9 */
[----:B------:R-:W-:Y:S01]  /*d810*/  ULDC UR7, c[0x0][0xa88] ;  /* 0x0002a20000077ab9 */ /* 0x000fe20000000800 */
[----:B------:R-:W-:-:S02]  /*d820*/  UMOV UR4, URZ ;  /* 0x0000003f00047c82 */ /* 0x000fc40008000000 */
[----:B------:R-:W-:-:S03]  /*d830*/  IMAD.WIDE R134, R11, 0x2, R134 ;  /* 0x000000020b867825 */ /* 0x000fc600078e0286 */
[C---:B------:R-:W-:Y:S02]  /*d840*/  IADD3 R11, P2, R134.reuse, 0x1000, RZ ;  /* 0x00001000860b7810 */ /* 0x040fe40007f5e0ff */
[C---:B------:R-:W-:Y:S02]  /*d850*/  IADD3 R29, P1, R134.reuse, 0x2000, RZ ;  /* 0x00002000861d7810 */ /* 0x040fe40007f3e0ff */
[----:B---3--:R-:W-:Y:S02]  /*d860*/  P2R R9, PR, RZ, 0x4 ;  /* 0x00000004ff097803 */ /* 0x008fe40000000000 */
[C---:B------:R-:W-:Y:S02]  /*d870*/  IADD3 R13, P2, R134.reuse, 0x3000, RZ ;  /* 0x00003000860d7810 */ /* 0x040fe40007f5e0ff */
[C---:B------:R-:W-:Y:S02]  /*d880*/  IADD3 R37, P3, R134.reuse, 0x4000, RZ ;  /* 0x0000400086257810 */ /* 0x040fe40007f7e0ff */
[----:B------:R-:W-:-:S02]  /*d890*/  IADD3 R25, P4, R134, 0x5000, RZ ;  /* 0x0000500086197810 */ /* 0x000fc40007f9e0ff */
[----:B------:R-:W-:Y:S02]  /*d8a0*/  IADD3 R41, P5, R134, 0x6000, RZ ;  /* 0x0000600086297810 */ /* 0x000fe40007fbe0ff */
[----:B------:R-:W-:Y:S02]  /*d8b0*/  LOP3.LUT R4, R11, 0x380, RZ, 0xc0, !PT ;  /* 0x000003800b047812 */ /* 0x000fe400078ec0ff */
[----:B------:R-:W-:Y:S02]  /*d8c0*/  LOP3.LUT R28, R29, 0x380, RZ, 0xc0, !PT ;  /* 0x000003801d1c7812 */ /* 0x000fe400078ec0ff */
[----:B-1----:R-:W-:Y:S02]  /*d8d0*/  LOP3.LUT R12, R13, 0x380, RZ, 0xc0, !PT ;  /* 0x000003800d0c7812 */ /* 0x002fe400078ec0ff */
[----:B------:R-:W-:Y:S02]  /*d8e0*/  LOP3.LUT R36, R37, 0x380, RZ, 0xc0, !PT ;  /* 0x0000038025247812 */ /* 0x000fe400078ec0ff */
[----:B------:R-:W-:-:S02]  /*d8f0*/  LOP3.LUT R24, R25, 0x380, RZ, 0xc0, !PT ;  /* 0x0000038019187812 */ /* 0x000fc400078ec0ff */
[----:B------:R-:W-:Y:S02]  /*d900*/  LOP3.LUT R40, R41, 0x380, RZ, 0xc0, !PT ;  /* 0x0000038029287812 */ /* 0x000fe400078ec0ff */
[----:B------:R-:W-:Y:S02]  /*d910*/  SHF.R.U64 R4, R4, 0x3, RZ ;  /* 0x0000000304047819 */ /* 0x000fe400000012ff */
[----:B------:R-:W-:Y:S02]  /*d920*/  SHF.R.U64 R28, R28, 0x3, RZ ;  /* 0x000000031c1c7819 */ /* 0x000fe400000012ff */
[----:B------:R-:W-:Y:S02]  /*d930*/  SHF.R.U64 R12, R12, 0x3, RZ ;  /* 0x000000030c0c7819 */ /* 0x000fe400000012ff */
[----:B------:R-:W-:Y:S02]  /*d940*/  SHF.R.U64 R36, R36, 0x3, RZ ;  /* 0x0000000324247819 */ /* 0x000fe400000012ff */
[----:B------:R-:W-:-:S02]  /*d950*/  SHF.R.U64 R24, R24, 0x3, RZ ;  /* 0x0000000318187819 */ /* 0x000fc400000012ff */
[----:B------:R-:W-:Y:S02]  /*d960*/  SHF.R.U64 R40, R40, 0x3, RZ ;  /* 0x0000000328287819 */ /* 0x000fe400000012ff */
[----:B------:R-:W-:Y:S02]  /*d970*/  LOP3.LUT R4, R4, R11, RZ, 0x3c, !PT ;  /* 0x0000000b04047212 */ /* 0x000fe400078e3cff */
[----:B------:R-:W-:Y:S02]  /*d980*/  LOP3.LUT R28, R28, R29, RZ, 0x3c, !PT ;  /* 0x0000001d1c1c7212 */ /* 0x000fe400078e3cff */
[----:B------:R-:W-:Y:S02]  /*d990*/  LOP3.LUT R12, R12, R13, RZ, 0x3c, !PT ;  /* 0x0000000d0c0c7212 */ /* 0x000fe400078e3cff */
[----:B------:R-:W-:Y:S02]  /*d9a0*/  LOP3.LUT R36, R36, R37, RZ, 0x3c, !PT ;  /* 0x0000002524247212 */ /* 0x000fe400078e3cff */
[----:B------:R-:W-:-:S02]  /*d9b0*/  LOP3.LUT R24, R24, R25, RZ, 0x3c, !PT ;  /* 0x0000001918187212 */ /* 0x000fc400078e3cff */
[----:B------:R-:W-:Y:S02]  /*d9c0*/  LOP3.LUT R40, R40, R41, RZ, 0x3c, !PT ;  /* 0x0000002928287212 */ /* 0x000fe400078e3cff */
[----:B----4-:R-:W-:Y:S02]  /*d9d0*/  @P6 R2UR UR7, R8 ;  /* 0x00000000080762ca */ /* 0x010fe400000e0000 */
[----:B-----5:R-:W-:Y:S01]  /*d9e0*/  @P0 R2UR UR4, R5 ;  /* 0x00000000050402ca */ /* 0x020fe200000e0000 */
[----:B--2---:R-:W-:-:S14]  /*d9f0*/  @P6 BRA `(.L_x_1776) ;  /* 0x0000000000186947 */ /* 0x004fdc0003800000 */
[----:B------:R-:W-:Y:S05]  /*da00*/  @!P0 BRA `(.L_x_1776) ;  /* 0x0000000000148947 */ /* 0x000fea0003800000 */
[----:B------:R-:W2:Y:S04]  /*da10*/  LDG.E R10, desc[UR48][R6.64] ;  /* 0x00000030060a7981 */ /* 0x000ea8000c1e1900 */
[----:B------:R-:W3:Y:S01]  /*da20*/  LDG.E R8, desc[UR48][R6.64+0x4] ;  /* 0x0000043006087981 */ /* 0x000ee2000c1e1900 */
[----:B--2---:R-:W-:Y:S02]  /*da30*/  R2UR UR8, R10 ;  /* 0x000000000a0872ca */ /* 0x004fe400000e0000 */
[----:B---3--:R-:W-:-:S13]  /*da40*/  R2UR UR7, R8 ;  /* 0x00000000080772ca */ /* 0x008fda00000e0000 */
[----:B------:R-:W-:-:S12]  /*da50*/  UIADD3 UR7, -UR8, UR7, URZ ;  /* 0x0000000708077290 */ /* 0x000fd8000fffe13f */
.L_x_1776:
        /* <DEDUP_REMOVED lines=10> */
[--C-:B------:R-:W-:Y:S01]  /*db00*/  IMAD.X R25, RZ, RZ, R135.reuse, P4 ;  /* 0x000000ffff197224 */ /* 0x100fe200020e0687 */
[----:B------:R-:W-:Y:S01]  /*db10*/  LOP3.LUT R48, R49, 0x380, RZ, 0xc0, !PT ;  /* 0x0000038031307812 */ /* 0x000fe200078ec0ff */
[--C-:B------:R-:W-:Y:S01]  /*db20*/  IMAD.X R41, RZ, RZ, R135.reuse, P5 ;  /* 0x000000ffff297224 */ /* 0x100fe200028e0687 */
[----:B------:R-:W-:Y:S01]  /*db30*/  LOP3.LUT R44, R45, 0x380, RZ, 0xc0, !PT ;  /* 0x000003802d2c7812 */ /* 0x000fe200078ec0ff */
[----:B------:R-:W-:Y:S01]  /*db40*/  USHF.R.S32.HI UR8, URZ, 0x1f, UR43 ;  /* 0x0000001f3f087899 */ /* 0x000fe2000801142b */
[----:B------:R-:W-:Y:S01]  /*db50*/  SHF.R.U64 R48, R48, 0x3, RZ ;  /* 0x0000000330307819 */ /* 0x000fe200000012ff */
[----:B------:R-:W-:Y:S01]  /*db60*/  USHF.R.S32.HI UR11, URZ, 0x1f, UR4 ;  /* 0x0000001f3f0b7899 */ /* 0x000fe20008011404 */
[----:B------:R-:W-:Y:S01]  /*db70*/  SHF.R.U64 R32, R32, 0x3, RZ ;  /* 0x0000000320207819 */ /* 0x000fe200000012ff */
[----:B------:R-:W-:Y:S01]  /*db80*/  USHF.R.S32.HI UR14, URZ, 0x1f, UR41 ;  /* 0x0000001f3f0e7899 */ /* 0x000fe20008011429 */
[----:B------:R-:W-:Y:S01]  /*db90*/  SHF.R.U64 R44, R44, 0x3, RZ ;  /* 0x000000032c2c7819 */ /* 0x000fe200000012ff */
[----:B------:R-:W-:Y:S01]  /*dba0*/  USEL UR15, UR43, URZ, !UP0 ;  /* 0x0000003f2b0f7287 */ /* 0x000fe2000c000000 */
[----:B------:R-:W-:Y:S01]  /*dbb0*/  LOP3.LUT R48, R48, R49, RZ, 0x3c, !PT ;  /* 0x0000003130307212 */ /* 0x000fe200078e3cff */
[--C-:B------:R-:W-:Y:S01]  /*dbc0*/  IMAD.X R49, RZ, RZ, R135.reuse, P6 ;  /* 0x000000ffff317224 */ /* 0x100fe200030e0687 */
[----:B------:R-:W-:Y:S01]  /*dbd0*/  LOP3.LUT R32, R32, R33, RZ, 0x3c, !PT ;  /* 0x0000002120207212 */ /* 0x000fe200078e3cff */
[--C-:B------:R-:W-:Y:S01]  /*dbe0*/  IMAD.X R33, RZ, RZ, R135.reuse, P0 ;  /* 0x000000ffff217224 */ /* 0x100fe200000e0687 */
[----:B0-----:R-:W-:Y:S01]  /*dbf0*/  ISETP.NE.AND P6, PT, R6, RZ, PT ;  /* 0x000000ff0600720c */ /* 0x001fe20003fc5270 */
[----:B------:R-:W-:Y:S01]  /*dc00*/  USEL UR16, UR8, URZ, !UP0 ;  /* 0x0000003f08107287 */ /* 0x000fe2000c000000 */
[----:B------:R-:W-:Y:S01]  /*dc10*/  LOP3.LUT R44, R44, R45, RZ, 0x3c, !PT ;  /* 0x0000002d2c2c7212 */ /* 0x000fe200078e3cff */
[----:B------:R-:W-:Y:S01]  /*dc20*/  IMAD.X R45, RZ, RZ, R135, P1 ;  /* 0x000000ffff2d7224 */ /* 0x000fe200008e0687 */
[----:B------:R-:W-:-:S02]  /*dc30*/  IADD3 R57, P2, R134, 0xa000, RZ ;  /* 0x0000a00086397810 */ /* 0x000fc40007f5e0ff */
[C---:B------:R-:W-:Y:S02]  /*dc40*/  IADD3 R53, P3, R134.reuse, 0xb000, RZ ;  /* 0x0000b00086357810 */ /* 0x040fe40007f7e0ff */
[C---:B------:R-:W-:Y:S02]  /*dc50*/  IADD3 R65, P4, R134.reuse, 0xc000, RZ ;  /* 0x0000c00086417810 */ /* 0x040fe40007f9e0ff */
[C---:B------:R-:W-:Y:S02]  /*dc60*/  IADD3 R61, P5, R134.reuse, 0xd000, RZ ;  /* 0x0000d000863d7810 */ /* 0x040fe40007fbe0ff */
[C---:B------:R-:W-:Y:S02]  /*dc70*/  IADD3 R73, P0, R134.reuse, 0xe000, RZ ;  /* 0x0000e00086497810 */ /* 0x040fe40007f1e0ff */
[----:B------:R-:W-:Y:S02]  /*dc80*/  IADD3 R7, P1, R134, 0xf000, RZ ;  /* 0x0000f00086077810 */ /* 0x000fe40007f3e0ff */
[----:B------:R-:W-:-:S02]  /*dc90*/  LOP3.LUT R56, R57, 0x380, RZ, 0xc0, !PT ;  /* 0x0000038039387812 */ /* 0x000fc400078ec0ff */
[----:B------:R-:W-:Y:S02]  /*dca0*/  LOP3.LUT R52, R53, 0x380, RZ, 0xc0, !PT ;  /* 0x0000038035347812 */ /* 0x000fe400078ec0ff */
        /* <DEDUP_REMOVED lines=22> */
[----:B------:R-:W-:-:S02]  /*de10*/  LOP3.LUT R134, R9, R134, RZ, 0x3c, !PT ;  /* 0x0000008609867212 */ /* 0x000fc400078e3cff */
[----:B------:R-:W-:Y:S02]  /*de20*/  IADD3.X R69, RZ, R135, RZ, P1, !PT ;  /* 0x00000087ff457210 */ /* 0x000fe40000ffe4ff */
[----:B------:R-:W-:Y:S01]  /*de30*/  LOP3.LUT R68, R6, R7, RZ, 0x3c, !PT ;  /* 0x0000000706447212 */ /* 0x000fe200078e3cff */
[----:B------:R-:W-:Y:S06]  /*de40*/  @P6 BRA `(.L_x_1777) ;  /* 0x00000000006c6947 */ /* 0x000fec0003800000 */
[----:B------:R-:W-:Y:S01]  /*de50*/  ULDC.64 UR12, c[0x0][0xb70] ;  /* 0x0002dc00000c7ab9 */ /* 0x000fe20000000a00 */
[----:B------:R-:W-:Y:S01]  /*de60*/  UMOV UR8, UR4 ;  /* 0x0000000400087c82 */ /* 0x000fe20008000000 */
[----:B------:R-:W-:Y:S01]  /*de70*/  UIMAD UR10, UR14, UR12, URZ ;  /* 0x0000000c0e0a72a4 */ /* 0x000fe2000f8e023f */
[----:B------:R-:W-:Y:S01]  /*de80*/  IMAD.U32 R8, RZ, RZ, UR42 ;  /* 0x0000002aff087e24 */ /* 0x000fe2000f8e00ff */
[----:B------:R-:W-:Y:S01]  /*de90*/  UMOV UR9, UR11 ;  /* 0x0000000b00097c82 */ /* 0x000fe20008000000 */
[----:B------:R-:W-:Y:S01]  /*dea0*/  IMAD.MOV R7, RZ, RZ, -R18 ;  /* 0x000000ffff077224 */ /* 0x000fe200078e0a12 */
[----:B------:R-:W-:Y:S01]  /*deb0*/  UIMAD.WIDE.U32 UR8, UR41, UR12, UR8 ;  /* 0x0000000c290872a5 */ /* 0x000fe2000f8e0008 */
[----:B------:R-:W-:Y:S01]  /*dec0*/  IMAD R8, R8, 0x40, R17 ;  /* 0x0000004008087824 */ /* 0x000fe200078e0211 */
[----:B------:R-:W-:Y:S02]  /*ded0*/  UIMAD UR10, UR41, UR13, UR10 ;  /* 0x0000000d290a72a4 */ /* 0x000fe4000f8e020a */
[----:B------:R-:W-:Y:S01]  /*dee0*/  ISETP.NE.AND P0, PT, R16, R7, PT ;  /* 0x000000071000720c */ /* 0x000fe20003f05270 */
[----:B------:R-:W-:Y:S01]  /*def0*/  ULDC.64 UR12, c[0x0][0xb78] ;  /* 0x0002de00000c7ab9 */ /* 0x000fe20000000a00 */
[----:B------:R-:W-:Y:S01]  /*df00*/  UIADD3 UR9, UR9, UR10, URZ ;  /* 0x0000000a09097290 */ /* 0x000fe2000fffe03f */
[C---:B------:R-:W-:Y:S01]  /*df10*/  VIADD R10, R8.reuse, 0x8 ;  /* 0x00000008080a7836 */ /* 0x040fe20000000000 */
[----:B------:R-:W-:Y:S01]  /*df20*/  UIMAD UR10, UR16, UR12, URZ ;  /* 0x0000000c100a72a4 */ /* 0x000fe2000f8e023f */
[----:B------:R-:W-:Y:S01]  /*df30*/  SHF.R.S32.HI R6, RZ, 0x1f, R8 ;  /* 0x0000001fff067819 */ /* 0x000fe20000011408 */
[----:B------:R-:W-:Y:S01]  /*df40*/  UIMAD.WIDE.U32 UR8, UR15, UR12, UR8 ;  /* 0x0000000c0f0872a5 */ /* 0x000fe2000f8e0008 */
[----:B------:R-:W-:Y:S01]  /*df50*/  ISETP.GE.OR P1, PT, R8, UR7, P0 ;  /* 0x0000000708007c0c */ /* 0x000fe20008726670 */
[----:B------:R-:W-:Y:S01]  /*df60*/  UIMAD UR10, UR15, UR13, UR10 ;  /* 0x0000000d0f0a72a4 */ /* 0x000fe2000f8e020a */
[----:B------:R-:W-:-:S02]  /*df70*/  ISETP.GE.OR P0, PT, R10, UR7, P0 ;  /* 0x000000070a007c0c */ /* 0x000fc40008706670 */
        /* <DEDUP_REMOVED lines=8> */
.L_x_1777:
[C---:B0-----:R-:W-:Y:S01]  /*e000*/  VIADD R3, R185.reuse, 0x40 ;  /* 0x00000040b9037836 */ /* 0x041fe20000000000 */
[----:B------:R-:W-:Y:S01]  /*e010*/  ULDC UR12, c[0x0][0xa8c] ;  /* 0x0002a300000c7ab9 */ /* 0x000fe20000000800 */
[----:B------:R-:W-:Y:S01]  /*e020*/  VIADD R82, R185, 0x80 ;  /* 0x00000080b9527836 */ /* 0x000fe20000000000 */
[----:B------:R-:W-:Y:S01]  /*e030*/  ULDC.64 UR18, c[0x0][0xaa0] ;  /* 0x0002a80000127ab9 */ /* 0x000fe20000000a00 */
[----:B------:R0:W5:Y:S01]  /*e040*/  LD.E.128 R8, desc[UR48][R134.64] ;  /* 0x0000003086087980 */ /* 0x000162000c101d00 */
[----:B------:R-:W-:Y:S01]  /*e050*/  ISETP.GE.AND P1, PT, R3, UR12, PT ;  /* 0x0000000c03007c0c */ /* 0x000fe2000bf26270 */
[C---:B------:R-:W-:Y:S01]  /*e060*/  VIADD R83, R185.reuse, 0xc0 ;  /* 0x000000c0b9537836 */ /* 0x040fe20000000000 */
[----:B------:R-:W-:Y:S01]  /*e070*/  ISETP.GE.AND P0, PT, R185, UR12, PT ;  /* 0x0000000cb9007c0c */ /* 0x000fe2000bf06270 */
[----:B------:R-:W5:Y:S01]  /*e080*/  LD.E.128 R4, desc[UR48][R4.64] ;  /* 0x0000003004047980 */ /* 0x000f62000c101d00 */
[----:B------:R-:W-:Y:S02]  /*e090*/  SEL R20, RZ, 0xffffffff, P1 ;  /* 0xffffffffff147807 */ /* 0x000fe40000800000 */
[----:B------:R-:W-:Y:S01]  /*e0a0*/  SEL R0, RZ, 0x1, P0 ;  /* 0x00000001ff007807 */ /* 0x000fe20000000000 */
[----:B------:R-:W5:Y:S02]  /*e0b0*/  LD.E.128 R28, desc[UR48][R28.64] ;  /* 0x000000301c1c7980 */ /* 0x000f64000c101d00 */
[----:B------:R-:W-:Y:S01]  /*e0c0*/  IMAD.SHL.U32 R21, R20, 0x2, RZ ;  /* 0x0000000214157824 */ /* 0x000fe200078e00ff */
[----:B------:R-:W-:Y:S01]  /*e0d0*/  ISETP.GE.AND P0, PT, R82, UR12, PT ;  /* 0x0000000c52007c0c */ /* 0x000fe2000bf06270 */
[----:B------:R-:W5:Y:S01]  /*e0e0*/  LD.E.128 R12, desc[UR48][R12.64] ;  /* 0x000000300c0c7980 */ /* 0x000f62000c101d00 */
[----:B------:R-:W-:-:S02]  /*e0f0*/  ISETP.GE.AND P1, PT, R83, UR12, PT ;  /* 0x0000000c53007c0c */ /* 0x000fc4000bf26270 */
[----:B------:R-:W-:Y:S01]  /*e100*/  LOP3.LUT R0, R21, 0x2, R0, 0xe2, !PT ;  /* 0x0000000215007812 */ /* 0x000fe200078ee200 */
[----:B------:R-:W5:Y:S01]  /*e110*/  LD.E.128 R36, desc[UR48][R36.64] ;  /* 0x0000003024247980 */ /* 0x000f62000c101d00 */
[----:B------:R-:W-:Y:S02]  /*e120*/  SEL R21, RZ, 0x4, P0 ;  /* 0x00000004ff157807 */ /* 0x000fe40000000000 */
[----:B------:R-:W-:Y:S01]  /*e130*/  SEL R20, RZ, 0x8, P1 ;  /* 0x00000008ff147807 */ /* 0x000fe20000800000 */
[----:B------:R-:W-:Y:S01]  /*e140*/  UIMAD UR8, UR11, UR18, URZ ;  /* 0x000000120b0872a4 */ /* 0x000fe2000f8e023f */
[----:B------:R-:W5:Y:S02]  /*e150*/  LD.E.128 R24, desc[UR48][R24.64] ;  /* 0x0000003018187980 */ /* 0x000f64000c101d00 */
[----:B------:R-:W-:Y:S01]  /*e160*/  LOP3.LUT R0, R20, R0, R21, 0xfe, !PT ;  /* 0x0000000014007212 */ /* 0x000fe200078efe15 */
[C---:B------:R-:W-:Y:S01]  /*e170*/  VIADD R86, R185.reuse, 0x100 ;  /* 0x00000100b9567836 */ /* 0x040fe20000000000 */
[----:B------:R-:W5:Y:S01]  /*e180*/  LD.E.128 R40, desc[UR48][R40.64] ;  /* 0x0000003028287980 */ /* 0x000f62000c101d00 */
[----:B------:R-:W-:Y:S01]  /*e190*/  SHF.R.S32.HI R21, RZ, 0x1f, R185 ;  /* 0x0000001fff157819 */ /* 0x000fe200000114b9 */
[----:B------:R-:W-:Y:S01]  /*e1a0*/  VIADD R87, R185, 0x140 ;  /* 0x00000140b9577836 */ /* 0x000fe20000000000 */
[----:B------:R-:W-:Y:S01]  /*e1b0*/  ULDC.64 UR10, c[0x0][0xae0] ;  /* 0x0002b800000a7ab9 */ /* 0x000fe20000000a00 */
[----:B------:R-:W5:Y:S01]  /*e1c0*/  LD.E.128 R32, desc[UR48][R32.64] ;  /* 0x0000003020207980 */ /* 0x000f62000c101d00 */
[----:B------:R-:W-:-:S02]  /*e1d0*/  IMAD.U32 R77, RZ, RZ, UR18 ;  /* 0x00000012ff4d7e24 */ /* 0x000fc4000f8e00ff */
[----:B------:R-:W-:Y:S01]  /*e1e0*/  IMAD.MOV.U32 R20, RZ, RZ, R185 ;  /* 0x000000ffff147224 */ /* 0x000fe200078e00b9 */
[----:B------:R-:W5:Y:S01]  /*e1f0*/  LD.E.128 R48, desc[UR48][R48.64] ;  /* 0x0000003030307980 */ /* 0x000f62000c101d00 */
[----:B------:R-:W-:-:S03]  /*e200*/  UIMAD UR8, UR4, UR19, UR8 ;  /* 0x00000013040872a4 */ /* 0x000fc6000f8e0208 */
[----:B------:R-:W5:Y:S04]  /*e210*/  LD.E.128 R44, desc[UR48][R44.64] ;  /* 0x000000302c2c7980 */ /* 0x000f68000c101d00 */
[----:B------:R-:W5:Y:S04]  /*e220*/  LD.E.128 R56, desc[UR48][R56.64] ;  /* 0x0000003038387980 */ /* 0x000f68000c101d00 */
[----:B------:R-:W5:Y:S04]  /*e230*/  LD.E.128 R52, desc[UR48][R52.64] ;  /* 0x0000003034347980 */ /* 0x000f68000c101d00 */
[----:B------:R-:W5:Y:S04]  /*e240*/  LD.E.128 R64, desc[UR48][R64.64] ;  /* 0x0000003040407980 */ /* 0x000f68000c101d00 */
[----:B------:R-:W5:Y:S04]  /*e250*/  LD.E.128 R60, desc[UR48][R60.64] ;  /* 0x000000303c3c7980 */ /* 0x000f68000c101d00 */
[----:B------:R-:W5:Y:S04]  /*e260*/  LD.E.128 R72, desc[UR48][R72.64] ;  /* 0x0000003048487980 */ /* 0x000f68000c101d00 */
[----:B------:R-:W5:Y:S01]  /*e270*/  LD.E.128 R68, desc[UR48][R68.64] ;  /* 0x0000003044447980 */ /* 0x000f62000c101d00 */
[----:B------:R-:W-:Y:S01]  /*e280*/  IMAD.WIDE.U32 R20, R77, UR4, R20 ;  /* 0x000000044d147c25 */ /* 0x000fe2000f8e0014 */
[----:B------:R-:W-:Y:S01]  /*e290*/  ISETP.GE.AND P0, PT, R86, UR12, PT ;  /* 0x0000000c56007c0c */ /* 0x000fe2000bf06270 */
[----:B------:R-:W-:Y:S01]  /*e2a0*/  UIMAD UR4, UR14, UR10, URZ ;  /* 0x0000000a0e0472a4 */ /* 0x000fe2000f8e023f */
[----:B------:R-:W-:Y:S01]  /*e2b0*/  @!PT LDS RZ, [RZ] ;  /* 0x00000000fffff984 */ /* 0x000fe20000000800 */
[----:B------:R-:W-:Y:S01]  /*e2c0*/  @!PT LDS RZ, [RZ] ;  /* 0x00000000fffff984 */ /* 0x000fe20000000800 */
[----:B------:R-:W-:Y:S01]  /*e2d0*/  @!PT LDS RZ, [RZ] ;  /* 0x00000000fffff984 */ /* 0x000fe20000000800 */
[----:B------:R-:W-:Y:S01]  /*e2e0*/  @!PT LDS RZ, [RZ] ;  /* 0x00000000fffff984 */ /* 0x000fe20000000800 */
[----:B------:R1:W-:Y:S06]  /*e2f0*/  MEMBAR.ALL.CTA ;  /* 0x0000000000007992 */ /* 0x0003ec0000008000 */
[----:B-1----:R-:W1:Y:S01]  /*e300*/  FENCE.VIEW.ASYNC.S ;  /* 0x00000000000073c6 */ /* 0x002e620000000000 */
[----:B------:R-:W-:Y:S01]  /*e310*/  ISETP.GE.AND P1, PT, R87, UR12, PT ;  /* 0x0000000c57007c0c */ /* 0x000fe2000bf26270 */
[----:B------:R-:W-:Y:S01]  /*e320*/  UIMAD UR9, UR42, -0x40, UR7 ;  /* 0xffffffc02a0978a4 */ /* 0x000fe2000f8e0207 */
[----:B------:R-:W-:Y:S01]  /*e330*/  MOV R79, UR10 ;  /* 0x0000000a004f7c02 */ /* 0x000fe20008000f00 */
[----:B------:R-:W-:Y:S01]  /*e340*/  VIADD R78, R185, 0x180 ;  /* 0x00000180b94e7836 */ /* 0x000fe20000000000 */
[----:B------:R-:W-:Y:S01]  /*e350*/  SEL R77, RZ, 0x10, P0 ;  /* 0x00000010ff4d7807 */ /* 0x000fe20000000000 */
[----:B------:R-:W-:Y:S01]  /*e360*/  VIADD R21, R21, UR8 ;  /* 0x0000000815157c36 */ /* 0x000fe20008000000 */
[----:B------:R-:W-:Y:S01]  /*e370*/  SEL R76, RZ, 0x20, P1 ;  /* 0x00000020ff4c7807 */ /* 0x000fe20000800000 */
[----:B------:R-:W-:Y:S01]  /*e380*/  UIMAD UR8, UR41, UR11, UR4 ;  /* 0x0000000b290872a4 */ /* 0x000fe2000f8e0204 */
[----:B------:R-:W-:Y:S01]  /*e390*/  ISETP.GE.AND P2, PT, R188, UR9, PT ;  /* 0x00000009bc007c0c */ /* 0x000fe2000bf46270 */
[----:B------:R-:W-:Y:S01]  /*e3a0*/  UIADD3 UR4, UR38, 0x28c20, URZ ;  /* 0x00028c2026047890 */ /* 0x000fe2000fffe03f */
[----:B------:R-:W-:Y:S01]  /*e3b0*/  IMAD.WIDE.U32 R20, R79, UR41, R20 ;  /* 0x000000294f147c25 */ /* 0x000fe2000f8e0014 */
[----:B------:R-:W-:Y:S01]  /*e3c0*/  ULDC.64 UR10, c[0x0][0xae8] ;  /* 0x0002ba00000a7ab9 */ /* 0x000fe20000000a00 */
[----:B------:R-:W-:Y:S01]  /*e3d0*/  ISETP.GE.AND P0, PT, R78, UR12, PT ;  /* 0x0000000c4e007c0c */ /* 0x000fe2000bf06270 */
[----:B------:R-:W-:Y:S01]  /*e3e0*/  UIMAD UR7, UR16, UR10, URZ ;  /* 0x0000000a100772a4 */ /* 0x000fe2000f8e023f */
[----:B------:R-:W-:Y:S01]  /*e3f0*/  LOP3.LUT R77, R76, R0, R77, 0xfe, !PT ;  /* 0x000000004c4d7212 */ /* 0x000fe200078efe4d */
[----:B------:R-:W-:Y:S01]  /*e400*/  VIADD R76, R185, 0x1c0 ;  /* 0x000001c0b94c7836 */ /* 0x000fe20000000000 */
[----:B------:R-:W-:Y:S01]  /*e410*/  UPRMT UR4, URZ, 0x654, UR4 ;  /* 0x000006543f047896 */ /* 0x000fe20008000004 */
[----:B------:R-:W-:Y:S01]  /*e420*/  VIADD R78, R188, 0x20 ;  /* 0x00000020bc4e7836 */ /* 0x000fe20000000000 */
[----:B------:R-:W-:Y:S01]  /*e430*/  SEL R0, RZ, 0x40, P0 ;  /* 0x00000040ff007807 */ /* 0x000fe20000000000 */
[----:B------:R-:W-:Y:S01]  /*e440*/  VIADD R21, R21, UR8 ;  /* 0x0000000815157c36 */ /* 0x000fe20008000000 */
[----:B------:R-:W-:Y:S01]  /*e450*/  UIMAD UR7, UR15, UR11, UR7 ;  /* 0x0000000b0f0772a4 */ /* 0x000fe2000f8e0207 */
[----:B------:R-:W-:Y:S01]  /*e460*/  IMAD.U32 R79, RZ, RZ, UR10 ;  /* 0x0000000aff4f7e24 */ /* 0x000fe2000f8e00ff */
[----:B------:R-:W-:Y:S01]  /*e470*/  ISETP.GE.AND P1, PT, R76, UR12, PT ;  /* 0x0000000c4c007c0c */ /* 0x000fe2000bf26270 */
[----:B------:R-:W-:Y:S01]  /*e480*/  BSSY B1, `(.L_x_1778) ;  /* 0x0000026000017945 */ /* 0x000fe20003800000 */
[----:B------:R-:W-:Y:S01]  /*e490*/  ISETP.GE.AND P0, PT, R78, UR9, PT ;  /* 0x000000094e007c0c */ /* 0x000fe2000bf06270 */
[----:B------:R-:W-:Y:S01]  /*e4a0*/  IMAD.WIDE.U32 R78, R79, UR15, R20 ;  /* 0x0000000f4f4e7c25 */ /* 0x000fe2000f8e0014 */
[----:B------:R-:W-:Y:S01]  /*e4b0*/  LOP3.LUT R0, R77, R0, RZ, 0xfc, !PT ;  /* 0x000000004d007212 */ /* 0x000fe200078efcff */
[----:B-1----:R-:W-:Y:S01]  /*e4c0*/  SYNCS.ARRIVE.TRANS64.RED.A1T0 RZ, [UR4], RZ ;  /* 0x000000ffffff79a7 */ /* 0x002fe20008100404 */
[----:B------:R-:W-:Y:S01]  /*e4d0*/  SHF.R.S32.HI R189, RZ, 0x1f, R188 ;  /* 0x0000001fffbd7819 */ /* 0x000fe200000114bc */
[----:B------:R-:W-:Y:S01]  /*e4e0*/  IMAD.U32 R77, RZ, RZ, UR42 ;  /* 0x0000002aff4d7e24 */ /* 0x000fe2000f8e00ff */
[----:B------:R-:W-:Y:S01]  /*e4f0*/  SEL R21, RZ, 0x80, P1 ;  /* 0x00000080ff157807 */ /* 0x000fe20000800000 */
[----:B------:R-:W-:-:S02]  /*e500*/  VIADD R85, R79, UR7 ;  /* 0x000000074f557c36 */ /* 0x000fc40008000000 */
[----:B------:R-:W-:Y:S01]  /*e510*/  IMAD.WIDE R76, R77, 0x40, R188 ;  /* 0x000000404d4c7825 */ /* 0x000fe200078e02bc */
[----:B------:R-:W-:Y:S01]  /*e520*/  LOP3.LUT R84, R0, R21, RZ, 0xfc, !PT ;  /* 0x0000001500547212 */ /* 0x000fe200078efcff */
[----:B0-----:R-:W-:Y:S06]  /*e530*/  @P2 BRA `(.L_x_1779) ;  /* 0x0000000000682947 */ /* 0x001fec0003800000 */
        /* <DEDUP_REMOVED lines=16> */
[----:B-----5:R0:W-:Y:S01]  /*e640*/  @!P2 STG.E.128 desc[UR48][R80.64], R8 ;  /* 0x000000085000a986 */ /* 0x0201e2000c101d30 */
        /* <DEDUP_REMOVED lines=9> */
.L_x_1779:
[----:B------:R-:W-:Y:S05]  /*e6e0*/  BSYNC B1 ;  /* 0x0000000000017941 */ /* 0x000fea0003800000 */
.L_x_1778:
[----:B------:R-:W-:Y:S05]  /*e6f0*/  @P0 BRA `(.L_x_1780) ;  /* 0x0000000c00400947 */ /* 0x000fea0003800000 */
[----:B0----5:R-:W-:Y:S01]  /*e700*/  IADD3 R11, P0, R76, 0x20, RZ ;  /* 0x000000204c0b7810 */ /* 0x021fe20007f1e0ff */
        /* <DEDUP_REMOVED lines=11> */
[----:B------:R-:W-:-:S03]  /*e7c0*/  ISETP.GE.AND P0, PT, R87, UR12, PT ;  /* 0x0000000c57007c0c */ /* 0x000fc6000bf06270 */
        /* <DEDUP_REMOVED lines=17> */
.L_x_1775:
[----:B------:R-:W-:Y:S01]  /*e8e0*/  ULDC.64 UR8, c[0x0][0xbe0] ;  /* 0x0002f80000087ab9 */ /* 0x000fe20000000a00 */
[----:B------:R-:W-:Y:S01]  /*e8f0*/  MOV R3, RZ ;  /* 0x000000ff00037202 */ /* 0x000fe20000000f00 */
[----:B------:R-:W-:Y:S01]  /*e900*/  UISETP.NE.U32.AND UP0, UPT, UR8, URZ, UPT ;  /* 0x0000003f0800728c */ /* 0x000fe2000bf05070 */
[----:B------:R-:W-:Y:S01]  /*e910*/  VIADD R12, R185, 0x40 ;  /* 0x00000040b90c7836 */ /* 0x000fe20000000000 */
[----:B------:R-:W-:Y:S02]  /*e920*/  ULDC UR14, c[0x0][0xa8c] ;  /* 0x0002a300000e7ab9 */ /* 0x000fe40000000800 */
[----:B------:R-:W-:-:S03]  /*e930*/  UISETP.NE.AND.EX UP1, UPT, UR9, URZ, UPT, UP0 ;  /* 0x0000003f0900728c */ /* 0x000fc6000bf25300 */
[----:B------:R-:W-:Y:S02]  /*e940*/  ULDC.64 UR8, c[0x0][0xbd8] ;  /* 0x0002f60000087ab9 */ /* 0x000fe40000000a00 */
[----:B------:R-:W-:Y:S01]  /*e950*/  UISETP.NE.U32.AND UP0, UPT, UR8, URZ, UPT ;  /* 0x0000003f0800728c */ /* 0x000fe2000bf05070 */
[----:B------:R-:W-:-:S03]  /*e960*/  PLOP3.LUT P3, PT, PT, PT, UP1, 0x80, 0x0 ;  /* 0x000000000000781c */ /* 0x000fc60003f6f018 */
[----:B------:R-:W-:-:S03]  /*e970*/  UISETP.NE.AND.EX UP0, UPT, UR9, URZ, UPT, UP0 ;  /* 0x0000003f0900728c */ /* 0x000fc6000bf05300 */
[----:B------:R-:W-:Y:S02]  /*e980*/  @UP1 ULDC.64 UR8, c[0x0][0xbe0] ;  /* 0x0002f80000081ab9 */ /* 0x000fe40000000a00 */
[----:B------:R-:W-:Y:S01]  /*e990*/  @UP1 UIMAD.WIDE UR10, UR43, 0x4, UR8 ;  /* 0x000000042b0a18a5 */ /* 0x000fe2000f8e0208 */
[----:B------:R-:W-:Y:S02]  /*e9a0*/  PLOP3.LUT P2, PT, PT, PT, UP0, 0x80, 0x0 ;  /* 0x000000000000781c */ /* 0x000fe40003f4f008 */
[----:B------:R-:W-:Y:S02]  /*e9b0*/  ULDC.64 UR8, c[0x0][0xbd8] ;  /* 0x0002f60000087ab9 */ /* 0x000fe40000000a00 */
[----:B------:R-:W-:Y:S01]  /*e9c0*/  UIMAD.WIDE UR8, UR43, 0x4, UR8 ;  /* 0x000000042b0878a5 */ /* 0x000fe2000f8e0208 */
[----:B------:R-:W-:Y:S02]  /*e9d0*/  IMAD.U32 R6, RZ, RZ, UR10 ;  /* 0x0000000aff067e24 */ /* 0x000fe4000f8e00ff */
[----:B------:R-:W-:-:S03]  /*e9e0*/  IMAD.U32 R7, RZ, RZ, UR11 ;  /* 0x0000000bff077e24 */ /* 0x000fc6000f8e00ff */
[----:B------:R-:W-:Y:S02]  /*e9f0*/  IMAD.U32 R4, RZ, RZ, UR8 ;  /* 0x00000008ff047e24 */ /* 0x000fe4000f8e00ff */
[----:B------:R0:W2:Y:S01]  /*ea00*/  @P3 LDG.E R6, desc[UR48][R6.64] ;  /* 0x0000003006063981 */ /* 0x0000a2000c1e1900 */
[----:B------:R-:W-:-:S05]  /*ea10*/  IMAD.U32 R5, RZ, RZ, UR9 ;  /* 0x00000009ff057e24 */ /* 0x000fca000f8e00ff */
[----:B------:R1:W5:Y:S01]  /*ea20*/  @P2 LDG.E R3, desc[UR48][R4.64] ;  /* 0x0000003004032981 */ /* 0x000362000c1e1900 */
[----:B------:R-:W-:Y:S01]  /*ea30*/  ISETP.GE.AND P1, PT, R12, UR14, PT ;  /* 0x0000000e0c007c0c */ /* 0x000fe2000bf26270 */
[C---:B------:R-:W-:Y:S01]  /*ea40*/  VIADD R13, R185.reuse, 0x80 ;  /* 0x00000080b90d7836 */ /* 0x040fe20000000000 */
[C---:B------:R-:W-:Y:S01]  /*ea50*/  ISETP.GE.AND P0, PT, R185.reuse, UR14, PT ;  /* 0x0000000eb9007c0c */ /* 0x040fe2000bf06270 */
[----:B------:R-:W-:Y:S01]  /*ea60*/  VIADD R14, R185, 0xc0 ;  /* 0x000000c0b90e7836 */ /* 0x000fe20000000000 */
[----:B------:R-:W-:Y:S01]  /*ea70*/  SEL R8, RZ, 0xffffffff, P1 ;  /* 0xffffffffff087807 */ /* 0x000fe20000800000 */
[----:B------:R-:W-:Y:S01]  /*ea80*/  ULDC UR4, c[0x0][0xa88] ;  /* 0x0002a20000047ab9 */ /* 0x000fe20000000800 */
[----:B------:R-:W-:Y:S02]  /*ea90*/  SEL R0, RZ, 0x1, P0 ;  /* 0x00000001ff007807 */ /* 0x000fe40000000000 */
[----:B------:R-:W-:Y:S01]  /*eaa0*/  ISETP.GE.AND P0, PT, R13, UR14, PT ;  /* 0x0000000e0d007c0c */ /* 0x000fe2000bf06270 */
[----:B0-----:R-:W-:Y:S01]  /*eab0*/  IMAD.SHL.U32 R7, R8, 0x2, RZ ;  /* 0x0000000208077824 */ /* 0x001fe200078e00ff */
[----:B------:R-:W-:-:S04]  /*eac0*/  ISETP.GE.AND P1, PT, R14, UR14, PT ;  /* 0x0000000e0e007c0c */ /* 0x000fc8000bf26270 */
[----:B------:R-:W-:Y:S02]  /*ead0*/  LOP3.LUT R0, R7, 0x2, R0, 0xe2, !PT ;  /* 0x0000000207007812 */ /* 0x000fe400078ee200 */
[----:B------:R-:W-:Y:S02]  /*eae0*/  SEL R7, RZ, 0x4, P0 ;  /* 0x00000004ff077807 */ /* 0x000fe40000000000 */
[----:B------:R-:W-:-:S04]  /*eaf0*/  SEL R8, RZ, 0x8, P1 ;  /* 0x00000008ff087807 */ /* 0x000fc80000800000 */
[----:B------:R-:W-:Y:S02]  /*eb00*/  LOP3.LUT R9, R8, R0, R7, 0xfe, !PT ;  /* 0x0000000008097212 */ /* 0x000fe400078efe07 */
[----:B--2---:R-:W-:Y:S01]  /*eb10*/  @P3 R2UR UR4, R6 ;  /* 0x00000000060432ca */ /* 0x004fe200000e0000 */
[----:B-1----:R-:W-:-:S14]  /*eb20*/  @P3 BRA `(.L_x_1781) ;  /* 0x0000000000183947 */ /* 0x002fdc0003800000 */
[----:B------:R-:W-:Y:S05]  /*eb30*/  @!P2 BRA `(.L_x_1781) ;  /* 0x000000000014a947 */ /* 0x000fea0003800000 */
[----:B------:R-:W2:Y:S04]  /*eb40*/  LDG.E R6, desc[UR48][R4.64] ;  /* 0x0000003004067981 */ /* 0x000ea8000c1e1900 */
[----:B------:R-:W3:Y:S01]  /*eb50*/  LDG.E R0, desc[UR48][R4.64+0x4] ;  /* 0x0000043004007981 */ /* 0x000ee2000c1e1900 */
[----:B--2---:R-:W-:Y:S02]  /*eb60*/  R2UR UR7, R6 ;  /* 0x00000000060772ca */ /* 0x004fe400000e0000 */
[----:B---3--:R-:W-:-:S13]  /*eb70*/  R2UR UR4, R0 ;  /* 0x00000000000472ca */ /* 0x008fda00000e0000 */
[----:B------:R-:W-:-:S12]  /*eb80*/  UIADD3 UR4, -UR7, UR4, URZ ;  /* 0x0000000407047290 */ /* 0x000fd8000fffe13f */
.L_x_1781:
[----:B------:R-:W-:Y:S01]  /*eb90*/  ISETP.GT.AND P0, PT, R192, 0x3f, PT ;  /* 0x0000003fc000780c */ /* 0x000fe20003f04270 */
[----:B------:R-:W-:Y:S01]  /*eba0*/  USHF.R.S32.HI UR7, URZ, 0x1f, UR43 ;  /* 0x0000001f3f077899 */ /* 0x000fe2000801142b */
[----:B------:R-:W-:Y:S01]  /*ebb0*/  BSSY B1, `(.L_x_1782) ;  /* 0x0000022000017945 */ /* 0x000fe20003800000 */
[----:B------:R-:W-:Y:S01]  /*ebc0*/  USHF.R.S32.HI UR9, URZ, 0x1f, UR41 ;  /* 0x0000001f3f097899 */ /* 0x000fe20008011429 */
[C---:B------:R-:W-:Y:S01]  /*ebd0*/  VIADD R24, R185.reuse, 0x100 ;  /* 0x00000100b9187836 */ /* 0x040fe20000000000 */
[----:B------:R-:W-:Y:S01]  /*ebe0*/  USEL UR10, UR43, URZ, !UP0 ;  /* 0x0000003f2b0a7287 */ /* 0x000fe2000c000000 */
[----:B------:R-:W-:Y:S01]  /*ebf0*/  VIADD R25, R185, 0x140 ;  /* 0x00000140b9197836 */ /* 0x000fe20000000000 */
[----:B------:R-:W-:Y:S01]  /*ec00*/  USEL UR11, UR7, URZ, !UP0 ;  /* 0x0000003f070b7287 */ /* 0x000fe2000c000000 */
[----:B------:R-:W-:Y:S02]  /*ec10*/  SHF.R.S32.HI R10, RZ, 0x1f, R185 ;  /* 0x0000001fff0a7819 */ /* 0x000fe400000114b9 */
[----:B-----5:R-:W-:-:S03]  /*ec20*/  SHF.R.S32.HI R8, RZ, 0x1f, R3 ;  /* 0x0000001fff087819 */ /* 0x020fc60000011403 */
[----:B------:R-:W-:Y:S06]  /*ec30*/  @P0 BRA `(.L_x_1783) ;  /* 0x0000000000640947 */ /* 0x000fec0003800000 */
[----:B------:R-:W0:Y:S01]  /*ec40*/  S2R R0, SR_TID.X ;  /* 0x0000000000007919 */ /* 0x000e220000002100 */
[----:B------:R-:W-:-:S04]  /*ec50*/  IMAD.U32 R5, RZ, RZ, UR42 ;  /* 0x0000002aff057e24 */ /* 0x000fc8000f8e00ff */
[----:B0-----:R-:W-:-:S04]  /*ec60*/  IMAD R0, R5, 0x40, R0 ;  /* 0x0000004005007824 */ /* 0x001fc800078e0200 */
[----:B------:R-:W-:-:S05]  /*ec70*/  VIADD R0, R0, 0xffffff80 ;  /* 0xffffff8000007836 */ /* 0x000fca0000000000 */
[----:B------:R-:W-:-:S13]  /*ec80*/  ISETP.GE.AND P0, PT, R0, UR4, PT ;  /* 0x0000000400007c0c */ /* 0x000fda000bf06270 */
        /* <DEDUP_REMOVED lines=9> */
[----:B------:R-:W-:Y:S01]  /*ed20*/  UIMAD UR8, UR11, UR12, URZ ;  /* 0x0000000c0b0872a4 */ /* 0x000fe2000f8e023f */
[----:B------:R-:W-:Y:S02]  /*ed30*/  VIADD R5, R5, UR7 ;  /* 0x0000000705057c36 */ /* 0x000fe40008000000 */
[----:B------:R-:W-:Y:S01]  /*ed40*/  IMAD.U32 R7, RZ, RZ, UR12 ;  /* 0x0000000cff077e24 */ /* 0x000fe2000f8e00ff */
[----:B------:R-:W-:-:S03]  /*ed50*/  UIMAD UR8, UR10, UR13, UR8 ;  /* 0x0000000d0a0872a4 */ /* 0x000fc6000f8e0208 */
[----:B------:R-:W-:Y:S01]  /*ed60*/  IMAD.WIDE.U32 R4, R7, UR10, R4 ;  /* 0x0000000a07047c25 */ /* 0x000fe2000f8e0004 */
[----:B------:R-:W-:-:S03]  /*ed70*/  ULDC.64 UR12, c[0x0][0xb40] ;  /* 0x0002d000000c7ab9 */ /* 0x000fc60000000a00 */
[----:B------:R-:W-:Y:S01]  /*ed80*/  VIADD R5, R5, UR8 ;  /* 0x0000000805057c36 */ /* 0x000fe20008000000 */
[----:B------:R-:W-:-:S04]  /*ed90*/  LEA R6, P0, R4, UR12, 0x2 ;  /* 0x0000000c04067c11 */ /* 0x000fc8000f8010ff */
[----:B------:R-:W-:Y:S02]  /*eda0*/  LEA.HI.X R7, R4, UR13, R5, 0x2, P0 ;  /* 0x0000000d04077c11 */ /* 0x000fe400080f1405 */
[----:B------:R-:W-:-:S05]  /*edb0*/  MOV R5, 0xff800000 ;  /* 0xff80000000057802 */ /* 0x000fca0000000f00 */
[----:B------:R0:W-:Y:S02]  /*edc0*/  STG.E desc[UR48][R6.64], R5 ;  /* 0x0000000506007986 */ /* 0x0001e4000c101930 */
.L_x_1783:
[----:B------:R-:W-:Y:S05]  /*edd0*/  BSYNC B1 ;  /* 0x0000000000017941 */ /* 0x000fea0003800000 */
.L_x_1782:
[----:B------:R-:W-:Y:S01]  /*ede0*/  ULDC.64 UR12, c[0x0][0xaa0] ;  /* 0x0002a800000c7ab9 */ /* 0x000fe20000000a00 */
[----:B------:R-:W-:Y:S01]  /*edf0*/  IMAD.MOV.U32 R4, RZ, RZ, R185 ;  /* 0x000000ffff047224 */ /* 0x000fe200078e00b9 */
[----:B------:R-:W-:Y:S01]  /*ee00*/  ISETP.GE.AND P0, PT, R24, UR14, PT ;  /* 0x0000000e18007c0c */ /* 0x000fe2000bf06270 */
[----:B0-----:R-:W-:Y:S01]  /*ee10*/  IMAD.MOV.U32 R5, RZ, RZ, R10 ;  /* 0x000000ffff057224 */ /* 0x001fe200078e000a */
[----:B------:R-:W-:Y:S01]  /*ee20*/  ISETP.GE.AND P1, PT, R25, UR14, PT ;  /* 0x0000000e19007c0c */ /* 0x000fe2000bf26270 */
[----:B------:R-:W-:Y:S01]  /*ee30*/  IMAD R0, R8, UR12, RZ ;  /* 0x0000000c08007c24 */ /* 0x000fe2000f8e02ff */
[----:B------:R-:W-:Y:S01]  /*ee40*/  UIMAD UR8, UR42, -0x40, UR4 ;  /* 0xffffffc02a0878a4 */ /* 0x000fe2000f8e0204 */
[C---:B------:R-:W-:Y:S01]  /*ee50*/  IMAD.WIDE.U32 R4, R3.reuse, UR12, R4 ;  /* 0x0000000c03047c25 */ /* 0x040fe2000f8e0004 */
[----:B------:R-:W-:Y:S01]  /*ee60*/  SEL R6, RZ, 0x20, P1 ;  /* 0x00000020ff067807 */ /* 0x000fe20000800000 */
[----:B------:R-:W-:Y:S02]  /*ee70*/  BSSY B1, `(.L_x_1784) ;  /* 0x000003b000017945 */ /* 0x000fe40003800000 */
[----:B------:R-:W-:Y:S01]  /*ee80*/  IMAD R3, R3, UR13, R0 ;  /* 0x0000000d03037c24 */ /* 0x000fe2000f8e0200 */
[----:B------:R-:W-:Y:S01]  /*ee90*/  ULDC.64 UR12, c[0x0][0xae0] ;  /* 0x0002b800000c7ab9 */ /* 0x000fe20000000a00 */
[----:B------:R-:W-:Y:S01]  /*eea0*/  VIADD R7, R185, 0x180 ;  /* 0x00000180b9077836 */ /* 0x000fe20000000000 */
[----:B------:R-:W-:Y:S01]  /*eeb0*/  UIMAD UR7, UR9, UR12, URZ ;  /* 0x0000000c090772a4 */ /* 0x000fe2000f8e023f */
[----:B------:R-:W-:Y:S01]  /*eec0*/  IMAD.IADD R5, R5, 0x1, R3 ;  /* 0x0000000105057824 */ /* 0x000fe200078e0203 */
[----:B------:R-:W-:Y:S01]  /*eed0*/  SEL R0, RZ, 0x10, P0 ;  /* 0x00000010ff007807 */ /* 0x000fe20000000000 */
[----:B------:R-:W-:Y:S01]  /*eee0*/  IMAD.U32 R3, RZ, RZ, UR12 ;  /* 0x0000000cff037e24 */ /* 0x000fe2000f8e00ff */
[----:B------:R-:W-:Y:S01]  /*eef0*/  UIMAD UR7, UR41, UR13, UR7 ;  /* 0x0000000d290772a4 */ /* 0x000fe2000f8e0207 */
[----:B------:R-:W-:-:S02]  /*ef00*/  ISETP.GE.AND P1, PT, R188, UR8, PT ;  /* 0x00000008bc007c0c */ /* 0x000fc4000bf26270 */
[----:B------:R-:W-:Y:S01]  /*ef10*/  IMAD.WIDE.U32 R4, R3, UR41, R4 ;  /* 0x0000002903047c25 */ /* 0x000fe2000f8e0004 */
[----:B------:R-:W-:Y:S01]  /*ef20*/  ULDC.64 UR12, c[0x0][0xae8] ;  /* 0x0002ba00000c7ab9 */ /* 0x000fe20000000a00 */
[----:B------:R-:W-:Y:S01]  /*ef30*/  LOP3.LUT R9, R6, R9, R0, 0xfe, !PT ;  /* 0x0000000906097212 */ /* 0x000fe200078efe00 */
[----:B------:R-:W-:Y:S01]  /*ef40*/  UIMAD UR4, UR11, UR12, URZ ;  /* 0x0000000c0b0472a4 */ /* 0x000fe2000f8e023f */
[----:B------:R-:W-:Y:S01]  /*ef50*/  ISETP.GE.AND P0, PT, R7, UR14, PT ;  /* 0x0000000e07007c0c */ /* 0x000fe2000bf06270 */
[----:B------:R-:W-:Y:S02]  /*ef60*/  VIADD R3, R185, 0x1c0 ;  /* 0x000001c0b9037836 */ /* 0x000fe40000000000 */
[----:B------:R-:W-:Y:S01]  /*ef70*/  VIADD R6, R188, 0x20 ;  /* 0x00000020bc067836 */ /* 0x000fe20000000000 */
[----:B------:R-:W-:Y:S01]  /*ef80*/  SEL R0, RZ, 0x40, P0 ;  /* 0x00000040ff007807 */ /* 0x000fe20000000000 */
[----:B------:R-:W-:Y:S01]  /*ef90*/  VIADD R5, R5, UR7 ;  /* 0x0000000705057c36 */ /* 0x000fe20008000000 */
[----:B------:R-:W-:Y:S01]  /*efa0*/  UIMAD UR4, UR10, UR13, UR4 ;  /* 0x0000000d0a0472a4 */ /* 0x000fe2000f8e0204 */
[----:B------:R-:W-:Y:S01]  /*efb0*/  IMAD.U32 R7, RZ, RZ, UR12 ;  /* 0x0000000cff077e24 */ /* 0x000fe2000f8e00ff */
[----:B------:R-:W-:-:S02]  /*efc0*/  ISETP.GE.AND P2, PT, R3, UR14, PT ;  /* 0x0000000e03007c0c */ /* 0x000fc4000bf46270 */
[----:B------:R-:W-:Y:S01]  /*efd0*/  ISETP.GE.AND P0, PT, R6, UR8, PT ;  /* 0x0000000806007c0c */ /* 0x000fe2000bf06270 */
[----:B------:R-:W-:Y:S01]  /*efe0*/  IMAD.WIDE.U32 R6, R7, UR10, R4 ;  /* 0x0000000a07067c25 */ /* 0x000fe2000f8e0004 */
[----:B------:R-:W-:Y:S02]  /*eff0*/  LOP3.LUT R15, R9, R0, RZ, 0xfc, !PT ;  /* 0x00000000090f7212 */ /* 0x000fe400078efcff */
[--C-:B------:R-:W-:Y:S01]  /*f000*/  SHF.R.S32.HI R5, RZ, 0x1f, R188.reuse ;  /* 0x0000001fff057819 */ /* 0x100fe200000114bc */
[----:B------:R-:W-:Y:S01]  /*f010*/  IMAD.U32 R9, RZ, RZ, UR42 ;  /* 0x0000002aff097e24 */ /* 0x000fe2000f8e00ff */
[----:B------:R-:W-:Y:S01]  /*f020*/  SEL R0, RZ, 0x80, P2 ;  /* 0x00000080ff007807 */ /* 0x000fe20001000000 */
[----:B------:R-:W-:Y:S02]  /*f030*/  IMAD.MOV.U32 R4, RZ, RZ, R188 ;  /* 0x000000ffff047224 */ /* 0x000fe400078e00bc */
[----:B------:R-:W-:Y:S01]  /*f040*/  VIADD R11, R7, UR4 ;  /* 0x00000004070b7c36 */ /* 0x000fe20008000000 */
[----:B------:R-:W-:Y:S01]  /*f050*/  LOP3.LUT R0, R15, R0, RZ, 0xfc, !PT ;  /* 0x000000000f007212 */ /* 0x000fe200078efcff */
[----:B------:R-:W-:Y:S01]  /*f060*/  IMAD.WIDE R8, R9, 0x40, R4 ;  /* 0x0000004009087825 */ /* 0x000fe200078e0204 */
        /* <DEDUP_REMOVED lines=27> */
.L_x_1785:
[----:B------:R-:W-:Y:S05]  /*f220*/  BSYNC B1 ;  /* 0x0000000000017941 */ /* 0x000fea0003800000 */
.L_x_1784:
        /* <DEDUP_REMOVED lines=29> */
.L_x_1780:
[----:B------:R-:W-:Y:S05]  /*f400*/  BSYNC B0 ;  /* 0x0000000000007941 */ /* 0x000fea0003800000 */
.L_x_1774:
[----:B------:R-:W-:Y:S02]  /*f410*/  ULDC UR4, c[0x0][0xc14] ;  /* 0x0003050000047ab9 */ /* 0x000fe40000000800 */
[----:B------:R-:W-:-:S06]  /*f420*/  UISETP.GE.AND UP0, UPT, UR5, UR4, UPT ;  /* 0x000000040500728c */ /* 0x000fcc000bf06270 */
[----:B------:R-:W-:-:S13]  /*f430*/  PLOP3.LUT P0, PT, PT, PT, UP0, 0x80, 0x0 ;  /* 0x000000000000781c */ /* 0x000fda0003f0f008 */
[----:B------:R-:W-:Y:S05]  /*f440*/  @!P0 BRA `(.L_x_1786) ;  /* 0xffffff1800b48947 */ /* 0x000fea000383ffff */
[----:B------:R-:W-:Y:S05]  /*f450*/  EXIT ;  /* 0x000000000000794d */ /* 0x000fea0003800000 */
.L_x_1677:
[----:B------:R-:W-:-:S08]  /*f460*/  NOP ;  /* 0x0000000000007918 */ /* 0x000fd00000000000 */
[----:B------:R-:W0:-:S00]  /*f470*/  USETMAXREG.DEALLOC.CTAPOOL 0x18 ;  /* 0x00000018000079c8 */ /* 0x000e0000080e0500 */
[----:B0-----:R-:W-:-:S06]  /*f480*/  LOP3.LUT R0, R0, 0x3, RZ, 0xc0, !PT ;  /* 0x0000000300007812 */ /* 0x001fcc00078ec0ff */
[----:B------:R-:W0:Y:S02]  /*f490*/  SHFL.IDX PT, R0, R0, RZ, 0x1f ;  /* 0x00001fff00007589 */ /* 0x000e2400000e0000 */
[----:B0-----:R-:W-:-:S13]  /*f4a0*/  ISETP.NE.AND P0, PT, R0, RZ, PT ;  /* 0x000000ff0000720c */ /* 0x001fda0003f05270 */
[----:B------:R-:W-:Y:S05]  /*f4b0*/  @P0 EXIT ;  /* 0x000000000000094d */ /* 0x000fea0003800000 */
[----:B------:R-:W-:Y:S01]  /*f4c0*/  LOP3.LUT R7, R4, 0x1f, RZ, 0xc0, !PT ;  /* 0x0000001f04077812 */ /* 0x000fe200078ec0ff */
[----:B------:R-:W-:Y:S01]  /*f4d0*/  ULDC UR5, c[0x0][0xc14] ;  /* 0x0003050000057ab9 */ /* 0x000fe20000000800 */
[----:B------:R-:W-:Y:S01]  /*f4e0*/  LOP3.LUT R0, R0, 0xffffffdf, RZ, 0xc0, !PT ;  /* 0xffffffdf00007812 */ /* 0x000fe200078ec0ff */
[----:B------:R-:W-:Y:S01]  /*f4f0*/  IMAD.MOV.U32 R8, RZ, RZ, RZ ;  /* 0x000000ffff087224 */ /* 0x000fe200078e00ff */
[----:B------:R-:W-:Y:S01]  /*f500*/  ISETP.NE.AND P0, PT, R7, 0x1f, PT ;  /* 0x0000001f0700780c */ /* 0x000fe20003f05270 */
[----:B------:R-:W0:Y:S01]  /*f510*/  S2UR UR6, SR_CTAID.X ;  /* 0x00000000000679c3 */ /* 0x000e220000002500 */
[----:B------:R-:W-:-:S11]  /*f520*/  ULDC UR4, c[0x0][0xc10] ;  /* 0x0003040000047ab9 */ /* 0x000fd60000000800 */
[----:B------:R-:W-:Y:S02]  /*f530*/  @P0 LOP3.LUT R0, R0, 0x20, RZ, 0xfc, !PT ;  /* 0x0000002000000812 */ /* 0x000fe400078efcff */
[----:B------:R-:W-:-:S13]  /*f540*/  ISETP.GE.OR P0, PT, R7, UR5, !P0 ;  /* 0x0000000507007c0c */ /* 0x000fda000c706670 */
[----:B------:R-:W1:Y:S02]  /*f550*/  @!P0 LDC.64 R2, c[0x0][0xc58] ;  /* 0x00031600ff028b82 */ /* 0x000e640000000a00 */
[----:B-1----:R-:W-:-:S05]  /*f560*/  @!P0 IMAD.WIDE.U32 R2, R7, 0x4, R2 ;  /* 0x0000000407028825 */ /* 0x002fca00078e0002 */
[----:B------:R-:W2:Y:S01]  /*f570*/  @!P0 LDG.E R8, desc[UR48][R2.64] ;  /* 0x0000003002088981 */ /* 0x000ea2000c1e1900 */
[C---:B------:R-:W-:Y:S01]  /*f580*/  ISETP.NE.AND P1, PT, R7.reuse, RZ, PT ;  /* 0x000000ff0700720c */ /* 0x040fe20003f25270 */
[----:B------:R-:W-:Y:S01]  /*f590*/  IMAD.MOV.U32 R16, RZ, RZ, RZ ;  /* 0x000000ffff107224 */ /* 0x000fe200078e00ff */
[----:B------:R-:W-:Y:S02]  /*f5a0*/  ISETP.GE.U32.AND P0, PT, R7, 0x2, PT ;  /* 0x000000020700780c */ /* 0x000fe40003f06070 */
[----:B------:R-:W-:-:S09]  /*f5b0*/  LOP3.LUT R0, R0, 0xfffffffe, RZ, 0xc0, !PT ;  /* 0xfffffffe00007812 */ /* 0x000fd200078ec0ff */
        /* <DEDUP_REMOVED lines=14> */
[----:B-1----:R-:W-:Y:S01]  /*f6a0*/  SEL R3, R6, RZ, P0 ;  /* 0x000000ff06037207 */ /* 0x002fe20000000000 */
[----:B------:R-:W-:Y:S01]  /*f6b0*/  IMAD.MOV.U32 R6, RZ, RZ, RZ ;  /* 0x000000ffff067224 */ /* 0x000fe200078e00ff */
[----:B------:R-:W-:-:S03]  /*f6c0*/  ISETP.GE.U32.AND P0, PT, R7, 0x8, PT ;  /* 0x000000080700780c */ /* 0x000fc60003f06070 */
[----:B------:R-:W-:-:S05]  /*f6d0*/  IMAD.IADD R3, R4, 0x1, R3 ;  /* 0x0000000104037824 */ /* 0x000fca00078e0203 */
[----:B------:R-:W1:Y:S05]  /*f6e0*/  SHFL.UP PT, R2, R3, 0x8, RZ ;  /* 0x0500000003027989 */ /* 0x000e6a00000e00ff */
        /* <DEDUP_REMOVED lines=14> */
[----:B------:R-:W-:Y:S01]  /*f7d0*/  IMAD.MOV.U32 R5, RZ, RZ, R2 ;  /* 0x000000ffff057224 */ /* 0x000fe200078e0002 */
[----:B------:R-:W-:Y:S01]  /*f7e0*/  MOV R6, RZ ;  /* 0x000000ff00067202 */ /* 0x000fe20000000f00 */
[----:B------:R-:W-:Y:S01]  /*f7f0*/  ULDC UR5, c[0x0][0xc14] ;  /* 0x0003050000057ab9 */ /* 0x000fe20000000800 */
[----:B------:R-:W-:Y:S01]  /*f800*/  ULDC UR7, c[0x0][0xc14] ;  /* 0x0003050000077ab9 */ /* 0x000fe20000000800 */
[----:B------:R-:W-:-:S05]  /*f810*/  ULDC UR4, c[0x0][0xc10] ;  /* 0x0003040000047ab9 */ /* 0x000fca0000000800 */
.L_x_1791:
[----:B------:R-:W-:Y:S02]  /*f820*/  VIADD R6, R6, 0x1f ;  /* 0x0000001f06067836 */ /* 0x000fe40000000000 */
[----:B------:R-:W-:-:S03]  /*f830*/  IMAD.U32 R19, RZ, RZ, UR7 ;  /* 0x00000007ff137e24 */ /* 0x000fc6000f8e00ff */
[----:B------:R-:W-:-:S13]  /*f840*/  ISETP.GE.AND P0, PT, R6, UR5, PT ;  /* 0x0000000506007c0c */ /* 0x000fda000bf06270 */
[----:B------:R-:W-:Y:S05]  /*f850*/  @P0 BRA `(.L_x_1788) ;  /* 0x0000000400c40947 */ /* 0x000fea0003800000 */
[----:B------:R-:W0:Y:S01]  /*f860*/  S2R R9, SR_TID.X ;  /* 0x0000000000097919 */ /* 0x000e220000002100 */
        /* <DEDUP_REMOVED lines=10> */
.L_x_1790:
[----:B------:R-:W-:Y:S05]  /*f910*/  BSYNC B0 ;  /* 0x0000000000007941 */ /* 0x000fea0003800000 */
.L_x_1789:
[----:B0----5:R-:W0:Y:S01]  /*f920*/  SHFL.UP PT, R2, R8, 0x1, RZ ;  /* 0x0420000008027989 */ /* 0x021e2200000e00ff */
        /* <DEDUP_REMOVED lines=24> */
.L_x_1787:
[----:B------:R-:W-:-:S04]  /*fab0*/  IMAD.IADD R7, R5, 0x1, -R2 ;  /* 0x0000000105077824 */ /* 0x000fc800078e0a02 */
[----:B------:R-:W-:-:S05]  /*fac0*/  IMAD R2, R4, UR4, R7 ;  /* 0x0000000404027c24 */ /* 0x000fca000f8e0207 */
[----:B------:R-:W-:Y:S02]  /*fad0*/  ISETP.GT.AND P0, PT, R2, UR6, PT ;  /* 0x0000000602007c0c */ /* 0x000fe4000bf04270 */
[----:B------:R-:W0:Y:S11]  /*fae0*/  LDC.64 R2, c[0x0][0xc68] ;  /* 0x00031a00ff027b82 */ /* 0x000e360000000a00 */
[----:B------:R-:W-:-:S04]  /*faf0*/  VOTE.ANY R9, PT, !P0 ;  /* 0x0000000000097806 */ /* 0x000fc800040e0100 */
[----:B------:R-:W1:Y:S02]  /*fb00*/  POPC R5, R9 ;  /* 0x0000000900057309 */ /* 0x000e640000000000 */
[----:B-1----:R-:W-:-:S04]  /*fb10*/  IMAD.IADD R19, R5, 0x1, R6 ;  /* 0x0000000105137824 */ /* 0x002fc800078e0206 */
[----:B0-----:R-:W-:-:S05]  /*fb20*/  IMAD.WIDE R2, R19, 0x4, R2 ;  /* 0x0000000413027825 */ /* 0x001fca00078e0202 */
[----:B------:R-:W2:Y:S01]  /*fb30*/  LDG.E R10, desc[UR48][R2.64] ;  /* 0x00000030020a7981 */ /* 0x000ea2000c1e1900 */
[----:B------:R-:W-:-:S03]  /*fb40*/  ISETP.NE.AND P0, PT, R9, RZ, PT ;  /* 0x000000ff0900720c */ /* 0x000fc60003f05270 */
[----:B------:R-:W2:Y:S02]  /*fb50*/  SHFL.IDX PT, R17, R8, R5, 0x1f ;  /* 0x00001f0508117589 */ /* 0x000ea400000e0000 */
[----:B--2---:R-:W-:-:S05]  /*fb60*/  IMAD R6, R17, R10, RZ ;  /* 0x0000000a11067224 */ /* 0x004fca00078e02ff */
[----:B------:R-:W-:-:S04]  /*fb70*/  IABS R11, R6 ;  /* 0x00000006000b7213 */ /* 0x000fc80000000000 */
[----:B------:R-:W0:Y:S08]  /*fb80*/  I2F.RP R12, R11 ;  /* 0x0000000b000c7306 */ /* 0x000e300000209400 */
[----:B0-----:R-:W0:Y:S02]  /*fb90*/  MUFU.RCP R12, R12 ;  /* 0x0000000c000c7308 */ /* 0x001e240000001000 */
[----:B0-----:R-:W-:-:S06]  /*fba0*/  VIADD R13, R12, 0xffffffe ;  /* 0x0ffffffe0c0d7836 */ /* 0x001fcc0000000000 */
[----:B------:R0:W1:Y:S01]  /*fbb0*/  F2I.FTZ.U32.TRUNC.NTZ R3, R13 ;  /* 0x0000000d00037305 */ /* 0x000062000021f000 */
[----:B------:R-:W-:Y:S05]  /*fbc0*/  @!P0 BRA `(.L_x_1792) ;  /* 0x0000000000088947 */ /* 0x000fea0003800000 */
[----:B------:R-:W-:-:S05]  /*fbd0*/  VIADD R5, R5, 0xffffffff ;  /* 0xffffffff05057836 */ /* 0x000fca0000000000 */
[----:B------:R2:W3:Y:S02]  /*fbe0*/  SHFL.IDX PT, R16, R4, R5, 0x1f ;  /* 0x00001f0504107589 */ /* 0x0004e400000e0000 */
.L_x_1792:
[----:B-1----:R-:W-:Y:S01]  /*fbf0*/  IADD3 R2, RZ, -R3, RZ ;  /* 0x80000003ff027210 */ /* 0x002fe20007ffe0ff */
[----:B---3--:R-:W-:Y:S01]  /*fc00*/  IMAD R16, R16, UR4, R7 ;  /* 0x0000000410107c24 */ /* 0x008fe2000f8e0207 */
[----:B--2---:R-:W-:-:S03]  /*fc10*/  IABS R4, R6 ;  /* 0x0000000600047213 */ /* 0x004fc60000000000 */
[----:B------:R-:W-:Y:S02]  /*fc20*/  IMAD R5, R2, R11, RZ ;  /* 0x0000000b02057224 */ /* 0x000fe400078e02ff */
[----:B------:R-:W-:Y:S02]  /*fc30*/  IMAD.MOV.U32 R2, RZ, RZ, RZ ;  /* 0x000000ffff027224 */ /* 0x000fe400078e00ff */
[----:B------:R-:W-:Y:S02]  /*fc40*/  IMAD.MOV R4, RZ, RZ, -R4 ;  /* 0x000000ffff047224 */ /* 0x000fe400078e0a04 */
[----:B------:R-:W-:Y:S01]  /*fc50*/  IMAD.HI.U32 R2, R3, R5, R2 ;  /* 0x0000000503027227 */ /* 0x000fe200078e0002 */
[----:B------:R-:W-:-:S04]  /*fc60*/  IADD3 R5, -R16, UR6, RZ ;  /* 0x0000000610057c10 */ /* 0x000fc8000fffe1ff */
        /* <DEDUP_REMOVED lines=12> */
[----:B------:R-:W-:-:S05]  /*fd30*/  @!P0 LOP3.LUT R2, RZ, R6, RZ, 0x33, !PT ;  /* 0x00000006ff028212 */ /* 0x000fca00078e33ff */
[----:B------:R-:W-:Y:S02]  /*fd40*/  IMAD R4, R10, R2, RZ ;  /* 0x000000020a047224 */ /* 0x000fe400078e02ff */
[----:B------:R-:W-:Y:S02]  /*fd50*/  IMAD.MOV R2, RZ, RZ, -R2 ;  /* 0x000000ffff027224 */ /* 0x000fe400078e0a02 */
[----:B------:R-:W-:Y:S02]  /*fd60*/  IMAD.MOV R3, RZ, RZ, -R4 ;  /* 0x000000ffff037224 */ /* 0x000fe400078e0a04 */
[----:B------:R-:W-:-:S03]  /*fd70*/  IMAD R5, R6, R2, R5 ;  /* 0x0000000206057224 */ /* 0x000fc600078e0205 */
[----:B------:R-:W-:-:S04]  /*fd80*/  VIADDMNMX R10, R3, UR4, R10, PT ;  /* 0x00000004030a7c46 */ /* 0x000fc8000b80010a */
[-C--:B------:R-:W-:Y:S02]  /*fd90*/  IABS R7, R10.reuse ;  /* 0x0000000a00077213 */ /* 0x080fe40000000000 */
[----:B------:R-:W-:Y:S02]  /*fda0*/  IABS R6, R10 ;  /* 0x0000000a00067213 */ /* 0x000fe40000000000 */
[----:B------:R-:W1:Y:S03]  /*fdb0*/  I2F.RP R8, R7 ;  /* 0x0000000700087306 */ /* 0x000e660000209400 */
[----:B------:R-:W-:-:S05]  /*fdc0*/  IMAD.MOV R6, RZ, RZ, -R6 ;  /* 0x000000ffff067224 */ /* 0x000fca00078e0a06 */
[----:B-1----:R-:W1:Y:S02]  /*fdd0*/  MUFU.RCP R8, R8 ;  /* 0x0000000800087308 */ /* 0x002e640000001000 */
[----:B-1----:R-:W-:-:S06]  /*fde0*/  VIADD R3, R8, 0xffffffe ;  /* 0x0ffffffe08037836 */ /* 0x002fcc0000000000 */
[----:B------:R-:W1:Y:S02]  /*fdf0*/  F2I.FTZ.U32.TRUNC.NTZ R3, R3 ;  /* 0x0000000300037305 */ /* 0x000e64000021f000 */
[----:B-1----:R-:W-:-:S04]  /*fe00*/  IMAD.MOV R2, RZ, RZ, -R3 ;  /* 0x000000ffff027224 */ /* 0x002fc800078e0a03 */
[----:B------:R-:W-:Y:S02]  /*fe10*/  IMAD R9, R2, R7, RZ ;  /* 0x0000000702097224 */ /* 0x000fe400078e02ff */
[----:B------:R-:W-:-:S04]  /*fe20*/  IMAD.MOV.U32 R2, RZ, RZ, RZ ;  /* 0x000000ffff027224 */ /* 0x000fc800078e00ff */
[----:B------:R-:W-:Y:S01]  /*fe30*/  IMAD.HI.U32 R2, R3, R9, R2 ;  /* 0x0000000903027227 */ /* 0x000fe200078e0002 */
[----:B------:R-:W-:Y:S02]  /*fe40*/  IABS R9, R5 ;  /* 0x0000000500097213 */ /* 0x000fe40000000000 */
[C---:B------:R-:W-:Y:S01]  /*fe50*/  LOP3.LUT R3, R5.reuse, R10, RZ, 0x3c, !PT ;  /* 0x0000000a05037212 */ /* 0x040fe200078e3cff */
[----:B------:R-:W-:Y:S02]  /*fe60*/  IMAD.IADD R5, R5, 0x1, R4 ;  /* 0x0000000105057824 */ /* 0x000fe400078e0204 */
[----:B------:R-:W-:-:S04]  /*fe70*/  IMAD.HI.U32 R2, R2, R9, RZ ;  /* 0x0000000902027227 */ /* 0x000fc800078e00ff */
[----:B------:R-:W-:-:S05]  /*fe80*/  IMAD R6, R2, R6, R9 ;  /* 0x0000000602067224 */ /* 0x000fca00078e0209 */
[----:B------:R-:W-:-:S13]  /*fe90*/  ISETP.GT.U32.AND P0, PT, R7, R6, PT ;  /* 0x000000060700720c */ /* 0x000fda0003f04070 */
[----:B------:R-:W-:Y:S02]  /*fea0*/  @!P0 IMAD.IADD R6, R6, 0x1, -R7 ;  /* 0x0000000106068824 */ /* 0x000fe400078e0a07 */
[----:B------:R-:W-:-:S03]  /*feb0*/  @!P0 VIADD R2, R2, 0x1 ;  /* 0x0000000102028836 */ /* 0x000fc60000000000 */
[----:B------:R-:W-:-:S13]  /*fec0*/  ISETP.GE.U32.AND P0, PT, R6, R7, PT ;  /* 0x000000070600720c */ /* 0x000fda0003f06070 */
[----:B------:R-:W-:Y:S02]  /*fed0*/  @P0 IADD3 R2, R2, 0x1, RZ ;  /* 0x0000000102020810 */ /* 0x000fe40007ffe0ff */
[----:B------:R-:W-:-:S13]  /*fee0*/  ISETP.GE.AND P0, PT, R3, RZ, PT ;  /* 0x000000ff0300720c */ /* 0x000fda0003f06270 */
[----:B------:R-:W-:Y:S01]  /*fef0*/  @!P0 IMAD.MOV R2, RZ, RZ, -R2 ;  /* 0x000000ffff028224 */ /* 0x000fe200078e0a02 */
[----:B------:R-:W-:-:S13]  /*ff00*/  ISETP.NE.AND P0, PT, R10, RZ, PT ;  /* 0x000000ff0a00720c */ /* 0x000fda0003f05270 */
[----:B------:R-:W-:Y:S01]  /*ff10*/  @!P0 LOP3.LUT R2, RZ, R10, RZ, 0x33, !PT ;  /* 0x0000000aff028212 */ /* 0x000fe200078e33ff */
[----:B------:R-:W-:-:S04]  /*ff20*/  IMAD.MOV R10, RZ, RZ, -R10 ;  /* 0x000000ffff0a7224 */ /* 0x000fc800078e0a0a */
[----:B------:R-:W-:Y:S01]  /*ff30*/  IMAD R18, R2, R10, R5 ;  /* 0x0000000a02127224 */ /* 0x000fe200078e0205 */
[----:B------:R-:W-:-:S05]  /*ff40*/  LOP3.LUT R2, RZ, R2, RZ, 0x33, !PT ;  /* 0x00000002ff027212 */ /* 0x000fca00078e33ff */
[----:B------:R-:W-:Y:S01]  /*ff50*/  IMAD.IADD R17, R17, 0x1, R2 ;  /* 0x0000000111117824 */ /* 0x000fe200078e0202 */
[----:B------:R-:W-:Y:S06]  /*ff60*/  BRA `(.L_x_1793) ;  /* 0x00000000000c7947 */ /* 0x000fec0003800000 */
.L_x_1788:
[----:B------:R-:W-:Y:S02]  /*ff70*/  IMAD.MOV.U32 R17, RZ, RZ, RZ ;  /* 0x000000ffff117224 */ /* 0x000fe400078e00ff */
[----:B------:R-:W-:Y:S02]  /*ff80*/  IMAD.U32 R16, RZ, RZ, UR6 ;  /* 0x00000006ff107e24 */ /* 0x000fe4000f8e00ff */
[----:B------:R-:W-:-:S07]  /*ff90*/  IMAD.MOV.U32 R18, RZ, RZ, RZ ;  /* 0x000000ffff127224 */ /* 0x000fce00078e00ff */
.L_x_1793:
[----:B------:R-:W1:Y:S01]  /*ffa0*/  S2R R2, SR_TID.X ;  /* 0x0000000000027919 */ /* 0x000e620000002100 */
[----:B------:R-:W-:Y:S01]  /*ffb0*/  STL [R1], RZ ;  /* 0x000000ff01007387 */ /* 0x000fe20000100800 */
[----:B-1----:R-:W-:-:S04]  /*ffc0*/  LOP3.LUT R2, R2, 0x1f, RZ, 0xc0, !PT ;  /* 0x0000001f02027812 */ /* 0x002fc800078ec0ff */
[----:B------:R-:W-:-:S13]  /*ffd0*/  ISETP.NE.AND P0, PT, R2, RZ, PT ;  /* 0x000000ff0200720c */ /* 0x000fda0003f05270 */
[----:B------:R-:W1:Y:S01]  /*ffe0*/  @!P0 S2R R3, SR_CgaCtaId ;  /* 0x0000000000038919 */ /* 0x000e620000008800 */
[----:B------:R-:W-:-:S04]  /*fff0*/  @!P0 MOV R0, 0x400 ;  /* 0x0000040000008802 */ /* 0x000fc80000000f00 */
[----:B-1----:R-:W-:-:S05]  /*10000*/  @!P0 LEA R0, R3, R0, 0x18 ;  /* 0x0000000003008211 */ /* 0x002fca00078ec0ff */
[----:B------:R1:W-:Y:S01]  /*10010*/  @!P0 STS.128 [R0+0x28cd0], R16 ;  /* 0x028cd01000008388 */ /* 0x0003e20000000c00 */
[----:B------:R-:W-:Y:S06]  /*10020*/  BAR.ARV 0x5, 0x120 ;  /* 0x0144800000007b1d */ /* 0x000fec0000002000 */
[----:B------:R-:W-:Y:S01]  /*10030*/  ISETP.GE.AND P0, PT, R19, UR5, PT ;  /* 0x0000000513007c0c */ /* 0x000fe2000bf06270 */
[----:B-1----:R-:W-:-:S05]  /*10040*/  IMAD.MOV.U32 R0, RZ, RZ, 0x1 ;  /* 0x00000001ff007424 */ /* 0x002fca00078e00ff */
[----:B------:R1:W-:Y:S04]  /*10050*/  STL [R1+0x4], R0 ;  /* 0x0000040001007387 */ /* 0x0003e80000100800 */
[----:B------:R1:W-:Y:S03]  /*10060*/  STL [R1+0x18], RZ ;  /* 0x000018ff01007387 */ /* 0x0003e60000100800 */
[----:B------:R-:W-:Y:S05]  /*10070*/  @P0 BRA `(.L_x_1794) ;  /* 0x0000004000e80947 */ /* 0x000fea0003800000 */
[----:B-1----:R-:W-:Y:S01]  /*10080*/  IMAD.MOV.U32 R0, RZ, RZ, 0x1 ;  /* 0x00000001ff007424 */ /* 0x002fe200078e00ff */
[----:B------:R1:W-:Y:S01]  /*10090*/  STL [R1+0x18], RZ ;  /* 0x000018ff01007387 */ /* 0x0003e20000100800 */
[----:B------:R-:W-:Y:S01]  /*100a0*/  ULDC UR37, c[0x0][0xc] ;  /* 0x0000030000257ab9 */ /* 0x000fe20000000800 */
[----:B------:R-:W-:Y:S02]  /*100b0*/  ULDC.64 UR38, c[0x0][0x198] ;  /* 0x0000660000267ab9 */ /* 0x000fe40000000a00 */
[----:B------:R1:W-:Y:S04]  /*100c0*/  STL [R1+0x4], R0 ;  /* 0x0000040001007387 */ /* 0x0003e80000100800 */
[----:B------:R1:W-:Y:S02]  /*100d0*/  STL [R1], RZ ;  /* 0x000000ff01007387 */ /* 0x0003e40000100800 */
.L_x_1867:
[----:B------:R-:W-:Y:S05]  /*100e0*/  YIELD ;  /* 0x0000000000007946 */ /* 0x000fea0003800000 */
[----:B------:R-:W-:Y:S01]  /*100f0*/  ULDC.64 UR4, c[0x0][0xa28] ;  /* 0x00028a0000047ab9 */ /* 0x000fe20000000a00 */
[----:B------:R-:W-:Y:S01]  /*10100*/  IMAD.MOV.U32 R4, RZ, RZ, RZ ;  /* 0x000000ffff047224 */ /* 0x000fe200078e00ff */
[----:B------:R-:W-:Y:S01]  /*10110*/  ISETP.NE.U32.AND P0, PT, RZ, UR4, PT ;  /* 0x00000004ff007c0c */ /* 0x000fe2000bf05070 */
[----:B-1----:R-:W-:Y:S01]  /*10120*/  IMAD.MOV.U32 R0, RZ, RZ, RZ ;  /* 0x000000ffff007224 */ /* 0x002fe200078e00ff */
[----:B------:R-:W-:Y:S02]  /*10130*/  ULDC.64 UR6, c[0x0][0xa08] ;  /* 0x0002820000067ab9 */ /* 0x000fe40000000a00 */
[----:B------:R-:W-:Y:S01]  /*10140*/  ISETP.NE.AND.EX P0, PT, RZ, UR5, PT, P0 ;  /* 0x00000005ff007c0c */ /* 0x000fe2000bf05300 */
[----:B------:R-:W-:-:S12]  /*10150*/  ULDC.64 UR4, c[0x0][0xa00] ;  /* 0x0002800000047ab9 */ /* 0x000fd80000000a00 */
[----:B--2---:R-:W1:Y:S01]  /*10160*/  @P0 LDC.64 R2, c[0x0][0xa28] ;  /* 0x00028a00ff020b82 */ /* 0x004e620000000a00 */
[----:B------:R-:W-:Y:S01]  /*10170*/  ISETP.NE.U32.AND P2, PT, RZ, UR4, PT ;  /* 0x00000004ff007c0c */ /* 0x000fe2000bf45070 */
[----:B-1----:R-:W-:-:S05]  /*10180*/  @P0 IMAD.WIDE R2, R19, 0x4, R2 ;  /* 0x0000000413020825 */ /* 0x002fca00078e0202 */
[----:B------:R1:W5:Y:S01]  /*10190*/  @P0 LDG.E R4, desc[UR48][R2.64] ;  /* 0x0000003002040981 */ /* 0x000362000c1e1900 */
[----:B------:R-:W-:Y:S01]  /*101a0*/  ISETP.NE.AND.EX P2, PT, RZ, UR5, PT, P2 ;  /* 0x00000005ff007c0c */ /* 0x000fe2000bf45320 */
[----:B------:R-:W-:Y:S01]  /*101b0*/  ULDC.64 UR4, c[0x0][0xa18] ;  /* 0x0002860000047ab9 */ /* 0x000fe20000000a00 */
[----:B-1----:R-:W1:Y:S02]  /*101c0*/  LDC.64 R2, c[0x0][0xa00] ;  /* 0x00028000ff027b82 */ /* 0x002e640000000a00 */
[----:B-1----:R-:W-:-:S09]  /*101d0*/  IMAD.WIDE R2, R19, 0x4, R2 ;  /* 0x0000000413027825 */ /* 0x002fd200078e0202 */
[----:B------:R-:W2:Y:S01]  /*101e0*/  @P2 LDG.E R0, desc[UR48][R2.64] ;  /* 0x0000003002002981 */ /* 0x000ea2000c1e1900 */
[----:B------:R-:W-:Y:S01]  /*101f0*/  ISETP.NE.U32.AND P1, PT, RZ, UR4, PT ;  /* 0x00000004ff007c0c */ /* 0x000fe2000bf25070 */
[----:B------:R-:W-:-:S03]  /*10200*/  ULDC UR4, c[0x0][0x288] ;  /* 0x0000a20000047ab9 */ /* 0x000fc60000000800 */
[----:B------:R-:W-:-:S13]  /*10210*/  ISETP.NE.AND.EX P1, PT, RZ, UR5, PT, P1 ;  /* 0x00000005ff007c0c */ /* 0x000fda000bf25310 */
[----:B------:R-:W1:Y:S02]  /*10220*/  @P1 LDC.64 R6, c[0x0][0xa18] ;  /* 0x00028600ff061b82 */ /* 0x000e640000000a00 */
[----:B-1----:R-:W-:Y:S01]  /*10230*/  @P1 IMAD.WIDE R6, R19, 0x4, R6 ;  /* 0x0000000413061825 */ /* 0x002fe200078e0206 */
[----:B--2---:R1:W-:Y:S03]  /*10240*/  STL [R1+0x1c], R0 ;  /* 0x00001c0001007387 */ /* 0x0043e60000100800 */
[----:B-1----:R-:W-:Y:S01]  /*10250*/  IMAD.U32 R0, RZ, RZ, UR4 ;  /* 0x00000004ff007e24 */ /* 0x002fe2000f8e00ff */
[----:B------:R-:W-:-:S05]  /*10260*/  ULDC.64 UR4, c[0x0][0x3f8] ;  /* 0x0000fe0000047ab9 */ /* 0x000fca0000000a00 */
[----:B------:R1:W5:Y:S01]  /*10270*/  @P1 LDG.E R0, desc[UR48][R6.64] ;  /* 0x0000003006001981 */ /* 0x000362000c1e1900 */
[----:B------:R-:W-:Y:S01]  /*10280*/  UISETP.NE.U32.AND UP0, UPT, UR4, URZ, UPT ;  /* 0x0000003f0400728c */ /* 0x000fe2000bf05070 */
[----:B------:R-:W-:Y:S02]  /*10290*/  ISETP.NE.U32.AND P0, PT, RZ, UR6, PT ;  /* 0x00000006ff007c0c */ /* 0x000fe4000bf05070 */
[----:B------:R-:W-:Y:S01]  /*102a0*/  ULDC UR4, c[0x0][0x404] ;  /* 0x0001010000047ab9 */ /* 0x000fe20000000800 */
[----:B------:R-:W-:Y:S01]  /*102b0*/  UISETP.NE.AND.EX UP0, UPT, UR5, URZ, UPT, UP0 ;  /* 0x0000003f0500728c */ /* 0x000fe2000bf05300 */
[----:B------:R-:W-:Y:S02]  /*102c0*/  ISETP.NE.AND.EX P0, PT, RZ, UR7, PT, P0 ;  /* 0x00000007ff007c0c */ /* 0x000fe4000bf05300 */
[----:B------:R-:W-:Y:S01]  /*102d0*/  ULDC UR5, c[0x0][0x2e0] ;  /* 0x0000b80000057ab9 */ /* 0x000fe20000000800 */
[----:B------:R-:W-:-:S04]  /*102e0*/  USEL UR4, UR4, 0x1, UP0 ;  /* 0x0000000104047887 */ /* 0x000fc80008000000 */
[----:B------:R-:W-:-:S06]  /*102f0*/  UIMAD UR4, UR4, UR5, URZ ;  /* 0x00000005040472a4 */ /* 0x000fcc000f8e023f */
[----:B------:R-:W-:Y:S01]  /*10300*/  IMAD.U32 R5, RZ, RZ, UR4 ;  /* 0x00000004ff057e24 */ /* 0x000fe2000f8e00ff */
[----:B-1----:R-:W-:Y:S06]  /*10310*/  @P1 BRA `(.L_x_1795) ;  /* 0x0000000000101947 */ /* 0x002fec0003800000 */
[----:B------:R-:W-:Y:S05]  /*10320*/  @!P2 BRA `(.L_x_1795) ;  /* 0x00000000000ca947 */ /* 0x000fea0003800000 */
[----:B------:R-:W2:Y:S04]  /*10330*/  LDG.E R7, desc[UR48][R2.64] ;  /* 0x0000003002077981 */ /* 0x000ea8000c1e1900 */
[----:B-----5:R-:W2:Y:S02]  /*10340*/  LDG.E R0, desc[UR48][R2.64+0x4] ;  /* 0x0000043002007981 */ /* 0x020ea4000c1e1900 */
[----:B--2---:R-:W-:-:S07]  /*10350*/  IMAD.IADD R0, R0, 0x1, -R7 ;  /* 0x0000000100007824 */ /* 0x004fce00078e0a07 */
.L_x_1795:
[----:B------:R-:W1:Y:S01]  /*10360*/  LDC.64 R2, c[0x0][0xa08] ;  /* 0x00028200ff027b82 */ /* 0x000e620000000a00 */
[----:B------:R-:W-:Y:S01]  /*10370*/  MOV R7, RZ ;  /* 0x000000ff00077202 */ /* 0x000fe20000000f00 */
[----:B------:R-:W-:Y:S01]  /*10380*/  ULDC.64 UR4, c[0x0][0xa20] ;  /* 0x0002880000047ab9 */ /* 0x000fe20000000a00 */
[----:B-1----:R-:W-:-:S05]  /*10390*/  IMAD.WIDE R2, R19, 0x4, R2 ;  /* 0x0000000413027825 */ /* 0x002fca00078e0202 */
[----:B------:R-:W2:Y:S01]  /*103a0*/  @P0 LDG.E R7, desc[UR48][R2.64] ;  /* 0x0000003002070981 */ /* 0x000ea2000c1e1900 */
[----:B------:R-:W-:-:S04]  /*103b0*/  ISETP.NE.U32.AND P1, PT, RZ, UR4, PT ;  /* 0x00000004ff007c0c */ /* 0x000fc8000bf25070 */
[----:B------:R-:W-:Y:S01]  /*103c0*/  ISETP.NE.AND.EX P1, PT, RZ, UR5, PT, P1 ;  /* 0x00000005ff007c0c */ /* 0x000fe2000bf25310 */
[----:B--2--5:R-:W-:-:S05]  /*103d0*/  IMAD.IADD R6, R7, 0x1, R4 ;  /* 0x0000000107067824 */ /* 0x024fca00078e0204 */
[----:B------:R1:W-:Y:S07]  /*103e0*/  STL [R1+0x8], R6 ;  /* 0x0000080601007387 */ /* 0x0003ee0000100800 */
[----:B------:R-:W-:Y:S05]  /*103f0*/  @!P1 BRA `(.L_x_1796) ;  /* 0x0000000000109947 */ /* 0x000fea0003800000 */
[----:B------:R-:W2:Y:S02]  /*10400*/  LDC.64 R2, c[0x0][0xa20] ;  /* 0x00028800ff027b82 */ /* 0x000ea40000000a00 */
[----:B--2---:R-:W-:-:S05]  /*10410*/  IMAD.WIDE R2, R19, 0x4, R2 ;  /* 0x0000000413027825 */ /* 0x004fca00078e0202 */
[----:B------:R2:W5:Y:S01]  /*10420*/  LDG.E R5, desc[UR48][R2.64] ;  /* 0x0000003002057981 */ /* 0x000562000c1e1900 */
[----:B------:R-:W-:Y:S05]  /*10430*/  BRA `(.L_x_1797) ;  /* 0x0000000000107947 */ /* 0x000fea0003800000 */
.L_x_1796:
[----:B------:R-:W-:Y:S05]  /*10440*/  @!P0 BRA `(.L_x_1797) ;  /* 0x00000000000c8947 */ /* 0x000fea0003800000 */
[----:B-1----:R-:W2:Y:S04]  /*10450*/  LDG.E R6, desc[UR48][R2.64] ;  /* 0x0000003002067981 */ /* 0x002ea8000c1e1900 */
[----:B------:R-:W2:Y:S02]  /*10460*/  LDG.E R5, desc[UR48][R2.64+0x4] ;  /* 0x0000043002057981 */ /* 0x000ea4000c1e1900 */
[----:B--2---:R-:W-:-:S07]  /*10470*/  IMAD.IADD R5, R5, 0x1, -R6 ;  /* 0x0000000105057824 */ /* 0x004fce00078e0a06 */
.L_x_1797:
[----:B--2---:R-:W2:Y:S01]  /*10480*/  LDC.64 R2, c[0x0][0x9e0] ;  /* 0x00027800ff027b82 */ /* 0x004ea20000000a00 */
[----:B-----5:R-:W-:Y:S01]  /*10490*/  IMAD.IADD R7, R5, 0x1, -R4 ;  /* 0x0000000105077824 */ /* 0x020fe200078e0a04 */
[----:B------:R-:W-:-:S04]  /*104a0*/  LEA R4, R17, 0x40, 0x6 ;  /* 0x0000004011047811 */ /* 0x000fc800078e30ff */
[----:B------:R-:W-:Y:S02]  /*104b0*/  IADD3 R9, R7, R4, -R0 ;  /* 0x0000000407097210 */ /* 0x000fe40007ffe800 */
[----:B--2---:R-:W-:-:S03]  /*104c0*/  ISETP.GE.AND P0, PT, R3, 0x1, PT ;  /* 0x000000010300780c */ /* 0x004fc60003f06270 */
[----:B------:R-:W-:-:S10]  /*104d0*/  IMAD.IADD R2, R9, 0x1, R2 ;  /* 0x0000000109027824 */ /* 0x000fd400078e0202 */
[----:B------:R-:W-:Y:S05]  /*104e0*/  @!P0 BRA `(.L_x_1798) ;  /* 0x0000000000488947 */ /* 0x000fea0003800000 */
[C---:B------:R-:W-:Y:S01]  /*104f0*/  ISETP.GT.AND P1, PT, R9.reuse, RZ, PT ;  /* 0x000000ff0900720c */ /* 0x040fe20003f24270 */
[----:B------:R-:W-:Y:S01]  /*10500*/  BSSY B0, `(.L_x_1799) ;  /* 0x000000e000007945 */ /* 0x000fe20003800000 */
[----:B-1----:R-:W-:-:S11]  /*10510*/  VIADD R6, R9, 0xffffffff ;  /* 0xffffffff09067836 */ /* 0x002fd60000000000 */
        /* <DEDUP_REMOVED lines=8> */
.L_x_1800:
[----:B------:R-:W-:-:S13]  /*105a0*/  ISETP.NE.AND P1, PT, R3, 0x1, PT ;  /* 0x000000010300780c */ /* 0x000fda0003f25270 */
[----:B------:R-:W1:Y:S02]  /*105b0*/  @P1 LDC.64 R4, c[0x0][0x9e8] ;  /* 0x00027a00ff041b82 */ /* 0x000e640000000a00 */
[----:B-1----:R-:W-:-:S05]  /*105c0*/  @P1 IMAD.HI.U32 R4, R6, R4, RZ ;  /* 0x0000000406041227 */ /* 0x002fca00078e00ff */
[----:B------:R-:W-:-:S07]  /*105d0*/  @P1 SHF.R.U32.HI R6, RZ, R5, R4 ;  /* 0x00000005ff061219 */ /* 0x000fce0000011604 */
.L_x_1801:
[----:B------:R-:W-:Y:S05]  /*105e0*/  BSYNC B0 ;  /* 0x0000000000007941 */ /* 0x000fea0003800000 */
.L_x_1799:
[----:B------:R-:W-:-:S05]  /*105f0*/  IMAD R5, R6, R3, R3 ;  /* 0x0000000306057224 */ /* 0x000fca00078e0203 */
[----:B------:R-:W-:-:S07]  /*10600*/  VIMNMX R2, R2, R5, PT ;  /* 0x0000000502027248 */ /* 0x000fce0003fe0100 */
.L_x_1798:
[----:B------:R-:W-:Y:S01]  /*10610*/  VIADD R2, R2, 0x3f ;  /* 0x0000003f02027836 */ /* 0x000fe20000000000 */
[----:B------:R-:W-:Y:S01]  /*10620*/  ULDC UR4, c[0x0][0x9dc] ;  /* 0x0002770000047ab9 */ /* 0x000fe20000000800 */
[----:B------:R-:W-:-:S03]  /*10630*/  IMAD R0, R17, 0x40, -R0 ;  /* 0x0000004011007824 */ /* 0x000fc600078e0a00 */
[----:B------:R-:W-:-:S04]  /*10640*/  SHF.R.S32.HI R5, RZ, 0x1f, R2 ;  /* 0x0000001fff057819 */ /* 0x000fc80000011402 */
[----:B------:R-:W-:Y:S01]  /*10650*/  LEA.HI R4, R5, R2, RZ, 0x6 ;  /* 0x0000000205047211 */ /* 0x000fe200078f30ff */
[C---:B------:R-:W-:Y:S02]  /*10660*/  VIADD R2, R7.reuse, 0x3f ;  /* 0x0000003f07027836 */ /* 0x040fe40000000000 */
[----:B------:R-:W-:Y:S01]  /*10670*/  IMAD.IADD R7, R7, 0x1, R0 ;  /* 0x0000000107077824 */ /* 0x000fe200078e0200 */
[----:B------:R-:W-:Y:S02]  /*10680*/  SHF.R.S32.HI R4, RZ, 0x6, R4 ;  /* 0x00000006ff047819 */ /* 0x000fe40000011404 */
[----:B------:R-:W-:Y:S01]  /*10690*/  SHF.R.S32.HI R5, RZ, 0x1f, R2 ;  /* 0x0000001fff057819 */ /* 0x000fe20000011402 */
[----:B------:R-:W-:-:S03]  /*106a0*/  VIADD R0, R7, -UR4 ;  /* 0x8000000407007c36 */ /* 0x000fc60008000000 */
[----:B------:R-:W-:-:S04]  /*106b0*/  LEA.HI R5, R5, R2, RZ, 0x6 ;  /* 0x0000000205057211 */ /* 0x000fc800078f30ff */
[----:B------:R-:W-:-:S04]  /*106c0*/  SHF.R.S32.HI R5, RZ, 0x6, R5 ;  /* 0x00000006ff057819 */ /* 0x000fc80000011405 */
[----:B-1----:R-:W-:-:S05]  /*106d0*/  VIMNMX R6, R5, R4, PT ;  /* 0x0000000405067248 */ /* 0x002fca0003fe0100 */
[----:B------:R1:W-:Y:S01]  /*106e0*/  STL [R1+0x14], R6 ;  /* 0x0000140601007387 */ /* 0x0003e20000100800 */
[----:B------:R-:W-:Y:S05]  /*106f0*/  @!P0 BRA `(.L_x_1802) ;  /* 0x0000000000448947 */ /* 0x000fea0003800000 */
[----:B------:R-:W-:Y:S01]  /*10700*/  ISETP.GT.AND P0, PT, R7, -0x1, PT ;  /* 0xffffffff0700780c */ /* 0x000fe20003f04270 */
[----:B------:R-:W-:-:S12]  /*10710*/  BSSY B0, `(.L_x_1803) ;  /* 0x000000d000007945 */ /* 0x000fd80003800000 */
[----:B------:R-:W-:Y:S05]  /*10720*/  @P0 BRA `(.L_x_1804) ;  /* 0x00000000001c0947 */ /* 0x000fea0003800000 */
[----:B------:R-:W-:Y:S02]  /*10730*/  ISETP.NE.AND P0, PT, R3, 0x1, PT ;  /* 0x000000010300780c */ /* 0x000fe40003f05270 */
[----:B------:R-:W-:-:S11]  /*10740*/  LOP3.LUT R7, RZ, R7, RZ, 0x33, !PT ;  /* 0x00000007ff077212 */ /* 0x000fd600078e33ff */
[----:B------:R-:W2:Y:S02]  /*10750*/  @P0 LDC.64 R4, c[0x0][0x9e8] ;  /* 0x00027a00ff040b82 */ /* 0x000ea40000000a00 */
[----:B--2---:R-:W-:-:S05]  /*10760*/  @P0 IMAD.HI.U32 R4, R7, R4, RZ ;  /* 0x0000000407040227 */ /* 0x004fca00078e00ff */
[----:B------:R-:W-:-:S04]  /*10770*/  @P0 SHF.R.U32.HI R7, RZ, R5, R4 ;  /* 0x00000005ff070219 */ /* 0x000fc80000011604 */
[----:B------:R-:W-:Y:S01]  /*10780*/  LOP3.LUT R7, RZ, R7, RZ, 0x33, !PT ;  /* 0x00000007ff077212 */ /* 0x000fe200078e33ff */
[----:B------:R-:W-:Y:S06]  /*10790*/  BRA `(.L_x_1805) ;  /* 0x0000000000107947 */ /* 0x000fec0003800000 */
.L_x_1804:
[----:B------:R-:W-:-:S13]  /*107a0*/  ISETP.NE.AND P0, PT, R3, 0x1, PT ;  /* 0x000000010300780c */ /* 0x000fda0003f05270 */
[----:B------:R-:W2:Y:S02]  /*107b0*/  @P0 LDC.64 R4, c[0x0][0x9e8] ;  /* 0x00027a00ff040b82 */ /* 0x000ea40000000a00 */
[----:B--2---:R-:W-:-:S05]  /*107c0*/  @P0 IMAD.HI.U32 R4, R7, R4, RZ ;  /* 0x0000000407040227 */ /* 0x004fca00078e00ff */
[----:B------:R-:W-:-:S07]  /*107d0*/  @P0 SHF.R.U32.HI R7, RZ, R5, R4 ;  /* 0x00000005ff070219 */ /* 0x000fce0000011604 */
.L_x_1805:
[----:B------:R-:W-:Y:S05]  /*107e0*/  BSYNC B0 ;  /* 0x0000000000007941 */ /* 0x000fea0003800000 */
.L_x_1803:
[----:B------:R-:W-:-:S05]  /*107f0*/  IMAD R3, R7, R3, RZ ;  /* 0x0000000307037224 */ /* 0x000fca00078e02ff */
[----:B------:R-:W-:-:S07]  /*10800*/  VIMNMX R0, R0, R3, !PT ;  /* 0x0000000300007248 */ /* 0x000fce0007fe0100 */
.L_x_1802:
[----:B------:R-:W-:Y:S01]  /*10810*/  SHF.R.S32.HI R3, RZ, 0x1f, R0 ;  /* 0x0000001fff037819 */ /* 0x000fe20000011400 */
[----:B------:R-:W-:Y:S03]  /*10820*/  BSSY B6, `(.L_x_1806) ;  /* 0x00002fe000067945 */ /* 0x000fe60003800000 */
[----:B------:R-:W-:-:S04]  /*10830*/  LEA.HI R3, R3, R0, RZ, 0x6 ;  /* 0x0000000003037211 */ /* 0x000fc800078f30ff */
[----:B------:R-:W-:-:S04]  /*10840*/  SHF.R.S32.HI R3, RZ, 0x6, R3 ;  /* 0x00000006ff037819 */ /* 0x000fc80000011403 */
[----:B------:R-:W-:-:S04]  /*10850*/  VIMNMX R2, RZ, R3, !PT ;  /* 0x00000003ff027248 */ /* 0x000fc80007fe0100 */
[----:B------:R-:W-:Y:S01]  /*10860*/  ISETP.GT.AND P0, PT, R6, R2, PT ;  /* 0x000000020600720c */ /* 0x000fe20003f04270 */
[----:B------:R2:W-:-:S12]  /*10870*/  STL [R1+0xc], R2 ;  /* 0x00000c0201007387 */ /* 0x0005d80000100800 */
[----:B--2---:R-:W-:Y:S05]  /*10880*/  @P0 BRA `(.L_x_1807) ;  /* 0x0000000000440947 */ /* 0x004fea0003800000 */
[----:B------:R-:W2:Y:S02]  /*10890*/  S2R R2, SR_TID.X ;  /* 0x0000000000027919 */ /* 0x000ea40000002100 */
[----:B--2---:R-:W-:-:S04]  /*108a0*/  LOP3.LUT R2, R2, 0x1f, RZ, 0xc0, !PT ;  /* 0x0000001f02027812 */ /* 0x004fc800078ec0ff */
[----:B------:R-:W-:-:S13]  /*108b0*/  ISETP.NE.AND P1, PT, R2, RZ, PT ;  /* 0x000000ff0200720c */ /* 0x000fda0003f25270 */
[----:B------:R-:W-:Y:S05]  /*108c0*/  @P1 BRA `(.L_x_1808) ;  /* 0x0000002c00cc1947 */ /* 0x000fea0003800000 */
[----:B------:R-:W2:Y:S01]  /*108d0*/  S2R R7, SR_LANEID ;  /* 0x0000000000077919 */ /* 0x000ea20000000000 */
[----:B------:R-:W-:Y:S01]  /*108e0*/  VOTEU.ANY UR4, UPT, PT ;  /* 0x0000000000047886 */ /* 0x000fe200038e0100 */
[----:B------:R-:W3:Y:S01]  /*108f0*/  LDC.64 R2, c[0x0][0xc38] ;  /* 0x00030e00ff027b82 */ /* 0x000ee20000000a00 */
[----:B------:R-:W2:Y:S08]  /*10900*/  FLO.U32 R0, UR4 ;  /* 0x0000000400007d00 */ /* 0x000eb000080e0000 */
[----:B------:R-:W3:Y:S01]  /*10910*/  POPC R5, UR4 ;  /* 0x0000000400057d09 */ /* 0x000ee20008000000 */
[----:B--2---:R-:W-:-:S13]  /*10920*/  ISETP.EQ.U32.AND P0, PT, R0, R7, PT ;  /* 0x000000070000720c */ /* 0x004fda0003f02070 */
[----:B---3--:R-:W2:Y:S01]  /*10930*/  @P0 ATOMG.E.ADD.STRONG.GPU PT, R3, desc[UR48][R2.64], R5 ;  /* 0x00000005020309a8 */ /* 0x008ea200081ee1f0 */
[----:B------:R-:W3:Y:S02]  /*10940*/  S2R R4, SR_LTMASK ;  /* 0x0000000000047919 */ /* 0x000ee40000003900 */
[----:B---3--:R-:W-:-:S04]  /*10950*/  LOP3.LUT R4, R4, UR4, RZ, 0xc0, !PT ;  /* 0x0000000404047c12 */ /* 0x008fc8000f8ec0ff */
[----:B------:R-:W3:Y:S01]  /*10960*/  POPC R7, R4 ;  /* 0x0000000400077309 */ /* 0x000ee20000000000 */
[----:B--2---:R-:W3:Y:S02]  /*10970*/  SHFL.IDX PT, R0, R3, R0, 0x1f ;  /* 0x00001f0003007589 */ /* 0x004ee400000e0000 */
[----:B---3--:R-:W-:Y:S01]  /*10980*/  IADD3 R16, R0, UR37, R7 ;  /* 0x0000002500107c10 */ /* 0x008fe2000fffe007 */
[----:B------:R-:W-:Y:S06]  /*10990*/  BRA `(.L_x_1808) ;  /* 0x0000002c00987947 */ /* 0x000fec0003800000 */
.L_x_1807:
[----:B------:R-:W2:Y:S01]  /*109a0*/  S2R R3, SR_CgaCtaId ;  /* 0x0000000000037919 */ /* 0x000ea20000008800 */
[----:B------:R-:W-:-:S04]  /*109b0*/  MOV R0, 0x400 ;  /* 0x0000040000007802 */ /* 0x000fc80000000f00 */
[----:B--2---:R-:W-:-:S05]  /*109c0*/  LEA R2, R3, R0, 0x18 ;  /* 0x0000000003027211 */ /* 0x004fca00078ec0ff */
[----:B------:R2:W-:Y:S01]  /*109d0*/  STL [R1+0x10], R2 ;  /* 0x0000100201007387 */ /* 0x0005e20000100800 */
[----:B------:R-:W-:-:S05]  /*109e0*/  VIADD R0, R2, 0x22400 ;  /* 0x0002240002007836 */ /* 0x000fca0000000000 */
[----:B------:R-:W-:-:S13]  /*109f0*/  LOP3.LUT P0, RZ, R0, 0x3ff, RZ, 0xc0, !PT ;  /* 0x000003ff00ff7812 */ /* 0x000fda000780c0ff */
[----:B--2---:R-:W-:Y:S05]  /*10a00*/  @!P0 BRA `(.L_x_1809) ;  /* 0x0000000000408947 */ /* 0x004fea0003800000 */
[----:B------:R-:W-:Y:S01]  /*10a10*/  MOV R2, 0x0 ;  /* 0x0000000000027802 */ /* 0x000fe20000000f00 */
[----:B------:R-:W-:Y:S01]  /*10a20*/  ULDC.64 UR6, c[0x4][0x88] ;  /* 0x0100220000067ab9 */ /* 0x000fe20000000a00 */
[----:B------:R-:W-:Y:S01]  /*10a30*/  ULDC.64 UR8, c[0x4][0x90] ;  /* 0x0100240000087ab9 */ /* 0x000fe20000000a00 */
[----:B------:R-:W-:Y:S01]  /*10a40*/  ULDC.64 UR4, c[0x4][0x8] ;  /* 0x0100020000047ab9 */ /* 0x000fe20000000a00 */
[----:B------:R-:W-:Y:S01]  /*10a50*/  IMAD.U32 R4, RZ, RZ, UR6 ;  /* 0x00000006ff047e24 */ /* 0x000fe2000f8e00ff */
[----:B-1----:R-:W-:Y:S01]  /*10a60*/  MOV R6, UR8 ;  /* 0x0000000800067c02 */ /* 0x002fe20008000f00 */
[----:B------:R-:W1:Y:S01]  /*10a70*/  LDC.64 R2, c[0x4][R2] ;  /* 0x0100000002027b82 */ /* 0x000e620000000a00 */
        /* <DEDUP_REMOVED lines=9> */
.L_x_1809:
        /* <DEDUP_REMOVED lines=8> */
[----:B------:R2:W3:Y:S01]  /*10b90*/  LDC.64 R2, c[0x4][R0] ;  /* 0x0100000000027b82 */ /* 0x0004e20000000a00 */
[----:B------:R-:W-:Y:S01]  /*10ba0*/  IMAD.U32 R4, RZ, RZ, UR6 ;  /* 0x00000006ff047e24 */ /* 0x000fe2000f8e00ff */
[----:B------:R-:W-:Y:S01]  /*10bb0*/  MOV R12, 0x1 ;  /* 0x00000001000c7802 */ /* 0x000fe20000000f00 */
[----:B------:R-:W-:Y:S02]  /*10bc0*/  IMAD.U32 R5, RZ, RZ, UR7 ;  /* 0x00000007ff057e24 */ /* 0x000fe4000f8e00ff */
[----:B-1----:R-:W-:Y:S02]  /*10bd0*/  IMAD.U32 R6, RZ, RZ, UR8 ;  /* 0x00000008ff067e24 */ /* 0x002fe4000f8e00ff */
[----:B------:R-:W-:-:S02]  /*10be0*/  IMAD.U32 R7, RZ, RZ, UR9 ;  /* 0x00000009ff077e24 */ /* 0x000fc4000f8e00ff */
[----:B------:R-:W-:Y:S02]  /*10bf0*/  IMAD.U32 R10, RZ, RZ, UR4 ;  /* 0x00000004ff0a7e24 */ /* 0x000fe4000f8e00ff */
[----:B------:R-:W-:Y:S02]  /*10c00*/  IMAD.U32 R11, RZ, RZ, UR5 ;  /* 0x00000005ff0b7e24 */ /* 0x000fe4000f8e00ff */
[----:B------:R-:W-:Y:S02]  /*10c10*/  IMAD.MOV.U32 R8, RZ, RZ, 0x70 ;  /* 0x00000070ff087424 */ /* 0x000fe400078e00ff */
[----:B0-2---:R-:W-:-:S07]  /*10c20*/  IMAD.MOV.U32 R13, RZ, RZ, RZ ;  /* 0x000000ffff0d7224 */ /* 0x005fce00078e00ff */
[----:B------:R-:W-:-:S07]  /*10c30*/  LEPC R20, `(.L_x_1811) ;  /* 0x000000001014794e */ /* 0x000fce0000000000 */
[----:B---3--:R-:W-:Y:S05]  /*10c40*/  CALL.ABS.NOINC R2 ;  /* 0x0000000002007343 */ /* 0x008fea0003c00000 */
.L_x_1811:
[----:B------:R-:W-:Y:S01]  /*10c50*/  MOV R2, 0x0 ;  /* 0x0000000000027802 */ /* 0x000fe20000000f00 */
[----:B------:R-:W-:Y:S01]  /*10c60*/  ULDC.64 UR6, c[0x4][0x88] ;  /* 0x0100220000067ab9 */ /* 0x000fe20000000a00 */
[----:B------:R-:W-:Y:S01]  /*10c70*/  ULDC.64 UR8, c[0x4][0x90] ;  /* 0x0100240000087ab9 */ /* 0x000fe20000000a00 */
[----:B------:R-:W-:Y:S01]  /*10c80*/  ULDC.64 UR4, c[0x4][0x18] ;  /* 0x0100060000047ab9 */ /* 0x000fe20000000a00 */
[----:B------:R-:W-:Y:S02]  /*10c90*/  IMAD.U32 R4, RZ, RZ, UR6 ;  /* 0x00000006ff047e24 */ /* 0x000fe4000f8e00ff */
[----:B------:R-:W0:Y:S01]  /*10ca0*/  LDC.64 R2, c[0x4][R2] ;  /* 0x0100000002027b82 */ /* 0x000e220000000a00 */
        /* <DEDUP_REMOVED lines=9> */
[----:B0-----:R-:W-:Y:S05]  /*10d40*/  CALL.ABS.NOINC R2 ;  /* 0x0000000002007343 */ /* 0x001fea0003c00000 */
.L_x_1810:
[----:B------:R-:W2:Y:S01]  /*10d50*/  LDL.LU R7, [R1+0x1c] ;  /* 0x00001c0001077983 */ /* 0x000ea20000300800 */
[----:B------:R-:W3:Y:S01]  /*10d60*/  LDC R0, c[0x0][0x428] ;  /* 0x00010a00ff007b82 */ /* 0x000ee20000000800 */
[----:B------:R-:W-:Y:S01]  /*10d70*/  ULDC.64 UR4, c[0x0][0x9f8] ;  /* 0x00027e0000047ab9 */ /* 0x000fe20000000a00 */
[----:B------:R-:W-:Y:S01]  /*10d80*/  IMAD.MOV.U32 R4, RZ, RZ, R19 ;  /* 0x000000ffff047224 */ /* 0x000fe200078e0013 */
[----:B-1----:R-:W1:Y:S01]  /*10d90*/  S2R R6, SR_TID.X ;  /* 0x0000000000067919 */ /* 0x002e620000002100 */
[----:B---3--:R-:W-:Y:S01]  /*10da0*/  ISETP.NE.AND P0, PT, R0, 0x1, PT ;  /* 0x000000010000780c */ /* 0x008fe20003f05270 */
[----:B------:R-:W-:Y:S01]  /*10db0*/  IMAD.MOV.U32 R0, RZ, RZ, R18 ;  /* 0x000000ffff007224 */ /* 0x000fe200078e0012 */
[----:B-1----:R-:W-:-:S11]  /*10dc0*/  LOP3.LUT R6, R6, 0x1f, RZ, 0xc0, !PT ;  /* 0x0000001f06067812 */ /* 0x002fd600078ec0ff */
[----:B------:R-:W1:Y:S08]  /*10dd0*/  @P0 LDC R3, c[0x0][0x42c] ;  /* 0x00010b00ff030b82 */ /* 0x000e700000000800 */
[----:B------:R-:W3:Y:S01]  /*10de0*/  @P0 LDC R5, c[0x0][0x430] ;  /* 0x00010c00ff050b82 */ /* 0x000ee20000000800 */
[----:B-1----:R-:W-:-:S05]  /*10df0*/  @P0 IMAD.HI.U32 R2, R18, R3, RZ ;  /* 0x0000000312020227 */ /* 0x002fca00078e00ff */
[----:B---3--:R-:W-:Y:S02]  /*10e00*/  @P0 SHF.R.U32.HI R0, RZ, R5, R2 ;  /* 0x00000005ff000219 */ /* 0x008fe40000011602 */
[----:B------:R-:W-:-:S04]  /*10e10*/  ISETP.NE.U32.AND P0, PT, RZ, UR4, PT ;  /* 0x00000004ff007c0c */ /* 0x000fc8000bf05070 */
[----:B------:R-:W-:Y:S01]  /*10e20*/  ISETP.NE.AND.EX P0, PT, RZ, UR5, PT, P0 ;  /* 0x00000005ff007c0c */ /* 0x000fe2000bf05300 */
[----:B------:R-:W-:-:S12]  /*10e30*/  ULDC.64 UR4, c[0x0][0xa00] ;  /* 0x0002800000047ab9 */ /* 0x000fd80000000a00 */
[----:B------:R-:W1:Y:S01]  /*10e40*/  @P0 LDC.64 R2, c[0x0][0x9f8] ;  /* 0x00027e00ff020b82 */ /* 0x000e620000000a00 */
[----:B------:R-:W-:-:S04]  /*10e50*/  ISETP.NE.AND P6, PT, R6, RZ, PT ;  /* 0x000000ff0600720c */ /* 0x000fc80003fc5270 */
[----:B------:R-:W-:-:S09]  /*10e60*/  PLOP3.LUT P1, PT, P6, PT, PT, 0x8, 0x0 ;  /* 0x000000000000781c */ /* 0x000fd2000372e170 */
[----:B------:R-:W-:Y:S01]  /*10e70*/  VOTEU.ALL UP1, P6 ;  /* 0x00000000003f7886 */ /* 0x000fe20003020000 */
[----:B-1----:R-:W-:-:S05]  /*10e80*/  @P0 IMAD.WIDE R2, R19, 0x4, R2 ;  /* 0x0000000413020825 */ /* 0x002fca00078e0202 */
[----:B------:R1:W5:Y:S01]  /*10e90*/  @P0 LDG.E R4, desc[UR48][R2.64] ;  /* 0x0000003002040981 */ /* 0x000362000c1e1900 */
[----:B------:R-:W-:Y:S01]  /*10ea0*/  ISETP.NE.U32.AND P0, PT, RZ, UR4, PT ;  /* 0x00000004ff007c0c */ /* 0x000fe2000bf05070 */
[----:B------:R-:W-:-:S03]  /*10eb0*/  @!UP1 UIADD3 UR8, UP0, UR38, 0x270, URZ ;  /* 0x0000027026089890 */ /* 0x000fc6000ff1e03f */
[----:B------:R-:W-:Y:S01]  /*10ec0*/  ISETP.NE.AND.EX P0, PT, RZ, UR5, PT, P0 ;  /* 0x00000005ff007c0c */ /* 0x000fe2000bf05300 */
[----:B------:R-:W-:-:S03]  /*10ed0*/  @!UP1 UIADD3.X UR9, URZ, UR39, URZ, UP0, !UPT ;  /* 0x000000273f099290 */ /* 0x000fc600087fe43f */
[----:B------:R-:W-:Y:S01]  /*10ee0*/  SEL R6, R19, RZ, !P0 ;  /* 0x000000ff13067207 */ /* 0x000fe20004000000 */
[----:B------:R-:W-:Y:S01]  /*10ef0*/  VOTEU.ALL UP0, P6 ;  /* 0x00000000003f7886 */ /* 0x000fe20003000000 */
[----:B-12---:R-:W-:-:S07]  /*10f00*/  IMAD R17, R17, 0x40, R7 ;  /* 0x0000004011117824 */ /* 0x006fce00078e0207 */
.L_x_1812:
        /* <DEDUP_REMOVED lines=9> */
[----:B-1----:R-:W-:Y:S05]  /*10fa0*/  @P1 BRA.U.ANY `(.L_x_1812) ;  /* 0xfffffffd00d81947 */ /* 0x002fea000393ffff */
[----:B------:R-:W2:Y:S01]  /*10fb0*/  LDL R5, [R1+0x14] ;  /* 0x0000140001057983 */ /* 0x000ea20000100800 */
[----:B------:R-:W1:Y:S01]  /*10fc0*/  LDC.64 R2, c[0x0][0x3f8] ;  /* 0x0000fe00ff027b82 */ /* 0x000e620000000a00 */
[----:B------:R-:W-:Y:S02]  /*10fd0*/  ULDC.64 UR4, c[0x0][0xa08] ;  /* 0x0002820000047ab9 */ /* 0x000fe40000000a00 */
[----:B-1----:R-:W-:Y:S01]  /*10fe0*/  LOP3.LUT P0, RZ, R2, UR4, RZ, 0xfc, !PT ;  /* 0x0000000402ff7c12 */ /* 0x002fe2000f80fcff */
[----:B------:R-:W-:-:S03]  /*10ff0*/  UMOV UR4, 0xffffffff ;  /* 0xffffffff00047882 */ /* 0x000fc60000000000 */
[----:B------:R-:W-:-:S04]  /*11000*/  LOP3.LUT P0, RZ, R3, UR5, RZ, 0xfc, P0 ;  /* 0x0000000503ff7c12 */ /* 0x000fc8000800fcff */
[----:B-----5:R-:W-:Y:S01]  /*11010*/  SEL R7, R4, RZ, !P0 ;  /* 0x000000ff04077207 */ /* 0x020fe20004000000 */
[----:B--2---:R-:W-:Y:S01]  /*11020*/  VIADD R8, R5, 0xffffffff ;  /* 0xffffffff05087836 */ /* 0x004fe20000000000 */
[----:B------:R-:W-:Y:S07]  /*11030*/  BRA.DIV UR4, `(.L_x_1813) ;  /* 0x0000003a04e07947 */ /* 0x000fee000b800000 */
.L_x_1884:
[----:B------:R-:W-:Y:S01]  /*11040*/  UMOV UR4, 0xffffffff ;  /* 0xffffffff00047882 */ /* 0x000fe20000000000 */
[----:B------:R-:W-:Y:S02]  /*11050*/  SHF.R.S32.HI R5, RZ, 0x1f, R4 ;  /* 0x0000001fff057819 */ /* 0x000fe40000011404 */
[----:B------:R-:W-:Y:S05]  /*11060*/  BRA.DIV UR4, `(.L_x_1814) ;  /* 0x0000003e04087947 */ /* 0x000fea000b800000 */
[----:B------:R-:W-:-:S13]  /*11070*/  ELECT P6, URZ, PT ;  /* 0x00000000003f782f */ /* 0x000fda00038c0000 */
.L_x_1887:
        /* <DEDUP_REMOVED lines=10> */
[----:B------:R-:W-:-:S04]  /*11120*/  @P0 SHF.R.U32.HI R7, RZ, R11, R10 ;  /* 0x0000000bff070219 */ /* 0x000fc8000001160a */
[--C-:B------:R-:W-:Y:S01]  /*11130*/  SHF.R.S32.HI R11, RZ, 0x1f, R7.reuse ;  /* 0x0000001fff0b7819 */ /* 0x100fe20000011407 */
[--C-:B------:R-:W-:Y:S02]  /*11140*/  IMAD.MOV R9, RZ, RZ, -R7.reuse ;  /* 0x000000ffff097224 */ /* 0x100fe400078e0a07 */
[----:B------:R-:W-:Y:S02]  /*11150*/  IMAD.MOV.U32 R10, RZ, RZ, R7 ;  /* 0x000000ffff0a7224 */ /* 0x000fe400078e0007 */
[----:B------:R-:W-:Y:S02]  /*11160*/  IMAD R8, R12, R9, R8 ;  /* 0x000000090c087224 */ /* 0x000fe400078e0208 */
[----:B------:R-:W-:Y:S02]  /*11170*/  IMAD R9, R5, UR4, RZ ;  /* 0x0000000405097c24 */ /* 0x000fe4000f8e02ff */
[----:B------:R-:W-:-:S04]  /*11180*/  IMAD.WIDE.U32 R10, R4, UR4, R10 ;  /* 0x00000004040a7c25 */ /* 0x000fc8000f8e000a */
[----:B------:R-:W-:Y:S01]  /*11190*/  IMAD R9, R4, UR5, R9 ;  /* 0x0000000504097c24 */ /* 0x000fe2000f8e0209 */
[----:B------:R-:W-:-:S03]  /*111a0*/  LEA R12, P0, R10, R2, 0x2 ;  /* 0x000000020a0c7211 */ /* 0x000fc600078010ff */
[----:B------:R-:W-:-:S05]  /*111b0*/  IMAD.IADD R7, R11, 0x1, R9 ;  /* 0x000000010b077824 */ /* 0x000fca00078e0209 */
[----:B0-----:R-:W-:-:S05]  /*111c0*/  LEA.HI.X R13, R10, R3, R7, 0x2, P0 ;  /* 0x000000030a0d7211 */ /* 0x001fca00000f1407 */
[----:B------:R1:W5:Y:S02]  /*111d0*/  LDG.E R7, desc[UR48][R12.64] ;  /* 0x000000300c077981 */ /* 0x000364000c1e1900 */
.L_x_1816:
[----:B------:R-:W2:Y:S01]  /*111e0*/  LDL R9, [R1] ;  /* 0x0000000001097983 */ /* 0x000ea20000100800 */
[----:B------:R-:W-:-:S03]  /*111f0*/  MOV R11, 0x400 ;  /* 0x00000400000b7802 */ /* 0x000fc60000000f00 */
[----:B------:R-:W3:Y:S01]  /*11200*/  LDL R10, [R1+0x4] ;  /* 0x00000400010a7983 */ /* 0x000ee20000100800 */
[----:B-1----:R-:W1:Y:S02]  /*11210*/  S2R R12, SR_CgaCtaId ;  /* 0x00000000000c7919 */ /* 0x002e640000008800 */
[----:B-1----:R-:W-:-:S05]  /*11220*/  LEA R11, R12, R11, 0x18 ;  /* 0x0000000b0c0b7211 */ /* 0x002fca00078ec0ff */
[----:B--2---:R-:W-:Y:S01]  /*11230*/  IMAD R9, R9, 0x8, R11 ;  /* 0x0000000809097824 */ /* 0x004fe200078e020b */
[----:B---3--:R-:W-:-:S04]  /*11240*/  SHF.L.U32 R10, R10, 0x1f, RZ ;  /* 0x0000001f0a0a7819 */ /* 0x008fc800000006ff */
[----:B------:R-:W1:Y:S02]  /*11250*/  SYNCS.PHASECHK.TRANS64.TRYWAIT P0, [R9+URZ+0x28c40], R10 ;  /* 0x028c400a090075a7 */ /* 0x000e64000800017f */
[----:B-1----:R-:W-:Y:S05]  /*11260*/  @!P0 BRA `(.L_x_1817) ;  /* 0x0000003800a88947 */ /* 0x002fea0003800000 */
.L_x_1888:
[----:B------:R-:W2:Y:S02]  /*11270*/  S2R R11, SR_TID.X ;  /* 0x00000000000b7919 */ /* 0x000ea40000002100 */
[----:B--2---:R-:W-:-:S04]  /*11280*/  LOP3.LUT R11, R11, 0x7f, RZ, 0xc0, !PT ;  /* 0x0000007f0b0b7812 */ /* 0x004fc800078ec0ff */
[----:B------:R-:W-:-:S13]  /*11290*/  ISETP.NE.AND P0, PT, R11, RZ, PT ;  /* 0x000000ff0b00720c */ /* 0x000fda0003f05270 */
[----:B------:R-:W-:Y:S05]  /*112a0*/  @P0 BRA `(.L_x_1818) ;  /* 0x00000000001c0947 */ /* 0x000fea0003800000 */
[----:B------:R-:W2:Y:S01]  /*112b0*/  S2R R11, SR_TID.X ;  /* 0x00000000000b7919 */ /* 0x000ea20000002100 */
[----:B-1----:R-:W-:-:S04]  /*112c0*/  IMAD.MOV.U32 R10, RZ, RZ, 0x2000 ;  /* 0x00002000ff0a7424 */ /* 0x002fc800078e00ff */
[----:B------:R3:W-:Y:S01]  /*112d0*/  SYNCS.ARRIVE.TRANS64 RZ, [R9+URZ+0x28c30], R10 ;  /* 0x028c300a09ff79a7 */ /* 0x0007e2000800003f */
[----:B--2---:R-:W-:-:S04]  /*112e0*/  LOP3.LUT R11, R11, 0x1f, RZ, 0xc0, !PT ;  /* 0x0000001f0b0b7812 */ /* 0x004fc800078ec0ff */
[----:B------:R-:W-:-:S13]  /*112f0*/  ISETP.NE.AND P1, PT, R11, RZ, PT ;  /* 0x000000ff0b00720c */ /* 0x000fda0003f25270 */
[----:B---3--:R-:W-:Y:S05]  /*11300*/  @!P1 BRA `(.L_x_1818) ;  /* 0x0000000000049947 */ /* 0x008fea0003800000 */
[----:B------:R-:W-:Y:S01]  /*11310*/  BPT.TRAP 0x1 ;  /* 0x000000040000795c */ /* 0x000fe20000300000 */
.L_x_1818:
[----:B------:R-:W2:Y:S01]  /*11320*/  LDL R11, [R1] ;  /* 0x00000000010b7983 */ /* 0x000ea20000100800 */
[----:B------:R-:W-:-:S03]  /*11330*/  MOV R12, 0x400 ;  /* 0x00000400000c7802 */ /* 0x000fc60000000f00 */
[----:B-1----:R-:W3:Y:S01]  /*11340*/  LDL R10, [R1+0x8] ;  /* 0x00000800010a7983 */ /* 0x002ee20000100800 */
[----:B0-----:R-:W0:Y:S01]  /*11350*/  S2R R13, SR_CgaCtaId ;  /* 0x00000000000d7919 */ /* 0x001e220000008800 */
[----:B------:R-:W-:Y:S02]  /*11360*/  R2UR UR9, R9 ;  /* 0x00000000090972ca */ /* 0x000fe400000e0000 */
[----:B------:R-:W-:Y:S01]  /*11370*/  R2UR UR11, R8 ;  /* 0x00000000080b72ca */ /* 0x000fe200000e0000 */
[----:B------:R-:W-:Y:S01]  /*11380*/  UIADD3 UR6, UP0, UR38, 0x370, URZ ;  /* 0x0000037026067890 */ /* 0x000fe2000ff1e03f */
[----:B------:R-:W-:Y:S02]  /*11390*/  R2UR UR12, R0 ;  /* 0x00000000000c72ca */ /* 0x000fe400000e0000 */
[----:B-----5:R-:W-:Y:S01]  /*113a0*/  R2UR UR13, R7 ;  /* 0x00000000070d72ca */ /* 0x020fe200000e0000 */
[----:B------:R-:W-:Y:S01]  /*113b0*/  UIADD3.X UR7, URZ, UR39, URZ, UP0, !UPT ;  /* 0x000000273f077290 */ /* 0x000fe200087fe43f */
[----:B0-----:R-:W-:-:S05]  /*113c0*/  LEA R12, R13, R12, 0x18 ;  /* 0x0000000c0d0c7211 */ /* 0x001fca00078ec0ff */
[----:B------:R-:W-:Y:S01]  /*113d0*/  UIADD3 UR9, UR9, 0x28c30, URZ ;  /* 0x00028c3009097890 */ /* 0x000fe2000fffe03f */
[----:B------:R-:W-:Y:S01]  /*113e0*/  UMOV UR5, 0x14f00000 ;  /* 0x14f0000000057882 */ /* 0x000fe20000000000 */
[----:B------:R-:W-:Y:S01]  /*113f0*/  UMOV UR10, URZ ;  /* 0x0000003f000a7c82 */ /* 0x000fe20008000000 */
[----:B--2---:R-:W-:Y:S01]  /*11400*/  IMAD R9, R11, 0x2000, R12 ;  /* 0x000020000b097824 */ /* 0x004fe200078e020c */
[----:B---3--:R-:W-:-:S04]  /*11410*/  R2UR UR4, R10 ;  /* 0x000000000a0472ca */ /* 0x008fc800000e0000 */
[----:B------:R-:W-:-:S09]  /*11420*/  R2UR UR8, R9 ;  /* 0x00000000090872ca */ /* 0x000fd200000e0000 */
[----:B------:R-:W-:-:S04]  /*11430*/  ULEA UR11, UR11, UR4, 0x6 ;  /* 0x000000040b0b7291 */ /* 0x000fc8000f8e303f */
[----:B------:R-:W-:Y:S01]  /*11440*/  UIADD3 UR8, UR8, 0x22400, URZ ;  /* 0x0002240008087890 */ /* 0x000fe2000fffe03f */
[----:B------:R-:W-:-:S08]  /*11450*/  UMOV UR4, 0x0 ;  /* 0x0000000000047882 */ /* 0x000fd00000000000 */
[----:B------:R1:W-:Y:S02]  /*11460*/  UTMALDG.4D [UR8], [UR6], desc[UR4] ;  /* 0x00000408060075b4 */ /* 0x0003e40008019000 */
[----:B-1----:R-:W-:Y:S01]  /*11470*/  NOP ;  /* 0x0000000000007918 */ /* 0x002fe20000000000 */
.L_x_1815:
[----:B------:R-:W2:Y:S01]  /*11480*/  LDL.LU R12, [R1+0x18] ;  /* 0x00001800010c7983 */ /* 0x000ea20000300800 */
[----:B------:R-:W-:Y:S01]  /*11490*/  MOV R10, 0x400 ;  /* 0x00000400000a7802 */ /* 0x000fe20000000f00 */
[----:B------:R-:W-:Y:S05]  /*114a0*/  WARPSYNC.ALL ;  /* 0x0000000000007948 */ /* 0x000fea0003800000 */
[----:B------:R-:W1:Y:S01]  /*114b0*/  S2R R11, SR_CgaCtaId ;  /* 0x00000000000b7919 */ /* 0x000e620000008800 */
        /* <DEDUP_REMOVED lines=11> */
[----:B-1----:R-:W-:Y:S01]  /*11570*/  LEA R10, R11, R10, 0x18 ;  /* 0x0000000a0b0a7211 */ /* 0x002fe200078ec0ff */
        /* <DEDUP_REMOVED lines=12> */
[----:B------:R-:W2:Y:S02]  /*11640*/  SYNCS.PHASECHK.TRANS64.TRYWAIT P0, [R10+URZ+0x28c20], R6 ;  /* 0x028c20060a0075a7 */ /* 0x000ea4000800017f */
[----:B-12---:R-:W-:Y:S05]  /*11650*/  @!P0 BRA `(.L_x_1820) ;  /* 0x0000003400c08947 */ /* 0x006fea0003800000 */
.L_x_1889:
[----:B------:R-:W-:Y:S05]  /*11660*/  BSYNC B0 ;  /* 0x0000000000007941 */ /* 0x000fea0003800000 */
.L_x_1819:
[----:B------:R-:W-:Y:S04]  /*11670*/  BSSY B0, `(.L_x_1821) ;  /* 0x000004f000007945 */ /* 0x000fe80003800000 */
[----:B------:R-:W-:Y:S05]  /*11680*/  @!P6 BRA `(.L_x_1822) ;  /* 0x000000040034e947 */ /* 0x000fea0003800000 */
[----:B------:R-:W2:Y:S01]  /*11690*/  LDL R10, [R1] ;  /* 0x00000000010a7983 */ /* 0x000ea20000100800 */
[----:B------:R-:W-:-:S03]  /*116a0*/  MOV R11, 0x400 ;  /* 0x00000400000b7802 */ /* 0x000fc60000000f00 */
[----:B-1----:R-:W3:Y:S01]  /*116b0*/  LDL R9, [R1+0x4] ;  /* 0x0000040001097983 */ /* 0x002ee20000100800 */
[----:B------:R-:W1:Y:S02]  /*116c0*/  S2R R12, SR_CgaCtaId ;  /* 0x00000000000c7919 */ /* 0x000e640000008800 */
[----:B-1----:R-:W-:-:S05]  /*116d0*/  LEA R11, R12, R11, 0x18 ;  /* 0x0000000b0c0b7211 */ /* 0x002fca00078ec0ff */
[----:B--2---:R-:W-:Y:S01]  /*116e0*/  IMAD R6, R10, 0x8, R11 ;  /* 0x000000080a067824 */ /* 0x004fe200078e020b */
[----:B---3--:R-:W-:-:S04]  /*116f0*/  SHF.L.U32 R9, R9, 0x1f, RZ ;  /* 0x0000001f09097819 */ /* 0x008fc800000006ff */
[----:B------:R-:W1:Y:S02]  /*11700*/  SYNCS.PHASECHK.TRANS64.TRYWAIT P0, [R6+URZ+0x28c60], R9 ;  /* 0x028c6009060075a7 */ /* 0x000e64000800017f */
[----:B-1----:R-:W-:Y:S05]  /*11710*/  @!P0 BRA `(.L_x_1823) ;  /* 0x0000003400b08947 */ /* 0x002fea0003800000 */
.L_x_1890:
        /* <DEDUP_REMOVED lines=11> */
.L_x_1824:
[----:B------:R-:W2:Y:S01]  /*117d0*/  LDL R10, [R1] ;  /* 0x00000000010a7983 */ /* 0x000ea20000100800 */
[----:B------:R-:W-:-:S03]  /*117e0*/  MOV R11, 0x400 ;  /* 0x00000400000b7802 */ /* 0x000fc60000000f00 */
[----:B-1----:R-:W3:Y:S01]  /*117f0*/  LDL R9, [R1+0x8] ;  /* 0x0000080001097983 */ /* 0x002ee20000100800 */
[----:B------:R-:W1:Y:S01]  /*11800*/  S2R R12, SR_CgaCtaId ;  /* 0x00000000000c7919 */ /* 0x000e620000008800 */
[----:B------:R-:W-:Y:S02]  /*11810*/  R2UR UR9, R6 ;  /* 0x00000000060972ca */ /* 0x000fe400000e0000 */
[----:B------:R-:W-:Y:S01]  /*11820*/  R2UR UR11, R8 ;  /* 0x00000000080b72ca */ /* 0x000fe200000e0000 */
[----:B------:R-:W-:Y:S01]  /*11830*/  UIADD3 UR4, UP0, UR38, 0x470, URZ ;  /* 0x0000047026047890 */ /* 0x000fe2000ff1e03f */
[----:B------:R-:W-:Y:S02]  /*11840*/  R2UR UR12, R0 ;  /* 0x00000000000c72ca */ /* 0x000fe400000e0000 */
[----:B------:R-:W-:Y:S02]  /*11850*/  R2UR UR13, R7 ;  /* 0x00000000070d72ca */ /* 0x000fe400000e0000 */
        /* <DEDUP_REMOVED lines=12> */
[----:B------:R-:W-:-:S09]  /*11920*/  R2UR UR14, R6 ;  /* 0x00000000060e72ca */ /* 0x000fd200000e0000 */
[----:B------:R-:W-:-:S04]  /*11930*/  ULEA UR11, UR11, UR5, 0x6 ;  /* 0x000000050b0b7291 */ /* 0x000fc8000f8e303f */
[----:B------:R-:W-:Y:S02]  /*11940*/  UIADD3 UR8, UR14, 0x400, URZ ;  /* 0x000004000e087890 */ /* 0x000fe4000fffe03f */
[----:B------:R-:W-:Y:S02]  /*11950*/  UIADD3.X UR5, URZ, UR39, URZ, UP0, !UPT ;  /* 0x000000273f057290 */ /* 0x000fe400087fe43f */
        /* <DEDUP_REMOVED lines=32> */
.L_x_1822:
[----:B------:R-:W-:Y:S05]  /*11b60*/  BSYNC B0 ;  /* 0x0000000000007941 */ /* 0x000fea0003800000 */
.L_x_1821:
[----:B-1----:R-:W2:Y:S04]  /*11b70*/  LDL R6, [R1+0x14] ;  /* 0x0000140001067983 */ /* 0x002ea80000100800 */
[----:B------:R-:W3:Y:S01]  /*11b80*/  LDL R9, [R1+0xc] ;  /* 0x00000c0001097983 */ /* 0x000ee20000100800 */
[----:B------:R-:W-:Y:S01]  /*11b90*/  BSSY B0, `(.L_x_1825) ;  /* 0x00001ab000007945 */ /* 0x000fe20003800000 */
[----:B--2---:R-:W-:-:S05]  /*11ba0*/  VIADD R8, R6, 0xfffffffe ;  /* 0xfffffffe06087836 */ /* 0x004fca0000000000 */
[----:B---3--:R-:W-:-:S13]  /*11bb0*/  ISETP.GE.AND P0, PT, R8, R9, PT ;  /* 0x000000090800720c */ /* 0x008fda0003f06270 */
[----:B------:R-:W-:Y:S05]  /*11bc0*/  @!P0 BRA `(.L_x_1826) ;  /* 0x00000018009c8947 */ /* 0x000fea0003800000 */
[----:B------:R-:W-:Y:S01]  /*11bd0*/  LOP3.LUT R10, RZ, R9, RZ, 0x33, !PT ;  /* 0x00000009ff0a7212 */ /* 0x000fe200078e33ff */
[----:B------:R-:W-:Y:S01]  /*11be0*/  IMAD.MOV R9, RZ, RZ, -R6 ;  /* 0x000000ffff097224 */ /* 0x000fe200078e0a06 */
[----:B------:R-:W-:Y:S04]  /*11bf0*/  BSSY B1, `(.L_x_1827) ;  /* 0x000008f000017945 */ /* 0x000fe80003800000 */
[----:B------:R-:W-:-:S04]  /*11c00*/  VIADDMNMX R10, R9, 0x1, R10, !PT ;  /* 0x00000001090a7846 */ /* 0x000fc8000780010a */
[----:B------:R-:W-:-:S04]  /*11c10*/  IADD3 R6, R6, R10, RZ ;  /* 0x0000000a06067210 */ /* 0x000fc80007ffe0ff */
[----:B------:R-:W-:-:S04]  /*11c20*/  LOP3.LUT R6, R6, 0x1, RZ, 0xc0, !PT ;  /* 0x0000000106067812 */ /* 0x000fc800078ec0ff */
[----:B------:R-:W-:-:S13]  /*11c30*/  ISETP.NE.U32.AND P0, PT, R6, 0x1, PT ;  /* 0x000000010600780c */ /* 0x000fda0003f05070 */
[----:B------:R-:W-:Y:S05]  /*11c40*/  @P0 BRA `(.L_x_1828) ;  /* 0x0000000800240947 */ /* 0x000fea0003800000 */
[----:B------:R-:W2:Y:S04]  /*11c50*/  LDL.LU R11, [R1] ;  /* 0x00000000010b7983 */ /* 0x000ea80000300800 */
[----:B0-----:R-:W3:Y:S01]  /*11c60*/  LDL.LU R13, [R1+0x4] ;  /* 0x00000400010d7983 */ /* 0x001ee20000300800 */
        /* <DEDUP_REMOVED lines=25> */
[----:B------:R-:W-:Y:S01]  /*11e00*/  LEA R2, P0, R6, R2, 0x2 ;  /* 0x0000000206027211 */ /* 0x000fe200078010ff */
[----:B------:R-:W-:-:S03]  /*11e10*/  IMAD.MOV R7, RZ, RZ, -R9 ;  /* 0x000000ffff077224 */ /* 0x000fc600078e0a09 */
[----:B------:R-:W-:Y:S01]  /*11e20*/  LEA.HI.X R3, R6, R3, R11, 0x2, P0 ;  /* 0x0000000306037211 */ /* 0x000fe200000f140b */
[----:B------:R-:W-:-:S04]  /*11e30*/  IMAD R8, R12, R7, R8 ;  /* 0x000000070c087224 */ /* 0x000fc800078e0208 */
[----:B------:R1:W5:Y:S04]  /*11e40*/  LDG.E R7, desc[UR48][R2.64] ;  /* 0x0000003002077981 */ /* 0x000368000c1e1900 */
.L_x_1831:
[----:B-1----:R-:W1:Y:S01]  /*11e50*/  S2R R3, SR_CgaCtaId ;  /* 0x0000000000037919 */ /* 0x002e620000008800 */
[----:B------:R-:W-:-:S04]  /*11e60*/  MOV R2, 0x400 ;  /* 0x0000040000027802 */ /* 0x000fc80000000f00 */
[----:B-1----:R-:W-:Y:S02]  /*11e70*/  LEA R2, R3, R2, 0x18 ;  /* 0x0000000203027211 */ /* 0x002fe400078ec0ff */
[----:B------:R-:W-:-:S03]  /*11e80*/  SHF.L.U32 R3, R13, 0x1f, RZ ;  /* 0x0000001f0d037819 */ /* 0x000fc600000006ff */
[----:B------:R-:W-:-:S04]  /*11e90*/  IMAD R2, R14, 0x8, R2 ;  /* 0x000000080e027824 */ /* 0x000fc800078e0202 */
[----:B------:R-:W1:Y:S02]  /*11ea0*/  SYNCS.PHASECHK.TRANS64.TRYWAIT P0, [R2+URZ+0x28c40], R3 ;  /* 0x028c4003020075a7 */ /* 0x000e64000800017f */
[----:B-1----:R-:W-:Y:S05]  /*11eb0*/  @!P0 BRA `(.L_x_1832) ;  /* 0x0000002c00dc8947 */ /* 0x002fea0003800000 */
.L_x_1891:
[----:B------:R-:W2:Y:S02]  /*11ec0*/  S2R R6, SR_TID.X ;  /* 0x0000000000067919 */ /* 0x000ea40000002100 */
[----:B--2---:R-:W-:-:S04]  /*11ed0*/  LOP3.LUT R6, R6, 0x7f, RZ, 0xc0, !PT ;  /* 0x0000007f06067812 */ /* 0x004fc800078ec0ff */
[----:B------:R-:W-:-:S13]  /*11ee0*/  ISETP.NE.AND P1, PT, R6, RZ, PT ;  /* 0x000000ff0600720c */ /* 0x000fda0003f25270 */
        /* <DEDUP_REMOVED lines=8> */
.L_x_1833:
[----:B------:R-:W2:Y:S01]  /*11f70*/  LDL R6, [R1] ;  /* 0x0000000001067983 */ /* 0x000ea20000100800 */
        /* <DEDUP_REMOVED lines=21> */
.L_x_1892:
        /* <DEDUP_REMOVED lines=8> */
.L_x_1835:
        /* <DEDUP_REMOVED lines=54> */
.L_x_1830:
[----:B------:R-:W-:Y:S05]  /*124b0*/  BSYNC B2 ;  /* 0x0000000000027941 */ /* 0x000fea0003800000 */
.L_x_1829:
[----:B------:R-:W2:Y:S02]  /*124c0*/  LDL R2, [R1+0x14] ;  /* 0x0000140001027983 */ /* 0x000ea40000100800 */
[----:B--2---:R-:W-:-:S07]  /*124d0*/  VIADD R8, R2, 0xfffffffd ;  /* 0xfffffffd02087836 */ /* 0x004fce0000000000 */
.L_x_1828:
[----:B------:R-:W-:Y:S05]  /*124e0*/  BSYNC B1 ;  /* 0x0000000000017941 */ /* 0x000fea0003800000 */
.L_x_1827:
[----:B------:R-:W2:Y:S01]  /*124f0*/  LDL.LU R2, [R1+0x14] ;  /* 0x0000140001027983 */ /* 0x000ea20000300800 */
[----:B------:R-:W-:Y:S01]  /*12500*/  VIADD R10, R10, 0xfffffffe ;  /* 0xfffffffe0a0a7836 */ /* 0x000fe20000000000 */
[----:B--2---:R-:W-:-:S04]  /*12510*/  LOP3.LUT R3, RZ, R2, RZ, 0x33, !PT ;  /* 0x00000002ff037212 */ /* 0x004fc800078e33ff */
[----:B------:R-:W-:-:S13]  /*12520*/  ISETP.NE.AND P0, PT, R10, R3, PT ;  /* 0x000000030a00720c */ /* 0x000fda0003f05270 */
[----:B------:R-:W-:Y:S05]  /*12530*/  @!P0 BRA `(.L_x_1826) ;  /* 0x0000001000408947 */ /* 0x000fea0003800000 */
.L_x_1850:
        /* <DEDUP_REMOVED lines=11> */
[----:B------:R-:W-:Y:S02]  /*125f0*/  MOV R11, R8 ;  /* 0x00000008000b7202 */ /* 0x000fe40000000f00 */
        /* <DEDUP_REMOVED lines=20> */
.L_x_1838:
[----:B------:R-:W2:Y:S01]  /*12740*/  S2R R3, SR_CgaCtaId ;  /* 0x0000000000037919 */ /* 0x000ea20000008800 */
[----:B------:R-:W-:-:S04]  /*12750*/  MOV R2, 0x400 ;  /* 0x0000040000027802 */ /* 0x000fc80000000f00 */
[----:B--2---:R-:W-:Y:S02]  /*12760*/  LEA R2, R3, R2, 0x18 ;  /* 0x0000000203027211 */ /* 0x004fe400078ec0ff */
[----:B------:R-:W-:-:S03]  /*12770*/  SHF.L.U32 R3, R10, 0x1f, RZ ;  /* 0x0000001f0a037819 */ /* 0x000fc600000006ff */
[----:B------:R-:W-:-:S04]  /*12780*/  IMAD R2, R9, 0x8, R2 ;  /* 0x0000000809027824 */ /* 0x000fc800078e0202 */
[----:B------:R-:W2:Y:S02]  /*12790*/  SYNCS.PHASECHK.TRANS64.TRYWAIT P0, [R2+URZ+0x28c40], R3 ;  /* 0x028c4003020075a7 */ /* 0x000ea4000800017f */
[----:B--2---:R-:W-:Y:S05]  /*127a0*/  @!P0 BRA `(.L_x_1839) ;  /* 0x0000002400c88947 */ /* 0x004fea0003800000 */
.L_x_1893:
[----:B-1----:R-:W1:Y:S02]  /*127b0*/  S2R R6, SR_TID.X ;  /* 0x0000000000067919 */ /* 0x002e640000002100 */
        /* <DEDUP_REMOVED lines=8> */
[----:B---3--:R-:W-:Y:S05]  /*12840*/  @!P1 BRA `(.L_x_1840) ;  /* 0x0000000000049947 */ /* 0x008fea0003800000 */
[----:B------:R-:W-:Y:S01]  /*12850*/  BPT.TRAP 0x1 ;  /* 0x000000040000795c */ /* 0x000fe20000300000 */
.L_x_1840:
[----:B------:R-:W3:Y:S01]  /*12860*/  LDL R12, [R1+0x8] ;  /* 0x00000800010c7983 */ /* 0x000ee20000100800 */
[----:B------:R-:W-:Y:S01]  /*12870*/  MOV R6, 0x400 ;  /* 0x0000040000067802 */ /* 0x000fe20000000f00 */
[----:B0-----:R-:W0:Y:S01]  /*12880*/  S2R R13, SR_CgaCtaId ;  /* 0x00000000000d7919 */ /* 0x001e220000008800 */
        /* <DEDUP_REMOVED lines=16> */
[----:B------:R-:W1:Y:S02]  /*12990*/  SYNCS.PHASECHK.TRANS64.TRYWAIT P1, [R2+URZ+0x28c60], R3 ;  /* 0x028c6003020075a7 */ /* 0x000e64000802017f */
[----:B01----:R-:W-:Y:S05]  /*129a0*/  @!P1 BRA `(.L_x_1841) ;  /* 0x00000024005c9947 */ /* 0x003fea0003800000 */
.L_x_1894:
[----:B------:R-:W-:Y:S05]  /*129b0*/  @P0 BRA `(.L_x_1842) ;  /* 0x00000000001c0947 */ /* 0x000fea0003800000 */
[----:B------:R-:W1:Y:S01]  /*129c0*/  S2R R11, SR_TID.X ;  /* 0x00000000000b7919 */ /* 0x000e620000002100 */
[----:B0-2---:R-:W-:-:S04]  /*129d0*/  IMAD.MOV.U32 R3, RZ, RZ, 0x10000 ;  /* 0x00010000ff037424 */ /* 0x005fc800078e00ff */
[----:B------:R3:W-:Y:S01]  /*129e0*/  SYNCS.ARRIVE.TRANS64 RZ, [R2+URZ+0x28c50], R3 ;  /* 0x028c500302ff79a7 */ /* 0x0007e2000800003f */
[----:B-1----:R-:W-:-:S04]  /*129f0*/  LOP3.LUT R11, R11, 0x1f, RZ, 0xc0, !PT ;  /* 0x0000001f0b0b7812 */ /* 0x002fc800078ec0ff */
[----:B------:R-:W-:-:S13]  /*12a00*/  ISETP.NE.AND P1, PT, R11, RZ, PT ;  /* 0x000000ff0b00720c */ /* 0x000fda0003f25270 */
[----:B---3--:R-:W-:Y:S05]  /*12a10*/  @!P1 BRA `(.L_x_1842) ;  /* 0x0000000000049947 */ /* 0x008fea0003800000 */
[----:B------:R-:W-:Y:S01]  /*12a20*/  BPT.TRAP 0x1 ;  /* 0x000000040000795c */ /* 0x000fe20000300000 */
.L_x_1842:
[----:B------:R-:W1:Y:S01]  /*12a30*/  S2R R11, SR_CgaCtaId ;  /* 0x00000000000b7919 */ /* 0x000e620000008800 */
[----:B0-2---:R-:W-:Y:S01]  /*12a40*/  MOV R3, 0x400 ;  /* 0x0000040000037802 */ /* 0x005fe20000000f00 */
        /* <DEDUP_REMOVED lines=15> */
[----:B-1----:R-:W-:-:S05]  /*12b40*/  LEA R3, R11, R3, 0x18 ;  /* 0x000000030b037211 */ /* 0x002fca00078ec0ff */
        /* <DEDUP_REMOVED lines=34> */
[----:B-1----:R-:W-:Y:S01]  /*12d70*/  NOP ;  /* 0x0000000000007918 */ /* 0x002fe20000000000 */
.L_x_1837:
[----:B------:R-:W-:Y:S05]  /*12d80*/  BSYNC B1 ;  /* 0x0000000000017941 */ /* 0x000fea0003800000 */
.L_x_1836:
[----:B------:R-:W-:Y:S01]  /*12d90*/  VIADD R9, R9, 0x1 ;  /* 0x0000000109097836 */ /* 0x000fe20000000000 */
[----:B------:R-:W-:Y:S04]  /*12da0*/  BSSY B1, `(.L_x_1843) ;  /* 0x0000085000017945 */ /* 0x000fe80003800000 */
[----:B------:R-:W-:-:S04]  /*12db0*/  ISETP.NE.AND P0, PT, R9, 0x2, PT ;  /* 0x000000020900780c */ /* 0x000fc80003f05270 */
[----:B------:R-:W-:Y:S02]  /*12dc0*/  SEL R3, RZ, 0x1, P0 ;  /* 0x00000001ff037807 */ /* 0x000fe40000000000 */
[----:B------:R-:W-:Y:S01]  /*12dd0*/  SEL R12, R9, RZ, P0 ;  /* 0x000000ff090c7207 */ /* 0x000fe20000000000 */
[----:B------:R-:W-:Y:S01]  /*12de0*/  VIADD R9, R8, 0xffffffff ;  /* 0xffffffff08097836 */ /* 0x000fe20000000000 */
[----:B------:R-:W-:-:S05]  /*12df0*/  LOP3.LUT R11, R10, R3, RZ, 0x3c, !PT ;  /* 0x000000030a0b7212 */ /* 0x000fca00078e3cff */
[----:B------:R1:W-:Y:S04]  /*12e00*/  STL [R1+0x4], R11 ;  /* 0x0000040b01007387 */ /* 0x0003e80000100800 */
[----:B------:R1:W-:Y:S01]  /*12e10*/  STL [R1], R12 ;  /* 0x0000000c01007387 */ /* 0x0003e20000100800 */
[----:B------:R-:W-:Y:S05]  /*12e20*/  @!P6 BRA `(.L_x_1844) ;  /* 0x0000000400f0e947 */ /* 0x000fea0003800000 */
        /* <DEDUP_REMOVED lines=17> */
[----:B------:R-:W-:-:S05]  /*12f40*/  IMAD.WIDE.U32 R2, R4, UR6, R2 ;  /* 0x0000000604027c25 */ /* 0x000fca000f8e0002 */
[----:B------:R-:W-:Y:S02]  /*12f50*/  IADD3 R3, R6, R3, RZ ;  /* 0x0000000306037210 */ /* 0x000fe40007ffe0ff */
[----:B------:R-:W-:-:S04]  /*12f60*/  LEA R6, P0, R2, UR4, 0x2 ;  /* 0x0000000402067c11 */ /* 0x000fc8000f8010ff */
[----:B------:R-:W-:-:S06]  /*12f70*/  LEA.HI.X R7, R2, UR5, R3, 0x2, P0 ;  /* 0x0000000502077c11 */ /* 0x000fcc00080f1403 */
[----:B------:R2:W5:Y:S03]  /*12f80*/  LDG.E R7, desc[UR48][R6.64] ;  /* 0x0000003006077981 */ /* 0x000566000c1e1900 */
.L_x_1845:
[----:B------:R-:W3:Y:S01]  /*12f90*/  S2R R3, SR_CgaCtaId ;  /* 0x0000000000037919 */ /* 0x000ee20000008800 */
[----:B------:R-:W-:-:S04]  /*12fa0*/  MOV R2, 0x400 ;  /* 0x0000040000027802 */ /* 0x000fc80000000f00 */
[----:B---3--:R-:W-:Y:S02]  /*12fb0*/  LEA R2, R3, R2, 0x18 ;  /* 0x0000000203027211 */ /* 0x008fe400078ec0ff */
[----:B------:R-:W-:-:S03]  /*12fc0*/  SHF.L.U32 R3, R11, 0x1f, RZ ;  /* 0x0000001f0b037819 */ /* 0x000fc600000006ff */
[----:B------:R-:W-:-:S04]  /*12fd0*/  IMAD R2, R12, 0x8, R2 ;  /* 0x000000080c027824 */ /* 0x000fc800078e0202 */
[----:B------:R-:W3:Y:S02]  /*12fe0*/  SYNCS.PHASECHK.TRANS64.TRYWAIT P0, [R2+URZ+0x28c40], R3 ;  /* 0x028c4003020075a7 */ /* 0x000ee4000800017f */
[----:B---3--:R-:W-:Y:S05]  /*12ff0*/  @!P0 BRA `(.L_x_1846) ;  /* 0x0000001c00dc8947 */ /* 0x008fea0003800000 */
.L_x_1895:
[----:B--2---:R-:W2:Y:S02]  /*13000*/  S2R R6, SR_TID.X ;  /* 0x0000000000067919 */ /* 0x004ea40000002100 */
        /* <DEDUP_REMOVED lines=8> */
[----:B----4-:R-:W-:Y:S05]  /*13090*/  @!P1 BRA `(.L_x_1847) ;  /* 0x0000000000049947 */ /* 0x010fea0003800000 */
[----:B------:R-:W-:Y:S01]  /*130a0*/  BPT.TRAP 0x1 ;  /* 0x000000040000795c */ /* 0x000fe20000300000 */
.L_x_1847:
[----:B------:R-:W2:Y:S01]  /*130b0*/  LDL R6, [R1] ;  /* 0x0000000001067983 */ /* 0x000ea20000100800 */
[----:B-1----:R-:W-:-:S03]  /*130c0*/  MOV R12, 0x400 ;  /* 0x00000400000c7802 */ /* 0x002fc60000000f00 */
[----:B------:R-:W4:Y:S01]  /*130d0*/  LDL R11, [R1+0x8] ;  /* 0x00000800010b7983 */ /* 0x000f220000100800 */
        /* <DEDUP_REMOVED lines=17> */
[----:B------:R-:W1:Y:S02]  /*131f0*/  SYNCS.PHASECHK.TRANS64.TRYWAIT P1, [R2+URZ+0x28c60], R3 ;  /* 0x028c6003020075a7 */ /* 0x000e64000802017f */
[----:B01----:R-:W-:Y:S05]  /*13200*/  @!P1 BRA `(.L_x_1848) ;  /* 0x0000001c006c9947 */ /* 0x003fea0003800000 */
.L_x_1896:
[----:B------:R-:W-:Y:S05]  /*13210*/  @P0 BRA `(.L_x_1849) ;  /* 0x00000000001c0947 */ /* 0x000fea0003800000 */
[----:B------:R-:W1:Y:S01]  /*13220*/  S2R R10, SR_TID.X ;  /* 0x00000000000a7919 */ /* 0x000e620000002100 */
[----:B0--3--:R-:W-:-:S04]  /*13230*/  IMAD.MOV.U32 R3, RZ, RZ, 0x10000 ;  /* 0x00010000ff037424 */ /* 0x009fc800078e00ff */
[----:B------:R2:W-:Y:S01]  /*13240*/  SYNCS.ARRIVE.TRANS64 RZ, [R2+URZ+0x28c50], R3 ;  /* 0x028c500302ff79a7 */ /* 0x0005e2000800003f */
[----:B-1----:R-:W-:-:S04]  /*13250*/  LOP3.LUT R10, R10, 0x1f, RZ, 0xc0, !PT ;  /* 0x0000001f0a0a7812 */ /* 0x002fc800078ec0ff */
[----:B------:R-:W-:-:S13]  /*13260*/  ISETP.NE.AND P1, PT, R10, RZ, PT ;  /* 0x000000ff0a00720c */ /* 0x000fda0003f25270 */
[----:B--2---:R-:W-:Y:S05]  /*13270*/  @!P1 BRA `(.L_x_1849) ;  /* 0x0000000000049947 */ /* 0x004fea0003800000 */
[----:B------:R-:W-:Y:S01]  /*13280*/  BPT.TRAP 0x1 ;  /* 0x000000040000795c */ /* 0x000fe20000300000 */
.L_x_1849:
[----:B0--3--:R-:W2:Y:S01]  /*13290*/  LDL R3, [R1] ;  /* 0x0000000001037983 */ /* 0x009ea20000100800 */
        /* <DEDUP_REMOVED lines=53> */
.L_x_1844:
[----:B------:R-:W-:Y:S05]  /*135f0*/  BSYNC B1 ;  /* 0x0000000000017941 */ /* 0x000fea0003800000 */
.L_x_1843:
[----:B------:R-:W2:Y:S01]  /*13600*/  LDL R2, [R1+0xc] ;  /* 0x00000c0001027983 */ /* 0x000ea20000100800 */
[----:B------:R-:W-:Y:S01]  /*13610*/  VIADD R8, R8, 0xfffffffe ;  /* 0xfffffffe08087836 */ /* 0x000fe20000000000 */
[----:B--2---:R-:W-:-:S13]  /*13620*/  ISETP.GT.AND P0, PT, R9, R2, PT ;  /* 0x000000020900720c */ /* 0x004fda0003f04270 */
[----:B------:R-:W-:Y:S05]  /*13630*/  @P0 BRA `(.L_x_1850) ;  /* 0xffffffec00c00947 */ /* 0x000fea000383ffff */
.L_x_1826:
[----:B------:R-:W-:Y:S05]  /*13640*/  BSYNC B0 ;  /* 0x0000000000007941 */ /* 0x000fea0003800000 */
.L_x_1825:
        /* <DEDUP_REMOVED lines=23> */
.L_x_1852:
[----:B------:R-:W-:Y:S05]  /*137c0*/  BSYNC B0 ;  /* 0x0000000000007941 */ /* 0x000fea0003800000 */
.L_x_1851:
[----:B--2---:R-:W2:Y:S02]  /*137d0*/  LDL.LU R2, [R1+0x4] ;  /* 0x0000040001027983 */ /* 0x004ea40000300800 */
[----:B--2---:R-:W-:-:S05]  /*137e0*/  LOP3.LUT R2, R2, R0, RZ, 0x3c, !PT ;  /* 0x0000000002027212 */ /* 0x004fca00078e3cff */
[----:B------:R2:W-:Y:S02]  /*137f0*/  STL [R1+0x4], R2 ;  /* 0x0000040201007387 */ /* 0x0005e40000100800 */
.L_x_1808:
[----:B------:R-:W-:Y:S05]  /*13800*/  BSYNC B6 ;  /* 0x0000000000067941 */ /* 0x000fea0003800000 */
.L_x_1806:
[----:B------:R-:W-:-:S03]  /*13810*/  UMOV UR4, 0xffffffff ;  /* 0xffffffff00047882 */ /* 0x000fc60000000000 */
[----:B------:R-:W-:Y:S05]  /*13820*/  BRA.DIV UR4, `(.L_x_1853) ;  /* 0x0000001604f87947 */ /* 0x000fea000b800000 */
[----:B------:R3:W4:Y:S04]  /*13830*/  SHFL.IDX PT, R4, R16, RZ, 0x1f ;  /* 0x00001fff10047589 */ /* 0x00072800000e0000 */
[----:B------:R3:W0:Y:S02]  /*13840*/  SHFL.IDX PT, R7, R16, 0x1, 0x1f ;  /* 0x00201f0010077f89 */ /* 0x00062400000e0000 */
.L_x_1900:
[----:B-1----:R-:W1:Y:S01]  /*13850*/  S2R R6, SR_TID.X ;  /* 0x0000000000067919 */ /* 0x002e620000002100 */
[----:B------:R-:W-:Y:S01]  /*13860*/  ULDC UR4, c[0x0][0xc14] ;  /* 0x0003050000047ab9 */ /* 0x000fe20000000800 */
[----:B------:R-:W-:Y:S01]  /*13870*/  BSSY B0, `(.L_x_1854) ;  /* 0x000000b000007945 */ /* 0x000fe20003800000 */
[----:B------:R-:W-:Y:S02]  /*13880*/  IMAD.U32 R0, RZ, RZ, UR4 ;  /* 0x00000004ff007e24 */ /* 0x000fe4000f8e00ff */
[----:B------:R-:W-:Y:S01]  /*13890*/  IMAD.MOV.U32 R17, RZ, RZ, RZ ;  /* 0x000000ffff117224 */ /* 0x000fe200078e00ff */
[----:B-1----:R-:W-:-:S04]  /*138a0*/  LOP3.LUT R6, R6, 0x1f, RZ, 0xc0, !PT ;  /* 0x0000001f06067812 */ /* 0x002fc800078ec0ff */
[C---:B------:R-:W-:Y:S01]  /*138b0*/  ISETP.NE.AND P0, PT, R6.reuse, 0x1f, PT ;  /* 0x0000001f0600780c */ /* 0x040fe20003f05270 */
[----:B------:R-:W-:-:S05]  /*138c0*/  IMAD.IADD R5, R6, 0x1, R19 ;  /* 0x0000000106057824 */ /* 0x000fca00078e0213 */
[----:B------:R-:W-:-:S13]  /*138d0*/  ISETP.GE.OR P0, PT, R5, R0, !P0 ;  /* 0x000000000500720c */ /* 0x000fda0004706670 */
[----:B------:R-:W-:Y:S05]  /*138e0*/  @P0 BRA `(.L_x_1855) ;  /* 0x00000000000c0947 */ /* 0x000fea0003800000 */
[----:B--2---:R-:W1:Y:S02]  /*138f0*/  LDC.64 R2, c[0x0][0xc58] ;  /* 0x00031600ff027b82 */ /* 0x004e640000000a00 */
[----:B-1----:R-:W-:-:S05]  /*13900*/  IMAD.WIDE R2, R5, 0x4, R2 ;  /* 0x0000000405027825 */ /* 0x002fca00078e0202 */
[----:B------:R1:W5:Y:S02]  /*13910*/  LDG.E R17, desc[UR48][R2.64] ;  /* 0x0000003002117981 */ /* 0x000364000c1e1900 */
.L_x_1855:
[----:B------:R-:W-:Y:S05]  /*13920*/  BSYNC B0 ;  /* 0x0000000000007941 */ /* 0x000fea0003800000 */
.L_x_1854:
[----:B------:R-:W-:-:S03]  /*13930*/  UMOV UR4, 0xffffffff ;  /* 0xffffffff00047882 */ /* 0x000fc60000000000 */
[----:B------:R-:W-:Y:S05]  /*13940*/  BRA.DIV UR4, `(.L_x_1856) ;  /* 0x0000001604fc7947 */ /* 0x000fea000b800000 */
[----:B0----5:R-:W0:Y:S01]  /*13950*/  SHFL.UP PT, R14, R17, 0x1, RZ ;  /* 0x04200000110e7989 */ /* 0x021e2200000e00ff */
[C---:B------:R-:W-:Y:S02]  /*13960*/  ISETP.NE.AND P0, PT, R6.reuse, RZ, PT ;  /* 0x000000ff0600720c */ /* 0x040fe40003f05270 */
[----:B------:R-:W-:Y:S02]  /*13970*/  ISETP.GE.U32.AND P1, PT, R6, 0x2, PT ;  /* 0x000000020600780c */ /* 0x000fe40003f26070 */
[----:B0-----:R-:W-:Y:S02]  /*13980*/  SEL R14, R14, RZ, P0 ;  /* 0x000000ff0e0e7207 */ /* 0x001fe40000000000 */
[----:B------:R-:W-:-:S03]  /*13990*/  ISETP.GE.U32.AND P0, PT, R6, 0x4, PT ;  /* 0x000000040600780c */ /* 0x000fc60003f06070 */
[----:B------:R-:W-:-:S05]  /*139a0*/  IMAD.IADD R13, R17, 0x1, R14 ;  /* 0x00000001110d7824 */ /* 0x000fca00078e020e */
[----:B------:R-:W1:Y:S02]  /*139b0*/  SHFL.UP PT, R14, R13, 0x2, RZ ;  /* 0x044000000d0e7989 */ /* 0x000e6400000e00ff */
[----:B-12---:R-:W-:Y:S02]  /*139c0*/  SEL R2, R14, RZ, P1 ;  /* 0x000000ff0e027207 */ /* 0x006fe40000800000 */
        /* <DEDUP_REMOVED lines=12> */
[----:B------:R0:W1:Y:S02]  /*13a90*/  SHFL.IDX PT, R14, R2, 0x1f, 0x1f ;  /* 0x03e01f00020e7f89 */ /* 0x00006400000e0000 */
.L_x_1908:
[----:B------:R-:W-:Y:S02]  /*13aa0*/  ULDC UR4, c[0x0][0xc10] ;  /* 0x0003040000047ab9 */ /* 0x000fe40000000800 */
[----:B------:R-:W-:-:S04]  /*13ab0*/  IMAD.U32 R5, RZ, RZ, UR4 ;  /* 0x00000004ff057e24 */ /* 0x000fc8000f8e00ff */
[----:B-1----:R-:W-:-:S04]  /*13ac0*/  IMAD R14, R14, R5, RZ ;  /* 0x000000050e0e7224 */ /* 0x002fc800078e02ff */
[----:B------:R-:W-:-:S05]  /*13ad0*/  IMAD.IADD R7, R7, 0x1, R14 ;  /* 0x0000000107077824 */ /* 0x000fca00078e020e */
[----:B----4-:R-:W-:-:S13]  /*13ae0*/  ISETP.GT.AND P0, PT, R7, R4, PT ;  /* 0x000000040700720c */ /* 0x010fda0003f04270 */
[----:B------:R-:W-:Y:S05]  /*13af0*/  @P0 BRA `(.L_x_1857) ;  /* 0x0000000000b40947 */ /* 0x000fea0003800000 */
[----:B------:R-:W1:Y:S02]  /*13b00*/  LDC R0, c[0x0][0xc14] ;  /* 0x00030500ff007b82 */ /* 0x000e640000000800 */
.L_x_1862:
[----:B------:R-:W-:-:S05]  /*13b10*/  VIADD R19, R19, 0x1f ;  /* 0x0000001f13137836 */ /* 0x000fca0000000000 */
[----:B-1----:R-:W-:-:S13]  /*13b20*/  ISETP.GE.AND P0, PT, R19, R0, PT ;  /* 0x000000001300720c */ /* 0x002fda0003f06270 */
[----:B------:R-:W-:Y:S05]  /*13b30*/  @P0 BRA `(.L_x_1858) ;  /* 0x0000000400ec0947 */ /* 0x000fea0003800000 */
[----:B------:R-:W1:Y:S01]  /*13b40*/  S2R R6, SR_TID.X ;  /* 0x0000000000067919 */ /* 0x000e620000002100 */
[----:B------:R-:W-:Y:S01]  /*13b50*/  BSSY B0, `(.L_x_1859) ;  /* 0x000000a000007945 */ /* 0x000fe20003800000 */
[----:B------:R-:W-:Y:S01]  /*13b60*/  IMAD.MOV.U32 R17, RZ, RZ, RZ ;  /* 0x000000ffff117224 */ /* 0x000fe200078e00ff */
[----:B-1----:R-:W-:-:S04]  /*13b70*/  LOP3.LUT R6, R6, 0x1f, RZ, 0xc0, !PT ;  /* 0x0000001f06067812 */ /* 0x002fc800078ec0ff */
[C---:B------:R-:W-:Y:S01]  /*13b80*/  ISETP.NE.AND P1, PT, R6.reuse, 0x1f, PT ;  /* 0x0000001f0600780c */ /* 0x040fe20003f25270 */
[----:B------:R-:W-:-:S05]  /*13b90*/  IMAD.IADD R5, R6, 0x1, R19 ;  /* 0x0000000106057824 */ /* 0x000fca00078e0213 */
[----:B------:R-:W-:-:S13]  /*13ba0*/  ISETP.GE.OR P0, PT, R5, R0, !P1 ;  /* 0x000000000500720c */ /* 0x000fda0004f06670 */
[----:B------:R-:W-:Y:S05]  /*13bb0*/  @P0 BRA `(.L_x_1860) ;  /* 0x00000000000c0947 */ /* 0x000fea0003800000 */
[----:B0-----:R-:W0:Y:S02]  /*13bc0*/  LDC.64 R2, c[0x0][0xc58] ;  /* 0x00031600ff027b82 */ /* 0x001e240000000a00 */
[----:B0-----:R-:W-:-:S05]  /*13bd0*/  IMAD.WIDE R2, R5, 0x4, R2 ;  /* 0x0000000405027825 */ /* 0x001fca00078e0202 */
[----:B------:R1:W5:Y:S02]  /*13be0*/  LDG.E R17, desc[UR48][R2.64] ;  /* 0x0000003002117981 */ /* 0x000364000c1e1900 */
.L_x_1860:
[----:B------:R-:W-:Y:S05]  /*13bf0*/  BSYNC B0 ;  /* 0x0000000000007941 */ /* 0x000fea0003800000 */
.L_x_1859:
        /* <DEDUP_REMOVED lines=9> */
[----:B01----:R-:W-:Y:S02]  /*13c90*/  SEL R2, R14, RZ, P1 ;  /* 0x000000ff0e027207 */ /* 0x003fe40000800000 */
        /* <DEDUP_REMOVED lines=13> */
.L_x_1916:
[----:B------:R-:W-:Y:S02]  /*13d70*/  ULDC UR4, c[0x0][0xc10] ;  /* 0x0003040000047ab9 */ /* 0x000fe40000000800 */
[----:B------:R-:W-:-:S04]  /*13d80*/  IMAD.U32 R5, RZ, RZ, UR4 ;  /* 0x00000004ff057e24 */ /* 0x000fc8000f8e00ff */
[----:B-1----:R-:W-:-:S04]  /*13d90*/  IMAD R14, R14, R5, RZ ;  /* 0x000000050e0e7224 */ /* 0x002fc800078e02ff */
[----:B------:R-:W-:-:S05]  /*13da0*/  IMAD.IADD R7, R14, 0x1, R7 ;  /* 0x000000010e077824 */ /* 0x000fca00078e0207 */
[----:B------:R-:W-:-:S13]  /*13db0*/  ISETP.GT.AND P0, PT, R7, R4, PT ;  /* 0x000000040700720c */ /* 0x000fda0003f04270 */
[----:B------:R-:W-:Y:S05]  /*13dc0*/  @!P0 BRA `(.L_x_1862) ;  /* 0xfffffffc00508947 */ /* 0x000fea000383ffff */
.L_x_1857:
[----:B---3--:R-:W-:Y:S01]  /*13dd0*/  IMAD.IADD R16, R7, 0x1, -R14 ;  /* 0x0000000107107824 */ /* 0x008fe200078e0a0e */
[----:B------:R-:W-:-:S03]  /*13de0*/  UMOV UR4, 0xffffffff ;  /* 0xffffffff00047882 */ /* 0x000fc60000000000 */
[----:B------:R-:W-:-:S05]  /*13df0*/  IMAD R3, R2, R5, R16 ;  /* 0x0000000502037224 */ /* 0x000fca00078e0210 */
[----:B------:R-:W-:Y:S01]  /*13e00*/  ISETP.GT.AND P6, PT, R3, R4, PT ;  /* 0x000000040300720c */ /* 0x000fe20003fc4270 */
[----:B------:R-:W-:-:S12]  /*13e10*/  BRA.DIV UR4, `(.L_x_1863) ;  /* 0x0000001a04687947 */ /* 0x000fd8000b800000 */
[----:B------:R-:W-:-:S04]  /*13e20*/  VOTE.ANY R3, PT, !P6 ;  /* 0x0000000000037806 */ /* 0x000fc800070e0100 */
[----:B------:R-:W1:Y:S02]  /*13e30*/  POPC R6, R3 ;  /* 0x0000000300067309 */ /* 0x000e640000000000 */
[----:B-1----:R1:W2:Y:S02]  /*13e40*/  SHFL.IDX PT, R17, R17, R6, 0x1f ;  /* 0x00001f0611117589 */ /* 0x0022a400000e0000 */
.L_x_1920:
[----:B------:R-:W-:Y:S02]  /*13e50*/  ISETP.NE.AND P0, PT, R3, RZ, PT ;  /* 0x000000ff0300720c */ /* 0x000fe40003f05270 */
[----:B------:R-:W-:-:S11]  /*13e60*/  MOV R7, RZ ;  /* 0x000000ff00077202 */ /* 0x000fd60000000f00 */
[----:B------:R-:W-:Y:S05]  /*13e70*/  @!P0 BRA `(.L_x_1864) ;  /* 0x0000000000108947 */ /* 0x000fea0003800000 */
[----:B------:R-:W-:Y:S01]  /*13e80*/  UMOV UR4, 0xffffffff ;  /* 0xffffffff00047882 */ /* 0x000fe20000000000 */
[----:B------:R-:W-:Y:S02]  /*13e90*/  VIADD R12, R6, 0xffffffff ;  /* 0xffffffff060c7836 */ /* 0x000fe40000000000 */
[----:B------:R-:W-:Y:S05]  /*13ea0*/  BRA.DIV UR4, `(.L_x_1865) ;  /* 0x0000001a048c7947 */ /* 0x000fea000b800000 */
[----:B------:R3:W4:Y:S02]  /*13eb0*/  SHFL.IDX PT, R7, R2, R12, 0x1f ;  /* 0x00001f0c02077589 */ /* 0x00072400000e0000 */
.L_x_1864:
[----:B0--3--:R-:W0:Y:S01]  /*13ec0*/  LDC.64 R2, c[0x0][0xc68] ;  /* 0x00031a00ff027b82 */ /* 0x009e220000000a00 */
[----:B------:R-:W-:-:S04]  /*13ed0*/  IMAD.IADD R19, R6, 0x1, R19 ;  /* 0x0000000106137824 */ /* 0x000fc800078e0213 */
[----:B0-----:R-:W-:-:S05]  /*13ee0*/  IMAD.WIDE R2, R19, 0x4, R2 ;  /* 0x0000000413027825 */ /* 0x001fca00078e0202 */
[----:B------:R0:W1:Y:S01]  /*13ef0*/  LDG.E R8, desc[UR48][R2.64] ;  /* 0x0000003002087981 */ /* 0x000062000c1e1900 */
[----:B----4-:R-:W-:-:S04]  /*13f00*/  IMAD R16, R7, R5, R16 ;  /* 0x0000000507107224 */ /* 0x010fc800078e0210 */
[----:B------:R-:W-:Y:S02]  /*13f10*/  IMAD.IADD R7, R4, 0x1, -R16 ;  /* 0x0000000104077824 */ /* 0x000fe400078e0a10 */
[----:B0-----:R-:W-:Y:S02]  /*13f20*/  IMAD.MOV.U32 R2, RZ, RZ, RZ ;  /* 0x000000ffff027224 */ /* 0x001fe400078e00ff */
[----:B-12---:R-:W-:-:S05]  /*13f30*/  IMAD R6, R17, R8, RZ ;  /* 0x0000000811067224 */ /* 0x006fca00078e02ff */
[-C--:B------:R-:W-:Y:S02]  /*13f40*/  IABS R9, R6.reuse ;  /* 0x0000000600097213 */ /* 0x080fe40000000000 */
[----:B------:R-:W-:Y:S02]  /*13f50*/  IABS R4, R6 ;  /* 0x0000000600047213 */ /* 0x000fe40000000000 */
[----:B------:R-:W0:Y:S03]  /*13f60*/  I2F.RP R10, R9 ;  /* 0x00000009000a7306 */ /* 0x000e260000209400 */
[----:B------:R-:W-:-:S05]  /*13f70*/  IMAD.MOV R4, RZ, RZ, -R4 ;  /* 0x000000ffff047224 */ /* 0x000fca00078e0a04 */
[----:B0-----:R-:W0:Y:S02]  /*13f80*/  MUFU.RCP R10, R10 ;  /* 0x0000000a000a7308 */ /* 0x001e240000001000 */
[----:B0-----:R-:W-:-:S06]  /*13f90*/  VIADD R11, R10, 0xffffffe ;  /* 0x0ffffffe0a0b7836 */ /* 0x001fcc0000000000 */
[----:B------:R-:W0:Y:S02]  /*13fa0*/  F2I.FTZ.U32.TRUNC.NTZ R3, R11 ;  /* 0x0000000b00037305 */ /* 0x000e24000021f000 */
[----:B0-----:R-:W-:-:S04]  /*13fb0*/  IMAD.MOV R12, RZ, RZ, -R3 ;  /* 0x000000ffff0c7224 */ /* 0x001fc800078e0a03 */
[----:B------:R-:W-:-:S04]  /*13fc0*/  IMAD R13, R12, R9, RZ ;  /* 0x000000090c0d7224 */ /* 0x000fc800078e02ff */
[----:B------:R-:W-:Y:S01]  /*13fd0*/  IMAD.HI.U32 R2, R3, R13, R2 ;  /* 0x0000000d03027227 */ /* 0x000fe200078e0002 */
        /* <DEDUP_REMOVED lines=9> */
[----:B------:R-:W-:-:S03]  /*14070*/  ISETP.GE.AND P0, PT, R3, RZ, PT ;  /* 0x000000ff0300720c */ /* 0x000fc60003f06270 */
[----:B------:R-:W-:-:S10]  /*14080*/  IMAD.MOV.U32 R9, RZ, RZ, R2 ;  /* 0x000000ffff097224 */ /* 0x000fd400078e0002 */
[----:B------:R-:W-:Y:S01]  /*14090*/  @!P0 IMAD.MOV R9, RZ, RZ, -R9 ;  /* 0x000000ffff098224 */ /* 0x000fe200078e0a09 */
[----:B------:R-:W-:-:S13]  /*140a0*/  ISETP.NE.AND P0, PT, R6, RZ, PT ;  /* 0x000000ff0600720c */ /* 0x000fda0003f05270 */
[----:B------:R-:W-:-:S05]  /*140b0*/  @!P0 LOP3.LUT R9, RZ, R6, RZ, 0x33, !PT ;  /* 0x00000006ff098212 */ /* 0x000fca00078e33ff */
[----:B------:R-:W-:Y:S01]  /*140c0*/  IMAD R4, R8, R9, RZ ;  /* 0x0000000908047224 */ /* 0x000fe200078e02ff */
[----:B------:R-:W-:-:S03]  /*140d0*/  IADD3 R9, -R9, RZ, RZ ;  /* 0x000000ff09097210 */ /* 0x000fc60007ffe1ff */
[----:B------:R-:W-:Y:S02]  /*140e0*/  IMAD.MOV R2, RZ, RZ, -R4 ;  /* 0x000000ffff027224 */ /* 0x000fe400078e0a04 */
[----:B------:R-:W-:-:S03]  /*140f0*/  IMAD R7, R6, R9, R7 ;  /* 0x0000000906077224 */ /* 0x000fc600078e0207 */
[----:B------:R-:W-:Y:S01]  /*14100*/  VIADDMNMX R8, R2, R5, R8, PT ;  /* 0x0000000502087246 */ /* 0x000fe20003800108 */
[----:B------:R-:W-:-:S03]  /*14110*/  IMAD.IADD R4, R7, 0x1, R4 ;  /* 0x0000000107047824 */ /* 0x000fc600078e0204 */
[----:B------:R-:W-:-:S04]  /*14120*/  IABS R5, R8 ;  /* 0x0000000800057213 */ /* 0x000fc80000000000 */
[----:B------:R-:W0:Y:S08]  /*14130*/  I2F.RP R10, R5 ;  /* 0x00000005000a7306 */ /* 0x000e300000209400 */
[----:B0-----:R-:W0:Y:S02]  /*14140*/  MUFU.RCP R10, R10 ;  /* 0x0000000a000a7308 */ /* 0x001e240000001000 */
[----:B0-----:R-:W-:-:S06]  /*14150*/  VIADD R2, R10, 0xffffffe ;  /* 0x0ffffffe0a027836 */ /* 0x001fcc0000000000 */
[----:B------:R0:W1:Y:S02]  /*14160*/  F2I.FTZ.U32.TRUNC.NTZ R3, R2 ;  /* 0x0000000200037305 */ /* 0x000064000021f000 */
[----:B0-----:R-:W-:Y:S02]  /*14170*/  IMAD.MOV.U32 R2, RZ, RZ, RZ ;  /* 0x000000ffff027224 */ /* 0x001fe400078e00ff */
[----:B-1----:R-:W-:-:S04]  /*14180*/  IMAD.MOV R6, RZ, RZ, -R3 ;  /* 0x000000ffff067224 */ /* 0x002fc800078e0a03 */
[----:B------:R-:W-:Y:S01]  /*14190*/  IMAD R9, R6, R5, RZ ;  /* 0x0000000506097224 */ /* 0x000fe200078e02ff */
[----:B------:R-:W-:-:S03]  /*141a0*/  IABS R6, R7 ;  /* 0x0000000700067213 */ /* 0x000fc60000000000 */
[----:B------:R-:W-:Y:S01]  /*141b0*/  IMAD.HI.U32 R3, R3, R9, R2 ;  /* 0x0000000903037227 */ /* 0x000fe200078e0002 */
[----:B------:R-:W-:-:S05]  /*141c0*/  IABS R9, R8 ;  /* 0x0000000800097213 */ /* 0x000fca0000000000 */
        /* <DEDUP_REMOVED lines=12> */
[----:B------:R-:W-:Y:S01]  /*14290*/  @!P0 LOP3.LUT R3, RZ, R8, RZ, 0x33, !PT ;  /* 0x00000008ff038212 */ /* 0x000fe200078e33ff */
[----:B------:R-:W-:-:S03]  /*142a0*/  IMAD.MOV R8, RZ, RZ, -R8 ;  /* 0x000000ffff087224 */ /* 0x000fc600078e0a08 */
[----:B------:R-:W-:Y:S01]  /*142b0*/  LOP3.LUT R2, RZ, R3, RZ, 0x33, !PT ;  /* 0x00000003ff027212 */ /* 0x000fe200078e33ff */
[----:B------:R-:W-:-:S04]  /*142c0*/  IMAD R18, R3, R8, R4 ;  /* 0x0000000803127224 */ /* 0x000fc800078e0204 */
[----:B------:R-:W-:Y:S01]  /*142d0*/  IMAD.IADD R17, R17, 0x1, R2 ;  /* 0x0000000111117824 */ /* 0x000fe200078e0202 */
[----:B------:R-:W-:Y:S06]  /*142e0*/  BRA `(.L_x_1866) ;  /* 0x00000000001c7947 */ /* 0x000fec0003800000 */
.L_x_1858:
[----:B------:R-:W-:Y:S01]  /*142f0*/  UMOV UR4, URZ ;  /* 0x0000003f00047c82 */ /* 0x000fe20008000000 */
[----:B------:R-:W-:Y:S01]  /*14300*/  UMOV UR5, URZ ;  /* 0x0000003f00057c82 */ /* 0x000fe20008000000 */
[----:B------:R-:W-:Y:S01]  /*14310*/  ULDC UR6, c[0x0][0xc14] ;  /* 0x0003050000067ab9 */ /* 0x000fe20000000800 */
[----:B---3--:R-:W-:Y:S02]  /*14320*/  IMAD.MOV.U32 R16, RZ, RZ, R4 ;  /* 0x000000ffff107224 */ /* 0x008fe400078e0004 */
[----:B------:R-:W-:Y:S02]  /*14330*/  IMAD.U32 R17, RZ, RZ, UR4 ;  /* 0x00000004ff117e24 */ /* 0x000fe4000f8e00ff */
[----:B------:R-:W-:Y:S02]  /*14340*/  IMAD.U32 R18, RZ, RZ, UR5 ;  /* 0x00000005ff127e24 */ /* 0x000fe4000f8e00ff */
[----:B------:R-:W-:-:S07]  /*14350*/  IMAD.U32 R19, RZ, RZ, UR6 ;  /* 0x00000006ff137e24 */ /* 0x000fce000f8e00ff */
.L_x_1866:
        /* <DEDUP_REMOVED lines=12> */
.L_x_1794:
[----:B-1----:R-:W3:Y:S01]  /*14420*/  LDL.LU R0, [R1+0x18] ;  /* 0x0000180001007983 */ /* 0x002ee20000300800 */
[----:B------:R-:W-:Y:S01]  /*14430*/  BSSY B0, `(.L_x_1868) ;  /* 0x000000b000007945 */ /* 0x000fe20003800000 */
[----:B------:R-:W1:Y:S01]  /*14440*/  S2R R5, SR_CgaCtaId ;  /* 0x0000000000057919 */ /* 0x000e620000008800 */
[----:B---3--:R-:W-:-:S04]  /*14450*/  IADD3 R0, R0, 0x1, RZ ;  /* 0x0000000100007810 */ /* 0x008fc80007ffe0ff */
[----:B--2---:R-:W-:-:S04]  /*14460*/  LEA.HI R2, R0, R0, RZ, 0x1 ;  /* 0x0000000000027211 */ /* 0x004fc800078f08ff */
[----:B------:R-:W-:-:S05]  /*14470*/  LOP3.LUT R3, R2, 0xfffffffe, RZ, 0xc0, !PT ;  /* 0xfffffffe02037812 */ /* 0x000fca00078ec0ff */
[----:B------:R-:W-:Y:S01]  /*14480*/  IMAD.IADD R3, R0, 0x1, -R3 ;  /* 0x0000000100037824 */ /* 0x000fe200078e0a03 */
[----:B------:R-:W-:-:S04]  /*14490*/  MOV R0, 0x400 ;  /* 0x0000040000007802 */ /* 0x000fc80000000f00 */
[----:B-1----:R-:W-:Y:S02]  /*144a0*/  LEA R0, R5, R0, 0x18 ;  /* 0x0000000005007211 */ /* 0x002fe400078ec0ff */
[----:B------:R-:W-:-:S04]  /*144b0*/  SHF.L.U32 R3, R3, 0x1f, RZ ;  /* 0x0000001f03037819 */ /* 0x000fc800000006ff */
[----:B------:R-:W1:Y:S02]  /*144c0*/  SYNCS.PHASECHK.TRANS64.TRYWAIT P0, [R0+URZ+0x28c20], R3 ;  /* 0x028c2003000075a7 */ /* 0x000e64000800017f */
[----:B-1----:R-:W-:Y:S05]  /*144d0*/  @!P0 BRA `(.L_x_1869) ;  /* 0x0000001400288947 */ /* 0x002fea0003800000 */
.L_x_1923:
[----:B------:R-:W-:Y:S05]  /*144e0*/  BSYNC B0 ;  /* 0x0000000000007941 */ /* 0x000fea0003800000 */
.L_x_1868:
[----:B------:R-:W-:-:S03]  /*144f0*/  UMOV UR4, 0xffffffff ;  /* 0xffffffff00047882 */ /* 0x000fc60000000000 */
[----:B------:R-:W-:Y:S05]  /*14500*/  BRA.DIV UR4, `(.L_x_1870) ;  /* 0x0000001604307947 */ /* 0x000fea000b800000 */
[----:B------:R-:W2:Y:S02]  /*14510*/  S2R R2, SR_TID.X ;  /* 0x0000000000027919 */ /* 0x000ea40000002100 */
[----:B--2---:R-:W-:-:S04]  /*14520*/  SHF.R.U32.HI R2, RZ, 0x5, R2 ;  /* 0x00000005ff027819 */ /* 0x004fc80000011602 */
[----:B------:R-:W-:-:S05]  /*14530*/  LOP3.LUT R2, R2, 0x3, RZ, 0xc0, !PT ;  /* 0x0000000302027812 */ /* 0x000fca00078ec0ff */
[----:B------:R2:W3:Y:S02]  /*14540*/  SHFL.IDX PT, R14, R2, RZ, 0x1f ;  /* 0x00001fff020e7589 */ /* 0x0004e400000e0000 */
.L_x_1926:
[----:B---3--:R-:W-:Y:S01]  /*14550*/  ISETP.NE.AND P0, PT, R14, RZ, PT ;  /* 0x000000ff0e00720c */ /* 0x008fe20003f05270 */
[----:B------:R-:W-:-:S12]  /*14560*/  BSSY B0, `(.L_x_1871) ;  /* 0x0000027000007945 */ /* 0x000fd80003800000 */
[----:B------:R-:W-:Y:S05]  /*14570*/  @P0 BRA `(.L_x_1872) ;  /* 0x0000000000940947 */ /* 0x000fea0003800000 */
[----:B------:R-:W-:-:S03]  /*14580*/  UMOV UR4, 0xffffffff ;  /* 0xffffffff00047882 */ /* 0x000fc60000000000 */
[----:B------:R-:W-:Y:S05]  /*14590*/  BRA.DIV UR4, `(.L_x_1873) ;  /* 0x0000001604407947 */ /* 0x000fea000b800000 */
[----:B------:R-:W-:-:S13]  /*145a0*/  ELECT P6, URZ, PT ;  /* 0x00000000003f782f */ /* 0x000fda00038c0000 */
.L_x_1929:
[----:B------:R-:W-:Y:S05]  /*145b0*/  @!P6 BRA `(.L_x_1872) ;  /* 0x000000000084e947 */ /* 0x000fea0003800000 */
[----:B------:R-:W-:-:S06]  /*145c0*/  ULOP3.LUT UR4, UR36, 0x2, URZ, 0xfc, !UPT ;  /* 0x0000000224047892 */ /* 0x000fcc000f8efc3f */
[----:B--2---:R-:W-:-:S05]  /*145d0*/  IMAD.U32 R2, RZ, RZ, UR4 ;  /* 0x00000004ff027e24 */ /* 0x004fca000f8e00ff */
[----:B------:R-:W-:-:S13]  /*145e0*/  ISETP.NE.AND P2, PT, R2, 0x3, PT ;  /* 0x000000030200780c */ /* 0x000fda0003f45270 */
[----:B------:R-:W-:Y:S05]  /*145f0*/  @!P2 BRA `(.L_x_1874) ;  /* 0x000000000004a947 */ /* 0x000fea0003800000 */
[----:B------:R-:W-:Y:S01]  /*14600*/  BPT.TRAP 0x1 ;  /* 0x000000040000795c */ /* 0x000fe20000300000 */
.L_x_1874:
[----:B-1----:R-:W2:Y:S04]  /*14610*/  LDL R3, [R1] ;  /* 0x0000000001037983 */ /* 0x002ea80000100800 */
[----:B------:R-:W3:Y:S01]  /*14620*/  LDL.LU R7, [R1+0x4] ;  /* 0x0000040001077983 */ /* 0x000ee20000300800 */
[----:B------:R-:W-:-:S04]  /*14630*/  VIADD R2, R0, 0x28c40 ;  /* 0x00028c4000027836 */ /* 0x000fc80000000000 */
[C---:B--2---:R-:W-:Y:S02]  /*14640*/  IMAD R6, R3.reuse, 0x8, R2 ;  /* 0x0000000803067824 */ /* 0x044fe400078e0202 */
[----:B------:R-:W-:Y:S01]  /*14650*/  VIADD R3, R3, 0x1 ;  /* 0x0000000103037836 */ /* 0x000fe20000000000 */
[----:B---3--:R-:W-:-:S04]  /*14660*/  SHF.L.U32 R5, R7, 0x1f, RZ ;  /* 0x0000001f07057819 */ /* 0x008fc800000006ff */
[C---:B------:R-:W-:Y:S01]  /*14670*/  ISETP.NE.AND P1, PT, R3.reuse, 0x2, PT ;  /* 0x000000020300780c */ /* 0x040fe20003f25270 */
[----:B------:R-:W1:Y:S03]  /*14680*/  SYNCS.PHASECHK.TRANS64.TRYWAIT P0, [R6+URZ], R5 ;  /* 0x00000005060075a7 */ /* 0x000e66000800017f */
[----:B------:R-:W-:Y:S02]  /*14690*/  SEL R4, RZ, 0x1, P1 ;  /* 0x00000001ff047807 */ /* 0x000fe40000800000 */
[----:B------:R-:W-:Y:S02]  /*146a0*/  SEL R3, R3, RZ, P1 ;  /* 0x000000ff03037207 */ /* 0x000fe40000800000 */
[----:B------:R-:W-:-:S03]  /*146b0*/  LOP3.LUT R4, R7, R4, RZ, 0x3c, !PT ;  /* 0x0000000407047212 */ /* 0x000fc600078e3cff */
[----:B------:R-:W-:Y:S01]  /*146c0*/  IMAD R7, R3, 0x8, R2 ;  /* 0x0000000803077824 */ /* 0x000fe200078e0202 */
[----:B------:R-:W-:Y:S01]  /*146d0*/  SHF.L.U32 R2, R4, 0x1f, RZ ;  /* 0x0000001f04027819 */ /* 0x000fe200000006ff */
[----:B-1----:R-:W-:Y:S06]  /*146e0*/  @!P0 BRA `(.L_x_1875) ;  /* 0x00000014000c8947 */ /* 0x002fec0003800000 */
.L_x_1930:
[----:B------:R-:W2:Y:S02]  /*146f0*/  SYNCS.PHASECHK.TRANS64.TRYWAIT P0, [R7+URZ], R2 ;  /* 0x00000002070075a7 */ /* 0x000ea4000800017f */
[----:B--2---:R-:W-:Y:S05]  /*14700*/  @!P0 BRA `(.L_x_1876) ;  /* 0x0000001400188947 */ /* 0x004fea0003800000 */
.L_x_1931:
[----:B------:R-:W-:Y:S05]  /*14710*/  @!P2 BRA `(.L_x_1877) ;  /* 0x000000000004a947 */ /* 0x000fea0003800000 */
[----:B------:R-:W-:Y:S01]  /*14720*/  BPT.TRAP 0x1 ;  /* 0x000000040000795c */ /* 0x000fe20000300000 */
.L_x_1877:
[----:B------:R-:W3:Y:S01]  /*14730*/  LDL.LU R4, [R1] ;  /* 0x0000000001047983 */ /* 0x000ee20000300800 */
[----:B------:R-:W-:-:S04]  /*14740*/  VIADD R0, R0, 0x28c60 ;  /* 0x00028c6000007836 */ /* 0x000fc80000000000 */
[----:B---3--:R-:W-:-:S04]  /*14750*/  IMAD R4, R4, 0x8, R0 ;  /* 0x0000000804047824 */ /* 0x008fc800078e0200 */
[----:B------:R-:W3:Y:S02]  /*14760*/  SYNCS.PHASECHK.TRANS64.TRYWAIT P0, [R4+URZ], R5 ;  /* 0x00000005040075a7 */ /* 0x000ee4000800017f */
[----:B---3--:R-:W-:Y:S05]  /*14770*/  @!P0 BRA `(.L_x_1878) ;  /* 0x0000001400108947 */ /* 0x008fea0003800000 */
.L_x_1932:
[----:B------:R-:W-:-:S07]  /*14780*/  IMAD R3, R3, 0x8, R0 ;  /* 0x0000000803037824 */ /* 0x000fce00078e0200 */
.L_x_1879:
[----:B----4-:R4:W0:Y:S02]  /*14790*/  SYNCS.PHASECHK.TRANS64.TRYWAIT P0, [R3+URZ], R2 ;  /* 0x00000002030075a7 */ /* 0x010824000800017f */
[----:B0-----:R-:W-:Y:S05]  /*147a0*/  @!P0 NANOSLEEP.SYNCS 0x989680 ;  /* 0x009896800000895d */ /* 0x001fea0003900000 */
[----:B------:R-:W0:Y:S02]  /*147b0*/  @!P0 SYNCS.PHASECHK.TRANS64 P0, [R3+URZ], R2 ;  /* 0x00000002030085a7 */ /* 0x000e24000800007f */
[----:B0-----:R-:W-:Y:S05]  /*147c0*/  @!P0 BRA `(.L_x_1879) ;  /* 0xfffffffc00f08947 */ /* 0x001fea000383ffff */
.L_x_1872:
[----:B------:R-:W-:Y:S05]  /*147d0*/  BSYNC B0 ;  /* 0x0000000000007941 */ /* 0x000fea0003800000 */
.L_x_1871:
[----:B------:R-:W-:Y:S05]  /*147e0*/  EXIT ;  /* 0x000000000000794d */ /* 0x000fea0003800000 */
.L_x_1691:
[----:B0-----:R-:W-:-:S04]  /*147f0*/  IMAD.U32 R3, RZ, RZ, UR22 ;  /* 0x00000016ff037e24 */ /* 0x001fc8000f8e00ff */
[----:B------:R0:W1:Y:S03]  /*14800*/  SYNCS.PHASECHK.TRANS64.TRYWAIT P1, [R3+URZ+0x28c50], R0 ;  /* 0x028c5000030075a7 */ /* 0x000066000802017f */
[----:B-1----:R-:W-:Y:S05]  /*14810*/  @!P1 NANOSLEEP.SYNCS 0x989680 ;  /* 0x009896800000995d */ /* 0x002fea0003900000 */
[----:B------:R-:W1:Y:S02]  /*14820*/  @!P1 SYNCS.PHASECHK.TRANS64 P1, [R3+URZ+0x28c50], R0 ;  /* 0x028c5000030095a7 */ /* 0x000e64000802007f */
[----:B-1----:R-:W-:Y:S05]  /*14830*/  @!P1 BRA `(.L_x_1691) ;  /* 0xfffffffc00ec9947 */ /* 0x002fea000383ffff */
[----:B------:R-:W-:Y:S05]  /*14840*/  BRA `(.L_x_1880) ;  /* 0xfffffed400307947 */ /* 0x000fea000383ffff */
.L_x_1696:
[----:B-1----:R-:W-:-:S04]  /*14850*/  IMAD.U32 R6, RZ, RZ, UR20 ;  /* 0x00000014ff067e24 */ /* 0x002fc8000f8e00ff */
[----:B------:R1:W2:Y:S03]  /*14860*/  SYNCS.PHASECHK.TRANS64.TRYWAIT P1, [R6+URZ+0x28c50], R3 ;  /* 0x028c5003060075a7 */ /* 0x0002a6000802017f */
[----:B--2---:R-:W-:Y:S05]  /*14870*/  @!P1 NANOSLEEP.SYNCS 0x989680 ;  /* 0x009896800000995d */ /* 0x004fea0003900000 */
[----:B------:R-:W2:Y:S02]  /*14880*/  @!P1 SYNCS.PHASECHK.TRANS64 P1, [R6+URZ+0x28c50], R3 ;  /* 0x028c5003060095a7 */ /* 0x000ea4000802007f */
[----:B--2---:R-:W-:Y:S05]  /*14890*/  @!P1 BRA `(.L_x_1696) ;  /* 0xfffffffc00ec9947 */ /* 0x004fea000383ffff */
[----:B------:R-:W-:Y:S05]  /*148a0*/  BRA `(.L_x_1695) ;  /* 0xfffffee0002c7947 */ /* 0x000fea000383ffff */
.L_x_1705:
[----:B0-----:R-:W-:-:S04]  /*148b0*/  IMAD.U32 R3, RZ, RZ, UR38 ;  /* 0x00000026ff037e24 */ /* 0x001fc8000f8e00ff */
[----:B------:R0:W1:Y:S03]  /*148c0*/  SYNCS.PHASECHK.TRANS64.TRYWAIT P0, [R3+URZ+0x28c00], R0 ;  /* 0x028c0000030075a7 */ /* 0x000066000800017f */
[----:B-1----:R-:W-:Y:S05]  /*148d0*/  @!P0 NANOSLEEP.SYNCS 0x989680 ;  /* 0x009896800000895d */ /* 0x002fea0003900000 */
[----:B------:R-:W1:Y:S02]  /*148e0*/  @!P0 SYNCS.PHASECHK.TRANS64 P0, [R3+URZ+0x28c00], R0 ;  /* 0x028c0000030085a7 */ /* 0x000e64000800007f */
[----:B-1----:R-:W-:Y:S05]  /*148f0*/  @!P0 BRA `(.L_x_1705) ;  /* 0xfffffffc00ec8947 */ /* 0x002fea000383ffff */
[----:B------:R-:W-:Y:S05]  /*14900*/  BRA `(.L_x_1881) ;  /* 0xfffffef4004c7947 */ /* 0x000fea000383ffff */
.L_x_1709:
[----:B--2---:R2:W3:Y:S02]  /*14910*/  SYNCS.PHASECHK.TRANS64.TRYWAIT P0, [R10+URZ+0x28c30], R11 ;  /* 0x028c300b0a0075a7 */ /* 0x0044e4000800017f */
[----:B---3--:R-:W-:Y:S05]  /*14920*/  @!P0 NANOSLEEP.SYNCS 0x989680 ;  /* 0x009896800000895d */ /* 0x008fea0003900000 */
[----:B------:R-:W3:Y:S02]  /*14930*/  @!P0 SYNCS.PHASECHK.TRANS64 P0, [R10+URZ+0x28c30], R11 ;  /* 0x028c300b0a0085a7 */ /* 0x000ee4000800007f */
[----:B---3--:R-:W-:Y:S05]  /*14940*/  @!P0 BRA `(.L_x_1709) ;  /* 0xfffffffc00f08947 */ /* 0x008fea000383ffff */
[----:B------:R-:W-:Y:S05]  /*14950*/  BRA `(.L_x_1708) ;  /* 0xfffffef400647947 */ /* 0x000fea000383ffff */
.L_x_1721:
[----:B----4-:R4:W0:Y:S02]  /*14960*/  SYNCS.PHASECHK.TRANS64.TRYWAIT P0, [R10+URZ+0x28c50], R11 ;  /* 0x028c500b0a0075a7 */ /* 0x010824000800017f */
[----:B0-----:R-:W-:Y:S05]  /*14970*/  @!P0 NANOSLEEP.SYNCS 0x989680 ;  /* 0x009896800000895d */ /* 0x001fea0003900000 */
[----:B------:R-:W0:Y:S02]  /*14980*/  @!P0 SYNCS.PHASECHK.TRANS64 P0, [R10+URZ+0x28c50], R11 ;  /* 0x028c500b0a0085a7 */ /* 0x000e24000800007f */
[----:B0-----:R-:W-:Y:S05]  /*14990*/  @!P0 BRA `(.L_x_1721) ;  /* 0xfffffffc00f08947 */ /* 0x001fea000383ffff */
[----:B------:R-:W-:Y:S05]  /*149a0*/  BRA `(.L_x_1720) ;  /* 0xffffff1000587947 */ /* 0x000fea000383ffff */
.L_x_1729:
[----:B--2---:R-:W-:-:S04]  /*149b0*/  IMAD.U32 R9, RZ, RZ, UR26 ;  /* 0x0000001aff097e24 */ /* 0x004fc8000f8e00ff */
[----:B------:R2:W3:Y:S03]  /*149c0*/  SYNCS.PHASECHK.TRANS64.TRYWAIT P0, [R9+URZ+0x28c30], R12 ;  /* 0x028c300c090075a7 */ /* 0x0004e6000800017f */
[----:B---3--:R-:W-:Y:S05]  /*149d0*/  @!P0 NANOSLEEP.SYNCS 0x989680 ;  /* 0x009896800000895d */ /* 0x008fea0003900000 */
[----:B------:R-:W3:Y:S02]  /*149e0*/  @!P0 SYNCS.PHASECHK.TRANS64 P0, [R9+URZ+0x28c30], R12 ;  /* 0x028c300c090085a7 */ /* 0x000ee4000800007f */
[----:B---3--:R-:W-:Y:S05]  /*149f0*/  @!P0 BRA `(.L_x_1729) ;  /* 0xfffffffc00ec8947 */ /* 0x008fea000383ffff */
[----:B------:R-:W-:Y:S05]  /*14a00*/  BRA `(.L_x_1728) ;  /* 0xffffff1400947947 */ /* 0x000fea000383ffff */
.L_x_1741:
[----:B-1----:R1:W2:Y:S02]  /*14a10*/  SYNCS.PHASECHK.TRANS64.TRYWAIT P0, [R21+URZ+0x28c50], R12 ;  /* 0x028c500c150075a7 */ /* 0x0022a4000800017f */
[----:B--2---:R-:W-:Y:S05]  /*14a20*/  @!P0 NANOSLEEP.SYNCS 0x989680 ;  /* 0x009896800000895d */ /* 0x004fea0003900000 */
[----:B------:R-:W2:Y:S02]  /*14a30*/  @!P0 SYNCS.PHASECHK.TRANS64 P0, [R21+URZ+0x28c50], R12 ;  /* 0x028c500c150085a7 */ /* 0x000ea4000800007f */
[----:B--2---:R-:W-:Y:S05]  /*14a40*/  @!P0 BRA `(.L_x_1741) ;  /* 0xfffffffc00f08947 */ /* 0x004fea000383ffff */
[----:B------:R-:W-:Y:S05]  /*14a50*/  BRA `(.L_x_1740) ;  /* 0xffffff3400407947 */ /* 0x000fea000383ffff */
.L_x_1750:
[----:B--2---:R-:W-:-:S04]  /*14a60*/  IMAD.U32 R4, RZ, RZ, UR22 ;  /* 0x00000016ff047e24 */ /* 0x004fc8000f8e00ff */
[----:B------:R2:W4:Y:S03]  /*14a70*/  SYNCS.PHASECHK.TRANS64.TRYWAIT P1, [R4+URZ+0x28c30], R9 ;  /* 0x028c3009040075a7 */ /* 0x000526000802017f */
[----:B----4-:R-:W-:Y:S05]  /*14a80*/  @!P1 NANOSLEEP.SYNCS 0x989680 ;  /* 0x009896800000995d */ /* 0x010fea0003900000 */
[----:B------:R-:W4:Y:S02]  /*14a90*/  @!P1 SYNCS.PHASECHK.TRANS64 P1, [R4+URZ+0x28c30], R9 ;  /* 0x028c3009040095a7 */ /* 0x000f24000802007f */
[----:B----4-:R-:W-:Y:S05]  /*14aa0*/  @!P1 BRA `(.L_x_1750) ;  /* 0xfffffffc00ec9947 */ /* 0x010fea000383ffff */
[----:B------:R-:W-:Y:S05]  /*14ab0*/  BRA `(.L_x_1749) ;  /* 0xffffff3800a87947 */ /* 0x000fea000383ffff */
.L_x_1754:
[----:B---3--:R3:W4:Y:S02]  /*14ac0*/  SYNCS.PHASECHK.TRANS64.TRYWAIT P1, [R170+URZ+0x28c50], R9 ;  /* 0x028c5009aa0075a7 */ /* 0x008724000802017f */
[----:B----4-:R-:W-:Y:S05]  /*14ad0*/  @!P1 NANOSLEEP.SYNCS 0x989680 ;  /* 0x009896800000995d */ /* 0x010fea0003900000 */
[----:B------:R-:W4:Y:S02]  /*14ae0*/  @!P1 SYNCS.PHASECHK.TRANS64 P1, [R170+URZ+0x28c50], R9 ;  /* 0x028c5009aa0095a7 */ /* 0x000f24000802007f */
[----:B----4-:R-:W-:Y:S05]  /*14af0*/  @!P1 BRA `(.L_x_1754) ;  /* 0xfffffffc00f09947 */ /* 0x010fea000383ffff */
[----:B------:R-:W-:Y:S05]  /*14b00*/  BRA `(.L_x_1753) ;  /* 0xffffff4c00cc7947 */ /* 0x000fea000383ffff */
.L_x_1760:
[----:B-1----:R-:W-:-:S04]  /*14b10*/  MOV R7, UR25 ;  /* 0x0000001900077c02 */ /* 0x002fc80008000f00 */
[----:B------:R1:W0:Y:S03]  /*14b20*/  SYNCS.PHASECHK.TRANS64.TRYWAIT P0, [R7+URZ+0x28c30], R8 ;  /* 0x028c3008070075a7 */ /* 0x000226000800017f */
[----:B0-----:R-:W-:Y:S05]  /*14b30*/  @!P0 NANOSLEEP.SYNCS 0x989680 ;  /* 0x009896800000895d */ /* 0x001fea0003900000 */
[----:B------:R-:W0:Y:S02]  /*14b40*/  @!P0 SYNCS.PHASECHK.TRANS64 P0, [R7+URZ+0x28c30], R8 ;  /* 0x028c3008070085a7 */ /* 0x000e24000800007f */
[----:B0-----:R-:W-:Y:S05]  /*14b50*/  @!P0 BRA `(.L_x_1760) ;  /* 0xfffffffc00ec8947 */ /* 0x001fea000383ffff */
[----:B------:R-:W-:Y:S05]  /*14b60*/  BRA `(.L_x_1759) ;  /* 0xffffff5000c47947 */ /* 0x000fea000383ffff */
.L_x_1772:
[----:B-1----:R1:W2:Y:S02]  /*14b70*/  SYNCS.PHASECHK.TRANS64.TRYWAIT P0, [R15+URZ+0x28c50], R8 ;  /* 0x028c50080f0075a7 */ /* 0x0022a4000800017f */
[----:B--2---:R-:W-:Y:S05]  /*14b80*/  @!P0 NANOSLEEP.SYNCS 0x989680 ;  /* 0x009896800000895d */ /* 0x004fea0003900000 */
[----:B------:R-:W2:Y:S02]  /*14b90*/  @!P0 SYNCS.PHASECHK.TRANS64 P0, [R15+URZ+0x28c50], R8 ;  /* 0x028c50080f0085a7 */ /* 0x000ea4000800007f */
[----:B--2---:R-:W-:Y:S05]  /*14ba0*/  @!P0 BRA `(.L_x_1772) ;  /* 0xfffffffc00f08947 */ /* 0x004fea000383ffff */
[----:B------:R-:W-:Y:S05]  /*14bb0*/  BRA `(.L_x_1771) ;  /* 0xffffff7000747947 */ /* 0x000fea000383ffff */
.L_x_1813:
[----:B------:R-:W1:Y:S01]  /*14bc0*/  S2R R5, SR_TID.X ;  /* 0x0000000000057919 */ /* 0x000e620000002100 */
[----:B------:R-:W-:Y:S01]  /*14bd0*/  BSSY B0, `(.L_x_1882) ;  /* 0x000000a000007945 */ /* 0x000fe20003800000 */
[----:B------:R-:W-:Y:S02]  /*14be0*/  IMAD.MOV.U32 R12, RZ, RZ, RZ ;  /* 0x000000ffff0c7224 */ /* 0x000fe400078e00ff */
[----:B------:R-:W-:Y:S02]  /*14bf0*/  IMAD.MOV.U32 R11, RZ, RZ, 0x1f ;  /* 0x0000001fff0b7424 */ /* 0x000fe400078e00ff */
[----:B------:R-:W-:Y:S01]  /*14c00*/  IMAD.MOV.U32 R15, RZ, RZ, -0x1 ;  /* 0xffffffffff0f7424 */ /* 0x000fe200078e00ff */
[----:B-1----:R-:W-:-:S04]  /*14c10*/  SHF.R.U32.HI R5, RZ, 0x5, R5 ;  /* 0x00000005ff057819 */ /* 0x002fc80000011605 */
[----:B------:R-:W-:-:S05]  /*14c20*/  LOP3.LUT R5, R5, 0x3, RZ, 0xc0, !PT ;  /* 0x0000000305057812 */ /* 0x000fca00078ec0ff */
[----:B0-----:R-:W-:-:S07]  /*14c30*/  IMAD.MOV.U32 R13, RZ, RZ, R5 ;  /* 0x000000ffff0d7224 */ /* 0x001fce00078e0005 */
[----:B------:R-:W-:Y:S05]  /*14c40*/  WARPSYNC.COLLECTIVE R15, `(.L_x_1883) ;  /* 0x000000000f087348 */ /* 0x000fea0003c00000 */
[----:B------:R0:W1:Y:S02]  /*14c50*/  SHFL.IDX P6, R14, R13, R12, R11 ;  /* 0x0000000c0d0e7389 */ /* 0x00006400000c000b */
[----:B01----:R-:W-:Y:S01]  /*14c60*/  ENDCOLLECTIVE ;  /* 0x000000000000791b */ /* 0x003fe20003800000 */
.L_x_1883:
[----:B------:R-:W-:Y:S05]  /*14c70*/  BSYNC B0 ;  /* 0x0000000000007941 */ /* 0x000fea0003800000 */
.L_x_1882:
[----:B------:R-:W-:Y:S05]  /*14c80*/  BRA `(.L_x_1884) ;  /* 0xffffffc000ec7947 */ /* 0x000fea000383ffff */
.L_x_1814:
[----:B------:R-:W-:Y:S01]  /*14c90*/  BSSY B0, `(.L_x_1885) ;  /* 0x0000006000007945 */ /* 0x000fe20003800000 */
[----:B------:R-:W-:-:S07]  /*14ca0*/  IMAD.MOV.U32 R15, RZ, RZ, -0x1 ;  /* 0xffffffffff0f7424 */ /* 0x000fce00078e00ff */
[----:B0-----:R-:W-:Y:S05]  /*14cb0*/  WARPSYNC.COLLECTIVE R15, `(.L_x_1886) ;  /* 0x000000000f0c7348 */ /* 0x001fea0003c00000 */
[----:B------:R-:W-:Y:S02]  /*14cc0*/  ELECT P6, UR62, PT ;  /* 0x00000000003e782f */ /* 0x000fe400038c0000 */
[----:B------:R-:W-:Y:S01]  /*14cd0*/  MOV R14, UR62 ;  /* 0x0000003e000e7c02 */ /* 0x000fe20008000f00 */
[----:B0-----:R-:W-:Y:S10]  /*14ce0*/  ENDCOLLECTIVE ;  /* 0x000000000000791b */ /* 0x001ff40003800000 */
.L_x_1886:
[----:B------:R-:W-:Y:S05]  /*14cf0*/  BSYNC B0 ;  /* 0x0000000000007941 */ /* 0x000fea0003800000 */
.L_x_1885:
[----:B------:R-:W-:Y:S05]  /*14d00*/  BRA `(.L_x_1887) ;  /* 0xffffffc000dc7947 */ /* 0x000fea000383ffff */
.L_x_1817:
[----:B-1----:R1:W2:Y:S02]  /*14d10*/  SYNCS.PHASECHK.TRANS64.TRYWAIT P0, [R9+URZ+0x28c40], R10 ;  /* 0x028c400a090075a7 */ /* 0x0022a4000800017f */
[----:B--2---:R-:W-:Y:S05]  /*14d20*/  @!P0 NANOSLEEP.SYNCS 0x989680 ;  /* 0x009896800000895d */ /* 0x004fea0003900000 */
[----:B------:R-:W2:Y:S02]  /*14d30*/  @!P0 SYNCS.PHASECHK.TRANS64 P0, [R9+URZ+0x28c40], R10 ;  /* 0x028c400a090085a7 */ /* 0x000ea4000800007f */
[----:B--2---:R-:W-:Y:S05]  /*14d40*/  @!P0 BRA `(.L_x_1817) ;  /* 0xfffffffc00f08947 */ /* 0x004fea000383ffff */
[----:B------:R-:W-:Y:S05]  /*14d50*/  BRA `(.L_x_1888) ;  /* 0xffffffc400447947 */ /* 0x000fea000383ffff */
.L_x_1820:
[----:B-1----:R-:W1:Y:S01]  /*14d60*/  S2R R10, SR_CgaCtaId ;  /* 0x00000000000a7919 */ /* 0x002e620000008800 */
[----:B------:R-:W-:-:S04]  /*14d70*/  MOV R9, 0x400 ;  /* 0x0000040000097802 */ /* 0x000fc80000000f00 */
[----:B-1----:R-:W-:-:S04]  /*14d80*/  LEA R9, R10, R9, 0x18 ;  /* 0x000000090a097211 */ /* 0x002fc800078ec0ff */
[----:B------:R1:W2:Y:S03]  /*14d90*/  SYNCS.PHASECHK.TRANS64.TRYWAIT P0, [R9+URZ+0x28c20], R6 ;  /* 0x028c2006090075a7 */ /* 0x0002a6000800017f */
[----:B--2---:R-:W-:Y:S05]  /*14da0*/  @!P0 NANOSLEEP.SYNCS 0x989680 ;  /* 0x009896800000895d */ /* 0x004fea0003900000 */
[----:B------:R-:W2:Y:S02]  /*14db0*/  @!P0 SYNCS.PHASECHK.TRANS64 P0, [R9+URZ+0x28c20], R6 ;  /* 0x028c2006090085a7 */ /* 0x000ea4000800007f */
[----:B--2---:R-:W-:Y:S05]  /*14dc0*/  @!P0 BRA `(.L_x_1820) ;  /* 0xfffffffc00e48947 */ /* 0x004fea000383ffff */
[----:B------:R-:W-:Y:S05]  /*14dd0*/  BRA `(.L_x_1889) ;  /* 0xffffffc800207947 */ /* 0x000fea000383ffff */
.L_x_1823:
[----:B-1----:R1:W2:Y:S02]  /*14de0*/  SYNCS.PHASECHK.TRANS64.TRYWAIT P0, [R6+URZ+0x28c60], R9 ;  /* 0x028c6009060075a7 */ /* 0x0022a4000800017f */
[----:B--2---:R-:W-:Y:S05]  /*14df0*/  @!P0 NANOSLEEP.SYNCS 0x989680 ;  /* 0x009896800000895d */ /* 0x004fea0003900000 */
[----:B------:R-:W2:Y:S02]  /*14e00*/  @!P0 SYNCS.PHASECHK.TRANS64 P0, [R6+URZ+0x28c60], R9 ;  /* 0x028c6009060085a7 */ /* 0x000ea4000800007f */
[----:B--2---:R-:W-:Y:S05]  /*14e10*/  @!P0 BRA `(.L_x_1823) ;  /* 0xfffffffc00f08947 */ /* 0x004fea000383ffff */
[----:B------:R-:W-:Y:S05]  /*14e20*/  BRA `(.L_x_1890) ;  /* 0xffffffc8003c7947 */ /* 0x000fea000383ffff */
.L_x_1832:
[----:B-1----:R1:W2:Y:S02]  /*14e30*/  SYNCS.PHASECHK.TRANS64.TRYWAIT P0, [R2+URZ+0x28c40], R3 ;  /* 0x028c4003020075a7 */ /* 0x0022a4000800017f */
[----:B--2---:R-:W-:Y:S05]  /*14e40*/  @!P0 NANOSLEEP.SYNCS 0x989680 ;  /* 0x009896800000895d */ /* 0x004fea0003900000 */
[----:B------:R-:W2:Y:S02]  /*14e50*/  @!P0 SYNCS.PHASECHK.TRANS64 P0, [R2+URZ+0x28c40], R3 ;  /* 0x028c4003020085a7 */ /* 0x000ea4000800007f */
[----:B--2---:R-:W-:Y:S05]  /*14e60*/  @!P0 BRA `(.L_x_1832) ;  /* 0xfffffffc00f08947 */ /* 0x004fea000383ffff */
[----:B------:R-:W-:Y:S05]  /*14e70*/  BRA `(.L_x_1891) ;  /* 0xffffffd000107947 */ /* 0x000fea000383ffff */
.L_x_1834:
[----:B--2---:R2:W3:Y:S02]  /*14e80*/  SYNCS.PHASECHK.TRANS64.TRYWAIT P0, [R2+URZ+0x28c60], R3 ;  /* 0x028c6003020075a7 */ /* 0x0044e4000800017f */
[----:B---3--:R-:W-:Y:S05]  /*14e90*/  @!P0 NANOSLEEP.SYNCS 0x989680 ;  /* 0x009896800000895d */ /* 0x008fea0003900000 */
[----:B------:R-:W3:Y:S02]  /*14ea0*/  @!P0 SYNCS.PHASECHK.TRANS64 P0, [R2+URZ+0x28c60], R3 ;  /* 0x028c6003020085a7 */ /* 0x000ee4000800007f */
[----:B---3--:R-:W-:Y:S05]  /*14eb0*/  @!P0 BRA `(.L_x_1834) ;  /* 0xfffffffc00f08947 */ /* 0x008fea000383ffff */
[----:B------:R-:W-:Y:S05]  /*14ec0*/  BRA `(.L_x_1892) ;  /* 0xffffffd000807947 */ /* 0x000fea000383ffff */
.L_x_1839:
[----:B--2---:R2:W3:Y:S02]  /*14ed0*/  SYNCS.PHASECHK.TRANS64.TRYWAIT P0, [R2+URZ+0x28c40], R3 ;  /* 0x028c4003020075a7 */ /* 0x0044e4000800017f */
[----:B---3--:R-:W-:Y:S05]  /*14ee0*/  @!P0 NANOSLEEP.SYNCS 0x989680 ;  /* 0x009896800000895d */ /* 0x008fea0003900000 */
[----:B------:R-:W3:Y:S02]  /*14ef0*/  @!P0 SYNCS.PHASECHK.TRANS64 P0, [R2+URZ+0x28c40], R3 ;  /* 0x028c4003020085a7 */ /* 0x000ee4000800007f */
[----:B---3--:R-:W-:Y:S05]  /*14f00*/  @!P0 BRA `(.L_x_1839) ;  /* 0xfffffffc00f08947 */ /* 0x008fea000383ffff */
[----:B------:R-:W-:Y:S05]  /*14f10*/  BRA `(.L_x_1893) ;  /* 0xffffffd800247947 */ /* 0x000fea000383ffff */
.L_x_1841:
[----:B0-----:R0:W1:Y:S02]  /*14f20*/  SYNCS.PHASECHK.TRANS64.TRYWAIT P1, [R2+URZ+0x28c60], R3 ;  /* 0x028c6003020075a7 */ /* 0x001064000802017f */
[----:B-1----:R-:W-:Y:S05]  /*14f30*/  @!P1 NANOSLEEP.SYNCS 0x989680 ;  /* 0x009896800000995d */ /* 0x002fea0003900000 */
[----:B------:R-:W1:Y:S02]  /*14f40*/  @!P1 SYNCS.PHASECHK.TRANS64 P1, [R2+URZ+0x28c60], R3 ;  /* 0x028c6003020095a7 */ /* 0x000e64000802007f */
[----:B-1----:R-:W-:Y:S05]  /*14f50*/  @!P1 BRA `(.L_x_1841) ;  /* 0xfffffffc00f09947 */ /* 0x002fea000383ffff */
[----:B------:R-:W-:Y:S05]  /*14f60*/  BRA `(.L_x_1894) ;  /* 0xffffffd800907947 */ /* 0x000fea000383ffff */
.L_x_1846:
[----:B---3--:R3:W4:Y:S02]  /*14f70*/  SYNCS.PHASECHK.TRANS64.TRYWAIT P0, [R2+URZ+0x28c40], R3 ;  /* 0x028c4003020075a7 */ /* 0x008724000800017f */
[----:B----4-:R-:W-:Y:S05]  /*14f80*/  @!P0 NANOSLEEP.SYNCS 0x989680 ;  /* 0x009896800000895d */ /* 0x010fea0003900000 */
[----:B------:R-:W4:Y:S02]  /*14f90*/  @!P0 SYNCS.PHASECHK.TRANS64 P0, [R2+URZ+0x28c40], R3 ;  /* 0x028c4003020085a7 */ /* 0x000f24000800007f */
[----:B----4-:R-:W-:Y:S05]  /*14fa0*/  @!P0 BRA `(.L_x_1846) ;  /* 0xfffffffc00f08947 */ /* 0x010fea000383ffff */
[----:B------:R-:W-:Y:S05]  /*14fb0*/  BRA `(.L_x_1895) ;  /* 0xffffffe000107947 */ /* 0x000fea000383ffff */
.L_x_1848:
[----:B0-----:R0:W1:Y:S02]  /*14fc0*/  SYNCS.PHASECHK.TRANS64.TRYWAIT P1, [R2+URZ+0x28c60], R3 ;  /* 0x028c6003020075a7 */ /* 0x001064000802017f */
[----:B-1----:R-:W-:Y:S05]  /*14fd0*/  @!P1 NANOSLEEP.SYNCS 0x989680 ;  /* 0x009896800000995d */ /* 0x002fea0003900000 */
[----:B------:R-:W1:Y:S02]  /*14fe0*/  @!P1 SYNCS.PHASECHK.TRANS64 P1, [R2+URZ+0x28c60], R3 ;  /* 0x028c6003020095a7 */ /* 0x000e64000802007f */
[----:B-1----:R-:W-:Y:S05]  /*14ff0*/  @!P1 BRA `(.L_x_1848) ;  /* 0xfffffffc00f09947 */ /* 0x002fea000383ffff */
[----:B------:R-:W-:Y:S05]  /*15000*/  BRA `(.L_x_1896) ;  /* 0xffffffe000807947 */ /* 0x000fea000383ffff */
.L_x_1853:
[----:B------:R-:W-:Y:S01]  /*15010*/  BSSY B0, `(.L_x_1897) ;  /* 0x0000008000007945 */ /* 0x000fe20003800000 */
[----:B0-----:R-:W-:Y:S02]  /*15020*/  IMAD.MOV.U32 R13, RZ, RZ, R16 ;  /* 0x000000ffff0d7224 */ /* 0x001fe400078e0010 */
[----:B-1----:R-:W-:Y:S02]  /*15030*/  IMAD.MOV.U32 R12, RZ, RZ, RZ ;  /* 0x000000ffff0c7224 */ /* 0x002fe400078e00ff */
[----:B------:R-:W-:Y:S02]  /*15040*/  IMAD.MOV.U32 R11, RZ, RZ, 0x1f ;  /* 0x0000001fff0b7424 */ /* 0x000fe400078e00ff */
[----:B------:R-:W-:-:S07]  /*15050*/  IMAD.MOV.U32 R15, RZ, RZ, -0x1 ;  /* 0xffffffffff0f7424 */ /* 0x000fce00078e00ff */
[----:B--2---:R-:W-:Y:S05]  /*15060*/  WARPSYNC.COLLECTIVE R15, `(.L_x_1898) ;  /* 0x000000000f087348 */ /* 0x004fea0003c00000 */
[----:B------:R0:W1:Y:S02]  /*15070*/  SHFL.IDX P6, R14, R13, R12, R11 ;  /* 0x0000000c0d0e7389 */ /* 0x00006400000c000b */
[----:B012---:R-:W-:Y:S01]  /*15080*/  ENDCOLLECTIVE ;  /* 0x000000000000791b */ /* 0x007fe20003800000 */
.L_x_1898:
[----:B------:R-:W-:Y:S05]  /*15090*/  BSYNC B0 ;  /* 0x0000000000007941 */ /* 0x000fea0003800000 */
.L_x_1897:
        /* <DEDUP_REMOVED lines=8> */
.L_x_1899:
[----:B------:R-:W-:Y:S01]  /*15120*/  MOV R7, R14 ;  /* 0x0000000e00077202 */ /* 0x000fe20000000f00 */
[----:B------:R-:W-:Y:S06]  /*15130*/  BRA `(.L_x_1900) ;  /* 0xffffffe400c47947 */ /* 0x000fec000383ffff */
.L_x_1856:
[----:B------:R-:W-:Y:S01]  /*15140*/  BSSY B0, `(.L_x_1901) ;  /* 0x0000008000007945 */ /* 0x000fe20003800000 */
[----:B0----5:R-:W-:Y:S02]  /*15150*/  IMAD.MOV.U32 R13, RZ, RZ, R17 ;  /* 0x000000ffff0d7224 */ /* 0x021fe400078e0011 */
[----:B------:R-:W-:Y:S02]  /*15160*/  IMAD.MOV.U32 R12, RZ, RZ, 0x1 ;  /* 0x00000001ff0c7424 */ /* 0x000fe400078e00ff */
[----:B------:R-:W-:Y:S02]  /*15170*/  IMAD.MOV.U32 R11, RZ, RZ, RZ ;  /* 0x000000ffff0b7224 */ /* 0x000fe400078e00ff */
[----:B------:R-:W-:-:S07]  /*15180*/  IMAD.MOV.U32 R15, RZ, RZ, -0x1 ;  /* 0xffffffffff0f7424 */ /* 0x000fce00078e00ff */
[----:B-1234-:R-:W-:Y:S05]  /*15190*/  WARPSYNC.COLLECTIVE R15, `(.L_x_1902) ;  /* 0x000000000f087348 */ /* 0x01efea0003c00000 */
[----:B------:R0:W0:Y:S02]  /*151a0*/  SHFL.UP P6, R14, R13, R12, R11 ;  /* 0x0400000c0d0e7389 */ /* 0x00002400000c000b */
[----:B01234-:R-:W-:Y:S01]  /*151b0*/  ENDCOLLECTIVE ;  /* 0x000000000000791b */ /* 0x01ffe20003800000 */
.L_x_1902:
[----:B------:R-:W-:Y:S05]  /*151c0*/  BSYNC B0 ;  /* 0x0000000000007941 */ /* 0x000fea0003800000 */
.L_x_1901:
        /* <DEDUP_REMOVED lines=10> */
.L_x_1903:
        /* <DEDUP_REMOVED lines=8> */
.L_x_1904:
        /* <DEDUP_REMOVED lines=8> */
.L_x_1905:
        /* <DEDUP_REMOVED lines=8> */
.L_x_1906:
        /* <DEDUP_REMOVED lines=8> */
.L_x_1907:
[----:B------:R-:W-:Y:S05]  /*15470*/  BRA `(.L_x_1908) ;  /* 0xffffffe400887947 */ /* 0x000fea000383ffff */
.L_x_1861:
[----:B------:R-:W-:Y:S01]  /*15480*/  BSSY B0, `(.L_x_1909) ;  /* 0x0000008000007945 */ /* 0x000fe20003800000 */
[----:B-----5:R-:W-:Y:S02]  /*15490*/  IMAD.MOV.U32 R13, RZ, RZ, R17 ;  /* 0x000000ffff0d7224 */ /* 0x020fe400078e0011 */
[----:B------:R-:W-:Y:S02]  /*154a0*/  IMAD.MOV.U32 R12, RZ, RZ, 0x1 ;  /* 0x00000001ff0c7424 */ /* 0x000fe400078e00ff */
[----:B------:R-:W-:Y:S02]  /*154b0*/  IMAD.MOV.U32 R11, RZ, RZ, RZ ;  /* 0x000000ffff0b7224 */ /* 0x000fe400078e00ff */
[----:B------:R-:W-:-:S07]  /*154c0*/  IMAD.MOV.U32 R15, RZ, RZ, -0x1 ;  /* 0xffffffffff0f7424 */ /* 0x000fce00078e00ff */
[----:B01-3--:R-:W-:Y:S05]  /*154d0*/  WARPSYNC.COLLECTIVE R15, `(.L_x_1910) ;  /* 0x000000000f087348 */ /* 0x00bfea0003c00000 */
[----:B------:R2:W4:Y:S02]  /*154e0*/  SHFL.UP P6, R14, R13, R12, R11 ;  /* 0x0400000c0d0e7389 */ /* 0x00052400000c000b */
[----:B01234-:R-:W-:Y:S01]  /*154f0*/  ENDCOLLECTIVE ;  /* 0x000000000000791b */ /* 0x01ffe20003800000 */
.L_x_1910:
[----:B------:R-:W-:Y:S05]  /*15500*/  BSYNC B0 ;  /* 0x0000000000007941 */ /* 0x000fea0003800000 */
.L_x_1909:
        /* <DEDUP_REMOVED lines=10> */
.L_x_1911:
        /* <DEDUP_REMOVED lines=8> */
.L_x_1912:
        /* <DEDUP_REMOVED lines=8> */
.L_x_1913:
        /* <DEDUP_REMOVED lines=8> */
.L_x_1914:
        /* <DEDUP_REMOVED lines=8> */
.L_x_1915:
[----:B------:R-:W-:Y:S05]  /*157b0*/  BRA `(.L_x_1916) ;  /* 0xffffffe4006c7947 */ /* 0x000fea000383ffff */
.L_x_1863:
[----:B------:R-:W-:Y:S01]  /*157c0*/  BSSY B0, `(.L_x_1917) ;  /* 0x0000006000007945 */ /* 0x000fe20003800000 */
[----:B------:R-:W-:Y:S01]  /*157d0*/  PLOP3.LUT P6, PT, P6, PT, PT, 0x8, 0x0 ;  /* 0x000000000000781c */ /* 0x000fe200037ce170 */
[----:B------:R-:W-:-:S12]  /*157e0*/  IMAD.MOV.U32 R15, RZ, RZ, -0x1 ;  /* 0xffffffffff0f7424 */ /* 0x000fd800078e00ff */
[----:B0-----:R-:W-:Y:S05]  /*157f0*/  WARPSYNC.COLLECTIVE R15, `(.L_x_1918) ;  /* 0x000000000f087348 */ /* 0x001fea0003c00000 */
[----:B------:R-:W-:Y:S01]  /*15800*/  VOTE.ANY R14, PT, P6 ;  /* 0x00000000000e7806 */ /* 0x000fe200030e0100 */
[----:B0-----:R-:W-:Y:S06]  /*15810*/  ENDCOLLECTIVE ;  /* 0x000000000000791b */ /* 0x001fec0003800000 */
.L_x_1918:
[----:B------:R-:W-:Y:S05]  /*15820*/  BSYNC B0 ;  /* 0x0000000000007941 */ /* 0x000fea0003800000 */
.L_x_1917:
[----:B------:R-:W-:Y:S01]  /*15830*/  IMAD.MOV.U32 R3, RZ, RZ, R14 ;  /* 0x000000ffff037224 */ /* 0x000fe200078e000e */
[----:B------:R-:W-:Y:S01]  /*15840*/  MOV R13, R17 ;  /* 0x00000011000d7202 */ /* 0x000fe20000000f00 */
[----:B------:R-:W-:Y:S02]  /*15850*/  IMAD.MOV.U32 R11, RZ, RZ, 0x1f ;  /* 0x0000001fff0b7424 */ /* 0x000fe400078e00ff */
[----:B------:R-:W0:Y:S01]  /*15860*/  POPC R6, R3 ;  /* 0x0000000300067309 */ /* 0x000e220000000000 */
[----:B------:R-:W-:Y:S02]  /*15870*/  IMAD.MOV.U32 R15, RZ, RZ, -0x1 ;  /* 0xffffffffff0f7424 */ /* 0x000fe400078e00ff */
[----:B0-----:R-:W-:-:S07]  /*15880*/  IMAD.MOV.U32 R12, RZ, RZ, R6 ;  /* 0x000000ffff0c7224 */ /* 0x001fce00078e0006 */
[----:B------:R-:W-:Y:S05]  /*15890*/  WARPSYNC.COLLECTIVE R15, `(.L_x_1919) ;  /* 0x000000000f087348 */ /* 0x000fea0003c00000 */
[----:B------:R0:W1:Y:S02]  /*158a0*/  SHFL.IDX P6, R14, R13, R12, R11 ;  /* 0x0000000c0d0e7389 */ /* 0x00006400000c000b */
[----:B01----:R-:W-:Y:S01]  /*158b0*/  ENDCOLLECTIVE ;  /* 0x000000000000791b */ /* 0x003fe20003800000 */
.L_x_1919:
[----:B------:R-:W-:Y:S01]  /*158c0*/  IMAD.MOV.U32 R17, RZ, RZ, R14 ;  /* 0x000000ffff117224 */ /* 0x000fe200078e000e */
[----:B------:R-:W-:Y:S06]  /*158d0*/  BRA `(.L_x_1920) ;  /* 0xffffffe4005c7947 */ /* 0x000fec000383ffff */
.L_x_1865:
[----:B------:R-:W-:Y:S01]  /*158e0*/  BSSY B0, `(.L_x_1921) ;  /* 0x0000007000007945 */ /* 0x000fe20003800000 */
[----:B------:R-:W-:Y:S02]  /*158f0*/  IMAD.MOV.U32 R13, RZ, RZ, R2 ;  /* 0x000000ffff0d7224 */ /* 0x000fe400078e0002 */
[----:B------:R-:W-:Y:S02]  /*15900*/  IMAD.MOV.U32 R11, RZ, RZ, 0x1f ;  /* 0x0000001fff0b7424 */ /* 0x000fe400078e00ff */
[----:B------:R-:W-:-:S07]  /*15910*/  IMAD.MOV.U32 R15, RZ, RZ, -0x1 ;  /* 0xffffffffff0f7424 */ /* 0x000fce00078e00ff */
[----:B012---:R-:W-:Y:S05]  /*15920*/  WARPSYNC.COLLECTIVE R15, `(.L_x_1922) ;  /* 0x000000000f087348 */ /* 0x007fea0003c00000 */
[----:B------:R3:W4:Y:S02]  /*15930*/  SHFL.IDX P6, R14, R13, R12, R11 ;  /* 0x0000000c0d0e7389 */ /* 0x00072400000c000b */
[----:B01234-:R-:W-:Y:S01]  /*15940*/  ENDCOLLECTIVE ;  /* 0x000000000000791b */ /* 0x01ffe20003800000 */
.L_x_1922:
[----:B------:R-:W-:Y:S05]  /*15950*/  BSYNC B0 ;  /* 0x0000000000007941 */ /* 0x000fea0003800000 */
.L_x_1921:
[----:B------:R-:W-:Y:S01]  /*15960*/  IMAD.MOV.U32 R7, RZ, RZ, R14 ;  /* 0x000000ffff077224 */ /* 0x000fe200078e000e */
[----:B------:R-:W-:Y:S06]  /*15970*/  BRA `(.L_x_1864) ;  /* 0xffffffe400507947 */ /* 0x000fec000383ffff */
.L_x_1869:
[----:B-1----:R1:W2:Y:S02]  /*15980*/  SYNCS.PHASECHK.TRANS64.TRYWAIT P0, [R0+URZ+0x28c20], R3 ;  /* 0x028c2003000075a7 */ /* 0x0022a4000800017f */
[----:B--2---:R-:W-:Y:S05]  /*15990*/  @!P0 NANOSLEEP.SYNCS 0x989680 ;  /* 0x009896800000895d */ /* 0x004fea0003900000 */
[----:B------:R-:W2:Y:S02]  /*159a0*/  @!P0 SYNCS.PHASECHK.TRANS64 P0, [R0+URZ+0x28c20], R3 ;  /* 0x028c2003000085a7 */ /* 0x000ea4000800007f */
[----:B--2---:R-:W-:Y:S05]  /*159b0*/  @!P0 BRA `(.L_x_1869) ;  /* 0xfffffffc00f08947 */ /* 0x004fea000383ffff */
[----:B------:R-:W-:Y:S05]  /*159c0*/  BRA `(.L_x_1923) ;  /* 0xffffffe800c47947 */ /* 0x000fea000383ffff */
.L_x_1870:
[----:B------:R-:W2:Y:S01]  /*159d0*/  S2R R2, SR_TID.X ;  /* 0x0000000000027919 */ /* 0x000ea20000002100 */
[----:B------:R-:W-:Y:S01]  /*159e0*/  BSSY B0, `(.L_x_1924) ;  /* 0x000000a000007945 */ /* 0x000fe20003800000 */
[----:B------:R-:W-:Y:S02]  /*159f0*/  IMAD.MOV.U32 R12, RZ, RZ, RZ ;  /* 0x000000ffff0c7224 */ /* 0x000fe400078e00ff */
[----:B------:R-:W-:Y:S02]  /*15a00*/  IMAD.MOV.U32 R11, RZ, RZ, 0x1f ;  /* 0x0000001fff0b7424 */ /* 0x000fe400078e00ff */
[----:B------:R-:W-:Y:S01]  /*15a10*/  IMAD.MOV.U32 R15, RZ, RZ, -0x1 ;  /* 0xffffffffff0f7424 */ /* 0x000fe200078e00ff */
[----:B--2---:R-:W-:-:S04]  /*15a20*/  SHF.R.U32.HI R2, RZ, 0x5, R2 ;  /* 0x00000005ff027819 */ /* 0x004fc80000011602 */
[----:B------:R-:W-:-:S05]  /*15a30*/  LOP3.LUT R2, R2, 0x3, RZ, 0xc0, !PT ;  /* 0x0000000302027812 */ /* 0x000fca00078ec0ff */
[----:B0-----:R-:W-:-:S07]  /*15a40*/  IMAD.MOV.U32 R13, RZ, RZ, R2 ;  /* 0x000000ffff0d7224 */ /* 0x001fce00078e0002 */
[----:B-1----:R-:W-:Y:S05]  /*15a50*/  WARPSYNC.COLLECTIVE R15, `(.L_x_1925) ;  /* 0x000000000f087348 */ /* 0x002fea0003c00000 */
[----:B------:R0:W2:Y:S02]  /*15a60*/  SHFL.IDX P6, R14, R13, R12, R11 ;  /* 0x0000000c0d0e7389 */ /* 0x0000a400000c000b */
[----:B012---:R-:W-:Y:S01]  /*15a70*/  ENDCOLLECTIVE ;  /* 0x000000000000791b */ /* 0x007fe20003800000 */
.L_x_1925:
[----:B------:R-:W-:Y:S05]  /*15a80*/  BSYNC B0 ;  /* 0x0000000000007941 */ /* 0x000fea0003800000 */
.L_x_1924:
[----:B------:R-:W-:Y:S05]  /*15a90*/  BRA `(.L_x_1926) ;  /* 0xffffffe800ac7947 */ /* 0x000fea000383ffff */
.L_x_1873:
[----:B------:R-:W-:Y:S01]  /*15aa0*/  BSSY B1, `(.L_x_1927) ;  /* 0x0000006000017945 */ /* 0x000fe20003800000 */
[----:B------:R-:W-:-:S07]  /*15ab0*/  IMAD.MOV.U32 R15, RZ, RZ, -0x1 ;  /* 0xffffffffff0f7424 */ /* 0x000fce00078e00ff */
[----:B012---:R-:W-:Y:S05]  /*15ac0*/  WARPSYNC.COLLECTIVE R15, `(.L_x_1928) ;  /* 0x000000000f0c7348 */ /* 0x007fea0003c00000 */
[----:B------:R-:W-:Y:S02]  /*15ad0*/  ELECT P6, UR62, PT ;  /* 0x00000000003e782f */ /* 0x000fe400038c0000 */
[----:B------:R-:W-:Y:S01]  /*15ae0*/  MOV R14, UR62 ;  /* 0x0000003e000e7c02 */ /* 0x000fe20008000f00 */
[----:B012---:R-:W-:Y:S10]  /*15af0*/  ENDCOLLECTIVE ;  /* 0x000000000000791b */ /* 0x007ff40003800000 */
.L_x_1928:
[----:B------:R-:W-:Y:S05]  /*15b00*/  BSYNC B1 ;  /* 0x0000000000017941 */ /* 0x000fea0003800000 */
.L_x_1927:
[----:B------:R-:W-:Y:S05]  /*15b10*/  BRA `(.L_x_1929) ;  /* 0xffffffe800a47947 */ /* 0x000fea000383ffff */
.L_x_1875:
[----:B-1----:R1:W2:Y:S02]  /*15b20*/  SYNCS.PHASECHK.TRANS64.TRYWAIT P0, [R6+URZ], R5 ;  /* 0x00000005060075a7 */ /* 0x0022a4000800017f */
[----:B--2---:R-:W-:Y:S05]  /*15b30*/  @!P0 NANOSLEEP.SYNCS 0x989680 ;  /* 0x009896800000895d */ /* 0x004fea0003900000 */
[----:B------:R-:W2:Y:S02]  /*15b40*/  @!P0 SYNCS.PHASECHK.TRANS64 P0, [R6+URZ], R5 ;  /* 0x00000005060085a7 */ /* 0x000ea4000800007f */
[----:B--2---:R-:W-:Y:S05]  /*15b50*/  @!P0 BRA `(.L_x_1875) ;  /* 0xfffffffc00f08947 */ /* 0x004fea000383ffff */
[----:B------:R-:W-:Y:S05]  /*15b60*/  BRA `(.L_x_1930) ;  /* 0xffffffe800e07947 */ /* 0x000fea000383ffff */
.L_x_1876:
[----:B--2---:R2:W3:Y:S02]  /*15b70*/  SYNCS.PHASECHK.TRANS64.TRYWAIT P0, [R7+URZ], R2 ;  /* 0x00000002070075a7 */ /* 0x0044e4000800017f */
[----:B---3--:R-:W-:Y:S05]  /*15b80*/  @!P0 NANOSLEEP.SYNCS 0x989680 ;  /* 0x009896800000895d */ /* 0x008fea0003900000 */
[----:B------:R-:W3:Y:S02]  /*15b90*/  @!P0 SYNCS.PHASECHK.TRANS64 P0, [R7+URZ], R2 ;  /* 0x00000002070085a7 */ /* 0x000ee4000800007f */
[----:B---3--:R-:W-:Y:S05]  /*15ba0*/  @!P0 BRA `(.L_x_1876) ;  /* 0xfffffffc00f08947 */ /* 0x008fea000383ffff */
[----:B------:R-:W-:Y:S05]  /*15bb0*/  BRA `(.L_x_1931) ;  /* 0xffffffe800d47947 */ /* 0x000fea000383ffff */
.L_x_1878:
[----:B---3--:R3:W4:Y:S02]  /*15bc0*/  SYNCS.PHASECHK.TRANS64.TRYWAIT P0, [R4+URZ], R5 ;  /* 0x00000005040075a7 */ /* 0x008724000800017f */
[----:B----4-:R-:W-:Y:S05]  /*15bd0*/  @!P0 NANOSLEEP.SYNCS 0x989680 ;  /* 0x009896800000895d */ /* 0x010fea0003900000 */
[----:B------:R-:W4:Y:S02]  /*15be0*/  @!P0 SYNCS.PHASECHK.TRANS64 P0, [R4+URZ], R5 ;  /* 0x00000005040085a7 */ /* 0x000f24000800007f */
[----:B----4-:R-:W-:Y:S05]  /*15bf0*/  @!P0 BRA `(.L_x_1878) ;  /* 0xfffffffc00f08947 */ /* 0x010fea000383ffff */
[----:B------:R-:W-:Y:S05]  /*15c00*/  BRA `(.L_x_1932) ;  /* 0xffffffe800dc7947 */ /* 0x000fea000383ffff */
.L_x_1933:
        /* <DEDUP_REMOVED lines=15> */
.L_x_4557:


//--------------------- .text._ZN7cutlass13device_kernelIN5flash11enable_sm90INS1_16FlashAttnFwdSm90INS1_25CollectiveMainloopFwdSm90ILi2EN4cute5tupleIJNS5_1CILi1EEES8_S8_EEENS6_IJNS7_ILi64EEESA_SA_EEELi512ENS_10bfloat16_tEfNS_4arch4Sm90ELb0ELb1ELb0ELb1ELb0ELb1ELb0ELb0ELb0ELb0ELb0ELb0EEENS1_21CollectiveEpilogueFwdINS6_IJSA_NS7_ILi512EEESA_EEES9_SC_SE_Li256ELb1ELb0ELb0ELb0EEENS1_36VarlenDynamicPersistentTileSchedulerILi64ELi64ELi256ELi32ELb0ELb0ELb1ELb1ELb0ELb1EEEEEEEEEvNT_6ParamsE --------------------------
	.section	.text._ZN7cutlass13device_kernelIN5flash11enable_sm90INS1_16FlashAttnFwdSm90INS1_25CollectiveMainloopFwdSm90ILi2EN4cute5tupleIJNS5_1CILi1EEES8_S8_EEENS6_IJNS7_ILi64EEESA_SA_EEELi512ENS_10bfloat16_tEfNS_4arch4Sm90ELb0ELb1ELb0ELb1ELb0ELb1ELb0ELb0ELb0ELb0ELb0ELb0EEENS1_21CollectiveEpilogueFwdINS6_IJSA_NS7_ILi512EEESA_EEES9_SC_SE_Li256ELb1ELb0ELb0ELb0EEENS1_36VarlenDynamicPersistentTileSchedulerILi64ELi64ELi256ELi32ELb0ELb0ELb1ELb1ELb0ELb1EEEEEEEEEvNT_6ParamsE,"ax",@progbits
	.align	128
.text._ZN7cutlass13device_kernelIN5flash11enable_sm90INS1_16FlashAttnFwdSm90INS1_25CollectiveMainloopFwdSm90ILi2EN4cute5tupleIJNS5_1CILi1EEES8_S8_EEENS6_IJNS7_ILi64EEESA_SA_EEELi512ENS_10bfloat16_tEfNS_4arch4Sm90ELb0ELb1ELb0ELb1ELb0ELb1ELb0ELb0ELb0ELb0ELb0ELb0EEENS1_21CollectiveEpilogueFwdINS6_IJSA_NS7_ILi512EEESA_EEES9_SC_SE_Li256ELb1ELb0ELb0ELb0EEENS1_36VarlenDynamicPersistentTileSchedulerILi64ELi64ELi256ELi32ELb0ELb0ELb1ELb1ELb0ELb1EEEEEEEEEvNT_6ParamsE:
        .type           _ZN7cutlass13device_kernelIN5flash11enable_sm90INS1_16FlashAttnFwdSm90INS1_25CollectiveMainloopFwdSm90ILi2EN4cute5tupleIJNS5_1CILi1EEES8_S8_EEENS6_IJNS7_ILi64EEESA_SA_EEELi512ENS_10bfloat16_tEfNS_4arch4Sm90ELb0ELb1ELb0ELb1ELb0ELb1ELb0ELb0ELb0ELb0ELb0ELb0EEENS1_21CollectiveEpilogueFwdINS6_IJSA_NS7_ILi512EEESA_EEES9_SC_SE_Li256ELb1ELb0ELb0ELb0EEENS1_36VarlenDynamicPersistentTileSchedulerILi64ELi64ELi256ELi32ELb0ELb0ELb1ELb1ELb0ELb1EEEEEEEEEvNT_6ParamsE,@function
        .size           _ZN7cutlass13device_kernelIN5flash11enable_sm90INS1_16FlashAttnFwdSm90INS1_25CollectiveMainloopFwdSm90ILi2EN4cute5tupleIJNS5_1CILi1EEES8_S8_EEENS6_IJNS7_ILi64EEESA_SA_EEELi512ENS_10bfloat16_tEfNS_4arch4Sm90ELb0ELb1ELb0ELb1ELb0ELb1ELb0ELb0ELb0ELb0ELb0ELb0EEENS1_21CollectiveEpilogueFwdINS6_IJSA_NS7_ILi512EEESA_EEES9_SC_SE_Li256ELb1ELb0ELb0ELb0EEENS1_36VarlenDynamicPersistentTileSchedulerILi64ELi64ELi256ELi32ELb0ELb0ELb1ELb1ELb0ELb1EEEEEEEEEvNT_6ParamsE,(.L_x_4558 - _ZN7cutlass13device_kernelIN5flash11enable_sm90INS1_16FlashAttnFwdSm90INS1_25CollectiveMainloopFwdSm90ILi2EN4cute5tupleIJNS5_1CILi1EEES8_S8_EEENS6_IJNS7_ILi64EEESA_SA_EEELi512ENS_10bfloat16_tEfNS_4arch4Sm90ELb0ELb1ELb0ELb1ELb0ELb1ELb0ELb0ELb0ELb0ELb0ELb0EEENS1_21CollectiveEpilogueFwdINS6_IJSA_NS7_ILi512EEESA_EEES9_SC_SE_Li256ELb1ELb0ELb0ELb0EEENS1_36VarlenDynamicPersistentTileSchedulerILi64ELi64ELi256ELi32ELb0ELb0ELb1ELb1ELb0ELb1EEEEEEEEEvNT_6ParamsE)
        .other          _ZN7cutlass13device_kernelIN5flash11enable_sm90INS1_16FlashAttnFwdSm90INS1_25CollectiveMainloopFwdSm90ILi2EN4cute5tupleIJNS5_1CILi1EEES8_S8_EEENS6_IJNS7_ILi64EEESA_SA_EEELi512ENS_10bfloat16_tEfNS_4arch4Sm90ELb0ELb1ELb0ELb1ELb0ELb1ELb0ELb0ELb0ELb0ELb0ELb0EEENS1_21CollectiveEpilogueFwdINS6_IJSA_NS7_ILi512EEESA_EEES9_SC_SE_Li256ELb1ELb0ELb0ELb0EEENS1_36VarlenDynamicPersistentTileSchedulerILi64ELi64ELi256ELi32ELb0ELb0ELb1ELb1ELb0ELb1EEEEEEEEEvNT_6ParamsE,@"STO_CUDA_ENTRY STV_DEFAULT"
_ZN7cutlass13device_kernelIN5flash11enable_sm90INS1_16FlashAttnFwdSm90INS1_25CollectiveMainloopFwdSm90ILi2EN4cute5tupleIJNS5_1CILi1EEES8_S8_EEENS6_IJNS7_ILi64EEESA_SA_EEELi512ENS_10bfloat16_tEfNS_4arch4Sm90ELb0ELb1ELb0ELb1ELb0ELb1ELb0ELb0ELb0ELb0ELb0ELb0EEENS1_21CollectiveEpilogueFwdINS6_IJSA_NS7_ILi512EEESA_EEES9_SC_SE_Li256ELb1ELb0ELb0ELb0EEENS1_36VarlenDynamicPersistentTileSchedulerILi64ELi64ELi256ELi32ELb0ELb0ELb1ELb1ELb0ELb1EEEEEEEEEvNT_6ParamsE:
        /* <DEDUP_REMOVED lines=27> */
.L_x_1935:
[----:B------:R-:W-:Y:S05]  /*01b0*/  BSYNC B0 ;  /* 0x0000000000007941 */ /* 0x000fea0003800000 */
.L_x_1934:
        /* <DEDUP_REMOVED lines=37> */
.L_x_1936:
        /* <DEDUP_REMOVED lines=22> */
.L_x_1937:
        /* <DEDUP_REMOVED lines=18> */
.L_x_1938:
        /* <DEDUP_REMOVED lines=22> */
.L_x_1939:
        /* <DEDUP_REMOVED lines=22> */
.L_x_1940:
[----:B------:R-:W-:Y:S01]  /*0950*/  PLOP3.LUT P0, PT, PT, PT, UP0, 0x80, 0x0 ;  /* 0x000000000000781c */ /* 0x000fe20003f0f008 */
[----:B------:R-:W-:Y:S01]  /*0960*/  UMOV UR36, 0x1 ;  /* 0x0000000100247882 */ /* 0x000fe20000000000 */
[----:B------:R-:W-:Y:S01]  /*0970*/  NOP ;  /* 0x0000000000007918 */ /* 0x000fe20000000000 */
[----:B------:R-:W-:Y:S01]  /*0980*/  USEL UR36, UR36, 0x2, !UP0 ;  /* 0x0000000224247887 */ /* 0x000fe2000c000000 */
[----:B------:R-:W-:Y:S01]  /*0990*/  BSSY B8, `(.L_x_1941) ;  /* 0x0001b9c000087945 */ /* 0x000fe20003800000 */
[----:B------:R-:W-:Y:S01]  /*09a0*/  ULDC.64 UR42, c[0x0][0x208] ;  /* 0x00008200002a7ab9 */ /* 0x000fe20000000a00 */
[----:B012-4-:R-:W-:Y:S07]  /*09b0*/  BAR.SYNC.DEFER_BLOCKING 0x0 ;  /* 0x0000000000007b1d */ /* 0x017fee0000010000 */
[----:B------:R-:W-:Y:S05]  /*09c0*/  @!P0 BRA `(.L_x_1942) ;  /* 0x0000015000508947 */ /* 0x000fea0003800000 */
.L_x_1943:
[----:B------:R-:W-:-:S08]  /*09d0*/  NOP ;  /* 0x0000000000007918 */ /* 0x000fd00000000000 */
[----:B------:R-:W0:Y:S02]  /*09e0*/  USETMAXREG.TRY_ALLOC.CTAPOOL UP0, 0xf0 ;  /* 0x000000f0000079c8 */ /* 0x000e240008000600 */
[----:B0-----:R-:W-:-:S13]  /*09f0*/  PLOP3.LUT P0, PT, PT, PT, UP0, 0x80, 0x0 ;  /* 0x000000000000781c */ /* 0x001fda0003f0f008 */
[----:B------:R-:W-:Y:S05]  /*0a00*/  @!P0 BRA `(.L_x_1943) ;  /* 0xfffffffc00f08947 */ /* 0x000fea000383ffff */
[----:B------:R-:W-:Y:S01]  /*0a10*/  ISETP.NE.AND P0, PT, R2, 0x1, PT ;  /* 0x000000010200780c */ /* 0x000fe20003f05270 */
[----:B------:R-:W0:Y:S01]  /*0a20*/  S2UR UR5, SR_CgaCtaId ;  /* 0x00000000000579c3 */ /* 0x000e220000008800 */
[----:B------:R-:W-:-:S11]  /*0a30*/  UMOV UR4, 0x400 ;  /* 0x0000040000047882 */ /* 0x000fd60000000000 */
[----:B------:R-:W-:Y:S06]  /*0a40*/  @!P0 BAR.ARV 0x8, 0xa0 ;  /* 0x0202800000008b1d */ /* 0x000fec0000002000 */
[----:B------:R-:W-:Y:S01]  /*0a50*/  ISETP.GE.U32.AND P0, PT, R4, 0x100, PT ;  /* 0x000001000400780c */ /* 0x000fe20003f06070 */
[----:B0-----:R-:W-:-:S06]  /*0a60*/  ULEA UR4, UR5, UR4, 0x18 ;  /* 0x0000000405047291 */ /* 0x001fcc000f8ec03f */
[----:B------:R-:W-:-:S06]  /*0a70*/  IMAD.U32 R2, RZ, RZ, UR4 ;  /* 0x00000004ff027e24 */ /* 0x000fcc000f8e00ff */
[----:B------:R-:W-:Y:S06]  /*0a80*/  @P0 BAR.ARV 0xf, 0x100 ;  /* 0x03c4000000000b1d */ /* 0x000fec0000002000 */
[----:B------:R-:W-:Y:S02]  /*0a90*/  ULDC UR4, c[0x0][0xc14] ;  /* 0x0003050000047ab9 */ /* 0x000fe40000000800 */
[----:B------:R-:W-:Y:S06]  /*0aa0*/  BAR.SYNC.DEFER_BLOCKING 0x5, 0x120 ;  /* 0x0144800000007b1d */ /* 0x000fec0000010000 */
[----:B------:R-:W0:Y:S02]  /*0ab0*/  LDS.128 R188, [R2+0x28cd0] ;  /* 0x028cd00002bc7984 */ /* 0x000e240000000c00 */
[----:B------:R-:W-:Y:S06]  /*0ac0*/  BAR.ARV 0x4, 0x120 ;  /* 0x0104800000007b1d */ /* 0x000fec0000002000 */
[----:B0-----:R-:W-:-:S13]  /*0ad0*/  ISETP.GE.AND P0, PT, R191, UR4, PT ;  /* 0x00000004bf007c0c */ /* 0x001fda000bf06270 */
[----:B------:R-:W-:Y:S05]  /*0ae0*/  @P0 BRA `(.L_x_1944) ;  /* 0x000001b800180947 */ /* 0x000fea0003800000 */
[----:B------:R-:W-:Y:S01]  /*0af0*/  VIADD R225, R4, 0xffffff80 ;  /* 0xffffff8004e17836 */ /* 0x000fe20000000000 */
[----:B------:R-:W-:Y:S01]  /*0b00*/  CS2R R18, SRZ ;  /* 0x0000000000127805 */ /* 0x000fe2000001ff00 */
[----:B------:R-:W-:Y:S01]  /*0b10*/  IMAD.MOV.U32 R197, RZ, RZ, 0x40 ;  /* 0x00000040ffc57424 */ /* 0x000fe200078e00ff */
[----:B------:R-:W-:Y:S01]  /*0b20*/  ULOP3.LUT UR37, UR36, 0x1, URZ, 0xfc, !UPT ;  /* 0x0000000124257892 */ /* 0x000fe2000f8efc3f */
[----:B------:R-:W-:Y:S01]  /*0b30*/  IMAD.MOV.U32 R216, RZ, RZ, RZ ;  /* 0x000000ffffd87224 */ /* 0x000fe200078e00ff */
[----:B------:R-:W-:Y:S01]  /*0b40*/  SHF.R.S32.HI R0, RZ, 0x1f, R225 ;  /* 0x0000001fff007819 */ /* 0x000fe200000114e1 */
[----:B------:R-:W-:Y:S02]  /*0b50*/  IMAD.MOV.U32 R184, RZ, RZ, RZ ;  /* 0x000000ffffb87224 */ /* 0x000fe400078e00ff */
[----:B------:R-:W-:Y:S01]  /*0b60*/  IMAD.MOV.U32 R187, RZ, RZ, RZ ;  /* 0x000000ffffbb7224 */ /* 0x000fe200078e00ff */
[CC--:B------:R-:W-:Y:S02]  /*0b70*/  LEA.HI R3, R0.reuse, R225.reuse, RZ, 0x4 ;  /* 0x000000e100037211 */ /* 0x0c0fe400078f20ff */
[----:B------:R-:W-:-:S02]  /*0b80*/  LEA.HI R4, R0, R225, RZ, 0x7 ;  /* 0x000000e100047211 */ /* 0x000fc400078f38ff */
[----:B------:R-:W-:Y:S02]  /*0b90*/  LOP3.LUT R6, R3, 0xfffffff0, RZ, 0xc0, !PT ;  /* 0xfffffff003067812 */ /* 0x000fe400078ec0ff */
[----:B------:R-:W-:Y:S02]  /*0ba0*/  LOP3.LUT R8, R4, 0xffffff80, RZ, 0xc0, !PT ;  /* 0xffffff8004087812 */ /* 0x000fe400078ec0ff */
[----:B------:R-:W-:Y:S01]  /*0bb0*/  LEA.HI R5, R0, R225, RZ, 0x5 ;  /* 0x000000e100057211 */ /* 0x000fe200078f28ff */
[C---:B------:R-:W-:Y:S01]  /*0bc0*/  IMAD.IADD R6, R225.reuse, 0x1, -R6 ;  /* 0x00000001e1067824 */ /* 0x040fe200078e0a06 */
[----:B------:R-:W-:Y:S01]  /*0bd0*/  SHF.R.S32.HI R219, RZ, 0x7, R4 ;  /* 0x00000007ffdb7819 */ /* 0x000fe20000011404 */
[----:B------:R-:W-:Y:S01]  /*0be0*/  IMAD.IADD R7, R225, 0x1, -R8 ;  /* 0x00000001e1077824 */ /* 0x000fe200078e0a08 */
[--C-:B------:R-:W-:Y:S02]  /*0bf0*/  SHF.R.S32.HI R200, RZ, 0x5, R5.reuse ;  /* 0x00000005ffc87819 */ /* 0x100fe40000011405 */
[--C-:B------:R-:W-:Y:S01]  /*0c00*/  SHF.R.S32.HI R9, RZ, 0x1f, R6.reuse ;  /* 0x0000001fff097819 */ /* 0x100fe20000011406 */
[----:B------:R-:W-:Y:S01]  /*0c10*/  IMAD R14, R219, 0x100, R6 ;  /* 0x00000100db0e7824 */ /* 0x000fe200078e0206 */
[----:B------:R-:W-:-:S02]  /*0c20*/  SHF.R.S32.HI R5, RZ, 0x1f, R5 ;  /* 0x0000001fff057819 */ /* 0x000fc40000011405 */
[----:B------:R-:W-:Y:S02]  /*0c30*/  SHF.R.S32.HI R8, RZ, 0x4, R3 ;  /* 0x00000004ff087819 */ /* 0x000fe40000011403 */
[----:B------:R-:W-:Y:S02]  /*0c40*/  LEA.HI R13, R9, R6, RZ, 0x3 ;  /* 0x00000006090d7211 */ /* 0x000fe400078f18ff */
[----:B------:R-:W-:Y:S02]  /*0c50*/  LEA.HI R3, R3, R8, RZ, 0x1 ;  /* 0x0000000803037211 */ /* 0x000fe400078f08ff */
[----:B------:R-:W-:Y:S02]  /*0c60*/  LEA.HI R5, R5, R200, RZ, 0x2 ;  /* 0x000000c805057211 */ /* 0x000fe400078f10ff */
[C---:B------:R-:W-:Y:S01]  /*0c70*/  LOP3.LUT R15, R13.reuse, 0xfffffff8, RZ, 0xc0, !PT ;  /* 0xfffffff80d0f7812 */ /* 0x040fe200078ec0ff */
[----:B------:R-:W-:Y:S01]  /*0c80*/  IMAD.SHL.U32 R13, R13, 0x40, RZ ;  /* 0x000000400d0d7824 */ /* 0x000fe200078e00ff */
[----:B------:R-:W-:-:S02]  /*0c90*/  LOP3.LUT R3, R3, 0x1ffffffe, RZ, 0xc0, !PT ;  /* 0x1ffffffe03037812 */ /* 0x000fc400078ec0ff */
[----:B------:R-:W-:Y:S01]  /*0ca0*/  LOP3.LUT R5, R5, 0x3ffffc, RZ, 0xc0, !PT ;  /* 0x003ffffc05057812 */ /* 0x000fe200078ec0ff */
[----:B------:R-:W-:Y:S01]  /*0cb0*/  IMAD.IADD R15, R6, 0x1, -R15 ;  /* 0x00000001060f7824 */ /* 0x000fe200078e0a0f */
[----:B------:R-:W-:Y:S01]  /*0cc0*/  SHF.R.S32.HI R10, RZ, 0x1f, R7 ;  /* 0x0000001fff0a7819 */ /* 0x000fe20000011407 */
[----:B------:R-:W-:Y:S01]  /*0cd0*/  IMAD.IADD R3, R8, 0x1, -R3 ;  /* 0x0000000108037824 */ /* 0x000fe200078e0a03 */
[----:B------:R-:W-:Y:S01]  /*0ce0*/  LOP3.LUT R13, R13, 0x7ffffe00, RZ, 0xc0, !PT ;  /* 0x7ffffe000d0d7812 */ /* 0x000fe200078ec0ff */
[----:B------:R-:W-:Y:S01]  /*0cf0*/  IMAD.IADD R5, R200, 0x1, -R5 ;  /* 0x00000001c8057824 */ /* 0x000fe200078e0a05 */
[----:B------:R-:W-:Y:S01]  /*0d00*/  LEA.HI R9, R10, R7, RZ, 0x2 ;  /* 0x000000070a097211 */ /* 0x000fe200078f10ff */
[C---:B------:R-:W-:Y:S01]  /*0d10*/  IMAD.SHL.U32 R6, R15.reuse, 0x40, RZ ;  /* 0x000000400f067824 */ /* 0x040fe200078e00ff */
[----:B------:R-:W-:Y:S01]  /*0d20*/  R2P PR, R15, 0x6 ;  /* 0x000000060f007804 */ /* 0x000fe20000000000 */
[----:B------:R-:W-:Y:S01]  /*0d30*/  IMAD R14, R5, 0x10, R14 ;  /* 0x00000010050e7824 */ /* 0x000fe200078e020e */
[----:B------:R-:W-:Y:S01]  /*0d40*/  LEA.HI R5, R0, R225, RZ, 0x2 ;  /* 0x000000e100057211 */ /* 0x000fe200078f10ff */
[----:B------:R-:W-:Y:S01]  /*0d50*/  IMAD.SHL.U32 R3, R3, 0x8, RZ ;  /* 0x0000000803037824 */ /* 0x000fe200078e00ff */
[----:B------:R-:W-:Y:S01]  /*0d60*/  LOP3.LUT R6, R6, 0x1c0, RZ, 0xc0, !PT ;  /* 0x000001c006067812 */ /* 0x000fe200078ec0ff */
[----:B------:R-:W-:Y:S01]  /*0d70*/  IMAD R13, R200, 0x400, R13 ;  /* 0x00000400c80d7824 */ /* 0x000fe200078e020d */
[----:B------:R-:W-:Y:S01]  /*0d80*/  SHF.R.S32.HI R23, RZ, 0x2, R5 ;  /* 0x00000002ff177819 */ /* 0x000fe20000011405 */
[--C-:B------:R-:W-:Y:S01]  /*0d90*/  IMAD.U32 R224, R14, 0x40, R3.reuse ;  /* 0x000000400ee07824 */ /* 0x100fe200078e0003 */
[----:B------:R-:W-:-:S02]  /*0da0*/  LOP3.LUT R3, R6, 0x8, R3, 0xf8, !PT ;  /* 0x0000000806037812 */ /* 0x000fc400078ef803 */
[----:B------:R-:W-:Y:S01]  /*0db0*/  SHF.R.U32.HI R6, RZ, 0x3, R6 ;  /* 0x00000003ff067819 */ /* 0x000fe20000011606 */
[----:B------:R-:W-:Y:S01]  /*0dc0*/  VIADD R226, R23, 0x20 ;  /* 0x0000002017e27836 */ /* 0x000fe20000000000 */
[----:B------:R-:W-:Y:S02]  /*0dd0*/  LOP3.LUT R218, R5, 0xfffffffc, RZ, 0xc0, !PT ;  /* 0xfffffffc05da7812 */ /* 0x000fe400078ec0ff */
[----:B------:R-:W-:Y:S01]  /*0de0*/  LOP3.LUT R6, R3, R6, RZ, 0x3c, !PT ;  /* 0x0000000603067212 */ /* 0x000fe200078e3cff */
[----:B------:R-:W-:Y:S01]  /*0df0*/  IMAD.SHL.U32 R222, R226, 0x40, RZ ;  /* 0x00000040e2de7824 */ /* 0x000fe200078e00ff */
[----:B------:R-:W-:Y:S02]  /*0e00*/  LEA.HI R3, R0, R225, RZ, 0x3 ;  /* 0x000000e100037211 */ /* 0x000fe400078f18ff */
[----:B------:R-:W-:Y:S01]  /*0e10*/  IADD3 R218, R225, -R218, RZ ;  /* 0x800000dae1da7210 */ /* 0x000fe20007ffe0ff */
[----:B------:R-:W-:Y:S01]  /*0e20*/  IMAD.IADD R13, R13, 0x1, R6 ;  /* 0x000000010d0d7824 */ /* 0x000fe200078e0206 */
[----:B------:R-:W-:-:S02]  /*0e30*/  SHF.R.S32.HI R202, RZ, 0x3, R3 ;  /* 0x00000003ffca7819 */ /* 0x000fc40000011403 */
[----:B------:R-:W-:Y:S01]  /*0e40*/  LOP3.LUT R0, R3, 0x1ffffff8, RZ, 0xc0, !PT ;  /* 0x1ffffff803007812 */ /* 0x000fe200078ec0ff */
[----:B------:R-:W-:Y:S01]  /*0e50*/  IMAD.SHL.U32 R16, R218, 0x8, RZ ;  /* 0x00000008da107824 */ /* 0x000fe200078e00ff */
[----:B------:R-:W-:Y:S01]  /*0e60*/  SHF.R.S32.HI R3, RZ, 0x1f, R226 ;  /* 0x0000001fff037819 */ /* 0x000fe200000114e2 */
[----:B------:R-:W-:Y:S01]  /*0e70*/  IMAD R195, R13, 0x2, R2 ;  /* 0x000000020dc37824 */ /* 0x000fe200078e0202 */
[--C-:B------:R-:W-:Y:S01]  /*0e80*/  SHF.R.S32.HI R11, RZ, 0x2, R9.reuse ;  /* 0x00000002ff0b7819 */ /* 0x100fe20000011409 */
[----:B------:R-:W-:Y:S01]  /*0e90*/  IMAD.IADD R0, R225, 0x1, -R0 ;  /* 0x00000001e1007824 */ /* 0x000fe200078e0a00 */
[----:B------:R-:W-:Y:S01]  /*0ea0*/  LEA.HI R3, R3, R226, RZ, 0x3 ;  /* 0x000000e203037211 */ /* 0x000fe200078f18ff */
[----:B------:R-:W-:Y:S01]  /*0eb0*/  VIADD R198, R195, 0x26800 ;  /* 0x00026800c3c67836 */ /* 0x000fe20000000000 */
[----:B------:R-:W-:Y:S01]  /*0ec0*/  SHF.R.S32.HI R12, RZ, 0x1f, R9 ;  /* 0x0000001fff0c7819 */ /* 0x000fe20000011409 */
[----:B------:R-:W-:Y:S01]  /*0ed0*/  IMAD.SHL.U32 R199, R0, 0x8, RZ ;  /* 0x0000000800c77824 */ /* 0x000fe200078e00ff */
[----:B------:R-:W-:Y:S01]  /*0ee0*/  SHF.R.S32.HI R6, RZ, 0x1f, R5 ;  /* 0x0000001fff067819 */ /* 0x000fe20000011405 */
[----:B------:R-:W-:Y:S01]  /*0ef0*/  IMAD.SHL.U32 R3, R3, 0x40, RZ ;  /* 0x0000004003037824 */ /* 0x000fe200078e00ff */
[----:B------:R-:W-:Y:S01]  /*0f00*/  LEA.HI R12, R12, R11, RZ, 0x3 ;  /* 0x0000000b0c0c7211 */ /* 0x000fe200078f18ff */
[----:B------:R-:W-:Y:S01]  /*0f10*/  VIADD R196, R195, 0x26820 ;  /* 0x00026820c3c47836 */ /* 0x000fe20000000000 */
[----:B------:R-:W-:Y:S01]  /*0f20*/  LEA.HI R4, R4, R219, RZ, 0x1 ;  /* 0x000000db04047211 */ /* 0x000fe200078f08ff */
[----:B------:R-:W-:Y:S01]  /*0f30*/  @P1 VIADD R196, R198, 0xffffffe0 ;  /* 0xffffffe0c6c41836 */ /* 0x000fe20000000000 */
[----:B------:R-:W-:-:S02]  /*0f40*/  LOP3.LUT R222, R222, 0x1c0, RZ, 0xc0, !PT ;  /* 0x000001c0dede7812 */ /* 0x000fc400078ec0ff */
[----:B------:R-:W-:Y:S02]  /*0f50*/  LOP3.LUT R12, R12, 0xfffffff8, RZ, 0xc0, !PT ;  /* 0xfffffff80c0c7812 */ /* 0x000fe400078ec0ff */
[----:B------:R-:W-:Y:S02]  /*0f60*/  LEA.HI R10, R10, R7, RZ, 0x5 ;  /* 0x000000070a0a7211 */ /* 0x000fe400078f28ff */
[----:B------:R-:W-:Y:S01]  /*0f70*/  LOP3.LUT R8, R9, 0x7ffffffc, RZ, 0xc0, !PT ;  /* 0x7ffffffc09087812 */ /* 0x000fe200078ec0ff */
[----:B------:R-:W-:Y:S01]  /*0f80*/  IMAD.IADD R11, R11, 0x1, -R12 ;  /* 0x000000010b0b7824 */ /* 0x000fe200078e0a0c */
[----:B------:R-:W-:Y:S02]  /*0f90*/  LEA.HI R6, R6, R23, RZ, 0x3 ;  /* 0x0000001706067211 */ /* 0x000fe400078f18ff */
[----:B------:R-:W-:Y:S01]  /*0fa0*/  LOP3.LUT R4, R4, 0xfffffe, RZ, 0xc0, !PT ;  /* 0x00fffffe04047812 */ /* 0x000fe200078ec0ff */
[----:B------:R-:W-:Y:S01]  /*0fb0*/  IMAD.IADD R8, R7, 0x1, -R8 ;  /* 0x0000000107087824 */ /* 0x000fe200078e0a08 */
[----:B------:R-:W-:-:S02]  /*0fc0*/  LOP3.LUT R0, R222, 0x38, R16, 0xf8, !PT ;  /* 0x00000038de007812 */ /* 0x000fc400078ef810 */
[----:B------:R-:W-:Y:S01]  /*0fd0*/  SHF.R.U32.HI R227, RZ, 0x3, R222 ;  /* 0x00000003ffe37819 */ /* 0x000fe200000116de */
[----:B------:R-:W-:Y:S01]  /*0fe0*/  IMAD.IADD R4, R219, 0x1, -R4 ;  /* 0x00000001db047824 */ /* 0x000fe200078e0a04 */
[----:B------:R-:W-:Y:S01]  /*0ff0*/  LOP3.LUT R223, R3, 0xfffffe00, RZ, 0xc0, !PT ;  /* 0xfffffe0003df7812 */ /* 0x000fe200078ec0ff */
[----:B------:R-:W-:Y:S01]  /*1000*/  IMAD.SHL.U32 R22, R8, 0x2, RZ ;  /* 0x0000000208167824 */ /* 0x000fe200078e00ff */
[----:B------:R-:W-:Y:S01]  /*1010*/  SEL R197, R197, 0xffffffc0, !P2 ;  /* 0xffffffc0c5c57807 */ /* 0x000fe20005000000 */
[----:B------:R-:W-:Y:S01]  /*1020*/  IMAD.SHL.U32 R194, R4, 0x100, RZ ;  /* 0x0000010004c27824 */ /* 0x000fe200078e00ff */
[----:B------:R-:W-:Y:S02]  /*1030*/  SHF.R.S32.HI R10, RZ, 0x5, R10 ;  /* 0x00000005ff0a7819 */ /* 0x000fe4000001140a */
[----:B------:R-:W-:Y:S01]  /*1040*/  LOP3.LUT R6, R6, 0xfffffff8, RZ, 0xc0, !PT ;  /* 0xfffffff806067812 */ /* 0x000fe200078ec0ff */
[----:B------:R-:W-:Y:S01]  /*1050*/  IMAD.IADD R198, R198, 0x1, R197 ;  /* 0x00000001c6c67824 */ /* 0x000fe200078e02c5 */
[----:B------:R-:W-:Y:S01]  /*1060*/  LOP3.LUT R221, R223, R0, R227, 0xf6, !PT ;  /* 0x00000000dfdd7212 */ /* 0x000fe200078ef6e3 */
[----:B------:R-:W-:Y:S01]  /*1070*/  IMAD R192, R10, 0x10, R11 ;  /* 0x000000100ac07824 */ /* 0x000fe200078e020b */
[----:B------:R-:W-:Y:S01]  /*1080*/  SHF.R.S32.HI R220, RZ, 0x1f, R23 ;  /* 0x0000001fffdc7819 */ /* 0x000fe20000011417 */
[----:B------:R-:W-:Y:S01]  /*1090*/  IMAD.IADD R193, R23, 0x1, -R6 ;  /* 0x0000000117c17824 */ /* 0x000fe200078e0a06 */
[----:B------:R-:W-:Y:S01]  /*10a0*/  SHF.R.S32.HI R17, RZ, 0x1f, R16 ;  /* 0x0000001fff117819 */ /* 0x000fe20000011410 */
[----:B------:R-:W-:-:S02]  /*10b0*/  IMAD R221, R221, 0x2, R2 ;  /* 0x00000002dddd7824 */ /* 0x000fc400078e0202 */
[----:B------:R-:W-:-:S07]  /*10c0*/  IMAD.IADD R197, R197, 0x1, R196 ;  /* 0x00000001c5c57824 */ /* 0x000fce00078e02c4 */
.L_x_2161:
[----:B------:R-:W-:Y:S01]  /*10d0*/  ULDC.64 UR4, c[0x0][0xa28] ;  /* 0x00028a0000047ab9 */ /* 0x000fe20000000a00 */
[----:B01---5:R-:W0:Y:S01]  /*10e0*/  LDC.64 R6, c[0x0][0xa08] ;  /* 0x00028200ff067b82 */ /* 0x023e220000000a00 */
[----:B------:R-:W-:Y:S01]  /*10f0*/  ISETP.NE.U32.AND P0, PT, RZ, UR4, PT ;  /* 0x00000004ff007c0c */ /* 0x000fe2000bf05070 */
[----:B------:R-:W-:Y:S01]  /*1100*/  IMAD.MOV.U32 R3, RZ, RZ, RZ ;  /* 0x000000ffff037224 */ /* 0x000fe200078e00ff */
[----:B------:R-:W-:Y:S01]  /*1110*/  ULDC.64 UR6, c[0x0][0xa20] ;  /* 0x0002880000067ab9 */ /* 0x000fe20000000a00 */
[----:B------:R-:W-:Y:S01]  /*1120*/  IMAD.MOV.U32 R25, RZ, RZ, RZ ;  /* 0x000000ffff197224 */ /* 0x000fe200078e00ff */
[----:B------:R-:W-:Y:S01]  /*1130*/  ISETP.NE.AND.EX P0, PT, RZ, UR5, PT, P0 ;  /* 0x00000005ff007c0c */ /* 0x000fe2000bf05300 */
[----:B------:R-:W-:Y:S02]  /*1140*/  ULDC.64 UR4, c[0x0][0xa18] ;  /* 0x0002860000047ab9 */ /* 0x000fe40000000a00 */
[----:B------:R-:W-:-:S04]  /*1150*/  ISETP.NE.U32.AND P1, PT, RZ, UR4, PT ;  /* 0x00000004ff007c0c */ /* 0x000fc8000bf25070 */
[----:B------:R-:W-:Y:S01]  /*1160*/  ISETP.NE.AND.EX P1, PT, RZ, UR5, PT, P1 ;  /* 0x00000005ff007c0c */ /* 0x000fe2000bf25310 */
[----:B------:R-:W-:Y:S02]  /*1170*/  ULDC.64 UR4, c[0x0][0xa08] ;  /* 0x0002820000047ab9 */ /* 0x000fe40000000a00 */
[----:B------:R-:W-:-:S03]  /*1180*/  ISETP.NE.U32.AND P3, PT, RZ, UR4, PT ;  /* 0x00000004ff007c0c */ /* 0x000fc6000bf65070 */
[----:B------:R-:W1:Y:S01]  /*1190*/  @P0 LDC.64 R4, c[0x0][0xa28] ;  /* 0x00028a00ff040b82 */ /* 0x000e620000000a00 */
[----:B------:R-:W-:Y:S01]  /*11a0*/  ISETP.NE.AND.EX P3, PT, RZ, UR5, PT, P3 ;  /* 0x00000005ff007c0c */ /* 0x000fe2000bf65330 */
[----:B0-----:R-:W-:-:S06]  /*11b0*/  IMAD.WIDE R10, R191, 0x4, R6 ;  /* 0x00000004bf0a7825 */ /* 0x001fcc00078e0206 */
[----:B------:R-:W0:Y:S01]  /*11c0*/  @P1 LDC.64 R8, c[0x0][0xa18] ;  /* 0x00028600ff081b82 */ /* 0x000e220000000a00 */
[----:B------:R-:W-:Y:S02]  /*11d0*/  ULDC UR4, c[0x0][0x288] ;  /* 0x0000a20000047ab9 */ /* 0x000fe40000000800 */
[----:B------:R-:W-:Y:S01]  /*11e0*/  IMAD.U32 R186, RZ, RZ, UR4 ;  /* 0x00000004ffba7e24 */ /* 0x000fe2000f8e00ff */
[----:B------:R-:W-:Y:S02]  /*11f0*/  ULDC.64 UR4, c[0x0][0x3f8] ;  /* 0x0000fe0000047ab9 */ /* 0x000fe40000000a00 */
[----:B--2---:R2:W5:Y:S01]  /*1200*/  @P3 LDG.E R25, desc[UR42][R10.64] ;  /* 0x0000002a0a193981 */ /* 0x004562000c1e1900 */
[----:B-1----:R-:W-:-:S05]  /*1210*/  @P0 IMAD.WIDE R4, R191, 0x4, R4 ;  /* 0x00000004bf040825 */ /* 0x002fca00078e0204 */
[----:B------:R2:W5:Y:S01]  /*1220*/  @P0 LDG.E R3, desc[UR42][R4.64] ;  /* 0x0000002a04030981 */ /* 0x000562000c1e1900 */
[----:B0-----:R-:W-:-:S05]  /*1230*/  @P1 IMAD.WIDE R6, R191, 0x4, R8 ;  /* 0x00000004bf061825 */ /* 0x001fca00078e0208 */
[----:B------:R2:W5:Y:S01]  /*1240*/  @P1 LDG.E R186, desc[UR42][R6.64] ;  /* 0x0000002a06ba1981 */ /* 0x000562000c1e1900 */
[----:B------:R-:W-:-:S03]  /*1250*/  UISETP.NE.U32.AND UP0, UPT, UR4, URZ, UPT ;  /* 0x0000003f0400728c */ /* 0x000fc6000bf05070 */
[----:B------:R-:W-:Y:S01]  /*1260*/  ULDC UR4, c[0x0][0x404] ;  /* 0x0001010000047ab9 */ /* 0x000fe20000000800 */
[----:B------:R-:W-:Y:S01]  /*1270*/  UISETP.NE.AND.EX UP0, UPT, UR5, URZ, UPT, UP0 ;  /* 0x0000003f0500728c */ /* 0x000fe2000bf05300 */
[----:B------:R-:W-:Y:S02]  /*1280*/  ISETP.NE.U32.AND P2, PT, RZ, UR6, PT ;  /* 0x00000006ff007c0c */ /* 0x000fe4000bf45070 */
[----:B------:R-:W-:Y:S01]  /*1290*/  ULDC UR5, c[0x0][0x2e0] ;  /* 0x0000b80000057ab9 */ /* 0x000fe20000000800 */
[----:B------:R-:W-:Y:S01]  /*12a0*/  USEL UR4, UR4, 0x1, UP0 ;  /* 0x0000000104047887 */ /* 0x000fe20008000000 */
[----:B------:R-:W-:-:S03]  /*12b0*/  ISETP.NE.AND.EX P2, PT, RZ, UR7, PT, P2 ;  /* 0x00000007ff007c0c */ /* 0x000fc6000bf45320 */
[----:B------:R-:W-:-:S03]  /*12c0*/  UIMAD UR4, UR4, UR5, URZ ;  /* 0x00000005040472a4 */ /* 0x000fc6000f8e023f */
[----:B------:R-:W-:Y:S01]  /*12d0*/  ULDC UR5, c[0x0][0x338] ;  /* 0x0000ce0000057ab9 */ /* 0x000fe20000000800 */
[----:B------:R-:W-:Y:S02]  /*12e0*/  IMAD.MOV.U32 R217, RZ, RZ, R189 ;  /* 0x000000ffffd97224 */ /* 0x000fe400078e00bd */
[----:B------:R-:W-:Y:S02]  /*12f0*/  IMAD.MOV.U32 R214, RZ, RZ, R190 ;  /* 0x000000ffffd67224 */ /* 0x000fe400078e00be */
[----:B------:R-:W-:Y:S01]  /*1300*/  IMAD.MOV.U32 R215, RZ, RZ, R191 ;  /* 0x000000ffffd77224 */ /* 0x000fe200078e00bf */
[----:B--23--:R-:W-:Y:S06]  /*1310*/  @P1 BRA `(.L_x_1945) ;  /* 0x0000000000241947 */ /* 0x00cfec0003800000 */
        /* <DEDUP_REMOVED lines=9> */
.L_x_1945:
[----:B------:R-:W-:Y:S01]  /*13b0*/  IMAD.U32 R32, RZ, RZ, UR5 ;  /* 0x00000005ff207e24 */ /* 0x000fe2000f8e00ff */
[----:B------:R-:W-:Y:S01]  /*13c0*/  MOV R24, UR4 ;  /* 0x0000000400187c02 */ /* 0x000fe20008000f00 */
[----:B------:R-:W-:Y:S06]  /*13d0*/  @!P2 BRA `(.L_x_1946) ;  /* 0x000000000010a947 */ /* 0x000fec0003800000 */
[----:B------:R-:W0:Y:S02]  /*13e0*/  LDC.64 R4, c[0x0][0xa20] ;  /* 0x00028800ff047b82 */ /* 0x000e240000000a00 */
[----:B0-----:R-:W-:-:S05]  /*13f0*/  IMAD.WIDE R4, R191, 0x4, R4 ;  /* 0x00000004bf047825 */ /* 0x001fca00078e0204 */
[----:B------:R0:W5:Y:S01]  /*1400*/  LDG.E R24, desc[UR42][R4.64] ;  /* 0x0000002a04187981 */ /* 0x000162000c1e1900 */
[----:B------:R-:W-:Y:S05]  /*1410*/  BRA `(.L_x_1947) ;  /* 0x0000000000107947 */ /* 0x000fea0003800000 */
.L_x_1946:
[----:B------:R-:W-:Y:S05]  /*1420*/  @!P3 BRA `(.L_x_1947) ;  /* 0x00000000000cb947 */ /* 0x000fea0003800000 */
[----:B------:R-:W2:Y:S04]  /*1430*/  LDG.E R5, desc[UR42][R10.64] ;  /* 0x0000002a0a057981 */ /* 0x000ea8000c1e1900 */
[----:B------:R-:W2:Y:S02]  /*1440*/  LDG.E R24, desc[UR42][R10.64+0x4] ;  /* 0x0000042a0a187981 */ /* 0x000ea4000c1e1900 */
[----:B--2---:R-:W-:-:S07]  /*1450*/  IMAD.IADD R24, R24, 0x1, -R5 ;  /* 0x0000000118187824 */ /* 0x004fce00078e0a05 */
.L_x_1947:
[----:B------:R-:W-:Y:S01]  /*1460*/  ULDC.64 UR4, c[0x0][0xa10] ;  /* 0x0002840000047ab9 */ /* 0x000fe20000000a00 */
[----:B------:R-:W1:Y:S01]  /*1470*/  LDC.64 R10, c[0x0][0x9e0] ;  /* 0x00027800ff0a7b82 */ /* 0x000e620000000a00 */
[----:B------:R-:W-:-:S04]  /*1480*/  ISETP.NE.U32.AND P0, PT, RZ, UR4, PT ;  /* 0x00000004ff007c0c */ /* 0x000fc8000bf05070 */
[----:B------:R-:W-:Y:S01]  /*1490*/  ISETP.NE.AND.EX P0, PT, RZ, UR5, PT, P0 ;  /* 0x00000005ff007c0c */ /* 0x000fe2000bf05300 */
[----:B------:R-:W-:Y:S02]  /*14a0*/  ULDC.64 UR4, c[0x0][0xa30] ;  /* 0x00028c0000047ab9 */ /* 0x000fe40000000a00 */
[----:B------:R-:W-:-:S04]  /*14b0*/  ISETP.NE.U32.AND P1, PT, RZ, UR4, PT ;  /* 0x00000004ff007c0c */ /* 0x000fc8000bf25070 */
[----:B------:R-:W-:-:S06]  /*14c0*/  ISETP.NE.AND.EX P1, PT, RZ, UR5, PT, P1 ;  /* 0x00000005ff007c0c */ /* 0x000fcc000bf25310 */
[----:B0-----:R-:W0:Y:S08]  /*14d0*/  @P0 LDC.64 R4, c[0x0][0xa10] ;  /* 0x00028400ff040b82 */ /* 0x001e300000000a00 */
[----:B------:R-:W2:Y:S01]  /*14e0*/  @P1 LDC.64 R6, c[0x0][0xa30] ;  /* 0x00028c00ff061b82 */ /* 0x000ea20000000a00 */
[----:B0-----:R-:W-:-:S05]  /*14f0*/  @P0 IMAD.WIDE R4, R191, 0x4, R4 ;  /* 0x00000004bf040825 */ /* 0x001fca00078e0204 */
[----:B------:R-:W3:Y:S04]  /*1500*/  @P0 LDG.E R0, desc[UR42][R4.64] ;  /* 0x0000002a04000981 */ /* 0x000ee8000c1e1900 */
[----:B------:R-:W3:Y:S01]  /*1510*/  @P0 LDG.E R9, desc[UR42][R4.64+0x4] ;  /* 0x0000042a04090981 */ /* 0x000ee2000c1e1900 */
[----:B-----5:R-:W-:Y:S02]  /*1520*/  IMAD.MOV.U32 R33, RZ, RZ, R24 ;  /* 0x000000ffff217224 */ /* 0x020fe400078e0018 */
[----:B--2---:R-:W-:-:S05]  /*1530*/  @P1 IMAD.WIDE R6, R191, 0x4, R6 ;  /* 0x00000004bf061825 */ /* 0x004fca00078e0206 */
[----:B------:R0:W5:Y:S01]  /*1540*/  @P1 LDG.E R33, desc[UR42][R6.64] ;  /* 0x0000002a06211981 */ /* 0x000162000c1e1900 */
[----:B-1----:R-:W-:Y:S02]  /*1550*/  ISETP.GE.AND P1, PT, R11, 0x1, PT ;  /* 0x000000010b00780c */ /* 0x002fe40003f26270 */
[----:B------:R-:W-:Y:S01]  /*1560*/  LEA R49, R189, 0x40, 0x6 ;  /* 0x00000040bd317811 */ /* 0x000fe200078e30ff */
[----:B---3--:R-:W-:Y:S02]  /*1570*/  @P0 IMAD.IADD R32, R9, 0x1, -R0 ;  /* 0x0000000109200824 */ /* 0x008fe400078e0a00 */
[----:B------:R-:W-:-:S04]  /*1580*/  IMAD.IADD R9, R24, 0x1, -R3 ;  /* 0x0000000118097824 */ /* 0x000fc800078e0a03 */
[----:B------:R-:W-:-:S04]  /*1590*/  IMAD.IADD R185, R9, 0x1, R32 ;  /* 0x0000000109b97824 */ /* 0x000fc800078e0220 */
[C---:B------:R-:W-:Y:S01]  /*15a0*/  VIADD R0, R185.reuse, 0x3f ;  /* 0x0000003fb9007836 */ /* 0x040fe20000000000 */
[----:B------:R-:W-:-:S04]  /*15b0*/  IADD3 R49, R185, R49, -R186 ;  /* 0x00000031b9317210 */ /* 0x000fc80007ffe8ba */
[----:B------:R-:W-:-:S04]  /*15c0*/  SHF.R.S32.HI R3, RZ, 0x1f, R0 ;  /* 0x0000001fff037819 */ /* 0x000fc80000011400 */
[----:B------:R-:W-:Y:S01]  /*15d0*/  LEA.HI R3, R3, R0, RZ, 0x6 ;  /* 0x0000000003037211 */ /* 0x000fe200078f30ff */
[----:B------:R-:W-:-:S03]  /*15e0*/  IMAD.IADD R0, R49, 0x1, R10 ;  /* 0x0000000131007824 */ /* 0x000fc600078e020a */
[----:B------:R-:W-:Y:S01]  /*15f0*/  SHF.R.S32.HI R168, RZ, 0x6, R3 ;  /* 0x00000006ffa87819 */ /* 0x000fe20000011403 */
[----:B0-----:R-:W-:Y:S06]  /*1600*/  @!P1 BRA `(.L_x_1948) ;  /* 0x0000000000489947 */ /* 0x001fec0003800000 */
[C---:B------:R-:W-:Y:S01]  /*1610*/  ISETP.GT.AND P0, PT, R49.reuse, RZ, PT ;  /* 0x000000ff3100720c */ /* 0x040fe20003f04270 */
[----:B------:R-:W-:Y:S01]  /*1620*/  BSSY B0, `(.L_x_1949) ;  /* 0x000000e000007945 */ /* 0x000fe20003800000 */
[----:B------:R-:W-:-:S11]  /*1630*/  VIADD R3, R49, 0xffffffff ;  /* 0xffffffff31037836 */ /* 0x000fd60000000000 */
[----:B------:R-:W-:Y:S05]  /*1640*/  @P0 BRA `(.L_x_1950) ;  /* 0x00000000001c0947 */ /* 0x000fea0003800000 */
[----:B------:R-:W-:Y:S01]  /*1650*/  ISETP.NE.AND P0, PT, R11, 0x1, PT ;  /* 0x000000010b00780c */ /* 0x000fe20003f05270 */
[----:B------:R-:W-:-:S12]  /*1660*/  IMAD.MOV R3, RZ, RZ, -R49 ;  /* 0x000000ffff037224 */ /* 0x000fd800078e0a31 */
[----:B------:R-:W0:Y:S02]  /*1670*/  @P0 LDC.64 R4, c[0x0][0x9e8] ;  /* 0x00027a00ff040b82 */ /* 0x000e240000000a00 */
[----:B0-----:R-:W-:-:S05]  /*1680*/  @P0 IMAD.HI.U32 R4, R3, R4, RZ ;  /* 0x0000000403040227 */ /* 0x001fca00078e00ff */
[----:B------:R-:W-:-:S04]  /*1690*/  @P0 SHF.R.U32.HI R3, RZ, R5, R4 ;  /* 0x00000005ff030219 */ /* 0x000fc80000011604 */
[----:B------:R-:W-:Y:S01]  /*16a0*/  LOP3.LUT R3, RZ, R3, RZ, 0x33, !PT ;  /* 0x00000003ff037212 */ /* 0x000fe200078e33ff */
[----:B------:R-:W-:Y:S06]  /*16b0*/  BRA `(.L_x_1951) ;  /* 0x0000000000107947 */ /* 0x000fec0003800000 */
.L_x_1950:
[----:B------:R-:W-:-:S13]  /*16c0*/  ISETP.NE.AND P0, PT, R11, 0x1, PT ;  /* 0x000000010b00780c */ /* 0x000fda0003f05270 */
[----:B------:R-:W0:Y:S02]  /*16d0*/  @P0 LDC.64 R4, c[0x0][0x9e8] ;  /* 0x00027a00ff040b82 */ /* 0x000e240000000a00 */
[----:B0-----:R-:W-:-:S05]  /*16e0*/  @P0 IMAD.HI.U32 R4, R3, R4, RZ ;  /* 0x0000000403040227 */ /* 0x001fca00078e00ff */
[----:B------:R-:W-:-:S07]  /*16f0*/  @P0 SHF.R.U32.HI R3, RZ, R5, R4 ;  /* 0x00000005ff030219 */ /* 0x000fce0000011604 */
.L_x_1951:
[----:B------:R-:W-:Y:S05]  /*1700*/  BSYNC B0 ;  /* 0x0000000000007941 */ /* 0x000fea0003800000 */
.L_x_1949:
[----:B------:R-:W-:-:S05]  /*1710*/  IMAD R3, R3, R11, R11 ;  /* 0x0000000b03037224 */ /* 0x000fca00078e020b */
[----:B------:R-:W-:-:S07]  /*1720*/  VIMNMX R0, R0, R3, PT ;  /* 0x0000000300007248 */ /* 0x000fce0003fe0100 */
.L_x_1948:
[----:B------:R-:W-:Y:S01]  /*1730*/  IMAD R4, R189, 0x40, -R186 ;  /* 0x00000040bd047824 */ /* 0x000fe200078e0aba */
[----:B------:R-:W-:-:S03]  /*1740*/  ULDC UR4, c[0x0][0x9dc] ;  /* 0x0002770000047ab9 */ /* 0x000fc60000000800 */
[----:B------:R-:W-:-:S04]  /*1750*/  IMAD.IADD R47, R185, 0x1, R4 ;  /* 0x00000001b92f7824 */ /* 0x000fc800078e0204 */
[----:B------:R-:W-:Y:S01]  /*1760*/  VIADD R3, R47, -UR4 ;  /* 0x800000042f037c36 */ /* 0x000fe20008000000 */
[----:B------:R-:W-:Y:S06]  /*1770*/  @!P1 BRA `(.L_x_1952) ;  /* 0x0000000000489947 */ /* 0x000fec0003800000 */
[----:B------:R-:W-:Y:S01]  /*1780*/  ISETP.GT.AND P0, PT, R47, -0x1, PT ;  /* 0xffffffff2f00780c */ /* 0x000fe20003f04270 */
[----:B------:R-:W-:-:S12]  /*1790*/  BSSY B0, `(.L_x_1953) ;  /* 0x000000e000007945 */ /* 0x000fd80003800000 */
        /* <DEDUP_REMOVED lines=8> */
.L_x_1954:
[----:B------:R-:W-:Y:S01]  /*1820*/  ISETP.NE.AND P0, PT, R11, 0x1, PT ;  /* 0x000000010b00780c */ /* 0x000fe20003f05270 */
[----:B------:R-:W-:-:S12]  /*1830*/  IMAD.MOV.U32 R4, RZ, RZ, R47 ;  /* 0x000000ffff047224 */ /* 0x000fd800078e002f */
[----:B------:R-:W0:Y:S02]  /*1840*/  @P0 LDC.64 R6, c[0x0][0x9e8] ;  /* 0x00027a00ff060b82 */ /* 0x000e240000000a00 */
[----:B0-----:R-:W-:-:S05]  /*1850*/  @P0 IMAD.HI.U32 R6, R47, R6, RZ ;  /* 0x000000062f060227 */ /* 0x001fca00078e00ff */
[----:B------:R-:W-:-:S07]  /*1860*/  @P0 SHF.R.U32.HI R4, RZ, R7, R6 ;  /* 0x00000007ff040219 */ /* 0x000fce0000011606 */
.L_x_1955:
[----:B------:R-:W-:Y:S05]  /*1870*/  BSYNC B0 ;  /* 0x0000000000007941 */ /* 0x000fea0003800000 */
.L_x_1953:
[----:B------:R-:W-:-:S05]  /*1880*/  IMAD R4, R4, R11, RZ ;  /* 0x0000000b04047224 */ /* 0x000fca00078e02ff */
[----:B------:R-:W-:-:S07]  /*1890*/  VIMNMX R3, R3, R4, !PT ;  /* 0x0000000403037248 */ /* 0x000fce0007fe0100 */
.L_x_1952:
[----:B------:R-:W-:Y:S01]  /*18a0*/  VIADD R0, R0, 0x3f ;  /* 0x0000003f00007836 */ /* 0x000fe20000000000 */
[----:B------:R-:W-:Y:S02]  /*18b0*/  SHF.R.S32.HI R4, RZ, 0x1f, R3 ;  /* 0x0000001fff047819 */ /* 0x000fe40000011403 */
[----:B------:R-:W-:Y:S02]  /*18c0*/  PLOP3.LUT P3, PT, PT, PT, PT, 0x80, 0x0 ;  /* 0x000000000000781c */ /* 0x000fe40003f6f070 */
[----:B------:R-:W-:Y:S02]  /*18d0*/  SHF.R.S32.HI R5, RZ, 0x1f, R0 ;  /* 0x0000001fff057819 */ /* 0x000fe40000011400 */
[----:B------:R-:W-:Y:S02]  /*18e0*/  LEA.HI R4, R4, R3, RZ, 0x6 ;  /* 0x0000000304047211 */ /* 0x000fe400078f30ff */
[----:B------:R-:W-:Y:S02]  /*18f0*/  LEA.HI R5, R5, R0, RZ, 0x6 ;  /* 0x0000000005057211 */ /* 0x000fe400078f30ff */
[----:B------:R-:W-:-:S02]  /*1900*/  SHF.R.S32.HI R4, RZ, 0x6, R4 ;  /* 0x00000006ff047819 */ /* 0x000fc40000011404 */
[----:B------:R-:W-:Y:S02]  /*1910*/  SHF.R.S32.HI R5, RZ, 0x6, R5 ;  /* 0x00000006ff057819 */ /* 0x000fe40000011405 */
[----:B------:R-:W-:Y:S02]  /*1920*/  VIMNMX R4, RZ, R4, !PT ;  /* 0x00000004ff047248 */ /* 0x000fe40007fe0100 */
[----:B------:R-:W-:-:S03]  /*1930*/  VIMNMX R5, R168, R5, PT ;  /* 0x00000005a8057248 */ /* 0x000fc60003fe0100 */
[--C-:B------:R-:W-:Y:S02]  /*1940*/  IMAD R4, R4, 0x40, -R9.reuse ;  /* 0x0000004004047824 */ /* 0x100fe400078e0a09 */
[----:B------:R-:W-:-:S03]  /*1950*/  IMAD R5, R5, 0x40, -R9 ;  /* 0x0000004005057824 */ /* 0x000fc600078e0a09 */
[----:B------:R-:W-:Y:S02]  /*1960*/  VIMNMX R4, RZ, R4, !PT ;  /* 0x00000004ff047248 */ /* 0x000fe40007fe0100 */
[----:B------:R-:W-:Y:S02]  /*1970*/  VIMNMX R5, R5, R32, PT ;  /* 0x0000002005057248 */ /* 0x000fe40003fe0100 */
[----:B------:R-:W-:Y:S02]  /*1980*/  SHF.R.U32.HI R46, RZ, 0x6, R4 ;  /* 0x00000006ff2e7819 */ /* 0x000fe40000011604 */
[----:B------:R-:W-:-:S03]  /*1990*/  ISETP.GT.AND P0, PT, R5, R4, PT ;  /* 0x000000040500720c */ /* 0x000fc60003f04270 */
[----:B------:R-:W-:-:S10]  /*19a0*/  IMAD.MOV.U32 R51, RZ, RZ, R46 ;  /* 0x000000ffff337224 */ /* 0x000fd400078e002e */
[----:B------:R-:W-:-:S05]  /*19b0*/  @P0 VIADD R0, R5, 0x3f ;  /* 0x0000003f05000836 */ /* 0x000fca0000000000 */
[----:B------:R-:W-:-:S04]  /*19c0*/  @P0 SHF.R.S32.HI R3, RZ, 0x1f, R0 ;  /* 0x0000001fff030819 */ /* 0x000fc80000011400 */
[----:B------:R-:W-:-:S04]  /*19d0*/  @P0 LEA.HI R3, R3, R0, RZ, 0x6 ;  /* 0x0000000003030211 */ /* 0x000fc800078f30ff */
[----:B------:R-:W-:-:S04]  /*19e0*/  @P0 SHF.R.S32.HI R51, RZ, 0x6, R3 ;  /* 0x00000006ff330819 */ /* 0x000fc80000011403 */
[----:B------:R-:W-:-:S13]  /*19f0*/  ISETP.GT.AND P0, PT, R51, R46, PT ;  /* 0x0000002e3300720c */ /* 0x000fda0003f04270 */
[----:B------:R-:W-:Y:S05]  /*1a00*/  @!P0 BRA `(.L_x_1956) ;  /* 0x0000002800b88947 */ /* 0x000fea0003800000 */
        /* <DEDUP_REMOVED lines=20> */
.L_x_1958:
[----:B------:R-:W-:Y:S05]  /*1b50*/  BSYNC B6 ;  /* 0x0000000000067941 */ /* 0x000fea0003800000 */
.L_x_1957:
        /* <DEDUP_REMOVED lines=20> */
.L_x_1960:
[----:B------:R-:W-:Y:S05]  /*1ca0*/  BSYNC B6 ;  /* 0x0000000000067941 */ /* 0x000fea0003800000 */
.L_x_1959:
[----:B------:R-:W-:Y:S01]  /*1cb0*/  ULDC.64 UR4, c[0x0][0x9f8] ;  /* 0x00027e0000047ab9 */ /* 0x000fe20000000a00 */
[----:B------:R-:W0:Y:S01]  /*1cc0*/  LDC R0, c[0x0][0x428] ;  /* 0x00010a00ff007b82 */ /* 0x000e220000000800 */
[----:B------:R-:W-:-:S07]  /*1cd0*/  ISETP.NE.U32.AND P0, PT, RZ, UR4, PT ;  /* 0x00000004ff007c0c */ /* 0x000fce000bf05070 */
[----:B------:R-:W1:Y:S01]  /*1ce0*/  LDC.64 R52, c[0x0][0x2f0] ;  /* 0x0000bc00ff347b82 */ /* 0x000e620000000a00 */
[----:B------:R-:W-:Y:S01]  /*1cf0*/  ISETP.NE.AND.EX P0, PT, RZ, UR5, PT, P0 ;  /* 0x00000005ff007c0c */ /* 0x000fe2000bf05300 */
[----:B------:R-:W-:Y:S01]  /*1d00*/  IMAD.IADD R20, R25, 0x1, R24 ;  /* 0x0000000119147824 */ /* 0x000fe200078e0218 */
[----:B------:R-:W-:Y:S01]  /*1d10*/  ULDC.64 UR4, c[0x0][0xa08] ;  /* 0x0002820000047ab9 */ /* 0x000fe20000000a00 */
[----:B------:R-:W-:-:S04]  /*1d20*/  ULDC.64 UR6, c[0x0][0x320] ;  /* 0x0000c80000067ab9 */ /* 0x000fc80000000a00 */
[----:B------:R-:W2:Y:S08]  /*1d30*/  LDC R63, c[0x0][0x3d4] ;  /* 0x0000f500ff3f7b82 */ /* 0x000eb00000000800 */
[----:B------:R-:W3:Y:S08]  /*1d40*/  @P0 LDC.64 R4, c[0x0][0x9f8] ;  /* 0x00027e00ff040b82 */ /* 0x000ef00000000a00 */
[----:B------:R-:W4:Y:S01]  /*1d50*/  LDC.64 R24, c[0x0][0x3d8] ;  /* 0x0000f600ff187b82 */ /* 0x000f220000000a00 */
[----:B------:R-:W-:-:S07]  /*1d60*/  IMAD.SHL.U32 R42, R218, 0x4, RZ ;  /* 0x00000004da2a7824 */ /* 0x000fce00078e00ff */
[----:B------:R-:W2:Y:S01]  /*1d70*/  LDC.64 R26, c[0x0][0x3e8] ;  /* 0x0000fa00ff1a7b82 */ /* 0x000ea20000000a00 */
[----:B---3--:R-:W-:Y:S01]  /*1d80*/  @P0 IMAD.WIDE R4, R191, 0x4, R4 ;  /* 0x00000004bf040825 */ /* 0x008fe200078e0204 */
[----:B------:R-:W3:Y:S06]  /*1d90*/  S2R R62, SR_TID.X ;  /* 0x00000000003e7919 */ /* 0x000eec0000002100 */
[----:B------:R-:W3:Y:S01]  /*1da0*/  LDC R61, c[0x0][0x3d4] ;  /* 0x0000f500ff3d7b82 */ /* 0x000ee20000000800 */
[----:B------:R3:W3:Y:S01]  /*1db0*/  @P0 LDG.E R191, desc[UR42][R4.64] ;  /* 0x0000002a04bf0981 */ /* 0x0006e2000c1e1900 */
[----:B0-----:R-:W-:Y:S01]  /*1dc0*/  ISETP.NE.AND P0, PT, R0, 0x1, PT ;  /* 0x000000010000780c */ /* 0x001fe20003f05270 */
[----:B-1----:R-:W-:Y:S01]  /*1dd0*/  IMAD.WIDE.U32 R6, R20, R52, RZ ;  /* 0x0000003414067225 */ /* 0x002fe200078e00ff */
[----:B------:R-:W-:-:S02]  /*1de0*/  SHF.R.S32.HI R13, RZ, 0x1f, R20 ;  /* 0x0000001fff0d7819 */ /* 0x000fc40000011414 */
[----:B------:R-:W-:Y:S01]  /*1df0*/  SHF.R.S32.HI R43, RZ, 0x1f, R42 ;  /* 0x0000001fff2b7819 */ /* 0x000fe2000001142a */
[----:B----4-:R-:W-:Y:S01]  /*1e00*/  IMAD R10, R220, R24, RZ ;  /* 0x00000018dc0a7224 */ /* 0x010fe200078e02ff */
[----:B--2---:R-:W-:Y:S01]  /*1e10*/  ISETP.GE.AND P1, PT, R16, R63, PT ;  /* 0x0000003f1000720c */ /* 0x004fe20003f26270 */
[-C--:B------:R-:W-:Y:S01]  /*1e20*/  IMAD R0, R13, R52.reuse, RZ ;  /* 0x000000340d007224 */ /* 0x080fe200078e02ff */
[----:B------:R-:W0:Y:S01]  /*1e30*/  LDC R58, c[0x0][0x2e4] ;  /* 0x0000b900ff3a7b82 */ /* 0x000e220000000800 */
[----:B------:R-:W-:Y:S01]  /*1e40*/  IMAD R12, R220, R52, RZ ;  /* 0x00000034dc0c7224 */ /* 0x000fe200078e02ff */
[----:B------:R-:W-:Y:S01]  /*1e50*/  P2R R74, PR, RZ, 0x2 ;  /* 0x00000002ff4a7803 */ /* 0x000fe20000000000 */
[----:B------:R-:W-:Y:S01]  /*1e60*/  IMAD R3, R20, R53, R0 ;  /* 0x0000003514037224 */ /* 0x000fe200078e0200 */
[C---:B------:R-:W-:Y:S01]  /*1e70*/  IADD3 R20, P2, R23.reuse, R20, RZ ;  /* 0x0000001417147210 */ /* 0x040fe20007f5e0ff */
[----:B------:R-:W-:Y:S01]  /*1e80*/  IMAD R15, R23, R25, R10 ;  /* 0x00000019170f7224 */ /* 0x000fe200078e020a */
[----:B------:R-:W-:Y:S01]  /*1e90*/  SHF.L.U64.HI R50, R24, 0x6, R25 ;  /* 0x0000000618327819 */ /* 0x000fe20000010219 */
[----:B------:R-:W-:Y:S01]  /*1ea0*/  IMAD.IADD R7, R7, 0x1, R3 ;  /* 0x0000000107077824 */ /* 0x000fe200078e0203 */
[----:B------:R-:W1:Y:S01]  /*1eb0*/  @P0 LDC R9, c[0x0][0x42c] ;  /* 0x00010b00ff090b82 */ /* 0x000e620000000800 */
[----:B------:R-:W-:Y:S01]  /*1ec0*/  IMAD.SHL.U32 R59, R193, 0x40, RZ ;  /* 0x00000040c13b7824 */ /* 0x000fe200078e00ff */
[----:B------:R-:W-:Y:S01]  /*1ed0*/  SHF.L.U64.HI R56, R26, 0x6, R27 ;  /* 0x000000061a387819 */ /* 0x000fe2000001021b */
[----:B------:R-:W-:-:S02]  /*1ee0*/  VIADD R82, R16, 0x20 ;  /* 0x0000002010527836 */ /* 0x000fc40000000000 */
[----:B------:R-:W-:Y:S01]  /*1ef0*/  IMAD.SHL.U32 R55, R24, 0x40, RZ ;  /* 0x0000004018377824 */ /* 0x000fe200078e00ff */
[----:B------:R-:W-:Y:S01]  /*1f00*/  LOP3.LUT R59, R59, 0x1c0, RZ, 0xc0, !PT ;  /* 0x000001c03b3b7812 */ /* 0x000fe200078ec0ff */
[----:B------:R-:W-:Y:S01]  /*1f10*/  IMAD.SHL.U32 R57, R26, 0x40, RZ ;  /* 0x000000401a397824 */ /* 0x000fe200078e00ff */
[----:B------:R-:W2:Y:S02]  /*1f20*/  @P0 LDC R11, c[0x0][0x430] ;  /* 0x00010c00ff0b0b82 */ /* 0x000ea40000000800 */
[----:B------:R-:W-:Y:S02]  /*1f30*/  SHF.R.U32.HI R60, RZ, 0x3, R59 ;  /* 0x00000003ff3c7819 */ /* 0x000fe4000001163b */
[----:B---3--:R-:W-:-:S04]  /*1f40*/  LEA.HI R62, R62, 0x8, RZ, 0x19 ;  /* 0x000000083e3e7811 */ /* 0x008fc800078fc8ff */
[----:B------:R-:W3:Y:S01]  /*1f50*/  LDC.64 R28, c[0x0][0x2d8] ;  /* 0x0000b600ff1c7b82 */ /* 0x000ee20000000a00 */
[----:B-1----:R-:W-:-:S05]  /*1f60*/  @P0 IMAD.HI.U32 R0, R190, R9, RZ ;  /* 0x00000009be000227 */ /* 0x002fca00078e00ff */
[----:B--2---:R-:W-:Y:S02]  /*1f70*/  @P0 SHF.R.U32.HI R190, RZ, R11, R0 ;  /* 0x0000000bffbe0219 */ /* 0x004fe40000011600 */
[----:B------:R-:W-:Y:S02]  /*1f80*/  ISETP.NE.U32.AND P0, PT, RZ, UR4, PT ;  /* 0x00000004ff007c0c */ /* 0x000fe4000bf05070 */
[----:B------:R-:W-:Y:S01]  /*1f90*/  SHF.R.S32.HI R0, RZ, 0x1f, R190 ;  /* 0x0000001fff007819 */ /* 0x000fe200000114be */
[----:B------:R-:W-:Y:S01]  /*1fa0*/  IMAD.WIDE.U32 R8, R190, UR6, R16 ;  /* 0x00000006be087c25 */ /* 0x000fe2000f8e0010 */
[----:B------:R-:W-:Y:S01]  /*1fb0*/  ISETP.NE.AND.EX P0, PT, RZ, UR5, PT, P0 ;  /* 0x00000005ff007c0c */ /* 0x000fe2000bf05300 */
[----:B------:R-:W-:Y:S02]  /*1fc0*/  ULDC.64 UR4, c[0x0][0x2f8] ;  /* 0x0000be0000047ab9 */ /* 0x000fe40000000a00 */
[C---:B------:R-:W-:Y:S02]  /*1fd0*/  IMAD R5, R0.reuse, UR6, RZ ;  /* 0x0000000600057c24 */ /* 0x040fe4000f8e02ff */
[----:B------:R-:W-:-:S02]  /*1fe0*/  IMAD R3, R0, UR4, RZ ;  /* 0x0000000400037c24 */ /* 0x000fc4000f8e02ff */
[C---:B------:R-:W-:Y:S02]  /*1ff0*/  IMAD R11, R190.reuse, UR7, R5 ;  /* 0x00000007be0b7c24 */ /* 0x040fe4000f8e0205 */
[C---:B------:R-:W-:Y:S02]  /*2000*/  IMAD R3, R190.reuse, UR5, R3 ;  /* 0x00000005be037c24 */ /* 0x040fe4000f8e0203 */
[----:B------:R-:W-:Y:S01]  /*2010*/  IMAD.WIDE.U32 R4, R190, UR4, R6 ;  /* 0x00000004be047c25 */ /* 0x000fe2000f8e0006 */
[----:B------:R-:W-:-:S03]  /*2020*/  ULDC.64 UR4, c[0x0][0x300] ;  /* 0x0000c00000047ab9 */ /* 0x000fc60000000a00 */
[----:B------:R-:W-:Y:S02]  /*2030*/  IMAD.IADD R5, R5, 0x1, R3 ;  /* 0x0000000105057824 */ /* 0x000fe400078e0203 */
[----:B------:R-:W-:Y:S02]  /*2040*/  IMAD.IADD R9, R9, 0x1, R11 ;  /* 0x0000000109097824 */ /* 0x000fe400078e020b */
[----:B------:R-:W-:Y:S01]  /*2050*/  IMAD R11, R23, R53, R12 ;  /* 0x00000035170b7224 */ /* 0x000fe200078e020c */
[----:B------:R-:W-:Y:S02]  /*2060*/  SHF.L.U64.HI R53, R52, 0x6, R53 ;  /* 0x0000000634357819 */ /* 0x000fe40000010235 */
[----:B------:R-:W-:Y:S02]  /*2070*/  SHF.R.S32.HI R0, RZ, 0x1f, R191 ;  /* 0x0000001fff007819 */ /* 0x000fe400000114bf */
[----:B------:R-:W-:Y:S02]  /*2080*/  SEL R41, R191, RZ, !P0 ;  /* 0x000000ffbf297207 */ /* 0x000fe40004000000 */
[----:B------:R-:W-:-:S03]  /*2090*/  SEL R0, R0, RZ, !P0 ;  /* 0x000000ff00007207 */ /* 0x000fc60004000000 */
[----:B------:R-:W-:-:S04]  /*20a0*/  IMAD.WIDE.U32 R44, R41, UR4, R4 ;  /* 0x00000004292c7c25 */ /* 0x000fc8000f8e0004 */
[----:B------:R-:W-:Y:S02]  /*20b0*/  IMAD R6, R0, UR4, RZ ;  /* 0x0000000400067c24 */ /* 0x000fe4000f8e02ff */
[----:B------:R-:W-:-:S04]  /*20c0*/  IMAD.WIDE.U32 R4, R23, R24, R16 ;  /* 0x0000001817047225 */ /* 0x000fc800078e0010 */
[----:B------:R-:W-:Y:S01]  /*20d0*/  IMAD R3, R41, UR5, R6 ;  /* 0x0000000529037c24 */ /* 0x000fe2000f8e0206 */
[----:B------:R-:W-:Y:S01]  /*20e0*/  ULDC.64 UR4, c[0x0][0x328] ;  /* 0x0000ca0000047ab9 */ /* 0x000fe20000000a00 */
[----:B------:R-:W-:-:S04]  /*20f0*/  IMAD.WIDE.U32 R6, R23, R52, R16 ;  /* 0x0000003417067225 */ /* 0x000fc800078e0010 */
[----:B------:R-:W-:Y:S02]  /*2100*/  IMAD R10, R0, UR4, RZ ;  /* 0x00000004000a7c24 */ /* 0x000fe4000f8e02ff */
[----:B------:R-:W-:Y:S01]  /*2110*/  IMAD.IADD R0, R45, 0x1, R3 ;  /* 0x000000012d007824 */ /* 0x000fe200078e0203 */
[----:B------:R-:W-:Y:S01]  /*2120*/  IADD3 R3, P0, R44, R6, RZ ;  /* 0x000000062c037210 */ /* 0x000fe20007f1e0ff */
[----:B------:R-:W-:Y:S02]  /*2130*/  IMAD.IADD R39, R15, 0x1, R5 ;  /* 0x000000010f277824 */ /* 0x000fe400078e0205 */
[----:B------:R-:W-:Y:S01]  /*2140*/  IMAD.MOV.U32 R38, RZ, RZ, R4 ;  /* 0x000000ffff267224 */ /* 0x000fe200078e0004 */
[----:B------:R-:W-:Y:S01]  /*2150*/  IADD3.X R48, R0, R7, R11, P0, !PT ;  /* 0x0000000700307210 */ /* 0x000fe200007fe40b */
[----:B------:R-:W-:Y:S01]  /*2160*/  IMAD.WIDE.U32 R4, R23, R24, R42 ;  /* 0x0000001817047225 */ /* 0x000fe200078e002a */
[----:B------:R-:W-:-:S03]  /*2170*/  SEL R11, R63, RZ, P1 ;  /* 0x000000ff3f0b7207 */ /* 0x000fc60000800000 */
[----:B------:R-:W-:Y:S01]  /*2180*/  IMAD.IADD R5, R5, 0x1, R15 ;  /* 0x0000000105057824 */ /* 0x000fe200078e020f */
[----:B-----5:R-:W-:Y:S01]  /*2190*/  SHF.R.S32.HI R15, RZ, 0x1f, R33 ;  /* 0x0000001fff0f7819 */ /* 0x020fe20000011421 */
[----:B------:R-:W-:Y:S02]  /*21a0*/  IMAD.IADD R11, R16, 0x1, R11 ;  /* 0x00000001100b7824 */ /* 0x000fe400078e020b */
[----:B------:R-:W-:Y:S01]  /*21b0*/  IMAD.WIDE.U32 R36, R33, R24, R4 ;  /* 0x0000001821247225 */ /* 0x000fe200078e0004 */
[----:B------:R-:W-:Y:S02]  /*21c0*/  LOP3.LUT R5, R59, 0x18, R16, 0xf8, !PT ;  /* 0x000000183b057812 */ /* 0x000fe400078ef810 */
[----:B------:R-:W-:Y:S01]  /*21d0*/  SHF.R.S32.HI R54, RZ, 0x1f, R11 ;  /* 0x0000001fff367819 */ /* 0x000fe2000001140b */
[----:B------:R-:W-:Y:S01]  /*21e0*/  IMAD R6, R220, R26, RZ ;  /* 0x0000001adc067224 */ /* 0x000fe200078e02ff */
[----:B------:R-:W-:Y:S01]  /*21f0*/  LOP3.LUT R5, R5, R60, RZ, 0x3c, !PT ;  /* 0x0000003c05057212 */ /* 0x000fe200078e3cff */
[----:B------:R-:W-:Y:S01]  /*2200*/  IMAD R75, R41, UR5, R10 ;  /* 0x00000005294b7c24 */ /* 0x000fe2000f8e020a */
[----:B------:R-:W-:Y:S01]  /*2210*/  LEA.HI R54, R54, R11, RZ, 0x3 ;  /* 0x0000000b36367211 */ /* 0x000fe200078f18ff */
[----:B------:R-:W-:-:S02]  /*2220*/  IMAD R21, R23, R27, R6 ;  /* 0x0000001b17157224 */ /* 0x000fc400078e0206 */
[----:B------:R-:W-:Y:S01]  /*2230*/  IMAD.WIDE.U32 R40, R41, UR4, R8 ;  /* 0x0000000429287c25 */ /* 0x000fe2000f8e0008 */
[----:B------:R-:W-:Y:S01]  /*2240*/  LOP3.LUT R69, R54, 0xfffffff8, RZ, 0xc0, !PT ;  /* 0xfffffff836457812 */ /* 0x000fe200078ec0ff */
[----:B------:R-:W-:Y:S02]  /*2250*/  ULDC UR4, c[0x0][0x2e4] ;  /* 0x0000b90000047ab9 */ /* 0x000fe40000000800 */
[----:B------:R-:W-:Y:S01]  /*2260*/  IMAD.WIDE.U32 R6, R23, R26, R42 ;  /* 0x0000001a17067225 */ /* 0x000fe200078e002a */
[----:B------:R-:W-:Y:S02]  /*2270*/  ISETP.GE.AND P0, PT, R16, UR4, PT ;  /* 0x0000000410007c0c */ /* 0x000fe4000bf06270 */
[----:B------:R-:W-:Y:S01]  /*2280*/  ISETP.GE.AND P1, PT, R82, UR4, PT ;  /* 0x0000000452007c0c */ /* 0x000fe2000bf26270 */
[----:B------:R-:W-:Y:S01]  /*2290*/  IMAD R10, R15, R24, RZ ;  /* 0x000000180f0a7224 */ /* 0x000fe200078e02ff */
[----:B------:R-:W-:Y:S01]  /*22a0*/  IADD3 R7, R7, R21, RZ ;  /* 0x0000001507077210 */ /* 0x000fe20007ffe0ff */
[----:B------:R-:W-:Y:S01]  /*22b0*/  IMAD.WIDE.U32 R8, R23, R26, R16 ;  /* 0x0000001a17087225 */ /* 0x000fe200078e0010 */
[----:B------:R-:W-:-:S03]  /*22c0*/  SHF.R.S32.HI R73, RZ, 0x1f, R69 ;  /* 0x0000001fff497819 */ /* 0x000fc60000011445 */
[----:B------:R-:W-:Y:S02]  /*22d0*/  IMAD R11, R33, R25, R10 ;  /* 0x00000019210b7224 */ /* 0x000fe400078e020a */
[----:B------:R-:W-:Y:S01]  /*22e0*/  IMAD R65, R200, 0x200, R5 ;  /* 0x00000200c8417824 */ /* 0x000fe200078e0205 */
[----:B------:R-:W-:Y:S01]  /*22f0*/  LOP3.LUT R5, R59, 0x38, R54, 0xf8, !PT ;  /* 0x000000383b057812 */ /* 0x000fe200078ef836 */
[----:B------:R-:W-:Y:S02]  /*2300*/  IMAD.IADD R9, R21, 0x1, R9 ;  /* 0x0000000115097824 */ /* 0x000fe400078e0209 */
[----:B------:R-:W-:Y:S01]  /*2310*/  IMAD R10, R15, R26, RZ ;  /* 0x0000001a0f0a7224 */ /* 0x000fe200078e02ff */
[----:B------:R-:W-:Y:S01]  /*2320*/  LOP3.LUT R5, R5, R60, RZ, 0x3c, !PT ;  /* 0x0000003c05057212 */ /* 0x000fe200078e3cff */
[----:B------:R-:W-:-:S04]  /*2330*/  IMAD.WIDE.U32 R34, R33, R26, R8 ;  /* 0x0000001a21227225 */ /* 0x000fc800078e0008 */
[C---:B------:R-:W-:Y:S02]  /*2340*/  IMAD R71, R33.reuse, R27, R10 ;  /* 0x0000001b21477224 */ /* 0x040fe400078e020a */
[----:B------:R-:W-:-:S04]  /*2350*/  IMAD.WIDE.U32 R38, R33, R24, R38 ;  /* 0x0000001821267225 */ /* 0x000fc800078e0026 */
[----:B------:R-:W-:-:S04]  /*2360*/  IMAD.WIDE.U32 R30, R33, R26, R6 ;  /* 0x0000001a211e7225 */ /* 0x000fc800078e0006 */
[----:B------:R-:W-:Y:S02]  /*2370*/  IMAD.IADD R67, R71, 0x1, R35 ;  /* 0x0000000147437824 */ /* 0x000fe400078e0223 */
[----:B------:R-:W-:Y:S02]  /*2380*/  IMAD.SHL.U32 R52, R52, 0x40, RZ ;  /* 0x0000004034347824 */ /* 0x000fe400078e00ff */
[----:B------:R-:W-:Y:S02]  /*2390*/  IMAD.SHL.U32 R63, R63, 0x2, RZ ;  /* 0x000000023f3f7824 */ /* 0x000fe400078e00ff */
[----:B------:R-:W-:Y:S02]  /*23a0*/  IMAD.X R21, R220, 0x1, R13, P2 ;  /* 0x00000001dc157824 */ /* 0x000fe400010e060d */
[----:B------:R-:W-:Y:S02]  /*23b0*/  IMAD.IADD R64, R11, 0x1, R39 ;  /* 0x000000010b407824 */ /* 0x000fe400078e0227 */
[----:B------:R-:W-:-:S02]  /*23c0*/  IMAD.IADD R66, R37, 0x1, R11 ;  /* 0x0000000125427824 */ /* 0x000fc400078e020b */
[----:B------:R-:W-:Y:S02]  /*23d0*/  IMAD.IADD R71, R31, 0x1, R71 ;  /* 0x000000011f477824 */ /* 0x000fe400078e0247 */
[----:B------:R-:W-:Y:S02]  /*23e0*/  IMAD R68, R200, 0x200, R5 ;  /* 0x00000200c8447824 */ /* 0x000fe400078e0205 */
[----:B0--3--:R-:W-:-:S07]  /*23f0*/  IMAD.IADD R75, R41, 0x1, R75 ;  /* 0x00000001294b7824 */ /* 0x009fce00078e024b */
.L_x_1990:
[----:B------:R-:W-:Y:S01]  /*2400*/  VIADD R51, R51, 0xffffffff ;  /* 0xffffffff33337836 */ /* 0x000fe20000000000 */
[----:B------:R-:W-:Y:S01]  /*2410*/  ISETP.GE.AND P3, PT, R61, 0x1, PT ;  /* 0x000000013d00780c */ /* 0x000fe20003f66270 */
[----:B---34-:R-:W-:Y:S01]  /*2420*/  IMAD.SHL.U32 R14, R184, 0x1000, RZ ;  /* 0x00001000b80e7824 */ /* 0x018fe200078e00ff */
[----:B------:R-:W-:Y:S05]  /*2430*/  YIELD ;  /* 0x0000000000007946 */ /* 0x000fea0003800000 */
[----:B------:R-:W-:Y:S01]  /*2440*/  SHF.R.S32.HI R76, RZ, 0x1f, R51 ;  /* 0x0000001fff4c7819 */ /* 0x000fe20000011433 */
[-C--:B------:R-:W-:Y:S01]  /*2450*/  IMAD R5, R53, R51.reuse, RZ ;  /* 0x0000003335057224 */ /* 0x080fe200078e02ff */
[----:B------:R-:W-:Y:S01]  /*2460*/  BSSY B0, `(.L_x_1961) ;  /* 0x000018d000007945 */ /* 0x000fe20003800000 */
[----:B------:R-:W-:-:S04]  /*2470*/  IMAD.WIDE.U32 R24, R52, R51, RZ ;  /* 0x0000003334187225 */ /* 0x000fc800078e00ff */
        /* <DEDUP_REMOVED lines=32> */
[----:B------:R-:W-:Y:S01]  /*2680*/  IMAD.WIDE.U32 R4, R51, R57, R70 ;  /* 0x0000003933047225 */ /* 0x000fe200078e0046 */
[----:B------:R-:W-:-:S03]  /*2690*/  IADD3 R8, R42, 0x10, RZ ;  /* 0x000000102a087810 */ /* 0x000fc60007ffe0ff */
[----:B------:R-:W-:Y:S01]  /*26a0*/  IMAD.X R10, R77, 0x1, R66, P3 ;  /* 0x000000014d0a7824 */ /* 0x000fe200018e0642 */
[----:B------:R-:W-:Y:S01]  /*26b0*/  LEA R6, P3, R7, UR4, 0x1 ;  /* 0x0000000407067c11 */ /* 0x000fe2000f8608ff */
[----:B------:R-:W-:Y:S01]  /*26c0*/  IMAD.IADD R5, R5, 0x1, R9 ;  /* 0x0000000105057824 */ /* 0x000fe200078e0209 */
[C---:B------:R-:W-:Y:S02]  /*26d0*/  LEA R76, P5, R4.reuse, UR6, 0x1 ;  /* 0x00000006044c7c11 */ /* 0x040fe4000f8a08ff */
        /* <DEDUP_REMOVED lines=10> */
.L_x_1965:
[----:B------:R-:W-:Y:S05]  /*2780*/  BSYNC B1 ;  /* 0x0000000000017941 */ /* 0x000fea0003800000 */
.L_x_1964:
[----:B------:R-:W-:Y:S01]  /*2790*/  UISETP.NE.AND UP0, UPT, UR37, 0x3, UPT ;  /* 0x000000032500788c */ /* 0x000fe2000bf05270 */
[----:B-----5:R-:W-:Y:S02]  /*27a0*/  IMAD.MOV.U32 R4, RZ, RZ, R8 ;  /* 0x000000ffff047224 */ /* 0x020fe400078e0008 */
[----:B------:R-:W-:Y:S02]  /*27b0*/  IMAD.MOV.U32 R5, RZ, RZ, R9 ;  /* 0x000000ffff057224 */ /* 0x000fe400078e0009 */
[----:B0-----:R-:W-:Y:S01]  /*27c0*/  IMAD.MOV.U32 R6, RZ, RZ, R26 ;  /* 0x000000ffff067224 */ /* 0x001fe200078e001a */
[----:B------:R-:W-:Y:S01]  /*27d0*/  PLOP3.LUT P3, PT, PT, PT, UP0, 0x80, 0x0 ;  /* 0x000000000000781c */ /* 0x000fe20003f6f008 */
        /* <DEDUP_REMOVED lines=15> */
.L_x_1966:
[----:B------:R-:W-:Y:S01]  /*28d0*/  IMAD R70, R184, 0x8, R2 ;  /* 0x00000008b8467824 */ /* 0x000fe200078e0202 */
[----:B------:R-:W-:Y:S01]  /*28e0*/  SHF.L.U32 R77, R187, 0x1f, RZ ;  /* 0x0000001fbb4d7819 */ /* 0x000fe200000006ff */
[----:B------:R-:W-:Y:S03]  /*28f0*/  BSSY B1, `(.L_x_1967) ;  /* 0x0000003000017945 */ /* 0x000fe60003800000 */
[----:B------:R-:W0:Y:S02]  /*2900*/  SYNCS.PHASECHK.TRANS64.TRYWAIT P5, [R70+URZ+0x28c90], R77 ;  /* 0x028c904d460075a7 */ /* 0x000e2400080a017f */
[----:B0-----:R-:W-:Y:S05]  /*2910*/  @!P5 BRA `(.L_x_1968) ;  /* 0x000001980094d947 */ /* 0x001fea0003800000 */
.L_x_2280:
[----:B------:R-:W-:Y:S05]  /*2920*/  BSYNC B1 ;  /* 0x0000000000017941 */ /* 0x000fea0003800000 */
.L_x_1967:
[----:B------:R-:W-:Y:S05]  /*2930*/  @P4 BRA `(.L_x_1969) ;  /* 0x0000001000fc4947 */ /* 0x000fea0003800000 */
[----:B------:R-:W-:Y:S04]  /*2940*/  BSSY B1, `(.L_x_1970) ;  /* 0x0000036000017945 */ /* 0x000fe80003800000 */
[----:B------:R-:W-:Y:S05]  /*2950*/  @P0 BRA `(.L_x_1971) ;  /* 0x0000000000d00947 */ /* 0x000fea0003800000 */
[----:B------:R1:W2:Y:S01]  /*2960*/  LDS.128 R4, [R15+0x22400] ;  /* 0x022400000f047984 */ /* 0x0002a20000000c00 */
[----:B------:R-:W-:Y:S01]  /*2970*/  ISETP.GE.AND P4, PT, R42, R61, PT ;  /* 0x0000003d2a00720c */ /* 0x000fe20003f86270 */
[----:B------:R-:W-:-:S12]  /*2980*/  BSSY B2, `(.L_x_1972) ;  /* 0x0000030000027945 */ /* 0x000fd80003800000 */
[----:B-1----:R-:W-:Y:S05]  /*2990*/  @P4 BRA `(.L_x_1973) ;  /* 0x0000000000b84947 */ /* 0x002fea0003800000 */
[----:B------:R-:W-:Y:S01]  /*29a0*/  SHF.R.U32.HI R83, RZ, 0x10, R25 ;  /* 0x00000010ff537819 */ /* 0x000fe20000011619 */
[----:B--2---:R-:W-:Y:S01]  /*29b0*/  IMAD.U32 R15, R6, 0x10000, RZ ;  /* 0x00010000060f7824 */ /* 0x004fe200078e00ff */
[----:B------:R-:W-:Y:S02]  /*29c0*/  SHF.R.U32.HI R78, RZ, 0x10, R27 ;  /* 0x00000010ff4e7819 */ /* 0x000fe4000001161b */
[----:B------:R-:W-:Y:S01]  /*29d0*/  SHF.R.U64 R80, R24, 0x10, R25 ;  /* 0x0000001018507819 */ /* 0x000fe20000001219 */
[----:B------:R-:W-:Y:S01]  /*29e0*/  IMAD.U32 R25, R7, 0x10000, RZ ;  /* 0x0001000007197824 */ /* 0x000fe200078e00ff */
[----:B------:R-:W-:Y:S02]  /*29f0*/  PRMT R83, R79, 0x5410, R83 ;  /* 0x000054104f537816 */ /* 0x000fe40000000053 */
[----:B------:R-:W-:Y:S02]  /*2a00*/  SHF.R.U64 R76, R26, 0x10, R27 ;  /* 0x000000101a4c7819 */ /* 0x000fe4000000121b */
[----:B------:R-:W-:-:S02]  /*2a10*/  PRMT R78, R81, 0x5432, R78 ;  /* 0x00005432514e7816 */ /* 0x000fc4000000004e */
[----:B------:R-:W-:Y:S01]  /*2a20*/  LOP3.LUT R24, R6, 0xffff0000, RZ, 0xc0, !PT ;  /* 0xffff000006187812 */ /* 0x000fe200078ec0ff */
[----:B------:R-:W-:Y:S01]  /*2a30*/  IMAD.U32 R6, R5, 0x10000, RZ ;  /* 0x0001000005067824 */ /* 0x000fe200078e00ff */
[----:B------:R-:W-:Y:S01]  /*2a40*/  PRMT R80, R84, 0x5432, R80 ;  /* 0x0000543254507816 */ /* 0x000fe20000000050 */
[----:B------:R-:W-:Y:S01]  /*2a50*/  IMAD.U32 R84, R83, 0x10000, RZ ;  /* 0x0001000053547824 */ /* 0x000fe200078e00ff */
[----:B------:R-:W-:Y:S01]  /*2a60*/  PRMT R27, R79, 0x5432, R76 ;  /* 0x000054324f1b7816 */ /* 0x000fe2000000004c */
[----:B------:R-:W-:Y:S01]  /*2a70*/  IMAD.U32 R79, R78, 0x10000, RZ ;  /* 0x000100004e4f7824 */ /* 0x000fe200078e00ff */
[----:B------:R-:W-:Y:S01]  /*2a80*/  LOP3.LUT R26, R7, 0xffff0000, RZ, 0xc0, !PT ;  /* 0xffff0000071a7812 */ /* 0x000fe200078ec0ff */
[CC--:B------:R-:W-:Y:S01]  /*2a90*/  FMUL.FTZ R88, R24.reuse, R84.reuse ;  /* 0x0000005418587220 */ /* 0x0c0fe20000410000 */
[----:B------:R-:W-:Y:S01]  /*2aa0*/  LOP3.LUT R7, R5, 0xffff0000, RZ, 0xc0, !PT ;  /* 0xffff000005077812 */ /* 0x000fe200078ec0ff */
[-C--:B------:R-:W-:Y:S01]  /*2ab0*/  FMUL.FTZ R24, R24, R79.reuse ;  /* 0x0000004f18187220 */ /* 0x080fe20000410000 */
[----:B------:R-:W-:Y:S01]  /*2ac0*/  LOP3.LUT R81, R80, 0xffff0000, RZ, 0xc0, !PT ;  /* 0xffff000050517812 */ /* 0x000fe200078ec0ff */
[----:B------:R-:W-:Y:S01]  /*2ad0*/  FFMA.FTZ R88, R15, R79, -R88 ;  /* 0x0000004f0f587223 */ /* 0x000fe20000010858 */
[----:B------:R-:W-:Y:S01]  /*2ae0*/  LOP3.LUT R76, R27, 0xffff0000, RZ, 0xc0, !PT ;  /* 0xffff00001b4c7812 */ /* 0x000fe200078ec0ff */
[----:B------:R-:W-:Y:S01]  /*2af0*/  IMAD.U32 R5, R4, 0x10000, RZ ;  /* 0x0001000004057824 */ /* 0x000fe200078e00ff */
[----:B------:R-:W-:Y:S01]  /*2b00*/  LOP3.LUT R83, R83, 0xffff0000, RZ, 0xc0, !PT ;  /* 0xffff000053537812 */ /* 0x000fe200078ec0ff */
[----:B------:R-:W-:Y:S01]  /*2b10*/  FFMA.FTZ R15, R15, R84, R24 ;  /* 0x000000540f0f7223 */ /* 0x000fe20000010018 */
[----:B------:R-:W-:Y:S01]  /*2b20*/  LOP3.LUT R78, R78, 0xffff0000, RZ, 0xc0, !PT ;  /* 0xffff00004e4e7812 */ /* 0x000fe200078ec0ff */
[C---:B------:R-:W-:Y:S01]  /*2b30*/  FMUL.FTZ R85, R7.reuse, R81 ;  /* 0x0000005107557220 */ /* 0x040fe20000410000 */
[----:B------:R-:W-:Y:S01]  /*2b40*/  FMUL.FTZ R86, R7, R76 ;  /* 0x0000004c07567220 */ /* 0x000fe20000410000 */
[----:B------:R-:W-:Y:S01]  /*2b50*/  LOP3.LUT R4, R4, 0xffff0000, RZ, 0xc0, !PT ;  /* 0xffff000004047812 */ /* 0x000fe200078ec0ff */
[----:B------:R-:W-:Y:S01]  /*2b60*/  FMUL.FTZ R24, R26, R83 ;  /* 0x000000531a187220 */ /* 0x000fe20000410000 */
[----:B------:R-:W-:-:S02]  /*2b70*/  IMAD.U32 R80, R80, 0x10000, RZ ;  /* 0x0001000050507824 */ /* 0x000fc400078e00ff */
[----:B------:R-:W-:Y:S01]  /*2b80*/  FMUL.FTZ R26, R26, R78 ;  /* 0x0000004e1a1a7220 */ /* 0x000fe20000410000 */
[----:B------:R-:W-:Y:S02]  /*2b90*/  IMAD.U32 R27, R27, 0x10000, RZ ;  /* 0x000100001b1b7824 */ /* 0x000fe400078e00ff */
[C---:B------:R-:W-:Y:S01]  /*2ba0*/  FFMA.FTZ R85, R6.reuse, R76, -R85 ;  /* 0x0000004c06557223 */ /* 0x040fe20000010855 */
[----:B------:R-:W-:Y:S01]  /*2bb0*/  FFMA.FTZ R86, R6, R81, R86 ;  /* 0x0000005106567223 */ /* 0x000fe20000010056 */
[C---:B------:R-:W-:Y:S01]  /*2bc0*/  FFMA.FTZ R24, R25.reuse, R78, -R24 ;  /* 0x0000004e19187223 */ /* 0x040fe20000010818 */
        /* <DEDUP_REMOVED lines=11> */
.L_x_1973:
[----:B------:R-:W-:Y:S05]  /*2c80*/  BSYNC B2 ;  /* 0x0000000000027941 */ /* 0x000fea0003800000 */
.L_x_1972:
[----:B--2---:R1:W-:Y:S02]  /*2c90*/  STG.E.128 desc[UR42][R12.64], R4 ;  /* 0x000000040c007986 */ /* 0x0043e4000c101d2a */
.L_x_1971:
[----:B------:R-:W-:Y:S05]  /*2ca0*/  BSYNC B1 ;  /* 0x0000000000017941 */ /* 0x000fea0003800000 */
.L_x_1970:
[----:B------:R-:W-:Y:S05]  /*2cb0*/  @P1 BRA `(.L_x_1969) ;  /* 0x00000010001c1947 */ /* 0x000fea0003800000 */
[----:B-1----:R-:W-:Y:S01]  /*2cc0*/  IMAD.MOV.U32 R5, RZ, RZ, 0x20 ;  /* 0x00000020ff057424 */ /* 0x002fe200078e00ff */
[----:B------:R-:W-:Y:S01]  /*2cd0*/  LOP3.LUT P4, RZ, R193, 0x4, RZ, 0xc0, !PT ;  /* 0x00000004c1ff7812 */ /* 0x000fe2000788c0ff */
[----:B------:R-:W-:Y:S03]  /*2ce0*/  BSSY B1, `(.L_x_1974) ;  /* 0x0000036000017945 */ /* 0x000fe60003800000 */
[----:B------:R-:W-:-:S04]  /*2cf0*/  SEL R5, R5, 0xffffffe0, !P4 ;  /* 0xffffffe005057807 */ /* 0x000fc80006000000 */
[----:B------:R-:W-:Y:S01]  /*2d00*/  IADD3 R5, R5, R65, R14 ;  /* 0x0000004105057210 */ /* 0x000fe20007ffe00e */
[----:B------:R-:W-:-:S04]  /*2d10*/  VIADD R14, R42, 0x10 ;  /* 0x000000102a0e7836 */ /* 0x000fc80000000000 */
[----:B------:R-:W-:Y:S01]  /*2d20*/  IMAD R4, R5, 0x2, R2 ;  /* 0x0000000205047824 */ /* 0x000fe200078e0202 */
[----:B------:R-:W-:-:S05]  /*2d30*/  ISETP.GE.AND P4, PT, R14, R61, PT ;  /* 0x0000003d0e00720c */ /* 0x000fca0003f86270 */
[----:B------:R-:W1:Y:S08]  /*2d40*/  LDS.128 R4, [R4+0x22400] ;  /* 0x0224000004047984 */ /* 0x000e700000000c00 */
        /* <DEDUP_REMOVED lines=26> */
[----:B------:R-:W-:Y:S01]  /*2ef0*/  SHF.L.U32 R6, R5, 0x10, RZ ;  /* 0x0000001005067819 */ /* 0x000fe200000006ff */
[----:B------:R-:W-:-:S02]  /*2f00*/  IMAD.U32 R5, R4, 0x10000, RZ ;  /* 0x0001000004057824 */ /* 0x000fc400078e00ff */
        /* <DEDUP_REMOVED lines=19> */
.L_x_1975:
[----:B------:R-:W-:Y:S05]  /*3040*/  BSYNC B1 ;  /* 0x0000000000017941 */ /* 0x000fea0003800000 */
.L_x_1974:
[----:B-1----:R2:W-:Y:S01]  /*3050*/  STG.E.128 desc[UR42][R12.64+0x40], R4 ;  /* 0x000040040c007986 */ /* 0x0025e2000c101d2a */
[----:B------:R-:W-:Y:S05]  /*3060*/  BRA `(.L_x_1969) ;  /* 0x0000000c00307947 */ /* 0x000fea0003800000 */
.L_x_1963:
        /* <DEDUP_REMOVED lines=24> */
[----:B------:R-:W-:-:S06]  /*31f0*/  UISETP.NE.AND UP0, UPT, UR37, 0x3, UPT ;  /* 0x000000032500788c */ /* 0x000fcc000bf05270 */
[----:B------:R-:W-:Y:S01]  /*3200*/  PLOP3.LUT P3, PT, PT, PT, UP0, 0x80, 0x0 ;  /* 0x000000000000781c */ /* 0x000fe20003f6f008 */
[----:B--2---:R-:W-:Y:S02]  /*3210*/  IMAD.MOV.U32 R15, RZ, RZ, R6 ;  /* 0x000000ffff0f7224 */ /* 0x004fe400078e0006 */
[----:B------:R-:W-:Y:S02]  /*3220*/  IMAD.MOV.U32 R76, RZ, RZ, R4 ;  /* 0x000000ffff4c7224 */ /* 0x000fe400078e0004 */
[----:B------:R-:W-:Y:S02]  /*3230*/  IMAD.MOV.U32 R70, RZ, RZ, R7 ;  /* 0x000000ffff467224 */ /* 0x000fe400078e0007 */
[----:B------:R-:W-:Y:S01]  /*3240*/  IMAD.MOV.U32 R77, RZ, RZ, R5 ;  /* 0x000000ffff4d7224 */ /* 0x000fe200078e0005 */
[----:B------:R-:W-:Y:S01]  /*3250*/  PRMT R90, R15, 0x5410, R76 ;  /* 0x000054100f5a7816 */ /* 0x000fe2000000004c */
[----:B---3--:R-:W-:Y:S02]  /*3260*/  IMAD.MOV.U32 R12, RZ, RZ, R10 ;  /* 0x000000ffff0c7224 */ /* 0x008fe400078e000a */
[----:B------:R-:W-:Y:S01]  /*3270*/  IMAD.MOV.U32 R13, RZ, RZ, R11 ;  /* 0x000000ffff0d7224 */ /* 0x000fe200078e000b */
[----:B------:R-:W-:Y:S01]  /*3280*/  PRMT R94, R70, 0x5410, R77 ;  /* 0x00005410465e7816 */ /* 0x000fe2000000004d */
[----:B------:R-:W-:-:S02]  /*3290*/  IMAD.MOV.U32 R15, RZ, RZ, R8 ;  /* 0x000000ffff0f7224 */ /* 0x000fc400078e0008 */
[----:B------:R-:W-:Y:S01]  /*32a0*/  IMAD.MOV.U32 R26, RZ, RZ, R9 ;  /* 0x000000ffff1a7224 */ /* 0x000fe200078e0009 */
[----:B------:R-:W-:-:S04]  /*32b0*/  PRMT R93, R12, 0x5410, R13 ;  /* 0x000054100c5d7816 */ /* 0x000fc8000000000d */
[----:B------:R-:W-:Y:S01]  /*32c0*/  PRMT R86, R26, 0x5410, R15 ;  /* 0x000054101a567816 */ /* 0x000fe2000000000f */
[----:B------:R-:W-:Y:S06]  /*32d0*/  @!P3 BRA `(.L_x_1976) ;  /* 0x000000000004b947 */ /* 0x000fec0003800000 */
[----:B------:R-:W-:Y:S01]  /*32e0*/  BPT.TRAP 0x1 ;  /* 0x000000040000795c */ /* 0x000fe20000300000 */
.L_x_1976:
[----:B------:R-:W-:Y:S01]  /*32f0*/  IMAD R70, R184, 0x8, R2 ;  /* 0x00000008b8467824 */ /* 0x000fe200078e0202 */
[----:B------:R-:W-:Y:S01]  /*3300*/  SHF.L.U32 R77, R187, 0x1f, RZ ;  /* 0x0000001fbb4d7819 */ /* 0x000fe200000006ff */
[----:B------:R-:W-:Y:S03]  /*3310*/  BSSY B1, `(.L_x_1977) ;  /* 0x0000003000017945 */ /* 0x000fe60003800000 */
[----:B------:R-:W0:Y:S02]  /*3320*/  SYNCS.PHASECHK.TRANS64.TRYWAIT P5, [R70+URZ+0x28c90], R77 ;  /* 0x028c904d460075a7 */ /* 0x000e2400080a017f */
[----:B0-----:R-:W-:Y:S05]  /*3330*/  @!P5 BRA `(.L_x_1978) ;  /* 0x000001900020d947 */ /* 0x001fea0003800000 */
.L_x_2281:
[----:B------:R-:W-:Y:S05]  /*3340*/  BSYNC B1 ;  /* 0x0000000000017941 */ /* 0x000fea0003800000 */
.L_x_1977:
[C---:B------:R-:W-:Y:S01]  /*3350*/  ISETP.GE.OR P5, PT, R23.reuse, R72, P0 ;  /* 0x000000481700720c */ /* 0x040fe200007a6670 */
        /* <DEDUP_REMOVED lines=19> */
[----:B------:R-:W-:-:S05]  /*3490*/  IMAD.SHL.U32 R83, R13, 0x8, RZ ;  /* 0x000000080d537824 */ /* 0x000fca00078e00ff */
[----:B------:R-:W-:-:S04]  /*34a0*/  LOP3.LUT R13, R59, 0x38, R83, 0xf8, !PT ;  /* 0x000000383b0d7812 */ /* 0x000fc800078ef853 */
[----:B------:R-:W-:-:S04]  /*34b0*/  LOP3.LUT R13, R13, R60, RZ, 0x3c, !PT ;  /* 0x0000003c0d0d7212 */ /* 0x000fc800078e3cff */
[----:B------:R-:W-:Y:S01]  /*34c0*/  LEA R15, R200, R13, 0x9 ;  /* 0x0000000dc80f7211 */ /* 0x000fe200078e48ff */
[----:B------:R-:W-:-:S04]  /*34d0*/  IMAD.IADD R13, R68, 0x1, R14 ;  /* 0x00000001440d7824 */ /* 0x000fc800078e020e */
[----:B------:R-:W-:Y:S02]  /*34e0*/  IMAD.IADD R15, R14, 0x1, R15 ;  /* 0x000000010e0f7824 */ /* 0x000fe400078e020f */
[--C-:B------:R-:W-:Y:S02]  /*34f0*/  IMAD R13, R13, 0x2, R2.reuse ;  /* 0x000000020d0d7824 */ /* 0x100fe400078e0202 */
[----:B------:R-:W-:-:S04]  /*3500*/  IMAD R24, R15, 0x2, R2 ;  /* 0x000000020f187824 */ /* 0x000fc800078e0202 */
        /* <DEDUP_REMOVED lines=25> */
[----:B------:R-:W-:Y:S01]  /*36a0*/  LOP3.LUT R13, R25, 0xffff0000, RZ, 0xc0, !PT ;  /* 0xffff0000190d7812 */ /* 0x000fe200078ec0ff */
[----:B------:R-:W-:Y:S01]  /*36b0*/  FMUL.FTZ R96, R11, R86 ;  /* 0x000000560b607220 */ /* 0x000fe20000410000 */
[----:B------:R-:W-:Y:S01]  /*36c0*/  PRMT R92, R93, 0x5432, R92 ;  /* 0x000054325d5c7816 */ /* 0x000fe2000000005c */
[----:B------:R-:W-:Y:S01]  /*36d0*/  IMAD.U32 R25, R27, 0x10000, RZ ;  /* 0x000100001b197824 */ /* 0x000fe200078e00ff */
[----:B------:R-:W-:Y:S01]  /*36e0*/  LOP3.LUT R89, R89, 0xffff0000, RZ, 0xc0, !PT ;  /* 0xffff000059597812 */ /* 0x000fe200078ec0ff */
[-C--:B------:R-:W-:Y:S01]  /*36f0*/  FFMA.FTZ R96, R5, R90.reuse, R96 ;  /* 0x0000005a05607223 */ /* 0x080fe20000010060 */
[----:B------:R-:W-:Y:S01]  /*3700*/  PRMT R87, R94, 0x5410, R87 ;  /* 0x000054105e577816 */ /* 0x000fe20000000057 */
[----:B------:R-:W-:Y:S01]  /*3710*/  FMUL.FTZ R94, R11, R90 ;  /* 0x0000005a0b5e7220 */ /* 0x000fe20000410000 */
[----:B------:R-:W-:Y:S01]  /*3720*/  LOP3.LUT R84, R84, 0xffff0000, RZ, 0xc0, !PT ;  /* 0xffff000054547812 */ /* 0x000fe200078ec0ff */
[----:B------:R-:W-:Y:S01]  /*3730*/  IMAD.U32 R11, R92, 0x10000, RZ ;  /* 0x000100005c0b7824 */ /* 0x000fe200078e00ff */
[----:B------:R-:W-:Y:S01]  /*3740*/  PRMT R91, R93, 0x5410, R91 ;  /* 0x000054105d5b7816 */ /* 0x000fe2000000005b */
[----:B------:R-:W-:Y:S01]  /*3750*/  FMUL.FTZ R93, R13, R89 ;  /* 0x000000590d5d7220 */ /* 0x000fe20000410000 */
[----:B------:R-:W-:Y:S01]  /*3760*/  FFMA.FTZ R94, R5, R86, -R94 ;  /* 0x00000056055e7223 */ /* 0x000fe2000001085e */
[----:B------:R-:W-:Y:S01]  /*3770*/  FMUL.FTZ R13, R13, R84 ;  /* 0x000000540d0d7220 */ /* 0x000fe20000410000 */
[----:B------:R-:W-:-:S02]  /*3780*/  IMAD.U32 R5, R87, 0x10000, RZ ;  /* 0x0001000057057824 */ /* 0x000fc400078e00ff */
[----:B------:R-:W-:Y:S01]  /*3790*/  FMUL.FTZ R95, R25, R11 ;  /* 0x0000000b195f7220 */ /* 0x000fe20000410000 */
[C---:B------:R-:W-:Y:S01]  /*37a0*/  FFMA.FTZ R93, R6.reuse, R84, -R93 ;  /* 0x00000054065d7223 */ /* 0x040fe2000001085d */
[----:B------:R-:W-:Y:S01]  /*37b0*/  FFMA.FTZ R89, R6, R89, R13 ;  /* 0x0000005906597223 */ /* 0x000fe2000001000d */
[----:B------:R-:W-:Y:S01]  /*37c0*/  LOP3.LUT R27, R27, 0xffff0000, RZ, 0xc0, !PT ;  /* 0xffff00001b1b7812 */ /* 0x000fe200078ec0ff */
[-C--:B------:R-:W-:Y:S01]  /*37d0*/  FMUL.FTZ R84, R25, R5.reuse ;  /* 0x0000000519547220 */ /* 0x080fe20000410000 */
[----:B------:R-:W-:Y:S01]  /*37e0*/  LOP3.LUT R92, R92, 0xffff0000, RZ, 0xc0, !PT ;  /* 0xffff00005c5c7812 */ /* 0x000fe200078ec0ff */
[----:B------:R-:W-:Y:S01]  /*37f0*/  FFMA.FTZ R95, R8, R5, -R95 ;  /* 0x00000005085f7223 */ /* 0x000fe2000001085f */
[----:B------:R-:W-:Y:S01]  /*3800*/  LOP3.LUT R6, R87, 0xffff0000, RZ, 0xc0, !PT ;  /* 0xffff000057067812 */ /* 0x000fe200078ec0ff */
[----:B------:R-:W-:Y:S02]  /*3810*/  IMAD.U32 R13, R88, 0x10000, RZ ;  /* 0x00010000580d7824 */ /* 0x000fe400078e00ff */
[----:B------:R-:W-:Y:S01]  /*3820*/  FFMA.FTZ R84, R8, R11, R84 ;  /* 0x0000000b08547223 */ /* 0x000fe20000010054 */
[----:B------:R-:W-:Y:S01]  /*3830*/  IMAD.U32 R5, R76, 0x10000, RZ ;  /* 0x000100004c057824 */ /* 0x000fe200078e00ff */
[----:B------:R-:W-:Y:S01]  /*3840*/  LOP3.LUT R9, R15, 0xffff0000, RZ, 0xc0, !PT ;  /* 0xffff00000f097812 */ /* 0x000fe200078ec0ff */
[C---:B------:R-:W-:Y:S01]  /*3850*/  FMUL.FTZ R8, R27.reuse, R92 ;  /* 0x0000005c1b087220 */ /* 0x040fe20000410000 */
[-C--:B------:R-:W-:Y:S01]  /*3860*/  FMUL.FTZ R90, R27, R6.reuse ;  /* 0x000000061b5a7220 */ /* 0x080fe20000410000 */
[----:B------:R-:W-:Y:S01]  /*3870*/  FMUL.FTZ R27, R10, R13 ;  /* 0x0000000d0a1b7220 */ /* 0x000fe20000410000 */
[----:B------:R-:W-:Y:S01]  /*3880*/  LOP3.LUT R24, R24, 0xffff0000, RZ, 0xc0, !PT ;  /* 0xffff000018187812 */ /* 0x000fe200078ec0ff */
[-C--:B------:R-:W-:Y:S01]  /*3890*/  FMUL.FTZ R10, R10, R5.reuse ;  /* 0x000000050a0a7220 */ /* 0x080fe20000410000 */
[----:B------:R-:W-:Y:S01]  /*38a0*/  LOP3.LUT R25, R88, 0xffff0000, RZ, 0xc0, !PT ;  /* 0xffff000058197812 */ /* 0x000fe200078ec0ff */
[C---:B------:R-:W-:Y:S01]  /*38b0*/  FFMA.FTZ R86, R9.reuse, R6, -R8 ;  /* 0x0000000609567223 */ /* 0x040fe20000010808 */
[----:B------:R-:W-:Y:S01]  /*38c0*/  LOP3.LUT R11, R76, 0xffff0000, RZ, 0xc0, !PT ;  /* 0xffff00004c0b7812 */ /* 0x000fe200078ec0ff */
[----:B------:R-:W-:Y:S01]  /*38d0*/  IMAD.U32 R15, R26, 0x10000, RZ ;  /* 0x000100001a0f7824 */ /* 0x000fe200078e00ff */
[----:B------:R-:W-:Y:S01]  /*38e0*/  LOP3.LUT R12, R12, 0xffff0000, RZ, 0xc0, !PT ;  /* 0xffff00000c0c7812 */ /* 0x000fe200078ec0ff */
        /* <DEDUP_REMOVED lines=32> */
.L_x_1980:
[----:B------:R-:W-:Y:S05]  /*3af0*/  BSYNC B1 ;  /* 0x0000000000017941 */ /* 0x000fea0003800000 */
.L_x_1979:
        /* <DEDUP_REMOVED lines=10> */
.L_x_1962:
[----:B------:R-:W-:-:S06]  /*3ba0*/  UISETP.NE.AND UP0, UPT, UR37, 0x3, UPT ;  /* 0x000000032500788c */ /* 0x000fcc000bf05270 */
[----:B------:R-:W-:-:S13]  /*3bb0*/  PLOP3.LUT P3, PT, PT, PT, UP0, 0x80, 0x0 ;  /* 0x000000000000781c */ /* 0x000fda0003f6f008 */
[----:B------:R-:W-:Y:S05]  /*3bc0*/  @!P3 BRA `(.L_x_1981) ;  /* 0x000000000004b947 */ /* 0x000fea0003800000 */
[----:B------:R-:W-:Y:S01]  /*3bd0*/  BPT.TRAP 0x1 ;  /* 0x000000040000795c */ /* 0x000fe20000300000 */
.L_x_1981:
        /* <DEDUP_REMOVED lines=8> */
.L_x_2282:
[----:B------:R-:W-:Y:S05]  /*3c60*/  BSYNC B1 ;  /* 0x0000000000017941 */ /* 0x000fea0003800000 */
.L_x_1982:
[----:B------:R-:W-:Y:S05]  /*3c70*/  @P4 BRA `(.L_x_1969) ;  /* 0x00000000002c4947 */ /* 0x000fea0003800000 */
[----:B------:R-:W-:Y:S02]  /*3c80*/  @!P1 LOP3.LUT P4, RZ, R193, 0x4, RZ, 0xc0, !PT ;  /* 0x00000004c1ff9812 */ /* 0x000fe4000788c0ff */
[----:B------:R-:W-:Y:S02]  /*3c90*/  PLOP3.LUT P5, PT, PT, PT, PT, 0x8, 0x0 ;  /* 0x000000000000781c */ /* 0x000fe40003fae170 */
[----:B------:R-:W-:Y:S02]  /*3ca0*/  @!P1 PLOP3.LUT P5, PT, P4, PT, PT, 0x80, 0x0 ;  /* 0x000000000000981c */ /* 0x000fe400027af070 */
[----:B------:R-:W-:-:S11]  /*3cb0*/  @!P1 IADD3 R4, R65, 0x20, RZ ;  /* 0x0000002041049810 */ /* 0x000fd60007ffe0ff */
[----:B------:R-:W-:-:S04]  /*3cc0*/  @P5 VIADD R4, R65, 0xffffffe0 ;  /* 0xffffffe041045836 */ /* 0x000fc80000000000 */
[----:B------:R-:W-:-:S04]  /*3cd0*/  @!P1 IMAD.IADD R5, R14, 0x1, R4 ;  /* 0x000000010e059824 */ /* 0x000fc800078e0204 */
[----:B------:R-:W-:Y:S02]  /*3ce0*/  @!P1 IMAD R8, R5, 0x2, R2 ;  /* 0x0000000205089824 */ /* 0x000fe400078e0202 */
[----:B------:R-:W1:Y:S04]  /*3cf0*/  @!P0 LDS.128 R4, [R15+0x22400] ;  /* 0x022400000f048984 */ /* 0x000e680000000c00 */
[----:B------:R-:W2:Y:S04]  /*3d00*/  @!P1 LDS.128 R8, [R8+0x22400] ;  /* 0x0224000008089984 */ /* 0x000ea80000000c00 */
[----:B-1----:R1:W-:Y:S04]  /*3d10*/  @!P0 STG.E.128 desc[UR42][R12.64], R4 ;  /* 0x000000040c008986 */ /* 0x0023e8000c101d2a */
[----:B--2---:R1:W-:Y:S02]  /*3d20*/  @!P1 STG.E.128 desc[UR42][R12.64+0x40], R8 ;  /* 0x000040080c009986 */ /* 0x0043e4000c101d2a */
.L_x_1969:
[----:B------:R-:W-:Y:S05]  /*3d30*/  BSYNC B0 ;  /* 0x0000000000007941 */ /* 0x000fea0003800000 */
.L_x_1961:
[----:B-12-4-:R-:W1:Y:S01]  /*3d40*/  S2R R4, SR_TID.X ;  /* 0x0000000000047919 */ /* 0x016e620000002100 */
[----:B------:R-:W-:Y:S01]  /*3d50*/  @!PT LDS RZ, [RZ] ;  /* 0x00000000fffff984 */ /* 0x000fe20000000800 */
[----:B------:R-:W-:Y:S01]  /*3d60*/  @!PT LDS RZ, [RZ] ;  /* 0x00000000fffff984 */ /* 0x000fe20000000800 */
[----:B------:R-:W-:Y:S01]  /*3d70*/  @!PT LDS RZ, [RZ] ;  /* 0x00000000fffff984 */ /* 0x000fe20000000800 */
[----:B------:R-:W-:Y:S01]  /*3d80*/  @!PT LDS RZ, [RZ] ;  /* 0x00000000fffff984 */ /* 0x000fe20000000800 */
[----:B------:R2:W-:Y:S06]  /*3d90*/  MEMBAR.ALL.CTA ;  /* 0x0000000000007992 */ /* 0x0005ec0000008000 */
[----:B--2---:R-:W2:Y:S01]  /*3da0*/  FENCE.VIEW.ASYNC.S ;  /* 0x00000000000073c6 */ /* 0x004ea20000000000 */
[----:B------:R-:W-:Y:S05]  /*3db0*/  WARPSYNC.ALL ;  /* 0x0000000000007948 */ /* 0x000fea0003800000 */
[----:B------:R-:W-:Y:S01]  /*3dc0*/  BSSY B0, `(.L_x_1984) ;  /* 0x0000009000007945 */ /* 0x000fe20003800000 */
[----:B-1----:R-:W-:Y:S01]  /*3dd0*/  LOP3.LUT R4, R4, 0x7f, RZ, 0xc0, !PT ;  /* 0x0000007f04047812 */ /* 0x002fe200078ec0ff */
[----:B--2---:R1:W-:Y:S03]  /*3de0*/  BAR.SYNC.DEFER_BLOCKING R62, 0x80 ;  /* 0x0002003e0000751d */ /* 0x0043e60000010000 */
[----:B------:R-:W-:-:S13]  /*3df0*/  ISETP.NE.AND P4, PT, R4, RZ, PT ;  /* 0x000000ff0400720c */ /* 0x000fda0003f85270 */
[----:B------:R-:W-:-:S05]  /*3e00*/  @!P4 VIADD R4, R70, 0x28ca0 ;  /* 0x00028ca04604c836 */ /* 0x000fca0000000000 */
[----:B------:R-:W-:-:S04]  /*3e10*/  @!P4 PRMT R4, RZ, 0x654, R4 ;  /* 0x00000654ff04c816 */ /* 0x000fc80000000004 */
[----:B------:R1:W-:Y:S01]  /*3e20*/  @!P4 SYNCS.ARRIVE.TRANS64.RED.A1T0 RZ, [R4+URZ], RZ ;  /* 0x000000ff04ffc9a7 */ /* 0x0003e2000810043f */
[----:B------:R-:W-:Y:S05]  /*3e30*/  @!P3 BRA `(.L_x_1985) ;  /* 0x000000000004b947 */ /* 0x000fea0003800000 */
[----:B------:R-:W-:Y:S01]  /*3e40*/  BPT.TRAP 0x1 ;  /* 0x000000040000795c */ /* 0x000fe20000300000 */
.L_x_1985:
[----:B------:R-:W-:Y:S05]  /*3e50*/  BSYNC B0 ;  /* 0x0000000000007941 */ /* 0x000fea0003800000 */
.L_x_1984:
[----:B------:R-:W2:Y:S01]  /*3e60*/  SYNCS.PHASECHK.TRANS64.TRYWAIT P5, [R70+URZ+0x28cb0], R77 ;  /* 0x028cb04d460075a7 */ /* 0x000ea200080a017f */
[----:B------:R-:W-:Y:S01]  /*3e70*/  BSSY B0, `(.L_x_1986) ;  /* 0x0000003000007945 */ /* 0x000fe20003800000 */
[----:B------:R-:W-:-:S03]  /*3e80*/  ISETP.GE.AND P3, PT, R23, R72, PT ;  /* 0x000000481700720c */ /* 0x000fc60003f66270 */
[----:B--2---:R-:W-:Y:S10]  /*3e90*/  @!P5 BRA `(.L_x_1987) ;  /* 0x000001840070d947 */ /* 0x004ff40003800000 */
.L_x_2283:
[----:B------:R-:W-:Y:S05]  /*3ea0*/  BSYNC B0 ;  /* 0x0000000000007941 */ /* 0x000fea0003800000 */
.L_x_1986:
[----:B------:R-:W-:Y:S04]  /*3eb0*/  BSSY B0, `(.L_x_1988) ;  /* 0x0000052000007945 */ /* 0x000fe80003800000 */
[----:B------:R-:W-:Y:S05]  /*3ec0*/  @P3 BRA `(.L_x_1989) ;  /* 0x0000000400403947 */ /* 0x000fea0003800000 */
[----:B-1----:R-:W-:Y:S01]  /*3ed0*/  IMAD.WIDE R4, R51, 0x40, R20 ;  /* 0x0000004033047825 */ /* 0x002fe200078e0214 */
[----:B------:R-:W-:Y:S01]  /*3ee0*/  ULDC.64 UR4, c[0x0][0x318] ;  /* 0x0000c60000047ab9 */ /* 0x000fe20000000a00 */
[----:B------:R-:W-:Y:S02]  /*3ef0*/  LOP3.LUT P3, RZ, R193, 0x4, RZ, 0xc0, !PT ;  /* 0x00000004c1ff7812 */ /* 0x000fe4000786c0ff */
[----:B------:R-:W-:Y:S02]  /*3f00*/  IMAD R5, R5, UR4, RZ ;  /* 0x0000000405057c24 */ /* 0x000fe4000f8e02ff */
[----:B------:R-:W-:Y:S02]  /*3f10*/  IMAD.MOV.U32 R6, RZ, RZ, R40 ;  /* 0x000000ffff067224 */ /* 0x000fe400078e0028 */
[----:B------:R-:W-:Y:S02]  /*3f20*/  IMAD.MOV.U32 R7, RZ, RZ, R75 ;  /* 0x000000ffff077224 */ /* 0x000fe400078e004b */
[----:B------:R-:W-:-:S02]  /*3f30*/  IMAD R5, R4, UR5, R5 ;  /* 0x0000000504057c24 */ /* 0x000fc4000f8e0205 */
[----:B------:R-:W-:Y:S01]  /*3f40*/  IMAD.WIDE.U32 R6, R4, UR4, R6 ;  /* 0x0000000404067c25 */ /* 0x000fe2000f8e0006 */
[----:B------:R-:W-:-:S03]  /*3f50*/  ULDC.64 UR4, c[0x0][0x308] ;  /* 0x0000c20000047ab9 */ /* 0x000fc60000000a00 */
[----:B------:R-:W-:Y:S01]  /*3f60*/  IMAD R9, R184, 0x8000, R65 ;  /* 0x00008000b8097824 */ /* 0x000fe200078e0241 */
[----:B------:R-:W-:Y:S01]  /*3f70*/  LEA R76, P5, R6, UR4, 0x1 ;  /* 0x00000004064c7c11 */ /* 0x000fe2000f8a08ff */
[----:B------:R-:W-:Y:S01]  /*3f80*/  IMAD.IADD R5, R7, 0x1, R5 ;  /* 0x0000000107057824 */ /* 0x000fe200078e0205 */
[----:B------:R-:W-:Y:S01]  /*3f90*/  ULDC UR4, c[0x0][0x310] ;  /* 0x0000c40000047ab9 */ /* 0x000fe20000000800 */
[----:B------:R-:W-:Y:S02]  /*3fa0*/  VIADD R4, R16, 0x40 ;  /* 0x0000004010047836 */ /* 0x000fe40000000000 */
[C---:B------:R-:W-:Y:S01]  /*3fb0*/  VIADD R79, R9.reuse, 0x20 ;  /* 0x00000020094f7836 */ /* 0x040fe20000000000 */
[----:B0-2---:R-:W-:Y:S01]  /*3fc0*/  LEA.HI.X R77, R6, UR5, R5, 0x1, P5 ;  /* 0x00000005064d7c11 */ /* 0x005fe2000a8f0c05 */
[C---:B------:R-:W-:Y:S01]  /*3fd0*/  @P3 VIADD R79, R9.reuse, 0xffffffe0 ;  /* 0xffffffe0094f3836 */ /* 0x040fe20000000000 */
[----:B------:R-:W-:Y:S01]  /*3fe0*/  ISETP.GE.AND P5, PT, R16, UR4, PT ;  /* 0x0000000410007c0c */ /* 0x000fe2000bfa6270 */
[----:B---3--:R-:W-:Y:S01]  /*3ff0*/  IMAD R80, R9, 0x2, R2 ;  /* 0x0000000209507824 */ /* 0x008fe200078e0202 */
[----:B------:R-:W-:Y:S01]  /*4000*/  ISETP.GE.AND P3, PT, R4, UR4, PT ;  /* 0x0000000404007c0c */ /* 0x000fe2000bf66270 */
[----:B------:R-:W-:-:S02]  /*4010*/  VIADD R12, R16, 0x80 ;  /* 0x00000080100c7836 */ /* 0x000fc40000000000 */
        /* <DEDUP_REMOVED lines=44> */
[----:B------:R-:W-:Y:S02]  /*42e0*/  ISETP.GE.AND P5, PT, R72, UR4, PT ;  /* 0x0000000448007c0c */ /* 0x000fe4000bfa6270 */
[----:B------:R-:W-:Y:S01]  /*42f0*/  IADD3 R72, R16, 0x1a0, RZ ;  /* 0x000001a010487810 */ /* 0x000fe20007ffe0ff */
        /* <DEDUP_REMOVED lines=13> */
.L_x_1989:
[----:B------:R-:W-:Y:S05]  /*43d0*/  BSYNC B0 ;  /* 0x0000000000007941 */ /* 0x000fea0003800000 */
.L_x_1988:
[----:B------:R-:W-:Y:S01]  /*43e0*/  @!PT LDS RZ, [RZ] ;  /* 0x00000000fffff984 */ /* 0x000fe20000000800 */
[----:B------:R-:W-:Y:S01]  /*43f0*/  @!PT LDS RZ, [RZ] ;  /* 0x00000000fffff984 */ /* 0x000fe20000000800 */
[----:B------:R-:W-:Y:S01]  /*4400*/  @!PT LDS RZ, [RZ] ;  /* 0x00000000fffff984 */ /* 0x000fe20000000800 */
[----:B------:R-:W-:Y:S01]  /*4410*/  @!PT LDS RZ, [RZ] ;  /* 0x00000000fffff984 */ /* 0x000fe20000000800 */
[----:B------:R5:W-:Y:S06]  /*4420*/  MEMBAR.ALL.CTA ;  /* 0x0000000000007992 */ /* 0x000bec0000008000 */
[----:B-----5:R-:W5:Y:S01]  /*4430*/  FENCE.VIEW.ASYNC.S ;  /* 0x00000000000073c6 */ /* 0x020f620000000000 */
[----:B0-2---:R-:W-:Y:S01]  /*4440*/  @!P4 VIADD R70, R70, 0x28cc0 ;  /* 0x00028cc04646c836 */ /* 0x005fe20000000000 */
[----:B-----5:R0:W-:Y:S04]  /*4450*/  BAR.SYNC.DEFER_BLOCKING R62, 0x80 ;  /* 0x0002003e0000751d */ /* 0x0201e80000010000 */
[----:B------:R-:W-:Y:S01]  /*4460*/  @!P4 PRMT R70, RZ, 0x654, R70 ;  /* 0x00000654ff46c816 */ /* 0x000fe20000000046 */
[----:B------:R-:W-:Y:S01]  /*4470*/  VIADD R184, R184, 0x1 ;  /* 0x00000001b8b87836 */ /* 0x000fe20000000000 */
[----:B------:R-:W-:-:S02]  /*4480*/  PLOP3.LUT P3, PT, PT, PT, PT, 0x8, 0x0 ;  /* 0x000000000000781c */ /* 0x000fc40003f6e170 */
[----:B------:R0:W-:Y:S02]  /*4490*/  @!P4 SYNCS.ARRIVE.TRANS64.RED.A1T0 RZ, [R70+URZ], RZ ;  /* 0x000000ff46ffc9a7 */ /* 0x0001e4000810043f */
[----:B------:R-:W-:-:S04]  /*44a0*/  ISETP.NE.AND P4, PT, R184, 0x2, PT ;  /* 0x00000002b800780c */ /* 0x000fc80003f85270 */
[----:B-1----:R-:W-:Y:S02]  /*44b0*/  SEL R4, RZ, 0x1, P4 ;  /* 0x00000001ff047807 */ /* 0x002fe40002000000 */
[----:B------:R-:W-:Y:S02]  /*44c0*/  SEL R184, R184, RZ, P4 ;  /* 0x000000ffb8b87207 */ /* 0x000fe40002000000 */
[----:B------:R-:W-:Y:S01]  /*44d0*/  LOP3.LUT R187, R187, R4, RZ, 0x3c, !PT ;  /* 0x00000004bbbb7212 */ /* 0x000fe200078e3cff */
[----:B0-----:R-:W-:Y:S06]  /*44e0*/  @P2 BRA `(.L_x_1990) ;  /* 0xffffffdc00c42947 */ /* 0x001fec000383ffff */
.L_x_1956:
[----:B------:R-:W-:Y:S04]  /*44f0*/  BSSY B0, `(.L_x_1991) ;  /* 0x0000004000007945 */ /* 0x000fe80003800000 */
[----:B------:R-:W-:Y:S05]  /*4500*/  @P3 BRA `(.L_x_1992) ;  /* 0x0000000000083947 */ /* 0x000fea0003800000 */
[----:B------:R-:W0:Y:S02]  /*4510*/  FENCE.VIEW.ASYNC.G ;  /* 0x00000000000073c6 */ /* 0x000e240000000100 */
[----:B0-----:R-:W-:Y:S06]  /*4520*/  BAR.ARV 0xc, 0x120 ;  /* 0x0304800000007b1d */ /* 0x001fec0000002000 */
.L_x_1992:
[----:B------:R-:W-:Y:S05]  /*4530*/  BSYNC B0 ;  /* 0x0000000000007941 */ /* 0x000fea0003800000 */
.L_x_1991:
[----:B------:R-:W-:Y:S01]  /*4540*/  UISETP.NE.AND UP0, UPT, UR38, 0x1, UPT ;  /* 0x000000012600788c */ /* 0x000fe2000bf05270 */
[----:B------:R-:W-:Y:S01]  /*4550*/  BSSY B7, `(.L_x_1993) ;  /* 0x0000ee6000077945 */ /* 0x000fe20003800000 */
[----:B------:R-:W-:Y:S02]  /*4560*/  ULDC UR4, c[0x0][0x9e0] ;  /* 0x0002780000047ab9 */ /* 0x000fe40000000800 */
[----:B------:R-:W-:Y:S02]  /*4570*/  VIADD R0, R49, UR4 ;  /* 0x0000000431007c36 */ /* 0x000fe40008000000 */
[----:B------:R-:W-:-:S13]  /*4580*/  PLOP3.LUT P0, PT, PT, PT, UP0, 0x80, 0x0 ;  /* 0x000000000000781c */ /* 0x000fda0003f0f008 */
[----:B------:R-:W-:Y:S05]  /*4590*/  @!P0 BRA `(.L_x_1994) ;  /* 0x0000002000748947 */ /* 0x000fea0003800000 */
[----:B------:R-:W0:Y:S02]  /*45a0*/  LDC R6, c[0x0][0x9e4] ;  /* 0x00027900ff067b82 */ /* 0x000e240000000800 */
[----:B0-----:R-:W-:-:S13]  /*45b0*/  ISETP.GE.AND P0, PT, R6, 0x1, PT ;  /* 0x000000010600780c */ /* 0x001fda0003f06270 */
[----:B------:R-:W-:Y:S05]  /*45c0*/  @!P0 BRA `(.L_x_1995) ;  /* 0x0000000000488947 */ /* 0x000fea0003800000 */
        /* <DEDUP_REMOVED lines=11> */
.L_x_1997:
[----:B------:R-:W-:-:S13]  /*4680*/  ISETP.NE.AND P1, PT, R6, 0x1, PT ;  /* 0x000000010600780c */ /* 0x000fda0003f25270 */
[----:B------:R-:W0:Y:S02]  /*4690*/  @P1 LDC.64 R4, c[0x0][0x9e8] ;  /* 0x00027a00ff041b82 */ /* 0x000e240000000a00 */
[----:B0-----:R-:W-:-:S05]  /*46a0*/  @P1 IMAD.HI.U32 R4, R3, R4, RZ ;  /* 0x0000000403041227 */ /* 0x001fca00078e00ff */
[----:B------:R-:W-:-:S07]  /*46b0*/  @P1 SHF.R.U32.HI R3, RZ, R5, R4 ;  /* 0x00000005ff031219 */ /* 0x000fce0000011604 */
.L_x_1998:
[----:B------:R-:W-:Y:S05]  /*46c0*/  BSYNC B0 ;  /* 0x0000000000007941 */ /* 0x000fea0003800000 */
.L_x_1996:
[----:B------:R-:W-:-:S05]  /*46d0*/  IMAD R3, R3, R6, R6 ;  /* 0x0000000603037224 */ /* 0x000fca00078e0206 */
[----:B------:R-:W-:-:S07]  /*46e0*/  VIMNMX R0, R0, R3, PT ;  /* 0x0000000300007248 */ /* 0x000fce0003fe0100 */
.L_x_1995:
[----:B------:R-:W-:Y:S01]  /*46f0*/  VIADD R0, R0, 0x3f ;  /* 0x0000003f00007836 */ /* 0x000fe20000000000 */
[----:B------:R-:W-:Y:S02]  /*4700*/  ULDC UR4, c[0x0][0x9dc] ;  /* 0x0002770000047ab9 */ /* 0x000fe40000000800 */
[----:B------:R-:W-:Y:S02]  /*4710*/  VIADD R4, R47, -UR4 ;  /* 0x800000042f047c36 */ /* 0x000fe40008000000 */
[----:B------:R-:W-:-:S04]  /*4720*/  SHF.R.S32.HI R3, RZ, 0x1f, R0 ;  /* 0x0000001fff037819 */ /* 0x000fc80000011400 */
[----:B------:R-:W-:-:S04]  /*4730*/  LEA.HI R3, R3, R0, RZ, 0x6 ;  /* 0x0000000003037211 */ /* 0x000fc800078f30ff */
[----:B------:R-:W-:-:S04]  /*4740*/  SHF.R.S32.HI R3, RZ, 0x6, R3 ;  /* 0x00000006ff037819 */ /* 0x000fc80000011403 */
[----:B------:R-:W-:Y:S01]  /*4750*/  VIMNMX R8, R168, R3, PT ;  /* 0x00000003a8087248 */ /* 0x000fe20003fe0100 */
        /* <DEDUP_REMOVED lines=11> */
.L_x_2001:
[----:B------:R-:W-:-:S13]  /*4810*/  ISETP.NE.AND P0, PT, R6, 0x1, PT ;  /* 0x000000010600780c */ /* 0x000fda0003f05270 */
[----:B------:R-:W0:Y:S02]  /*4820*/  @P0 LDC.64 R10, c[0x0][0x9e8] ;  /* 0x00027a00ff0a0b82 */ /* 0x000e240000000a00 */
[----:B0-----:R-:W-:-:S05]  /*4830*/  @P0 IMAD.HI.U32 R10, R47, R10, RZ ;  /* 0x0000000a2f0a0227 */ /* 0x001fca00078e00ff */
[----:B------:R-:W-:-:S07]  /*4840*/  @P0 SHF.R.U32.HI R47, RZ, R11, R10 ;  /* 0x0000000bff2f0219 */ /* 0x000fce000001160a */
.L_x_2002:
[----:B------:R-:W-:Y:S05]  /*4850*/  BSYNC B0 ;  /* 0x0000000000007941 */ /* 0x000fea0003800000 */
.L_x_2000:
[----:B------:R-:W-:-:S05]  /*4860*/  IMAD R47, R47, R6, RZ ;  /* 0x000000062f2f7224 */ /* 0x000fca00078e02ff */
[----:B------:R-:W-:-:S07]  /*4870*/  VIMNMX R4, R4, R47, !PT ;  /* 0x0000002f04047248 */ /* 0x000fce0007fe0100 */
.L_x_1999:
        /* <DEDUP_REMOVED lines=14> */
[----:B------:R-:W-:Y:S02]  /*4960*/  CS2R R136, SRZ ;  /* 0x0000000000887805 */ /* 0x000fe4000001ff00 */
[----:B------:R-:W-:Y:S02]  /*4970*/  CS2R R134, SRZ ;  /* 0x0000000000867805 */ /* 0x000fe4000001ff00 */
[----:B------:R-:W-:Y:S02]  /*4980*/  ISETP.GT.AND P1, PT, R8, R4, PT ;  /* 0x000000040800720c */ /* 0x000fe40003f24270 */
        /* <DEDUP_REMOVED lines=30> */
[----:B---3--:R-:W-:Y:S02]  /*4b70*/  CS2R R80, SRZ ;  /* 0x0000000000507805 */ /* 0x008fe4000001ff00 */
[----:B------:R-:W-:Y:S02]  /*4b80*/  CS2R R78, SRZ ;  /* 0x00000000004e7805 */ /* 0x000fe4000001ff00 */
[----:B----4-:R-:W-:-:S02]  /*4b90*/  CS2R R76, SRZ ;  /* 0x00000000004c7805 */ /* 0x010fc4000001ff00 */
        /* <DEDUP_REMOVED lines=15> */
[----:B------:R-:W-:Y:S02]  /*4c90*/  CS2R R38, SRZ ;  /* 0x0000000000267805 */ /* 0x000fe4000001ff00 */
[----:B------:R-:W-:Y:S02]  /*4ca0*/  CS2R R170, SRZ ;  /* 0x0000000000aa7805 */ /* 0x000fe4000001ff00 */
[----:B------:R-:W-:Y:S02]  /*4cb0*/  CS2R R34, SRZ ;  /* 0x0000000000227805 */ /* 0x000fe4000001ff00 */
[----:B------:R-:W-:Y:S01]  /*4cc0*/  CS2R R172, SRZ ;  /* 0x0000000000ac7805 */ /* 0x000fe2000001ff00 */
[----:B------:R-:W-:Y:S01]  /*4cd0*/  IMAD.MOV.U32 R31, RZ, RZ, RZ ;  /* 0x000000ffff1f7224 */ /* 0x000fe200078e00ff */
[----:B------:R-:W-:-:S02]  /*4ce0*/  CS2R R6, SRZ ;  /* 0x0000000000067805 */ /* 0x000fc4000001ff00 */
[----:B------:R-:W-:Y:S01]  /*4cf0*/  CS2R R174, SRZ ;  /* 0x0000000000ae7805 */ /* 0x000fe2000001ff00 */
[----:B------:R-:W-:Y:S02]  /*4d00*/  IMAD.MOV.U32 R27, RZ, RZ, RZ ;  /* 0x000000ffff1b7224 */ /* 0x000fe400078e00ff */
[----:B------:R-:W-:Y:S01]  /*4d10*/  IMAD.MOV.U32 R5, RZ, RZ, RZ ;  /* 0x000000ffff057224 */ /* 0x000fe200078e00ff */
[----:B------:R-:W-:Y:S06]  /*4d20*/  @!P1 BRA `(.L_x_2003) ;  /* 0x000000e400a09947 */ /* 0x000fec0003800000 */
[----:B------:R-:W0:Y:S02]  /*4d30*/  SHFL.IDX PT, R0, R219, RZ, 0x1f ;  /* 0x00001fffdb007589 */ /* 0x000e2400000e0000 */
[----:B0-----:R-:W-:-:S04]  /*4d40*/  LEA.HI R3, R0, R0, RZ, 0x1 ;  /* 0x0000000000037211 */ /* 0x001fc800078f08ff */
[----:B------:R-:W-:-:S05]  /*4d50*/  LOP3.LUT R3, R3, 0x1fffe, RZ, 0xc0, !PT ;  /* 0x0001fffe03037812 */ /* 0x000fca00078ec0ff */
[----:B------:R-:W-:Y:S02]  /*4d60*/  IMAD.IADD R3, R0, 0x1, -R3 ;  /* 0x0000000100037824 */ /* 0x000fe400078e0a03 */
[----:B------:R-:W-:Y:S02]  /*4d70*/  IMAD.U32 R0, RZ, RZ, UR37 ;  /* 0x00000025ff007e24 */ /* 0x000fe4000f8e00ff */
[----:B------:R-:W-:-:S03]  /*4d80*/  IMAD R3, R3, 0x8000, R2 ;  /* 0x0000800003037824 */ /* 0x000fc600078e0202 */
[----:B------:R-:W-:Y:S01]  /*4d90*/  ISETP.NE.AND P0, PT, R0, 0x3, PT ;  /* 0x000000030000780c */ /* 0x000fe20003f05270 */
[----:B------:R-:W-:-:S05]  /*4da0*/  VIADD R3, R3, 0x400 ;  /* 0x0000040003037836 */ /* 0x000fca0000000000 */
[----:B------:R-:W-:-:S04]  /*4db0*/  SHF.R.U32.HI R3, RZ, 0x4, R3 ;  /* 0x00000004ff037819 */ /* 0x000fc80000011603 */
[----:B------:R-:W-:-:S04]  /*4dc0*/  LOP3.LUT R3, R3, 0x3fff, RZ, 0xc0, !PT ;  /* 0x00003fff03037812 */ /* 0x000fc800078ec0ff */
[----:B------:R-:W-:Y:S01]  /*4dd0*/  LOP3.LUT R153, R3, 0x2000000, RZ, 0xfc, !PT ;  /* 0x0200000003997812 */ /* 0x000fe200078efcff */
[----:B------:R-:W-:Y:S06]  /*4de0*/  @!P0 BRA `(.L_x_2004) ;  /* 0x0000000000048947 */ /* 0x000fec0003800000 */
[----:B------:R-:W-:Y:S01]  /*4df0*/  BPT.TRAP 0x1 ;  /* 0x000000040000795c */ /* 0x000fe20000300000 */
.L_x_2004:
        /* <DEDUP_REMOVED lines=11> */
.L_x_2284:
[----:B------:R-:W-:Y:S05]  /*4eb0*/  BSYNC B0 ;  /* 0x0000000000007941 */ /* 0x000fea0003800000 */
.L_x_2005:
[----:B------:R-:W-:Y:S01]  /*4ec0*/  BAR.SYNC.DEFER_BLOCKING 0xe, 0x100 ;  /* 0x0384000000007b1d */ /* 0x000fe20000010000 */
[----:B------:R-:W-:Y:S01]  /*4ed0*/  IMAD.MOV.U32 R7, RZ, RZ, 0x40000040 ;  /* 0x40000040ff077424 */ /* 0x000fe200078e00ff */
[----:B------:R-:W-:Y:S01]  /*4ee0*/  R2UR UR6, R10 ;  /* 0x000000000a0672ca */ /* 0x000fe200000e0000 */
[C---:B------:R-:W-:Y:S01]  /*4ef0*/  VIADD R14, R6.reuse, 0x2 ;  /* 0x00000002060e7836 */ /* 0x040fe20000000000 */
[----:B------:R-:W-:Y:S01]  /*4f00*/  R2UR UR7, R11 ;  /* 0x000000000b0772ca */ /* 0x000fe200000e0000 */
[----:B------:R-:W-:Y:S01]  /*4f10*/  IMAD.MOV.U32 R13, RZ, RZ, 0x40000040 ;  /* 0x40000040ff0d7424 */ /* 0x000fe200078e00ff */
[----:B------:R-:W-:Y:S01]  /*4f20*/  R2UR UR4, R6 ;  /* 0x00000000060472ca */ /* 0x000fe200000e0000 */
[----:B------:R-:W-:Y:S01]  /*4f30*/  IMAD.MOV.U32 R15, RZ, RZ, 0x40000040 ;  /* 0x40000040ff0f7424 */ /* 0x000fe200078e00ff */
[----:B------:R-:W-:Y:S01]  /*4f40*/  R2UR UR5, R7 ;  /* 0x00000000070572ca */ /* 0x000fe200000e0000 */
[C---:B------:R-:W-:Y:S01]  /*4f50*/  VIADD R20, R10.reuse, 0x100 ;  /* 0x000001000a147836 */ /* 0x040fe20000000000 */
[C---:B------:R-:W-:Y:S01]  /*4f60*/  IADD3 R12, R10.reuse, 0x80, RZ ;  /* 0x000000800a0c7810 */ /* 0x040fe20007ffe0ff */
[----:B------:R-:W-:Y:S01]  /*4f70*/  IMAD.MOV.U32 R21, RZ, RZ, 0x40000040 ;  /* 0x40000040ff157424 */ /* 0x000fe200078e00ff */
[----:B------:R-:W1:Y:S01]  /*4f80*/  S2R R0, SR_TID.X ;  /* 0x0000000000007919 */ /* 0x000e620000002100 */
[----:B------:R-:W-:Y:S01]  /*4f90*/  VIADD R10, R10, 0x180 ;  /* 0x000001800a0a7836 */ /* 0x000fe20000000000 */
[----:B------:R-:W-:Y:S01]  /*4fa0*/  BSSY B0, `(.L_x_2007) ;  /* 0x00000ed000007945 */ /* 0x000fe20003800000 */
[----:B------:R-:W-:-:S02]  /*4fb0*/  IMAD.MOV.U32 R11, RZ, RZ, 0x40000040 ;  /* 0x40000040ff0b7424 */ /* 0x000fc400078e00ff */
[----:B0-----:R-:W-:-:S05]  /*4fc0*/  VIADD R3, R8, 0xfffffffe ;  /* 0xfffffffe08037836 */ /* 0x001fca0000000000 */
[----:B------:R-:W-:Y:S01]  /*4fd0*/  ISETP.GE.AND P2, PT, R3, R4, PT ;  /* 0x000000040300720c */ /* 0x000fe20003f46270 */
[----:B-----5:R-:W-:-:S06]  /*4fe0*/  WARPGROUP.ARRIVE ;  /* 0x00000000000079c5 */ /* 0x020fcc0000000000 */
        /* <DEDUP_REMOVED lines=8> */
[----:B------:R-:W-:-:S13]  /*5070*/  ISETP.NE.AND P1, PT, R0, RZ, PT ;  /* 0x000000ff0000720c */ /* 0x000fda0003f25270 */
[----:B------:R-:W-:-:S05]  /*5080*/  @!P1 VIADD R0, R152, 0x28c60 ;  /* 0x00028c6098009836 */ /* 0x000fca0000000000 */
[----:B------:R-:W-:Y:S01]  /*5090*/  @!P1 PRMT R0, RZ, 0x654, R0 ;  /* 0x00000654ff009816 */ /* 0x000fe20000000000 */
[----:B------:R-:W-:Y:S02]  /*50a0*/  WARPGROUP.DEPBAR.LE gsb0, 0x0 ;  /* 0x00008000000079c5 */ /* 0x000fe40000010000 */
[----:B------:R-:W-:-:S06]  /*50b0*/  WARPGROUP.ARRIVE ;  /* 0x00000000000079c5 */ /* 0x000fcc0000000000 */
[----:B------:R-:W-:Y:S01]  /*50c0*/  HGMMA.64x256x16.F32.BF16 R24, gdesc[UR4].tnspB, R24, gsb0 ;  /* 0x43e00000041879f0 */ /* 0x000fe20008001818 */
[----:B------:R-:W-:Y:S01]  /*50d0*/  R2UR UR6, R20 ;  /* 0x00000000140672ca */ /* 0x000fe200000e0000 */
[----:B------:R-:W-:Y:S01]  /*50e0*/  VIADD R20, R6, 0x6 ;  /* 0x0000000606147836 */ /* 0x000fe20000000000 */
[----:B------:R-:W-:Y:S01]  /*50f0*/  R2UR UR7, R21 ;  /* 0x00000000150772ca */ /* 0x000fe200000e0000 */
[----:B------:R-:W-:Y:S01]  /*5100*/  IMAD.MOV.U32 R21, RZ, RZ, 0x40000040 ;  /* 0x40000040ff157424 */ /* 0x000fe200078e00ff */
        /* <DEDUP_REMOVED lines=18> */
.L_x_2014:
[----:B------:R-:W-:Y:S01]  /*5230*/  BAR.SYNC.DEFER_BLOCKING 0xe, 0x100 ;  /* 0x0384000000007b1d */ /* 0x000fe20000010000 */
[C---:B------:R-:W-:Y:S01]  /*5240*/  IMAD R5, R18.reuse, 0x40, R192 ;  /* 0x0000004012057824 */ /* 0x040fe200078e02c0 */
[----:B------:R-:W-:Y:S01]  /*5250*/  ISETP.GT.AND P3, PT, R3, R4, PT ;  /* 0x000000040300720c */ /* 0x000fe20003f64270 */
[----:B------:R-:W-:Y:S02]  /*5260*/  VIADD R18, R18, 0x1 ;  /* 0x0000000112127836 */ /* 0x000fe40000000000 */
[----:B------:R-:W-:Y:S02]  /*5270*/  IMAD R5, R5, 0x4, R2 ;  /* 0x0000000405057824 */ /* 0x000fe400078e0202 */
[----:B------:R-:W-:Y:S01]  /*5280*/  VIADD R3, R3, 0xffffffff ;  /* 0xffffffff03037836 */ /* 0x000fe20000000000 */
[----:B------:R-:W-:-:S04]  /*5290*/  ISETP.NE.AND P2, PT, R18, 0x2, PT ;  /* 0x000000021200780c */ /* 0x000fc80003f45270 */
[----:B------:R-:W-:Y:S02]  /*52a0*/  SEL R8, RZ, 0x1, P2 ;  /* 0x00000001ff087807 */ /* 0x000fe40001000000 */
[----:B------:R-:W-:Y:S02]  /*52b0*/  SEL R18, R18, RZ, P2 ;  /* 0x000000ff12127207 */ /* 0x000fe40001000000 */
[----:B------:R-:W-:Y:S01]  /*52c0*/  LOP3.LUT R19, R19, R8, RZ, 0x3c, !PT ;  /* 0x0000000813137212 */ /* 0x000fe200078e3cff */
[----:B01----:R-:W0:Y:S04]  /*52d0*/  LDS R0, [R5+0x28800] ;  /* 0x0288000005007984 */ /* 0x003e280000000800 */
        /* <DEDUP_REMOVED lines=131> */
.L_x_2009:
[----:B------:R-:W-:Y:S01]  /*5b10*/  IMAD R0, R18, 0x8, R2 ;  /* 0x0000000812007824 */ /* 0x000fe200078e0202 */
[----:B------:R-:W-:-:S04]  /*5b20*/  SHF.L.U32 R5, R19, 0x1f, RZ ;  /* 0x0000001f13057819 */ /* 0x000fc800000006ff */
[----:B------:R0:W1:Y:S01]  /*5b30*/  SYNCS.PHASECHK.TRANS64.TRYWAIT P2, [R0+URZ+0x28c50], R5 ;  /* 0x028c5005000075a7 */ /* 0x000062000804017f */
[----:B------:R-:W-:Y:S05]  /*5b40*/  @!P0 BRA `(.L_x_2010) ;  /* 0x0000000000048947 */ /* 0x000fea0003800000 */
[----:B------:R-:W-:Y:S01]  /*5b50*/  BPT.TRAP 0x1 ;  /* 0x000000040000795c */ /* 0x000fe20000300000 */
.L_x_2010:
[----:B------:R-:W-:Y:S04]  /*5b60*/  BSSY B1, `(.L_x_2011) ;  /* 0x0000004000017945 */ /* 0x000fe80003800000 */
[----:B-1----:R-:W-:Y:S05]  /*5b70*/  @P2 BRA `(.L_x_2012) ;  /* 0x0000000000082947 */ /* 0x002fea0003800000 */
[----:B------:R-:W1:Y:S02]  /*5b80*/  SYNCS.PHASECHK.TRANS64.TRYWAIT P2, [R0+URZ+0x28c50], R5 ;  /* 0x028c5005000075a7 */ /* 0x000e64000804017f */
[----:B-1----:R-:W-:Y:S05]  /*5b90*/  @!P2 BRA `(.L_x_2013) ;  /* 0x000001680058a947 */ /* 0x002fea0003800000 */
.L_x_2012:
[----:B------:R-:W-:Y:S05]  /*5ba0*/  BSYNC B1 ;  /* 0x0000000000017941 */ /* 0x000fea0003800000 */
.L_x_2011:
[----:B------:R-:W-:Y:S01]  /*5bb0*/  IMAD R8, R18, 0x1000, R153 ;  /* 0x0000100012087824 */ /* 0x000fe200078e0299 */
[----:B------:R-:W-:Y:S01]  /*5bc0*/  R2UR UR4, R6 ;  /* 0x00000000060472ca */ /* 0x000fe200000e0000 */
[----:B------:R-:W-:Y:S01]  /*5bd0*/  IMAD.MOV.U32 R9, RZ, RZ, 0x40000040 ;  /* 0x40000040ff097424 */ /* 0x000fe200078e00ff */
[----:B------:R-:W-:Y:S01]  /*5be0*/  R2UR UR5, R7 ;  /* 0x00000000070572ca */ /* 0x000fe200000e0000 */
[----:B------:R-:W-:Y:S01]  /*5bf0*/  WARPGROUP.ARRIVE ;  /* 0x00000000000079c5 */ /* 0x000fe20000000000 */
[C---:B------:R-:W-:Y:S01]  /*5c00*/  R2UR UR6, R8.reuse ;  /* 0x00000000080672ca */ /* 0x040fe200000e0000 */
[----:B------:R-:W-:Y:S01]  /*5c10*/  VIADD R10, R8, 0x80 ;  /* 0x00000080080a7836 */ /* 0x000fe20000000000 */
[----:B------:R-:W-:Y:S01]  /*5c20*/  R2UR UR7, R9 ;  /* 0x00000000090772ca */ /* 0x000fe200000e0000 */
[----:B------:R-:W-:Y:S02]  /*5c30*/  IMAD.MOV.U32 R11, RZ, RZ, 0x40000040 ;  /* 0x40000040ff0b7424 */ /* 0x000fe400078e00ff */
[----:B------:R-:W-:-:S02]  /*5c40*/  IMAD.MOV.U32 R9, RZ, RZ, 0x40000040 ;  /* 0x40000040ff097424 */ /* 0x000fc400078e00ff */
[----:B01----:R-:W-:-:S05]  /*5c50*/  @!P1 VIADD R0, R0, 0x28c60 ;  /* 0x00028c6000009836 */ /* 0x003fca0000000000 */
[----:B------:R-:W-:-:S03]  /*5c60*/  @!P1 PRMT R0, RZ, 0x654, R0 ;  /* 0x00000654ff009816 */ /* 0x000fc60000000000 */
[----:B------:R-:W-:Y:S01]  /*5c70*/  HGMMA.64x256x16.F32.BF16 R24, gdesc[UR4].tnspB, R24, gsb0 ;  /* 0x43e00000041879f0 */ /* 0x000fe20008001818 */
[----:B------:R-:W-:Y:S02]  /*5c80*/  R2UR UR4, R14 ;  /* 0x000000000e0472ca */ /* 0x000fe400000e0000 */
[----:B------:R-:W-:Y:S02]  /*5c90*/  R2UR UR5, R15 ;  /* 0x000000000f0572ca */ /* 0x000fe400000e0000 */
[----:B------:R-:W-:Y:S01]  /*5ca0*/  R2UR UR6, R10 ;  /* 0x000000000a0672ca */ /* 0x000fe200000e0000 */
[C---:B------:R-:W-:Y:S01]  /*5cb0*/  VIADD R10, R8.reuse, 0x100 ;  /* 0x00000100080a7836 */ /* 0x040fe20000000000 */
[----:B------:R-:W-:Y:S01]  /*5cc0*/  R2UR UR7, R11 ;  /* 0x000000000b0772ca */ /* 0x000fe200000e0000 */
[----:B------:R-:W-:Y:S01]  /*5cd0*/  VIADD R8, R8, 0x180 ;  /* 0x0000018008087836 */ /* 0x000fe20000000000 */
[----:B------:R-:W-:Y:S01]  /*5ce0*/  MOV R11, 0x40000040 ;  /* 0x40000040000b7802 */ /* 0x000fe20000000f00 */
[----:B------:R-:W-:-:S02]  /*5cf0*/  WARPGROUP.DEPBAR.LE gsb0, 0x0 ;  /* 0x00008000000079c5 */ /* 0x000fc40000010000 */
[----:B------:R-:W-:-:S15]  /*5d00*/  WARPGROUP.ARRIVE ;  /* 0x00000000000079c5 */ /* 0x000fde0000000000 */
[----:B------:R-:W-:-:S01]  /*5d10*/  NOP ;  /* 0x0000000000007918 */ /* 0x000fc20000000000 */
        /* <DEDUP_REMOVED lines=21> */
.L_x_2008:
[----:B------:R-:W-:Y:S05]  /*5e70*/  BSYNC B0 ;  /* 0x0000000000007941 */ /* 0x000fea0003800000 */
.L_x_2007:
        /* <DEDUP_REMOVED lines=9> */
[----:B------:R-:W2:Y:S04]  /*5f10*/  LDS R2, [R3+0x28800] ;  /* 0x0288000003027984 */ /* 0x000ea80000000800 */
[----:B01----:R0:W1:Y:S02]  /*5f20*/  LDS R0, [R3+0x28820] ;  /* 0x0288200003007984 */ /* 0x0030640000000800 */
[----:B0-----:R-:W-:-:S02]  /*5f30*/  IMAD.MOV.U32 R3, RZ, RZ, RZ ;  /* 0x000000ffff037224 */ /* 0x001fc400078e00ff */
[-C--:B--2---:R-:W-:Y:S01]  /*5f40*/  FMUL.FTZ R173, R25, R2.reuse ;  /* 0x0000000219ad7220 */ /* 0x084fe20000410000 */
[-C--:B------:R-:W-:Y:S01]  /*5f50*/  FMUL.FTZ R6, R29, R2.reuse ;  /* 0x000000021d067220 */ /* 0x080fe20000410000 */
[-C--:B------:R-:W-:Y:S01]  /*5f60*/  FMUL.FTZ R156, R68, R2.reuse ;  /* 0x00000002449c7220 */ /* 0x080fe20000410000 */
[----:B------:R-:W-:Y:S01]  /*5f70*/  FMUL.FTZ R175, R24, R2 ;  /* 0x0000000218af7220 */ /* 0x000fe20000410000 */
[-C--:B-1----:R-:W-:Y:S01]  /*5f80*/  FMUL.FTZ R11, R46, R0.reuse ;  /* 0x000000002e0b7220 */ /* 0x082fe20000410000 */
[-C--:B------:R-:W-:Y:S01]  /*5f90*/  FMUL.FTZ R13, R50, R0.reuse ;  /* 0x00000000320d7220 */ /* 0x080fe20000410000 */
[-C--:B------:R-:W-:Y:S01]  /*5fa0*/  FMUL.FTZ R15, R54, R0.reuse ;  /* 0x00000000360f7220 */ /* 0x080fe20000410000 */
[-C--:B------:R-:W-:Y:S01]  /*5fb0*/  FMUL.FTZ R25, R58, R0.reuse ;  /* 0x000000003a197220 */ /* 0x080fe20000410000 */
[----:B------:R-:W-:Y:S01]  /*5fc0*/  FMUL.FTZ R29, R66, R0 ;  /* 0x00000000421d7220 */ /* 0x000fe20000410000 */
        /* <DEDUP_REMOVED lines=122> */
.L_x_1994:
        /* <DEDUP_REMOVED lines=14> */
.L_x_2017:
[----:B------:R-:W-:-:S13]  /*6850*/  ISETP.NE.AND P1, PT, R6, 0x1, PT ;  /* 0x000000010600780c */ /* 0x000fda0003f25270 */
[----:B------:R-:W0:Y:S02]  /*6860*/  @P1 LDC.64 R4, c[0x0][0x9e8] ;  /* 0x00027a00ff041b82 */ /* 0x000e240000000a00 */
[----:B0-----:R-:W-:-:S05]  /*6870*/  @P1 IMAD.HI.U32 R4, R3, R4, RZ ;  /* 0x0000000403041227 */ /* 0x001fca00078e00ff */
[----:B------:R-:W-:-:S07]  /*6880*/  @P1 SHF.R.U32.HI R3, RZ, R5, R4 ;  /* 0x00000005ff031219 */ /* 0x000fce0000011604 */
.L_x_2018:
[----:B------:R-:W-:Y:S05]  /*6890*/  BSYNC B0 ;  /* 0x0000000000007941 */ /* 0x000fea0003800000 */
.L_x_2016:
[----:B------:R-:W-:-:S05]  /*68a0*/  IMAD R3, R3, R6, R6 ;  /* 0x0000000603037224 */ /* 0x000fca00078e0206 */
[----:B------:R-:W-:-:S07]  /*68b0*/  VIMNMX R0, R0, R3, PT ;  /* 0x0000000300007248 */ /* 0x000fce0003fe0100 */
.L_x_2015:
[----:B------:R-:W-:Y:S01]  /*68c0*/  VIADD R0, R0, 0x3f ;  /* 0x0000003f00007836 */ /* 0x000fe20000000000 */
[----:B------:R-:W-:-:S04]  /*68d0*/  ULDC UR4, c[0x0][0x9dc] ;  /* 0x0002770000047ab9 */ /* 0x000fc80000000800 */
[----:B------:R-:W-:-:S04]  /*68e0*/  SHF.R.S32.HI R3, RZ, 0x1f, R0 ;  /* 0x0000001fff037819 */ /* 0x000fc80000011400 */
[----:B------:R-:W-:-:S04]  /*68f0*/  LEA.HI R3, R3, R0, RZ, 0x6 ;  /* 0x0000000003037211 */ /* 0x000fc800078f30ff */
[----:B------:R-:W-:Y:S01]  /*6900*/  SHF.R.S32.HI R5, RZ, 0x6, R3 ;  /* 0x00000006ff057819 */ /* 0x000fe20000011403 */
[----:B------:R-:W-:-:S03]  /*6910*/  VIADD R3, R47, -UR4 ;  /* 0x800000042f037c36 */ /* 0x000fc60008000000 */
        /* <DEDUP_REMOVED lines=12> */
.L_x_2021:
[----:B------:R-:W-:-:S13]  /*69e0*/  ISETP.NE.AND P0, PT, R6, 0x1, PT ;  /* 0x000000010600780c */ /* 0x000fda0003f05270 */
[----:B------:R-:W0:Y:S02]  /*69f0*/  @P0 LDC.64 R4, c[0x0][0x9e8] ;  /* 0x00027a00ff040b82 */ /* 0x000e240000000a00 */
[----:B0-----:R-:W-:-:S05]  /*6a00*/  @P0 IMAD.HI.U32 R4, R47, R4, RZ ;  /* 0x000000042f040227 */ /* 0x001fca00078e00ff */
[----:B------:R-:W-:-:S07]  /*6a10*/  @P0 SHF.R.U32.HI R47, RZ, R5, R4 ;  /* 0x00000005ff2f0219 */ /* 0x000fce0000011604 */
.L_x_2022:
[----:B------:R-:W-:Y:S05]  /*6a20*/  BSYNC B0 ;  /* 0x0000000000007941 */ /* 0x000fea0003800000 */
.L_x_2020:
[----:B------:R-:W-:-:S05]  /*6a30*/  IMAD R6, R47, R6, RZ ;  /* 0x000000062f067224 */ /* 0x000fca00078e02ff */
[----:B------:R-:W-:-:S07]  /*6a40*/  VIMNMX R3, R3, R6, !PT ;  /* 0x0000000603037248 */ /* 0x000fce0007fe0100 */
.L_x_2019:
        /* <DEDUP_REMOVED lines=75> */
[----:B------:R-:W0:Y:S01]  /*6f00*/  SHFL.IDX PT, R0, R219, RZ, 0x1f ;  /* 0x00001fffdb007589 */ /* 0x000e2200000e0000 */
[----:B------:R-:W-:Y:S01]  /*6f10*/  BSSY B6, `(.L_x_2023) ;  /* 0x000001c000067945 */ /* 0x000fe20003800000 */
[----:B0-----:R-:W-:-:S04]  /*6f20*/  LEA.HI R3, R0, R0, RZ, 0x1 ;  /* 0x0000000000037211 */ /* 0x001fc800078f08ff */
[----:B------:R-:W-:-:S05]  /*6f30*/  LOP3.LUT R3, R3, 0x1fffe, RZ, 0xc0, !PT ;  /* 0x0001fffe03037812 */ /* 0x000fca00078ec0ff */
[----:B------:R-:W-:Y:S02]  /*6f40*/  IMAD.IADD R3, R0, 0x1, -R3 ;  /* 0x0000000100037824 */ /* 0x000fe400078e0a03 */
[----:B------:R-:W-:Y:S02]  /*6f50*/  VIADD R0, R2, 0x26800 ;  /* 0x0002680002007836 */ /* 0x000fe40000000000 */
[----:B------:R-:W-:-:S03]  /*6f60*/  IMAD R3, R3, 0x8000, R2 ;  /* 0x0000800003037824 */ /* 0x000fc600078e0202 */
[----:B------:R-:W-:Y:S01]  /*6f70*/  LOP3.LUT P0, RZ, R0, 0x3ff, RZ, 0xc0, !PT ;  /* 0x000003ff00ff7812 */ /* 0x000fe2000780c0ff */
        /* <DEDUP_REMOVED lines=21> */
.L_x_2024:
[----:B------:R-:W-:Y:S05]  /*70d0*/  BSYNC B6 ;  /* 0x0000000000067941 */ /* 0x000fea0003800000 */
.L_x_2023:
        /* <DEDUP_REMOVED lines=12> */
.L_x_2028:
[----:B-1----:R1:W2:Y:S02]  /*71a0*/  SYNCS.PHASECHK.TRANS64.TRYWAIT P0, [R2+URZ+0x28c00], R3 ;  /* 0x028c0003020075a7 */ /* 0x0022a4000800017f */
[----:B--2---:R-:W-:Y:S05]  /*71b0*/  @!P0 NANOSLEEP.SYNCS 0x989680 ;  /* 0x009896800000895d */ /* 0x004fea0003900000 */
[----:B------:R-:W2:Y:S02]  /*71c0*/  @!P0 SYNCS.PHASECHK.TRANS64 P0, [R2+URZ+0x28c00], R3 ;  /* 0x028c0003020085a7 */ /* 0x000ea4000800007f */
[----:B--2---:R-:W-:Y:S05]  /*71d0*/  @!P0 BRA `(.L_x_2028) ;  /* 0xfffffffc00f08947 */ /* 0x004fea000383ffff */
.L_x_2027:
[----:B------:R-:W-:Y:S05]  /*71e0*/  BSYNC B0 ;  /* 0x0000000000007941 */ /* 0x000fea0003800000 */
.L_x_2026:
[----:B------:R-:W-:Y:S05]  /*71f0*/  BRA `(.L_x_2029) ;  /* 0x0000003000047947 */ /* 0x000fea0003800000 */
.L_x_2025:
[----:B------:R-:W0:Y:S01]  /*7200*/  LDC.64 R44, c[0x0][0x3e8] ;  /* 0x0000fa00ff2c7b82 */ /* 0x000e220000000a00 */
[----:B------:R-:W-:Y:S01]  /*7210*/  VIADD R0, R2, 0x20400 ;  /* 0x0002040002007836 */ /* 0x000fe20000000000 */
[----:B-----5:R-:W-:Y:S01]  /*7220*/  SHF.R.S32.HI R3, RZ, 0x1f, R33 ;  /* 0x0000001fff037819 */ /* 0x020fe20000011421 */
[----:B------:R-:W-:Y:S01]  /*7230*/  IMAD.SHL.U32 R24, R218, 0x4, RZ ;  /* 0x00000004da187824 */ /* 0x000fe200078e00ff */
[----:B------:R-:W-:Y:S01]  /*7240*/  BSSY B6, `(.L_x_2030) ;  /* 0x0000033000067945 */ /* 0x000fe20003800000 */
[----:B------:R-:W-:Y:S01]  /*7250*/  IMAD.MOV.U32 R4, RZ, RZ, R16 ;  /* 0x000000ffff047224 */ /* 0x000fe200078e0010 */
[----:B------:R-:W-:Y:S01]  /*7260*/  LOP3.LUT P0, RZ, R0, 0x3ff, RZ, 0xc0, !PT ;  /* 0x000003ff00ff7812 */ /* 0x000fe2000780c0ff */
[----:B------:R-:W-:Y:S01]  /*7270*/  IMAD.MOV.U32 R5, RZ, RZ, R17 ;  /* 0x000000ffff057224 */ /* 0x000fe200078e0011 */
[----:B------:R-:W1:Y:S01]  /*7280*/  LDC.64 R46, c[0x0][0x3d8] ;  /* 0x0000f600ff2e7b82 */ /* 0x000e620000000a00 */
[----:B------:R-:W-:Y:S01]  /*7290*/  SHF.R.S32.HI R25, RZ, 0x1f, R24 ;  /* 0x0000001fff197819 */ /* 0x000fe20000011418 */
[----:B0-----:R-:W-:-:S02]  /*72a0*/  IMAD R6, R3, R44, RZ ;  /* 0x0000002c03067224 */ /* 0x001fc400078e02ff */
[----:B------:R-:W-:-:S04]  /*72b0*/  IMAD.WIDE.U32 R10, R23, R44, R4 ;  /* 0x0000002c170a7225 */ /* 0x000fc800078e0004 */
[----:B------:R-:W-:Y:S02]  /*72c0*/  IMAD R51, R33, R45, R6 ;  /* 0x0000002d21337224 */ /* 0x000fe400078e0206 */
[-C--:B-1----:R-:W-:Y:S02]  /*72d0*/  IMAD R0, R3, R46.reuse, RZ ;  /* 0x0000002e03007224 */ /* 0x082fe400078e02ff */
[----:B------:R-:W-:-:S04]  /*72e0*/  IMAD.WIDE.U32 R8, R23, R46, R4 ;  /* 0x0000002e17087225 */ /* 0x000fc800078e0004 */
[-C--:B------:R-:W-:Y:S02]  /*72f0*/  IMAD R12, R220, R46.reuse, RZ ;  /* 0x0000002edc0c7224 */ /* 0x080fe400078e02ff */
[----:B------:R-:W-:-:S04]  /*7300*/  IMAD.WIDE.U32 R42, R33, R46, RZ ;  /* 0x0000002e212a7225 */ /* 0x000fc800078e00ff */
[----:B------:R-:W-:Y:S01]  /*7310*/  IMAD R14, R220, R44, RZ ;  /* 0x0000002cdc0e7224 */ /* 0x000fe200078e02ff */
[----:B------:R-:W-:Y:S01]  /*7320*/  IADD3 R27, P3, R8, R42, RZ ;  /* 0x0000002a081b7210 */ /* 0x000fe20007f7e0ff */
[C---:B------:R-:W-:Y:S02]  /*7330*/  IMAD R49, R33.reuse, R47, R0 ;  /* 0x0000002f21317224 */ /* 0x040fe400078e0200 */
[----:B------:R-:W-:-:S04]  /*7340*/  IMAD.WIDE.U32 R40, R33, R44, RZ ;  /* 0x0000002c21287225 */ /* 0x000fc800078e00ff */
[----:B------:R-:W-:Y:S01]  /*7350*/  IMAD.WIDE.U32 R4, R23, R46, R24 ;  /* 0x0000002e17047225 */ /* 0x000fe200078e0018 */
[----:B------:R-:W-:-:S03]  /*7360*/  IADD3 R29, P4, R10, R40, RZ ;  /* 0x000000280a1d7210 */ /* 0x000fc60007f9e0ff */
[----:B------:R-:W-:Y:S01]  /*7370*/  IMAD.WIDE.U32 R6, R23, R44, R24 ;  /* 0x0000002c17067225 */ /* 0x000fe200078e0018 */
[----:B------:R-:W-:-:S03]  /*7380*/  IADD3 R53, P1, R4, R42, RZ ;  /* 0x0000002a04357210 */ /* 0x000fc60007f3e0ff */
[C---:B------:R-:W-:Y:S01]  /*7390*/  IMAD R12, R23.reuse, R47, R12 ;  /* 0x0000002f170c7224 */ /* 0x040fe200078e020c */
[----:B------:R-:W-:Y:S01]  /*73a0*/  IADD3 R55, P2, R6, R40, RZ ;  /* 0x0000002806377210 */ /* 0x000fe20007f5e0ff */
[----:B------:R-:W-:Y:S01]  /*73b0*/  IMAD R14, R23, R45, R14 ;  /* 0x0000002d170e7224 */ /* 0x000fe200078e020e */
[----:B------:R-:W-:Y:S01]  /*73c0*/  SHF.L.U64.HI R47, R46, 0x5, R47 ;  /* 0x000000052e2f7819 */ /* 0x000fe2000001022f */
[----:B------:R-:W-:Y:S01]  /*73d0*/  IMAD.IADD R49, R49, 0x1, R43 ;  /* 0x0000000131317824 */ /* 0x000fe200078e022b */
[----:B------:R-:W-:Y:S01]  /*73e0*/  SHF.L.U64.HI R45, R44, 0x5, R45 ;  /* 0x000000052c2d7819 */ /* 0x000fe2000001022d */
[----:B------:R-:W-:Y:S02]  /*73f0*/  IMAD.IADD R51, R51, 0x1, R41 ;  /* 0x0000000133337824 */ /* 0x000fe400078e0229 */
[----:B------:R-:W-:Y:S01]  /*7400*/  IMAD.SHL.U32 R46, R46, 0x20, RZ ;  /* 0x000000202e2e7824 */ /* 0x000fe200078e00ff */
[C---:B------:R-:W-:Y:S01]  /*7410*/  IADD3.X R26, R49.reuse, R12, R9, P3, !PT ;  /* 0x0000000c311a7210 */ /* 0x040fe20001ffe409 */
[----:B------:R-:W-:Y:S01]  /*7420*/  IMAD.SHL.U32 R44, R44, 0x20, RZ ;  /* 0x000000202c2c7824 */ /* 0x000fe200078e00ff */
[----:B------:R-:W-:-:S02]  /*7430*/  IADD3.X R48, R49, R5, R12, P1, !PT ;  /* 0x0000000531307210 */ /* 0x000fc40000ffe40c */
[C---:B------:R-:W-:Y:S02]  /*7440*/  IADD3.X R28, R51.reuse, R14, R11, P4, !PT ;  /* 0x0000000e331c7210 */ /* 0x040fe400027fe40b */
[----:B------:R-:W-:Y:S01]  /*7450*/  IADD3.X R50, R51, R7, R14, P2, !PT ;  /* 0x0000000733327210 */ /* 0x000fe200017fe40e */
        /* <DEDUP_REMOVED lines=17> */
.L_x_2031:
[----:B------:R-:W-:Y:S05]  /*7570*/  BSYNC B6 ;  /* 0x0000000000067941 */ /* 0x000fea0003800000 */
.L_x_2030:
[----:B------:R-:W0:Y:S01]  /*7580*/  LDC.64 R6, c[0x0][0x3d8] ;  /* 0x0000f600ff067b82 */ /* 0x000e220000000a00 */
[----:B------:R-:W-:Y:S01]  /*7590*/  SHF.R.S32.HI R3, RZ, 0x1f, R189 ;  /* 0x0000001fff037819 */ /* 0x000fe200000114bd */
[----:B------:R-:W-:Y:S01]  /*75a0*/  ULDC.U8 UR4, c[0x0][0x3f0] ;  /* 0x0000fc0000047ab9 */ /* 0x000fe20000000000 */
[----:B------:R-:W-:Y:S01]  /*75b0*/  BSSY B0, `(.L_x_2032) ;  /* 0x00002bd000007945 */ /* 0x000fe20003800000 */
[----:B------:R-:W-:-:S04]  /*75c0*/  ISETP.NE.AND P0, PT, RZ, UR4, PT ;  /* 0x00000004ff007c0c */ /* 0x000fc8000bf05270 */
[----:B------:R-:W1:Y:S01]  /*75d0*/  LDC.64 R4, c[0x0][0x3e8] ;  /* 0x0000fa00ff047b82 */ /* 0x000e620000000a00 */
[-C--:B0-----:R-:W-:Y:S02]  /*75e0*/  IMAD R0, R3, R6.reuse, RZ ;  /* 0x0000000603007224 */ /* 0x081fe400078e02ff */
[----:B------:R-:W-:-:S04]  /*75f0*/  IMAD.WIDE.U32 R8, R189, R6, RZ ;  /* 0x00000006bd087225 */ /* 0x000fc800078e00ff */
[----:B------:R-:W-:Y:S02]  /*7600*/  IMAD.SHL.U32 R52, R8, 0x40, RZ ;  /* 0x0000004008347824 */ /* 0x000fe400078e00ff */
[-C--:B-1----:R-:W-:Y:S02]  /*7610*/  IMAD R12, R3, R4.reuse, RZ ;  /* 0x00000004030c7224 */ /* 0x082fe400078e02ff */
[C---:B------:R-:W-:Y:S02]  /*7620*/  IMAD R3, R189.reuse, R7, R0 ;  /* 0x00000007bd037224 */ /* 0x040fe400078e0200 */
[----:B------:R-:W-:-:S04]  /*7630*/  IMAD.WIDE.U32 R10, R189, R4, RZ ;  /* 0x00000004bd0a7225 */ /* 0x000fc800078e00ff */
[----:B------:R-:W-:Y:S02]  /*7640*/  IMAD R13, R189, R5, R12 ;  /* 0x00000005bd0d7224 */ /* 0x000fe400078e020c */
[----:B------:R-:W-:Y:S02]  /*7650*/  IMAD.IADD R9, R9, 0x1, R3 ;  /* 0x0000000109097824 */ /* 0x000fe400078e0203 */
[----:B------:R-:W-:Y:S02]  /*7660*/  IMAD R0, R189, -0x40, R186 ;  /* 0xffffffc0bd007824 */ /* 0x000fe400078e02ba */
[----:B------:R-:W-:Y:S01]  /*7670*/  IMAD.IADD R3, R11, 0x1, R13 ;  /* 0x000000010b037824 */ /* 0x000fe200078e020d */
[----:B------:R-:W-:Y:S01]  /*7680*/  SHF.L.U64.HI R57, R8, 0x6, R9 ;  /* 0x0000000608397819 */ /* 0x000fe20000010209 */
[----:B------:R-:W-:Y:S01]  /*7690*/  IMAD.SHL.U32 R54, R10, 0x40, RZ ;  /* 0x000000400a367824 */ /* 0x000fe200078e00ff */
[----:B------:R-:W-:Y:S02]  /*76a0*/  VIMNMX R56, R0, 0x40, PT ;  /* 0x0000004000387848 */ /* 0x000fe40003fe0100 */
[----:B------:R-:W-:Y:S01]  /*76b0*/  SHF.L.U64.HI R59, R10, 0x6, R3 ;  /* 0x000000060a3b7819 */ /* 0x000fe20000010203 */
[----:B------:R-:W-:Y:S06]  /*76c0*/  @!P0 BRA `(.L_x_2033) ;  /* 0x00000014009c8947 */ /* 0x000fec0003800000 */
[----:B------:R-:W0:Y:S01]  /*76d0*/  LDC R0, c[0x0][0x428] ;  /* 0x00010a00ff007b82 */ /* 0x000e220000000800 */
[----:B------:R-:W-:Y:S01]  /*76e0*/  IMAD R3, R189, 0x40, R23 ;  /* 0x00000040bd037824 */ /* 0x000fe200078e0217 */
[-C--:B------:R-:W-:Y:S01]  /*76f0*/  ISETP.GE.AND P0, PT, R23, R56.reuse, PT ;  /* 0x000000381700720c */ /* 0x080fe20003f06270 */
[----:B------:R-:W-:Y:S01]  /*7700*/  BSSY B1, `(.L_x_2034) ;  /* 0x000002c000017945 */ /* 0x000fe20003800000 */
[----:B------:R-:W-:Y:S01]  /*7710*/  ISETP.GE.AND P1, PT, R226, R56, PT ;  /* 0x00000038e200720c */ /* 0x000fe20003f26270 */
[----:B------:R-:W-:Y:S01]  /*7720*/  IMAD R3, R218, 0x20, R3 ;  /* 0x00000020da037824 */ /* 0x000fe200078e0203 */
[----:B------:R-:W-:Y:S01]  /*7730*/  CS2R R26, SRZ ;  /* 0x00000000001a7805 */ /* 0x000fe2000001ff00 */
[----:B------:R-:W-:Y:S01]  /*7740*/  IMAD.MOV.U32 R10, RZ, RZ, R42 ;  /* 0x000000ffff0a7224 */ /* 0x000fe200078e002a */
[----:B------:R-:W-:Y:S01]  /*7750*/  CS2R R30, SRZ ;  /* 0x00000000001e7805 */ /* 0x000fe2000001ff00 */
[----:B------:R-:W-:Y:S01]  /*7760*/  IMAD.MOV.U32 R11, RZ, RZ, R49 ;  /* 0x000000ffff0b7224 */ /* 0x000fe200078e0031 */
[----:B------:R-:W-:Y:S01]  /*7770*/  CS2R R34, SRZ ;  /* 0x0000000000227805 */ /* 0x000fe2000001ff00 */
[----:B------:R-:W-:Y:S01]  /*7780*/  IMAD.MOV.U32 R12, RZ, RZ, R40 ;  /* 0x000000ffff0c7224 */ /* 0x000fe200078e0028 */
[----:B------:R-:W-:Y:S01]  /*7790*/  CS2R R36, SRZ ;  /* 0x0000000000247805 */ /* 0x000fe2000001ff00 */
[----:B------:R-:W-:Y:S01]  /*77a0*/  IMAD.MOV.U32 R13, RZ, RZ, R51 ;  /* 0x000000ffff0d7224 */ /* 0x000fe200078e0033 */
[----:B------:R-:W-:-:S02]  /*77b0*/  CS2R R28, SRZ ;  /* 0x00000000001c7805 */ /* 0x000fc4000001ff00 */
[----:B------:R-:W-:Y:S02]  /*77c0*/  CS2R R20, SRZ ;  /* 0x0000000000147805 */ /* 0x000fe4000001ff00 */
[----:B------:R-:W-:Y:S02]  /*77d0*/  CS2R R32, SRZ ;  /* 0x0000000000207805 */ /* 0x000fe4000001ff00 */
[----:B0-----:R-:W-:-:S13]  /*77e0*/  ISETP.NE.AND P2, PT, R0, 0x1, PT ;  /* 0x000000010000780c */ /* 0x001fda0003f45270 */
[----:B------:R-:W0:Y:S08]  /*77f0*/  @P2 LDC R0, c[0x0][0x42c] ;  /* 0x00010b00ff002b82 */ /* 0x000e300000000800 */
[----:B------:R-:W1:Y:S01]  /*7800*/  @P2 LDC R9, c[0x0][0x430] ;  /* 0x00010c00ff092b82 */ /* 0x000e620000000800 */
[----:B0-----:R-:W-:-:S05]  /*7810*/  @P2 IMAD.HI.U32 R0, R3, R0, RZ ;  /* 0x0000000003002227 */ /* 0x001fca00078e00ff */
[----:B-1----:R-:W-:Y:S02]  /*7820*/  @P2 SHF.R.U32.HI R3, RZ, R9, R0 ;  /* 0x00000009ff032219 */ /* 0x002fe40000011600 */
[----:B------:R-:W-:Y:S02]  /*7830*/  CS2R R8, SRZ ;  /* 0x0000000000087805 */ /* 0x000fe4000001ff00 */
[----:B------:R-:W-:Y:S01]  /*7840*/  SHF.R.S32.HI R41, RZ, 0x1f, R3 ;  /* 0x0000001fff297819 */ /* 0x000fe20000011403 */
[----:B------:R-:W-:Y:S06]  /*7850*/  @P0 BRA `(.L_x_2035) ;  /* 0x0000000000580947 */ /* 0x000fec0003800000 */
[----:B------:R-:W-:Y:S01]  /*7860*/  VIADD R14, R24, 0x10 ;  /* 0x00000010180e7836 */ /* 0x000fe20000000000 */
[----:B------:R-:W-:Y:S01]  /*7870*/  IADD3 R15, P4, R52, R53, RZ ;  /* 0x00000035340f7210 */ /* 0x000fe20007f9e0ff */
[----:B------:R-:W-:Y:S01]  /*7880*/  ULDC UR4, c[0x0][0x3d4] ;  /* 0x0000f50000047ab9 */ /* 0x000fe20000000800 */
[----:B------:R-:W-:Y:S01]  /*7890*/  IADD3 R0, P5, R54, R55, RZ ;  /* 0x0000003736007210 */ /* 0x000fe20007fbe0ff */
[----:B------:R-:W-:Y:S01]  /*78a0*/  ULDC.64 UR6, c[0x0][0x3c8] ;  /* 0x0000f20000067ab9 */ /* 0x000fe20000000a00 */
[----:B------:R-:W-:Y:S01]  /*78b0*/  ISETP.GE.AND P2, PT, R14, UR4, PT ;  /* 0x000000040e007c0c */ /* 0x000fe2000bf46270 */
[----:B------:R-:W-:Y:S01]  /*78c0*/  ULDC.64 UR8, c[0x0][0x3e0] ;  /* 0x0000f80000087ab9 */ /* 0x000fe20000000a00 */
[----:B------:R-:W-:Y:S01]  /*78d0*/  ISETP.GE.AND P3, PT, R24, UR4, PT ;  /* 0x0000000418007c0c */ /* 0x000fe2000bf66270 */
[----:B------:R-:W-:Y:S01]  /*78e0*/  IMAD.X R30, R57, 0x1, R48, P4 ;  /* 0x00000001391e7824 */ /* 0x000fe200020e0630 */
[----:B------:R-:W-:Y:S01]  /*78f0*/  LEA R14, P4, R15, UR6, 0x1 ;  /* 0x000000060f0e7c11 */ /* 0x000fe2000f8808ff */
[----:B------:R-:W-:Y:S01]  /*7900*/  IMAD.X R31, R59, 0x1, R50, P5 ;  /* 0x000000013b1f7824 */ /* 0x000fe200028e0632 */
[----:B------:R-:W-:-:S02]  /*7910*/  LEA R38, P5, R0, UR8, 0x1 ;  /* 0x0000000800267c11 */ /* 0x000fc4000f8a08ff */
[----:B------:R-:W-:Y:S02]  /*7920*/  CS2R R36, SRZ ;  /* 0x0000000000247805 */ /* 0x000fe4000001ff00 */
[----:B------:R-:W-:Y:S02]  /*7930*/  LEA.HI.X R15, R15, UR7, R30, 0x1, P4 ;  /* 0x000000070f0f7c11 */ /* 0x000fe4000a0f0c1e */
[----:B------:R-:W-:Y:S02]  /*7940*/  CS2R R32, SRZ ;  /* 0x0000000000207805 */ /* 0x000fe4000001ff00 */
[----:B------:R-:W-:Y:S02]  /*7950*/  LEA.HI.X R39, R0, UR9, R31, 0x1, P5 ;  /* 0x0000000900277c11 */ /* 0x000fe4000a8f0c1f */
[----:B------:R-:W-:Y:S02]  /*7960*/  CS2R R34, SRZ ;  /* 0x0000000000227805 */ /* 0x000fe4000001ff00 */
[----:B------:R-:W-:Y:S01]  /*7970*/  CS2R R30, SRZ ;  /* 0x00000000001e7805 */ /* 0x000fe2000001ff00 */
[----:B------:R0:W5:Y:S04]  /*7980*/  @!P3 LDG.E.64 R36, desc[UR42][R14.64] ;  /* 0x0000002a0e24b981 */ /* 0x000168000c1e1b00 */
[----:B------:R0:W5:Y:S04]  /*7990*/  @!P2 LDG.E.64 R32, desc[UR42][R14.64+0x20] ;  /* 0x0000202a0e20a981 */ /* 0x000168000c1e1b00 */
[----:B------:R0:W5:Y:S04]  /*79a0*/  @!P3 LDG.E.64 R34, desc[UR42][R38.64] ;  /* 0x0000002a2622b981 */ /* 0x000168000c1e1b00 */
[----:B------:R0:W5:Y:S02]  /*79b0*/  @!P2 LDG.E.64 R30, desc[UR42][R38.64+0x20] ;  /* 0x0000202a261ea981 */ /* 0x000164000c1e1b00 */
.L_x_2035:
[----:B------:R-:W-:Y:S05]  /*79c0*/  BSYNC B1 ;  /* 0x0000000000017941 */ /* 0x000fea0003800000 */
.L_x_2034:
[----:B------:R-:W-:Y:S04]  /*79d0*/  BSSY B1, `(.L_x_2036) ;  /* 0x0000018000017945 */ /* 0x000fe80003800000 */
[----:B------:R-:W-:Y:S05]  /*79e0*/  @P1 BRA `(.L_x_2037) ;  /* 0x0000000000581947 */ /* 0x000fea0003800000 */
[----:B------:R-:W-:Y:S01]  /*79f0*/  IADD3 R0, P4, P5, R55, R44, R54 ;  /* 0x0000002c37007210 */ /* 0x000fe20007d9e036 */
[----:B0-----:R-:W-:Y:S01]  /*7a00*/  VIADD R14, R24, 0x10 ;  /* 0x00000010180e7836 */ /* 0x001fe20000000000 */
[----:B------:R-:W-:Y:S01]  /*7a10*/  IADD3 R8, P2, P3, R53, R46, R52 ;  /* 0x0000002e35087210 */ /* 0x000fe20007b5e034 */
[----:B------:R-:W-:Y:S01]  /*7a20*/  ULDC UR4, c[0x0][0x3d4] ;  /* 0x0000f50000047ab9 */ /* 0x000fe20000000800 */
[----:B------:R-:W-:Y:S01]  /*7a30*/  IADD3.X R9, R50, R45, R59, P4, P5 ;  /* 0x0000002d32097210 */ /* 0x000fe200027ea43b */
[----:B------:R-:W-:Y:S01]  /*7a40*/  ULDC.64 UR6, c[0x0][0x3c8] ;  /* 0x0000f20000067ab9 */ /* 0x000fe20000000a00 */
[----:B------:R-:W-:Y:S02]  /*7a50*/  ISETP.GE.AND P5, PT, R14, UR4, PT ;  /* 0x000000040e007c0c */ /* 0x000fe4000bfa6270 */
[----:B------:R-:W-:Y:S02]  /*7a60*/  CS2R R28, SRZ ;  /* 0x00000000001c7805 */ /* 0x000fe4000001ff00 */
[----:B------:R-:W-:Y:S01]  /*7a70*/  ISETP.GE.AND P4, PT, R24, UR4, PT ;  /* 0x0000000418007c0c */ /* 0x000fe2000bf86270 */
[----:B------:R-:W-:Y:S01]  /*7a80*/  ULDC.64 UR4, c[0x0][0x3e0] ;  /* 0x0000f80000047ab9 */ /* 0x000fe20000000a00 */
[----:B------:R-:W-:-:S02]  /*7a90*/  IADD3.X R15, R48, R47, R57, P2, P3 ;  /* 0x0000002f300f7210 */ /* 0x000fc400017e6439 */
[----:B------:R-:W-:Y:S02]  /*7aa0*/  CS2R R20, SRZ ;  /* 0x0000000000147805 */ /* 0x000fe4000001ff00 */
[----:B------:R-:W-:Y:S02]  /*7ab0*/  LEA R14, P2, R8, UR6, 0x1 ;  /* 0x00000006080e7c11 */ /* 0x000fe4000f8408ff */
[----:B------:R-:W-:Y:S02]  /*7ac0*/  CS2R R26, SRZ ;  /* 0x00000000001a7805 */ /* 0x000fe4000001ff00 */
[----:B------:R-:W-:Y:S02]  /*7ad0*/  LEA R38, P3, R0, UR4, 0x1 ;  /* 0x0000000400267c11 */ /* 0x000fe4000f8608ff */
[----:B------:R-:W-:Y:S02]  /*7ae0*/  LEA.HI.X R15, R8, UR7, R15, 0x1, P2 ;  /* 0x00000007080f7c11 */ /* 0x000fe400090f0c0f */
[----:B------:R-:W-:-:S02]  /*7af0*/  LEA.HI.X R39, R0, UR5, R9, 0x1, P3 ;  /* 0x0000000500277c11 */ /* 0x000fc400098f0c09 */
[----:B------:R-:W-:Y:S01]  /*7b00*/  CS2R R8, SRZ ;  /* 0x0000000000087805 */ /* 0x000fe2000001ff00 */
[----:B------:R1:W5:Y:S04]  /*7b10*/  @!P4 LDG.E.64 R28, desc[UR42][R14.64] ;  /* 0x0000002a0e1cc981 */ /* 0x000368000c1e1b00 */
[----:B------:R1:W5:Y:S04]  /*7b20*/  @!P5 LDG.E.64 R20, desc[UR42][R14.64+0x20] ;  /* 0x0000202a0e14d981 */ /* 0x000368000c1e1b00 */
[----:B------:R1:W5:Y:S04]  /*7b30*/  @!P4 LDG.E.64 R26, desc[UR42][R38.64] ;  /* 0x0000002a261ac981 */ /* 0x000368000c1e1b00 */
[----:B------:R1:W5:Y:S02]  /*7b40*/  @!P5 LDG.E.64 R8, desc[UR42][R38.64+0x20] ;  /* 0x0000202a2608d981 */ /* 0x000364000c1e1b00 */
.L_x_2037:
[----:B------:R-:W-:Y:S05]  /*7b50*/  BSYNC B1 ;  /* 0x0000000000017941 */ /* 0x000fea0003800000 */
.L_x_2036:
[C---:B------:R-:W-:Y:S01]  /*7b60*/  IMAD.WIDE.U32 R10, R3.reuse, R6, R10 ;  /* 0x00000006030a7225 */ /* 0x040fe200078e000a */
[----:B------:R-:W-:Y:S01]  /*7b70*/  LEA.HI R0, R216, R216, RZ, 0x1 ;  /* 0x000000d8d8007211 */ /* 0x000fe200078f08ff */
[----:B------:R-:W-:Y:S01]  /*7b80*/  ULDC.64 UR4, c[0x0][0x3c8] ;  /* 0x0000f20000047ab9 */ /* 0x000fe20000000a00 */
[----:B------:R-:W-:Y:S01]  /*7b90*/  ULDC.64 UR6, c[0x0][0x3e0] ;  /* 0x0000f80000067ab9 */ /* 0x000fe20000000a00 */
[----:B------:R-:W-:Y:S01]  /*7ba0*/  IMAD.WIDE.U32 R12, R3, R4, R12 ;  /* 0x00000004030c7225 */ /* 0x000fe200078e000c */
[----:B01----:R-:W-:-:S03]  /*7bb0*/  LOP3.LUT R15, R0, 0xfffffffe, RZ, 0xc0, !PT ;  /* 0xfffffffe000f7812 */ /* 0x003fc600078ec0ff */
[C---:B------:R-:W-:Y:S01]  /*7bc0*/  IMAD R6, R41.reuse, R6, RZ ;  /* 0x0000000629067224 */ /* 0x040fe200078e02ff */
[----:B------:R-:W-:Y:S01]  /*7bd0*/  LEA R0, P3, R12, UR6, 0x1 ;  /* 0x000000060c007c11 */ /* 0x000fe2000f8608ff */
[----:B------:R-:W-:Y:S02]  /*7be0*/  IMAD R4, R41, R4, RZ ;  /* 0x0000000429047224 */ /* 0x000fe400078e02ff */
[----:B------:R-:W-:Y:S02]  /*7bf0*/  IMAD.SHL.U32 R14, R193, 0x40, RZ ;  /* 0x00000040c10e7824 */ /* 0x000fe400078e00ff */
[C---:B------:R-:W-:Y:S02]  /*7c00*/  IMAD R7, R3.reuse, R7, R6 ;  /* 0x0000000703077224 */ /* 0x040fe400078e0206 */
[----:B------:R-:W-:Y:S01]  /*7c10*/  IMAD R3, R3, R5, R4 ;  /* 0x0000000503037224 */ /* 0x000fe200078e0204 */
[----:B------:R-:W-:Y:S01]  /*7c20*/  LOP3.LUT R39, R14, 0x1c0, RZ, 0xc0, !PT ;  /* 0x000001c00e277812 */ /* 0x000fe200078ec0ff */
[----:B------:R-:W-:Y:S01]  /*7c30*/  IMAD.IADD R5, R11, 0x1, R7 ;  /* 0x000000010b057824 */ /* 0x000fe200078e0207 */
[----:B------:R-:W-:Y:S01]  /*7c40*/  LEA R4, P2, R10, UR4, 0x1 ;  /* 0x000000040a047c11 */ /* 0x000fe2000f8408ff */
[----:B------:R-:W-:Y:S01]  /*7c50*/  IMAD.IADD R3, R13, 0x1, R3 ;  /* 0x000000010d037824 */ /* 0x000fe200078e0203 */
[----:B------:R-:W-:Y:S01]  /*7c60*/  LOP3.LUT R6, R39, 0x18, R16, 0xf8, !PT ;  /* 0x0000001827067812 */ /* 0x000fe200078ef810 */
[----:B------:R-:W-:Y:S01]  /*7c70*/  IMAD.IADD R7, R216, 0x1, -R15 ;  /* 0x00000001d8077824 */ /* 0x000fe200078e0a0f */
[----:B------:R-:W-:Y:S01]  /*7c80*/  UMOV UR4, 0xffffffff ;  /* 0xffffffff00047882 */ /* 0x000fe20000000000 */
[----:B------:R-:W-:-:S02]  /*7c90*/  SHF.R.U32.HI R39, RZ, 0x3, R39 ;  /* 0x00000003ff277819 */ /* 0x000fc40000011627 */
[----:B------:R-:W-:Y:S02]  /*7ca0*/  LEA.HI.X R5, R10, UR5, R5, 0x1, P2 ;  /* 0x000000050a057c11 */ /* 0x000fe400090f0c05 */
[----:B------:R-:W-:Y:S02]  /*7cb0*/  LEA.HI.X R3, R12, UR7, R3, 0x1, P3 ;  /* 0x000000070c037c11 */ /* 0x000fe400098f0c03 */
[----:B------:R-:W-:Y:S02]  /*7cc0*/  LOP3.LUT R39, R6, R39, RZ, 0x3c, !PT ;  /* 0x0000002706277212 */ /* 0x000fe400078e3cff */
[----:B------:R-:W-:Y:S01]  /*7cd0*/  SHF.L.U32 R7, R7, 0x1f, RZ ;  /* 0x0000001f07077819 */ /* 0x000fe200000006ff */
[----:B------:R-:W-:Y:S06]  /*7ce0*/  BRA.DIV UR4, `(.L_x_2038) ;  /* 0x0000014a04187947 */ /* 0x000fec000b800000 */
.L_x_2287:
[----:B------:R-:W-:-:S03]  /*7cf0*/  UMOV UR4, 0xffffffff ;  /* 0xffffffff00047882 */ /* 0x000fc60000000000 */
[----:B------:R-:W-:Y:S05]  /*7d00*/  BRA.DIV UR4, `(.L_x_2039) ;  /* 0x0000014a04387947 */ /* 0x000fea000b800000 */
.L_x_2290:
[----:B------:R-:W-:-:S03]  /*7d10*/  UMOV UR4, 0xffffffff ;  /* 0xffffffff00047882 */ /* 0x000fc60000000000 */
[----:B------:R-:W-:Y:S05]  /*7d20*/  BRA.DIV UR4, `(.L_x_2040) ;  /* 0x0000014a04587947 */ /* 0x000fea000b800000 */
.L_x_2293:
[----:B------:R-:W-:-:S03]  /*7d30*/  UMOV UR4, 0xffffffff ;  /* 0xffffffff00047882 */ /* 0x000fc60000000000 */
[----:B------:R-:W-:Y:S05]  /*7d40*/  BRA.DIV UR4, `(.L_x_2041) ;  /* 0x0000014a04787947 */ /* 0x000fea000b800000 */
.L_x_2296:
[----:B------:R-:W-:-:S03]  /*7d50*/  UMOV UR4, 0xffffffff ;  /* 0xffffffff00047882 */ /* 0x000fc60000000000 */
[----:B------:R-:W-:Y:S05]  /*7d60*/  BRA.DIV UR4, `(.L_x_2042) ;  /* 0x0000014a04987947 */ /* 0x000fea000b800000 */
.L_x_2299:
[----:B------:R-:W-:-:S03]  /*7d70*/  UMOV UR4, 0xffffffff ;  /* 0xffffffff00047882 */ /* 0x000fc60000000000 */
[----:B------:R-:W-:Y:S05]  /*7d80*/  BRA.DIV UR4, `(.L_x_2043) ;  /* 0x0000014a04b87947 */ /* 0x000fea000b800000 */
.L_x_2302:
[----:B------:R-:W-:-:S03]  /*7d90*/  UMOV UR4, 0xffffffff ;  /* 0xffffffff00047882 */ /* 0x000fc60000000000 */
[----:B------:R-:W-:Y:S05]  /*7da0*/  BRA.DIV UR4, `(.L_x_2044) ;  /* 0x0000014a04d87947 */ /* 0x000fea000b800000 */
.L_x_2305:
[----:B------:R-:W-:-:S03]  /*7db0*/  UMOV UR4, 0xffffffff ;  /* 0xffffffff00047882 */ /* 0x000fc60000000000 */
[----:B------:R-:W-:Y:S05]  /*7dc0*/  BRA.DIV UR4, `(.L_x_2045) ;  /* 0x0000014a04f87947 */ /* 0x000fea000b800000 */
.L_x_2308:
[----:B------:R-:W0:Y:S01]  /*7dd0*/  SYNCS.PHASECHK.TRANS64.TRYWAIT P2, [R2+URZ+0x28c00], R7 ;  /* 0x028c0007020075a7 */ /* 0x000e22000804017f */
[----:B-----5:R-:W-:Y:S01]  /*7de0*/  IMAD.MOV.U32 R3, RZ, RZ, R31 ;  /* 0x000000ffff037224 */ /* 0x020fe200078e001f */
[----:B------:R-:W-:Y:S01]  /*7df0*/  LOP3.LUT P3, RZ, R193, 0x4, RZ, 0xc0, !PT ;  /* 0x00000004c1ff7812 */ /* 0x000fe2000786c0ff */
[----:B------:R-:W-:Y:S01]  /*7e00*/  IMAD.MOV.U32 R5, RZ, RZ, R35 ;  /* 0x000000ffff057224 */ /* 0x000fe200078e0023 */
[----:B------:R-:W-:Y:S01]  /*7e10*/  BSSY B1, `(.L_x_2046) ;  /* 0x0000023000017945 */ /* 0x000fe20003800000 */
[----:B------:R-:W-:Y:S01]  /*7e20*/  IMAD.MOV.U32 R4, RZ, RZ, R34 ;  /* 0x000000ffff047224 */ /* 0x000fe200078e0022 */
[----:B------:R-:W-:Y:S01]  /*7e30*/  PRMT R42, R42, 0x5410, R3 ;  /* 0x000054102a2a7816 */ /* 0x000fe20000000003 */
[----:B------:R-:W-:Y:S01]  /*7e40*/  IMAD.MOV.U32 R0, RZ, RZ, R30 ;  /* 0x000000ffff007224 */ /* 0x000fe200078e001e */
[----:B------:R-:W-:Y:S01]  /*7e50*/  PRMT R12, R12, 0x5410, R5 ;  /* 0x000054100c0c7816 */ /* 0x000fe20000000005 */
[----:B------:R-:W-:Y:S01]  /*7e60*/  IMAD R3, R200, 0x200, R39 ;  /* 0x00000200c8037824 */ /* 0x000fe200078e0227 */
[----:B------:R-:W-:Y:S01]  /*7e70*/  PRMT R11, R11, 0x5410, R4 ;  /* 0x000054100b0b7816 */ /* 0x000fe20000000004 */
[----:B------:R-:W-:Y:S01]  /*7e80*/  IMAD.MOV.U32 R5, RZ, RZ, R32 ;  /* 0x000000ffff057224 */ /* 0x000fe200078e0020 */
[----:B------:R-:W-:Y:S01]  /*7e90*/  PRMT R40, R40, 0x5410, R0 ;  /* 0x0000541028287816 */ /* 0x000fe20000000000 */
[----:B------:R-:W-:Y:S01]  /*7ea0*/  IMAD.MOV.U32 R4, RZ, RZ, R37 ;  /* 0x000000ffff047224 */ /* 0x000fe200078e0025 */
[----:B------:R-:W-:Y:S01]  /*7eb0*/  MOV R0, R36 ;  /* 0x0000002400007202 */ /* 0x000fe20000000f00 */
[----:B------:R-:W-:Y:S01]  /*7ec0*/  IMAD R3, R3, 0x2, R2 ;  /* 0x0000000203037824 */ /* 0x000fe200078e0202 */
[----:B------:R-:W-:Y:S01]  /*7ed0*/  PRMT R43, R43, 0x5410, R5 ;  /* 0x000054102b2b7816 */ /* 0x000fe20000000005 */
[----:B------:R-:W-:Y:S01]  /*7ee0*/  IMAD.MOV.U32 R5, RZ, RZ, R33 ;  /* 0x000000ffff057224 */ /* 0x000fe200078e0021 */
[----:B------:R-:W-:Y:S01]  /*7ef0*/  PRMT R11, R4, 0x7610, R11 ;  /* 0x00007610040b7816 */ /* 0x000fe2000000000b */
[----:B------:R-:W-:Y:S01]  /*7f00*/  VIADD R4, R3, 0x20400 ;  /* 0x0002040003047836 */ /* 0x000fe20000000000 */
[----:B------:R-:W-:Y:S01]  /*7f10*/  PRMT R13, R13, 0x5410, R0 ;  /* 0x000054100d0d7816 */ /* 0x000fe20000000000 */
[----:B------:R-:W-:Y:S01]  /*7f20*/  IMAD.MOV.U32 R6, RZ, RZ, R26 ;  /* 0x000000ffff067224 */ /* 0x000fe200078e001a */
[----:B------:R-:W-:Y:S01]  /*7f30*/  PRMT R40, R5, 0x7610, R40 ;  /* 0x0000761005287816 */ /* 0x000fe20000000028 */
[----:B------:R-:W-:-:S02]  /*7f40*/  IMAD.MOV.U32 R10, RZ, RZ, R27 ;  /* 0x000000ffff0a7224 */ /* 0x000fc400078e001b */
[----:B------:R-:W-:Y:S01]  /*7f50*/  VIADD R0, R3, 0x20440 ;  /* 0x0002044003007836 */ /* 0x000fe20000000000 */
[----:B------:R-:W-:Y:S01]  /*7f60*/  PRMT R42, R6, 0x7610, R42 ;  /* 0x00007610062a7816 */ /* 0x000fe2000000002a */
[----:B------:R-:W-:Y:S01]  /*7f70*/  @P3 VIADD R0, R4, 0xffffffc0 ;  /* 0xffffffc004003836 */ /* 0x000fe20000000000 */
[----:B------:R-:W-:Y:S01]  /*7f80*/  PRMT R44, R44, 0x5410, R10 ;  /* 0x000054102c2c7816 */ /* 0x000fe2000000000a */
[----:B------:R-:W-:Y:S02]  /*7f90*/  IMAD.MOV.U32 R4, RZ, RZ, R8 ;  /* 0x000000ffff047224 */ /* 0x000fe400078e0008 */
[----:B------:R-:W-:Y:S02]  /*7fa0*/  IMAD.MOV.U32 R5, RZ, RZ, R9 ;  /* 0x000000ffff057224 */ /* 0x000fe400078e0009 */
        /* <DEDUP_REMOVED lines=8> */
[----:B0-----:R-:W-:Y:S06]  /*8030*/  @!P2 BRA `(.L_x_2047) ;  /* 0x000001480084a947 */ /* 0x001fec0003800000 */
.L_x_2309:
[----:B------:R-:W-:Y:S05]  /*8040*/  BSYNC B1 ;  /* 0x0000000000017941 */ /* 0x000fea0003800000 */
.L_x_2046:
[----:B------:R-:W-:Y:S01]  /*8050*/  BSSY B1, `(.L_x_2048) ;  /* 0x0000068000017945 */ /* 0x000fe20003800000 */
[----:B------:R-:W-:Y:S02]  /*8060*/  PRMT R45, R4, 0x7610, R45 ;  /* 0x00007610042d7816 */ /* 0x000fe4000000002d */
[----:B------:R-:W-:Y:S01]  /*8070*/  PRMT R47, R47, 0x5410, R5 ;  /* 0x000054102f2f7816 */ /* 0x000fe20000000005 */
[----:B------:R-:W-:Y:S06]  /*8080*/  @P0 BRA `(.L_x_2049) ;  /* 0x0000000400900947 */ /* 0x000fec0003800000 */
[----:B------:R-:W1:Y:S01]  /*8090*/  LDC R5, c[0x0][0x3d4] ;  /* 0x0000f500ff057b82 */ /* 0x000e620000000800 */
[C---:B------:R-:W-:Y:S01]  /*80a0*/  VIADD R4, R24.reuse, 0x10 ;  /* 0x0000001018047836 */ /* 0x040fe20000000000 */
[----:B------:R-:W-:Y:S01]  /*80b0*/  BSSY B2, `(.L_x_2050) ;  /* 0x0000032000027945 */ /* 0x000fe20003800000 */
[----:B-1----:R-:W-:-:S03]  /*80c0*/  ISETP.GE.AND P0, PT, R24, R5, PT ;  /* 0x000000051800720c */ /* 0x002fc60003f06270 */
[----:B------:R-:W-:-:S10]  /*80d0*/  ISETP.GE.AND P2, PT, R4, R5, PT ;  /* 0x000000050400720c */ /* 0x000fd40003f46270 */
[----:B------:R-:W-:Y:S05]  /*80e0*/  @P0 BRA `(.L_x_2051) ;  /* 0x0000000000b80947 */ /* 0x000fea0003800000 */
[----:B0-----:R-:W0:Y:S01]  /*80f0*/  LDS.128 R4, [R3+0x20400] ;  /* 0x0204000003047984 */ /* 0x001e220000000c00 */
[----:B------:R-:W-:Y:S02]  /*8100*/  SHF.R.U64 R14, R36, 0x10, R37 ;  /* 0x00000010240e7819 */ /* 0x000fe40000001225 */
[----:B------:R-:W-:Y:S02]  /*8110*/  SHF.R.U32.HI R36, RZ, 0x10, R35 ;  /* 0x00000010ff247819 */ /* 0x000fe40000011623 */
[----:B------:R-:W-:Y:S02]  /*8120*/  SHF.R.U32.HI R15, RZ, 0x10, R37 ;  /* 0x00000010ff0f7819 */ /* 0x000fe40000011625 */
[----:B------:R-:W-:Y:S02]  /*8130*/  SHF.R.U64 R10, R34, 0x10, R35 ;  /* 0x00000010220a7819 */ /* 0x000fe40000001223 */
[----:B------:R-:W-:Y:S02]  /*8140*/  PRMT R36, R12, 0x5432, R36 ;  /* 0x000054320c247816 */ /* 0x000fe40000000024 */
[----:B------:R-:W-:-:S02]  /*8150*/  PRMT R15, R11, 0x5410, R15 ;  /* 0x000054100b0f7816 */ /* 0x000fc4000000000f */
[----:B------:R-:W-:Y:S01]  /*8160*/  PRMT R35, R11, 0x5432, R10 ;  /* 0x000054320b237816 */ /* 0x000fe2000000000a */
[C---:B------:R-:W-:Y:S01]  /*8170*/  IMAD.U32 R37, R36.reuse, 0x10000, RZ ;  /* 0x0001000024257824 */ /* 0x040fe200078e00ff */
[----:B------:R-:W-:Y:S01]  /*8180*/  PRMT R14, R13, 0x5432, R14 ;  /* 0x000054320d0e7816 */ /* 0x000fe2000000000e */
[C---:B------:R-:W-:Y:S01]  /*8190*/  IMAD.U32 R34, R15.reuse, 0x10000, RZ ;  /* 0x000100000f227824 */ /* 0x040fe200078e00ff */
[----:B------:R-:W-:Y:S02]  /*81a0*/  LOP3.LUT R36, R36, 0xffff0000, RZ, 0xc0, !PT ;  /* 0xffff000024247812 */ /* 0x000fe400078ec0ff */
[----:B------:R-:W-:Y:S02]  /*81b0*/  LOP3.LUT R15, R15, 0xffff0000, RZ, 0xc0, !PT ;  /* 0xffff00000f0f7812 */ /* 0x000fe400078ec0ff */
[C---:B0-----:R-:W-:Y:S01]  /*81c0*/  LOP3.LUT R11, R6.reuse, 0xffff0000, RZ, 0xc0, !PT ;  /* 0xffff0000060b7812 */ /* 0x041fe200078ec0ff */
[----:B------:R-:W-:Y:S01]  /*81d0*/  IMAD.U32 R10, R6, 0x10000, RZ ;  /* 0x00010000060a7824 */ /* 0x000fe200078e00ff */
[C---:B------:R-:W-:Y:S01]  /*81e0*/  LOP3.LUT R13, R7.reuse, 0xffff0000, RZ, 0xc0, !PT ;  /* 0xffff0000070d7812 */ /* 0x040fe200078ec0ff */
[----:B------:R-:W-:-:S02]  /*81f0*/  IMAD.U32 R12, R7, 0x10000, RZ ;  /* 0x00010000070c7824 */ /* 0x000fc400078e00ff */
[CC--:B------:R-:W-:Y:S01]  /*8200*/  FMUL.FTZ R39, R11.reuse, R37.reuse ;  /* 0x000000250b277220 */ /* 0x0c0fe20000410000 */
[----:B------:R-:W-:Y:S01]  /*8210*/  FMUL.FTZ R38, R11, R34 ;  /* 0x000000220b267220 */ /* 0x000fe20000410000 */
[----:B------:R-:W-:Y:S01]  /*8220*/  FMUL.FTZ R11, R13, R36 ;  /* 0x000000240d0b7220 */ /* 0x000fe20000410000 */
[----:B------:R-:W-:Y:S02]  /*8230*/  IMAD.U32 R6, R4, 0x10000, RZ ;  /* 0x0001000004067824 */ /* 0x000fe400078e00ff */
[C---:B------:R-:W-:Y:S01]  /*8240*/  FFMA.FTZ R39, R10.reuse, R34, -R39 ;  /* 0x000000220a277223 */ /* 0x040fe20000010827 */
[----:B------:R-:W-:Y:S01]  /*8250*/  FFMA.FTZ R38, R10, R37, R38 ;  /* 0x000000250a267223 */ /* 0x000fe20000010026 */
[-C--:B------:R-:W-:Y:S01]  /*8260*/  FFMA.FTZ R37, R12, R15.reuse, -R11 ;  /* 0x0000000f0c257223 */ /* 0x080fe2000001080b */
[----:B------:R-:W-:Y:S02]  /*8270*/  IMAD.U32 R7, R5, 0x10000, RZ ;  /* 0x0001000005077824 */ /* 0x000fe400078e00ff */
[----:B------:R-:W-:Y:S01]  /*8280*/  FMUL.FTZ R41, R13, R15 ;  /* 0x0000000f0d297220 */ /* 0x000fe20000410000 */
[----:B------:R-:W-:Y:S01]  /*8290*/  IMAD.U32 R11, R14, 0x10000, RZ ;  /* 0x000100000e0b7824 */ /* 0x000fe200078e00ff */
[----:B------:R-:W-:-:S02]  /*82a0*/  LOP3.LUT R4, R4, 0xffff0000, RZ, 0xc0, !PT ;  /* 0xffff000004047812 */ /* 0x000fc400078ec0ff */
[----:B------:R-:W-:Y:S01]  /*82b0*/  LOP3.LUT R5, R5, 0xffff0000, RZ, 0xc0, !PT ;  /* 0xffff000005057812 */ /* 0x000fe200078ec0ff */
[----:B------:R-:W-:Y:S01]  /*82c0*/  FFMA.FTZ R36, R12, R36, R41 ;  /* 0x000000240c247223 */ /* 0x000fe20000010029 */
[C---:B------:R-:W-:Y:S01]  /*82d0*/  SHF.L.U32 R13, R35.reuse, 0x10, RZ ;  /* 0x00000010230d7819 */ /* 0x040fe200000006ff */
[----:B------:R-:W-:Y:S01]  /*82e0*/  FMUL.FTZ R12, R4, R11 ;  /* 0x0000000b040c7220 */ /* 0x000fe20000410000 */
[----:B------:R-:W-:Y:S02]  /*82f0*/  LOP3.LUT R10, R35, 0xffff0000, RZ, 0xc0, !PT ;  /* 0xffff0000230a7812 */ /* 0x000fe400078ec0ff */
[----:B------:R-:W-:Y:S01]  /*8300*/  LOP3.LUT R14, R14, 0xffff0000, RZ, 0xc0, !PT ;  /* 0xffff00000e0e7812 */ /* 0x000fe200078ec0ff */
[-C--:B------:R-:W-:Y:S01]  /*8310*/  FMUL.FTZ R15, R4, R13.reuse ;  /* 0x0000000d040f7220 */ /* 0x080fe20000410000 */
[C---:B------:R-:W-:Y:S01]  /*8320*/  FFMA.FTZ R13, R6.reuse, R13, R12 ;  /* 0x0000000d060d7223 */ /* 0x040fe2000001000c */
[C---:B------:R-:W-:Y:S02]  /*8330*/  FMUL.FTZ R34, R5.reuse, R10 ;  /* 0x0000000a05227220 */ /* 0x040fe40000410000 */
[-C--:B------:R-:W-:Y:S01]  /*8340*/  FMUL.FTZ R35, R5, R14.reuse ;  /* 0x0000000e05237220 */ /* 0x080fe20000410000 */
[----:B------:R-:W-:Y:S01]  /*8350*/  FFMA.FTZ R4, R6, R11, -R15 ;  /* 0x0000000b06047223 */ /* 0x000fe2000001080f */
[C---:B------:R-:W-:Y:S01]  /*8360*/  FFMA.FTZ R5, R7.reuse, R14, -R34 ;  /* 0x0000000e07057223 */ /* 0x040fe20000010822 */
[----:B------:R-:W-:Y:S01]  /*8370*/  F2FP.BF16.F32.PACK_AB R6, R38, R39 ;  /* 0x000000272606723e */ /* 0x000fe200000010ff */
[----:B------:R-:W-:Y:S01]  /*8380*/  FFMA.FTZ R10, R7, R10, R35 ;  /* 0x0000000a070a7223 */ /* 0x000fe20000010023 */
[----:B------:R-:W-:-:S02]  /*8390*/  F2FP.BF16.F32.PACK_AB R7, R36, R37 ;  /* 0x000000252407723e */ /* 0x000fc400000010ff */
[----:B------:R-:W-:Y:S02]  /*83a0*/  F2FP.BF16.F32.PACK_AB R4, R13, R4 ;  /* 0x000000040d04723e */ /* 0x000fe400000010ff */
[----:B------:R-:W-:-:S05]  /*83b0*/  F2FP.BF16.F32.PACK_AB R5, R10, R5 ;  /* 0x000000050a05723e */ /* 0x000fca00000010ff */
[----:B------:R1:W-:Y:S02]  /*83c0*/  STS.128 [R3+0x20400], R4 ;  /* 0x0204000403007388 */ /* 0x0003e40000000c00 */
.L_x_2051:
[----:B------:R-:W-:Y:S05]  /*83d0*/  BSYNC B2 ;  /* 0x0000000000027941 */ /* 0x000fea0003800000 */
.L_x_2050:
[----:B------:R-:W-:Y:S05]  /*83e0*/  @P2 BRA `(.L_x_2049) ;  /* 0x0000000000b82947 */ /* 0x000fea0003800000 */
[----:B01----:R-:W0:Y:S01]  /*83f0*/  LDS.128 R4, [R0] ;  /* 0x0000000000047984 */ /* 0x003e220000000c00 */
[----:B------:R-:W-:Y:S02]  /*8400*/  SHF.R.U64 R14, R32, 0x10, R33 ;  /* 0x00000010200e7819 */ /* 0x000fe40000001221 */
[----:B------:R-:W-:Y:S02]  /*8410*/  SHF.R.U32.HI R32, RZ, 0x10, R31 ;  /* 0x00000010ff207819 */ /* 0x000fe4000001161f */
[----:B------:R-:W-:Y:S02]  /*8420*/  SHF.R.U32.HI R15, RZ, 0x10, R33 ;  /* 0x00000010ff0f7819 */ /* 0x000fe40000011621 */
[----:B------:R-:W-:Y:S02]  /*8430*/  PRMT R32, R42, 0x5432, R32 ;  /* 0x000054322a207816 */ /* 0x000fe40000000020 */
[----:B------:R-:W-:Y:S02]  /*8440*/  PRMT R15, R40, 0x5410, R15 ;  /* 0x00005410280f7816 */ /* 0x000fe4000000000f */
[----:B------:R-:W-:Y:S01]  /*8450*/  SHF.R.U64 R10, R30, 0x10, R31 ;  /* 0x000000101e0a7819 */ /* 0x000fe2000000121f */
[C---:B------:R-:W-:Y:S01]  /*8460*/  IMAD.U32 R33, R32.reuse, 0x10000, RZ ;  /* 0x0001000020217824 */ /* 0x040fe200078e00ff */
[----:B------:R-:W-:Y:S01]  /*8470*/  LOP3.LUT R32, R32, 0xffff0000, RZ, 0xc0, !PT ;  /* 0xffff000020207812 */ /* 0x000fe200078ec0ff */
[----:B------:R-:W-:Y:S01]  /*8480*/  IMAD.U32 R30, R15, 0x10000, RZ ;  /* 0x000100000f1e7824 */ /* 0x000fe200078e00ff */
[----:B------:R-:W-:-:S02]  /*8490*/  PRMT R31, R40, 0x5432, R10 ;  /* 0x00005432281f7816 */ /* 0x000fc4000000000a */
[----:B------:R-:W-:Y:S02]  /*84a0*/  LOP3.LUT R15, R15, 0xffff0000, RZ, 0xc0, !PT ;  /* 0xffff00000f0f7812 */ /* 0x000fe400078ec0ff */
[----:B------:R-:W-:Y:S02]  /*84b0*/  PRMT R14, R43, 0x5432, R14 ;  /* 0x000054322b0e7816 */ /* 0x000fe4000000000e */
[C---:B0-----:R-:W-:Y:S01]  /*84c0*/  LOP3.LUT R11, R6.reuse, 0xffff0000, RZ, 0xc0, !PT ;  /* 0xffff0000060b7812 */ /* 0x041fe200078ec0ff */
[----:B------:R-:W-:Y:S01]  /*84d0*/  IMAD.U32 R10, R6, 0x10000, RZ ;  /* 0x00010000060a7824 */ /* 0x000fe200078e00ff */
[C---:B------:R-:W-:Y:S01]  /*84e0*/  LOP3.LUT R13, R7.reuse, 0xffff0000, RZ, 0xc0, !PT ;  /* 0xffff0000070d7812 */ /* 0x040fe200078ec0ff */
[----:B------:R-:W-:Y:S02]  /*84f0*/  IMAD.U32 R12, R7, 0x10000, RZ ;  /* 0x00010000070c7824 */ /* 0x000fe400078e00ff */
[C---:B------:R-:W-:Y:S01]  /*8500*/  FMUL.FTZ R35, R11.reuse, R33 ;  /* 0x000000210b237220 */ /* 0x040fe20000410000 */
[----:B------:R-:W-:Y:S01]  /*8510*/  FMUL.FTZ R34, R11, R30 ;  /* 0x0000001e0b227220 */ /* 0x000fe20000410000 */
[----:B------:R-:W-:Y:S01]  /*8520*/  FMUL.FTZ R11, R13, R32 ;  /* 0x000000200d0b7220 */ /* 0x000fe20000410000 */
[----:B------:R-:W-:-:S02]  /*8530*/  IMAD.U32 R6, R4, 0x10000, RZ ;  /* 0x0001000004067824 */ /* 0x000fc400078e00ff */
[C---:B------:R-:W-:Y:S01]  /*8540*/  FFMA.FTZ R35, R10.reuse, R30, -R35 ;  /* 0x0000001e0a237223 */ /* 0x040fe20000010823 */
[----:B------:R-:W-:Y:S01]  /*8550*/  FFMA.FTZ R34, R10, R33, R34 ;  /* 0x000000210a227223 */ /* 0x000fe20000010022 */
[-C--:B------:R-:W-:Y:S01]  /*8560*/  FFMA.FTZ R33, R12, R15.reuse, -R11 ;  /* 0x0000000f0c217223 */ /* 0x080fe2000001080b */
[C---:B------:R-:W-:Y:S01]  /*8570*/  IMAD.U32 R7, R5.reuse, 0x10000, RZ ;  /* 0x0001000005077824 */ /* 0x040fe200078e00ff */
[----:B------:R-:W-:Y:S01]  /*8580*/  LOP3.LUT R4, R4, 0xffff0000, RZ, 0xc0, !PT ;  /* 0xffff000004047812 */ /* 0x000fe200078ec0ff */
[C---:B------:R-:W-:Y:S01]  /*8590*/  IMAD.U32 R11, R14.reuse, 0x10000, RZ ;  /* 0x000100000e0b7824 */ /* 0x040fe200078e00ff */
[----:B------:R-:W-:Y:S01]  /*85a0*/  LOP3.LUT R5, R5, 0xffff0000, RZ, 0xc0, !PT ;  /* 0xffff000005057812 */ /* 0x000fe200078ec0ff */
[----:B------:R-:W-:Y:S01]  /*85b0*/  FMUL.FTZ R37, R13, R15 ;  /* 0x0000000f0d257220 */ /* 0x000fe20000410000 */
[C---:B------:R-:W-:Y:S01]  /*85c0*/  LOP3.LUT R10, R31.reuse, 0xffff0000, RZ, 0xc0, !PT ;  /* 0xffff00001f0a7812 */ /* 0x040fe200078ec0ff */
[----:B------:R-:W-:Y:S01]  /*85d0*/  IMAD.U32 R13, R31, 0x10000, RZ ;  /* 0x000100001f0d7824 */ /* 0x000fe200078e00ff */
[----:B------:R-:W-:Y:S01]  /*85e0*/  LOP3.LUT R14, R14, 0xffff0000, RZ, 0xc0, !PT ;  /* 0xffff00000e0e7812 */ /* 0x000fe200078ec0ff */
[----:B------:R-:W-:Y:S01]  /*85f0*/  FFMA.FTZ R32, R12, R32, R37 ;  /* 0x000000200c207223 */ /* 0x000fe20000010025 */
[C---:B------:R-:W-:Y:S01]  /*8600*/  FMUL.FTZ R12, R4.reuse, R11 ;  /* 0x0000000b040c7220 */ /* 0x040fe20000410000 */
[-C--:B------:R-:W-:Y:S01]  /*8610*/  FMUL.FTZ R15, R4, R13.reuse ;  /* 0x0000000d040f7220 */ /* 0x080fe20000410000 */
[C---:B------:R-:W-:Y:S01]  /*8620*/  FMUL.FTZ R30, R5.reuse, R10 ;  /* 0x0000000a051e7220 */ /* 0x040fe20000410000 */
[-C--:B------:R-:W-:Y:S01]  /*8630*/  FMUL.FTZ R31, R5, R14.reuse ;  /* 0x0000000e051f7220 */ /* 0x080fe20000410000 */
[C---:B------:R-:W-:Y:S01]  /*8640*/  FFMA.FTZ R13, R6.reuse, R13, R12 ;  /* 0x0000000d060d7223 */ /* 0x040fe2000001000c */
[----:B------:R-:W-:Y:S01]  /*8650*/  FFMA.FTZ R4, R6, R11, -R15 ;  /* 0x0000000b06047223 */ /* 0x000fe2000001080f */
[C---:B------:R-:W-:Y:S01]  /*8660*/  FFMA.FTZ R5, R7.reuse, R14, -R30 ;  /* 0x0000000e07057223 */ /* 0x040fe2000001081e */
[----:B------:R-:W-:Y:S01]  /*8670*/  FFMA.FTZ R10, R7, R10, R31 ;  /* 0x0000000a070a7223 */ /* 0x000fe2000001001f */
[----:B------:R-:W-:-:S02]  /*8680*/  F2FP.BF16.F32.PACK_AB R6, R34, R35 ;  /* 0x000000232206723e */ /* 0x000fc400000010ff */
[----:B------:R-:W-:Y:S02]  /*8690*/  F2FP.BF16.F32.PACK_AB R7, R32, R33 ;  /* 0x000000212007723e */ /* 0x000fe400000010ff */
[----:B------:R-:W-:Y:S02]  /*86a0*/  F2FP.BF16.F32.PACK_AB R4, R13, R4 ;  /* 0x000000040d04723e */ /* 0x000fe400000010ff */
[----:B------:R-:W-:-:S05]  /*86b0*/  F2FP.BF16.F32.PACK_AB R5, R10, R5 ;  /* 0x000000050a05723e */ /* 0x000fca00000010ff */
[----:B------:R2:W-:Y:S02]  /*86c0*/  STS.128 [R0], R4 ;  /* 0x0000000400007388 */ /* 0x0005e40000000c00 */
.L_x_2049:
[----:B------:R-:W-:Y:S05]  /*86d0*/  BSYNC B1 ;  /* 0x0000000000017941 */ /* 0x000fea0003800000 */
.L_x_2048:
[----:B------:R-:W-:Y:S05]  /*86e0*/  @P1 BRA `(.L_x_2052) ;  /* 0x0000001800a41947 */ /* 0x000fea0003800000 */
[----:B-12---:R-:W1:Y:S01]  /*86f0*/  LDC R5, c[0x0][0x3d4] ;  /* 0x0000f500ff057b82 */ /* 0x006e620000000800 */
[C---:B------:R-:W-:Y:S01]  /*8700*/  VIADD R4, R24.reuse, 0x10 ;  /* 0x0000001018047836 */ /* 0x040fe20000000000 */
[----:B------:R-:W-:Y:S01]  /*8710*/  BSSY B1, `(.L_x_2053) ;  /* 0x0000032000017945 */ /* 0x000fe20003800000 */
[----:B-1----:R-:W-:-:S03]  /*8720*/  ISETP.GE.AND P0, PT, R24, R5, PT ;  /* 0x000000051800720c */ /* 0x002fc60003f06270 */
[----:B------:R-:W-:-:S10]  /*8730*/  ISETP.GE.AND P1, PT, R4, R5, PT ;  /* 0x000000050400720c */ /* 0x000fd40003f26270 */
[----:B------:R-:W-:Y:S05]  /*8740*/  @P0 BRA `(.L_x_2054) ;  /* 0x0000000000b80947 */ /* 0x000fea0003800000 */
[----:B0-----:R-:W0:Y:S01]  /*8750*/  LDS.128 R4, [R3+0x21400] ;  /* 0x0214000003047984 */ /* 0x001e220000000c00 */
[--C-:B------:R-:W-:Y:S02]  /*8760*/  SHF.R.U64 R25, R26, 0x10, R27.reuse ;  /* 0x000000101a197819 */ /* 0x100fe4000000121b */
[----:B------:R-:W-:Y:S02]  /*8770*/  SHF.R.U32.HI R26, RZ, 0x10, R27 ;  /* 0x00000010ff1a7819 */ /* 0x000fe4000001161b */
[----:B------:R-:W-:Y:S02]  /*8780*/  SHF.R.U32.HI R15, RZ, 0x10, R29 ;  /* 0x00000010ff0f7819 */ /* 0x000fe4000001161d */
[C---:B------:R-:W-:Y:S02]  /*8790*/  PRMT R26, R44.reuse, 0x5432, R26 ;  /* 0x000054322c1a7816 */ /* 0x040fe4000000001a */
[----:B------:R-:W-:Y:S02]  /*87a0*/  PRMT R15, R44, 0x5410, R15 ;  /* 0x000054102c0f7816 */ /* 0x000fe4000000000f */
[----:B------:R-:W-:Y:S01]  /*87b0*/  SHF.R.U64 R14, R28, 0x10, R29 ;  /* 0x000000101c0e7819 */ /* 0x000fe2000000121d */
[C---:B------:R-:W-:Y:S01]  /*87c0*/  IMAD.U32 R27, R26.reuse, 0x10000, RZ ;  /* 0x000100001a1b7824 */ /* 0x040fe200078e00ff */
[----:B------:R-:W-:Y:S01]  /*87d0*/  LOP3.LUT R26, R26, 0xffff0000, RZ, 0xc0, !PT ;  /* 0xffff00001a1a7812 */ /* 0x000fe200078ec0ff */
[C---:B------:R-:W-:Y:S01]  /*87e0*/  IMAD.U32 R24, R15.reuse, 0x10000, RZ ;  /* 0x000100000f187824 */ /* 0x040fe200078e00ff */
[----:B------:R-:W-:-:S02]  /*87f0*/  LOP3.LUT R15, R15, 0xffff0000, RZ, 0xc0, !PT ;  /* 0xffff00000f0f7812 */ /* 0x000fc400078ec0ff */
[----:B------:R-:W-:Y:S02]  /*8800*/  PRMT R14, R46, 0x5432, R14 ;  /* 0x000054322e0e7816 */ /* 0x000fe4000000000e */
        /* <DEDUP_REMOVED lines=10> */
[----:B------:R-:W-:Y:S02]  /*88b0*/  IMAD.U32 R7, R5, 0x10000, RZ ;  /* 0x0001000005077824 */ /* 0x000fe400078e00ff */
[----:B------:R-:W-:Y:S01]  /*88c0*/  FFMA.FTZ R28, R10, R27, R28 ;  /* 0x0000001b0a1c7223 */ /* 0x000fe2000001001c */
[-C--:B------:R-:W-:Y:S01]  /*88d0*/  FFMA.FTZ R24, R12, R15.reuse, -R11 ;  /* 0x0000000f0c187223 */ /* 0x080fe2000001080b */
[----:B------:R-:W-:Y:S01]  /*88e0*/  LOP3.LUT R4, R4, 0xffff0000, RZ, 0xc0, !PT ;  /* 0xffff000004047812 */ /* 0x000fe200078ec0ff */
[----:B------:R-:W-:Y:S01]  /*88f0*/  FMUL.FTZ R27, R13, R15 ;  /* 0x0000000f0d1b7220 */ /* 0x000fe20000410000 */
[----:B------:R-:W-:Y:S01]  /*8900*/  LOP3.LUT R5, R5, 0xffff0000, RZ, 0xc0, !PT ;  /* 0xffff000005057812 */ /* 0x000fe200078ec0ff */
[C---:B------:R-:W-:Y:S01]  /*8910*/  IMAD.U32 R11, R14.reuse, 0x10000, RZ ;  /* 0x000100000e0b7824 */ /* 0x040fe200078e00ff */
[C---:B------:R-:W-:Y:S01]  /*8920*/  LOP3.LUT R10, R25.reuse, 0xffff0000, RZ, 0xc0, !PT ;  /* 0xffff0000190a7812 */ /* 0x040fe200078ec0ff */
[----:B------:R-:W-:Y:S01]  /*8930*/  IMAD.U32 R13, R25, 0x10000, RZ ;  /* 0x00010000190d7824 */ /* 0x000fe200078e00ff */
[----:B------:R-:W-:Y:S01]  /*8940*/  LOP3.LUT R14, R14, 0xffff0000, RZ, 0xc0, !PT ;  /* 0xffff00000e0e7812 */ /* 0x000fe200078ec0ff */
[----:B------:R-:W-:-:S02]  /*8950*/  FFMA.FTZ R27, R12, R26, R27 ;  /* 0x0000001a0c1b7223 */ /* 0x000fc4000001001b */
        /* <DEDUP_REMOVED lines=8> */
[----:B------:R-:W-:Y:S02]  /*89e0*/  F2FP.BF16.F32.PACK_AB R6, R28, R29 ;  /* 0x0000001d1c06723e */ /* 0x000fe400000010ff */
[----:B------:R-:W-:-:S02]  /*89f0*/  F2FP.BF16.F32.PACK_AB R7, R27, R24 ;  /* 0x000000181b07723e */ /* 0x000fc400000010ff */
[----:B------:R-:W-:Y:S02]  /*8a00*/  F2FP.BF16.F32.PACK_AB R4, R4, R15 ;  /* 0x0000000f0404723e */ /* 0x000fe400000010ff */
[----:B------:R-:W-:-:S05]  /*8a10*/  F2FP.BF16.F32.PACK_AB R5, R5, R12 ;  /* 0x0000000c0505723e */ /* 0x000fca00000010ff */
[----:B------:R1:W-:Y:S02]  /*8a20*/  STS.128 [R3+0x21400], R4 ;  /* 0x0214000403007388 */ /* 0x0003e40000000c00 */
.L_x_2054:
[----:B------:R-:W-:Y:S05]  /*8a30*/  BSYNC B1 ;  /* 0x0000000000017941 */ /* 0x000fea0003800000 */
.L_x_2053:
[----:B------:R-:W-:Y:S05]  /*8a40*/  @P1 BRA `(.L_x_2052) ;  /* 0x0000001400cc1947 */ /* 0x000fea0003800000 */
[----:B01----:R-:W0:Y:S01]  /*8a50*/  LDS.128 R4, [R0+0x1000] ;  /* 0x0010000000047984 */ /* 0x003e220000000c00 */
[----:B------:R-:W-:Y:S02]  /*8a60*/  SHF.R.U32.HI R15, RZ, 0x10, R9 ;  /* 0x00000010ff0f7819 */ /* 0x000fe40000011609 */
[----:B------:R-:W-:Y:S02]  /*8a70*/  SHF.R.U32.HI R12, RZ, 0x10, R21 ;  /* 0x00000010ff0c7819 */ /* 0x000fe40000011615 */
[----:B------:R-:W-:Y:S02]  /*8a80*/  PRMT R15, R43, 0x5410, R15 ;  /* 0x000054102b0f7816 */ /* 0x000fe4000000000f */
[----:B------:R-:W-:Y:S02]  /*8a90*/  PRMT R12, R47, 0x5432, R12 ;  /* 0x000054322f0c7816 */ /* 0x000fe4000000000c */
[----:B------:R-:W-:Y:S02]  /*8aa0*/  SHF.R.U64 R14, R8, 0x10, R9 ;  /* 0x00000010080e7819 */ /* 0x000fe40000001209 */
[----:B------:R-:W-:Y:S01]  /*8ab0*/  SHF.R.U64 R11, R20, 0x10, R21 ;  /* 0x00000010140b7819 */ /* 0x000fe20000001215 */
[----:B------:R-:W-:Y:S01]  /*8ac0*/  IMAD.U32 R20, R15, 0x10000, RZ ;  /* 0x000100000f147824 */ /* 0x000fe200078e00ff */
[----:B------:R-:W-:Y:S01]  /*8ad0*/  PRMT R14, R45, 0x5432, R14 ;  /* 0x000054322d0e7816 */ /* 0x000fe2000000000e */
[----:B------:R-:W-:Y:S01]  /*8ae0*/  IMAD.U32 R13, R12, 0x10000, RZ ;  /* 0x000100000c0d7824 */ /* 0x000fe200078e00ff */
[----:B------:R-:W-:-:S02]  /*8af0*/  LOP3.LUT R15, R15, 0xffff0000, RZ, 0xc0, !PT ;  /* 0xffff00000f0f7812 */ /* 0x000fc400078ec0ff */
[----:B------:R-:W-:Y:S02]  /*8b00*/  LOP3.LUT R12, R12, 0xffff0000, RZ, 0xc0, !PT ;  /* 0xffff00000c0c7812 */ /* 0x000fe400078ec0ff */
[----:B------:R-:W-:Y:S02]  /*8b10*/  PRMT R11, R45, 0x5410, R11 ;  /* 0x000054102d0b7816 */ /* 0x000fe4000000000b */
[C---:B0-----:R-:W-:Y:S01]  /*8b20*/  LOP3.LUT R9, R6.reuse, 0xffff0000, RZ, 0xc0, !PT ;  /* 0xffff000006097812 */ /* 0x041fe200078ec0ff */
[C---:B------:R-:W-:Y:S01]  /*8b30*/  IMAD.U32 R10, R7.reuse, 0x10000, RZ ;  /* 0x00010000070a7824 */ /* 0x040fe200078e00ff */
[----:B------:R-:W-:Y:S01]  /*8b40*/  LOP3.LUT R7, R7, 0xffff0000, RZ, 0xc0, !PT ;  /* 0xffff000007077812 */ /* 0x000fe200078ec0ff */
[----:B------:R-:W-:Y:S01]  /*8b50*/  IMAD.U32 R8, R6, 0x10000, RZ ;  /* 0x0001000006087824 */ /* 0x000fe200078e00ff */
[----:B------:R-:W-:Y:S01]  /*8b60*/  SHF.L.U32 R6, R5, 0x10, RZ ;  /* 0x0000001005067819 */ /* 0x000fe200000006ff */
[C---:B------:R-:W-:Y:S01]  /*8b70*/  FMUL.FTZ R21, R9.reuse, R20 ;  /* 0x0000001409157220 */ /* 0x040fe20000410000 */
[----:B------:R-:W-:Y:S01]  /*8b80*/  FMUL.FTZ R9, R9, R13 ;  /* 0x0000000d09097220 */ /* 0x000fe20000410000 */
[----:B------:R-:W-:Y:S01]  /*8b90*/  FMUL.FTZ R25, R7, R15 ;  /* 0x0000000f07197220 */ /* 0x000fe20000410000 */
[----:B------:R-:W-:-:S02]  /*8ba0*/  IMAD.U32 R3, R4, 0x10000, RZ ;  /* 0x0001000004037824 */ /* 0x000fc400078e00ff */
[C---:B------:R-:W-:Y:S01]  /*8bb0*/  FFMA.FTZ R21, R8.reuse, R13, -R21 ;  /* 0x0000000d08157223 */ /* 0x040fe20000010815 */
[----:B------:R-:W-:Y:S01]  /*8bc0*/  FFMA.FTZ R20, R8, R20, R9 ;  /* 0x0000001408147223 */ /* 0x000fe20000010009 */
[-C--:B------:R-:W-:Y:S01]  /*8bd0*/  FMUL.FTZ R9, R7, R12.reuse ;  /* 0x0000000c07097220 */ /* 0x080fe20000410000 */
[C---:B------:R-:W-:Y:S01]  /*8be0*/  IMAD.U32 R8, R14.reuse, 0x10000, RZ ;  /* 0x000100000e087824 */ /* 0x040fe200078e00ff */
[----:B------:R-:W-:Y:S01]  /*8bf0*/  LOP3.LUT R5, R5, 0xffff0000, RZ, 0xc0, !PT ;  /* 0xffff000005057812 */ /* 0x000fe200078ec0ff */
[C---:B------:R-:W-:Y:S01]  /*8c00*/  IMAD.U32 R7, R11.reuse, 0x10000, RZ ;  /* 0x000100000b077824 */ /* 0x040fe200078e00ff */
[----:B------:R-:W-:Y:S01]  /*8c10*/  LOP3.LUT R14, R14, 0xffff0000, RZ, 0xc0, !PT ;  /* 0xffff00000e0e7812 */ /* 0x000fe200078ec0ff */
[----:B------:R-:W-:Y:S01]  /*8c20*/  FFMA.FTZ R25, R10, R12, -R25 ;  /* 0x0000000c0a197223 */ /* 0x000fe20000010819 */
[----:B------:R-:W-:Y:S01]  /*8c30*/  LOP3.LUT R4, R4, 0xffff0000, RZ, 0xc0, !PT ;  /* 0xffff000004047812 */ /* 0x000fe200078ec0ff */
[----:B------:R-:W-:Y:S01]  /*8c40*/  FFMA.FTZ R12, R10, R15, R9 ;  /* 0x0000000f0a0c7223 */ /* 0x000fe20000010009 */
[----:B------:R-:W-:Y:S01]  /*8c50*/  LOP3.LUT R11, R11, 0xffff0000, RZ, 0xc0, !PT ;  /* 0xffff00000b0b7812 */ /* 0x000fe200078ec0ff */
[----:B------:R-:W-:-:S02]  /*8c60*/  FMUL.FTZ R13, R5, R14 ;  /* 0x0000000e050d7220 */ /* 0x000fc40000410000 */
[CC--:B------:R-:W-:Y:S01]  /*8c70*/  FMUL.FTZ R10, R4.reuse, R8.reuse ;  /* 0x00000008040a7220 */ /* 0x0c0fe20000410000 */
[----:B------:R-:W-:Y:S01]  /*8c80*/  FMUL.FTZ R9, R4, R7 ;  /* 0x0000000704097220 */ /* 0x000fe20000410000 */
[-C--:B------:R-:W-:Y:S01]  /*8c90*/  FMUL.FTZ R5, R5, R11.reuse ;  /* 0x0000000b05057220 */ /* 0x080fe20000410000 */
[C---:B------:R-:W-:Y:S01]  /*8ca0*/  FFMA.FTZ R13, R6.reuse, R11, -R13 ;  /* 0x0000000b060d7223 */ /* 0x040fe2000001080d */
[C---:B------:R-:W-:Y:S01]  /*8cb0*/  FFMA.FTZ R10, R3.reuse, R7, -R10 ;  /* 0x00000007030a7223 */ /* 0x040fe2000001080a */
[----:B------:R-:W-:Y:S01]  /*8cc0*/  FFMA.FTZ R9, R3, R8, R9 ;  /* 0x0000000803097223 */ /* 0x000fe20000010009 */
[----:B------:R-:W-:Y:S01]  /*8cd0*/  FFMA.FTZ R6, R6, R14, R5 ;  /* 0x0000000e06067223 */ /* 0x000fe20000010005 */
[----:B------:R-:W-:Y:S02]  /*8ce0*/  F2FP.BF16.F32.PACK_AB R15, R12, R25 ;  /* 0x000000190c0f723e */ /* 0x000fe400000010ff */
[----:B------:R-:W-:Y:S02]  /*8cf0*/  F2FP.BF16.F32.PACK_AB R14, R20, R21 ;  /* 0x00000015140e723e */ /* 0x000fe400000010ff */
[----:B------:R-:W-:-:S02]  /*8d00*/  F2FP.BF16.F32.PACK_AB R12, R9, R10 ;  /* 0x0000000a090c723e */ /* 0x000fc400000010ff */
[----:B------:R-:W-:-:S05]  /*8d10*/  F2FP.BF16.F32.PACK_AB R13, R6, R13 ;  /* 0x0000000d060d723e */ /* 0x000fca00000010ff */
[----:B------:R3:W-:Y:S01]  /*8d20*/  STS.128 [R0+0x1000], R12 ;  /* 0x0010000c00007388 */ /* 0x0007e20000000c00 */
[----:B------:R-:W-:Y:S05]  /*8d30*/  BRA `(.L_x_2052) ;  /* 0x0000001400107947 */ /* 0x000fea0003800000 */
.L_x_2033:
[----:B------:R-:W0:Y:S01]  /*8d40*/  LDC R21, c[0x0][0x3d4] ;  /* 0x0000f500ff157b82 */ /* 0x000e220000000800 */
[-C--:B------:R-:W-:Y:S01]  /*8d50*/  ISETP.GE.AND P0, PT, R226, R56.reuse, PT ;  /* 0x00000038e200720c */ /* 0x080fe20003f06270 */
[----:B------:R-:W-:Y:S01]  /*8d60*/  ULDC.64 UR4, c[0x0][0x3c8] ;  /* 0x0000f20000047ab9 */ /* 0x000fe20000000a00 */
[----:B------:R-:W-:Y:S01]  /*8d70*/  ISETP.GE.AND P1, PT, R23, R56, PT ;  /* 0x000000381700720c */ /* 0x000fe20003f26270 */
[----:B------:R-:W-:Y:S01]  /*8d80*/  ULDC.64 UR6, c[0x0][0x3e0] ;  /* 0x0000f80000067ab9 */ /* 0x000fe20000000a00 */
[----:B------:R-:W-:Y:S02]  /*8d90*/  CS2R R32, SRZ ;  /* 0x0000000000207805 */ /* 0x000fe4000001ff00 */
[----:B------:R-:W-:Y:S02]  /*8da0*/  CS2R R34, SRZ ;  /* 0x0000000000227805 */ /* 0x000fe4000001ff00 */
[CC--:B0-----:R-:W-:Y:S02]  /*8db0*/  ISETP.GE.OR P0, PT, R16.reuse, R21.reuse, P0 ;  /* 0x000000151000720c */ /* 0x0c1fe40000706670 */
[----:B------:R-:W-:-:S11]  /*8dc0*/  ISETP.GE.OR P1, PT, R16, R21, P1 ;  /* 0x000000151000720c */ /* 0x000fd60000f26670 */
[----:B------:R-:W0:Y:S01]  /*8dd0*/  @!P0 LDC.64 R14, c[0x0][0x3c8] ;  /* 0x0000f200ff0e8b82 */ /* 0x000e220000000a00 */
[----:B------:R-:W-:Y:S02]  /*8de0*/  @!P0 IADD3 R0, P2, P3, R29, R44, R54 ;  /* 0x0000002c1d008210 */ /* 0x000fe40007b5e036 */
[----:B------:R-:W-:Y:S02]  /*8df0*/  @!P1 IADD3 R9, P4, R52, R27, RZ ;  /* 0x0000001b34099210 */ /* 0x000fe40007f9e0ff */
[----:B------:R-:W-:Y:S02]  /*8e00*/  @!P0 IADD3 R13, P5, P6, R27, R46, R52 ;  /* 0x0000002e1b0d8210 */ /* 0x000fe40007ebe034 */
[----:B------:R-:W-:Y:S01]  /*8e10*/  @!P0 IADD3.X R3, R28, R45, R59, P2, P3 ;  /* 0x0000002d1c038210 */ /* 0x000fe200017e643b */
[----:B------:R-:W1:Y:S01]  /*8e20*/  @!P0 LDC.64 R30, c[0x0][0x3e0] ;  /* 0x0000f800ff1e8b82 */ /* 0x000e620000000a00 */
[----:B------:R-:W-:Y:S01]  /*8e30*/  @!P1 IMAD.X R10, R57, 0x1, R26, P4 ;  /* 0x00000001390a9824 */ /* 0x000fe200020e061a */
[----:B------:R-:W-:-:S02]  /*8e40*/  @!P1 LEA R8, P4, R9, UR4, 0x1 ;  /* 0x0000000409089c11 */ /* 0x000fc4000f8808ff */
[----:B------:R-:W-:Y:S02]  /*8e50*/  @!P0 IADD3.X R20, R26, R47, R57, P5, P6 ;  /* 0x0000002f1a148210 */ /* 0x000fe40002fec439 */
[----:B------:R-:W-:Y:S02]  /*8e60*/  @!P1 LEA.HI.X R9, R9, UR5, R10, 0x1, P4 ;  /* 0x0000000509099c11 */ /* 0x000fe4000a0f0c0a */
[----:B------:R-:W-:Y:S02]  /*8e70*/  @!P1 IADD3 R11, P5, R54, R29, RZ ;  /* 0x0000001d360b9210 */ /* 0x000fe40007fbe0ff */
[----:B0-----:R-:W-:-:S03]  /*8e80*/  @!P0 LEA R12, P3, R13, R14, 0x1 ;  /* 0x0000000e0d0c8211 */ /* 0x001fc600078608ff */
[----:B------:R-:W-:Y:S01]  /*8e90*/  @!P1 IMAD.X R24, R59, 0x1, R28, P5 ;  /* 0x000000013b189824 */ /* 0x000fe200028e061c */
[----:B------:R-:W-:Y:S02]  /*8ea0*/  @!P1 LEA R10, P2, R11, UR6, 0x1 ;  /* 0x000000060b0a9c11 */ /* 0x000fe4000f8408ff */
[----:B------:R-:W-:Y:S02]  /*8eb0*/  CS2R R26, SRZ ;  /* 0x00000000001a7805 */ /* 0x000fe4000001ff00 */
[----:B------:R-:W-:Y:S01]  /*8ec0*/  @!P0 LEA.HI.X R13, R13, R15, R20, 0x1, P3 ;  /* 0x0000000f0d0d8211 */ /* 0x000fe200018f0c14 */
[----:B------:R0:W5:Y:S01]  /*8ed0*/  @!P1 LDG.E.128 R32, desc[UR42][R8.64] ;  /* 0x0000002a08209981 */ /* 0x000162000c1e1d00 */
[----:B------:R-:W-:Y:S02]  /*8ee0*/  @!P1 LEA.HI.X R11, R11, UR7, R24, 0x1, P2 ;  /* 0x000000070b0b9c11 */ /* 0x000fe400090f0c18 */
[----:B-1----:R-:W-:-:S04]  /*8ef0*/  @!P0 LEA R14, P4, R0, R30, 0x1 ;  /* 0x0000001e000e8211 */ /* 0x002fc800078808ff */
[----:B------:R-:W-:Y:S02]  /*8f00*/  @!P0 LEA.HI.X R15, R0, R31, R3, 0x1, P4 ;  /* 0x0000001f000f8211 */ /* 0x000fe400020f0c03 */
[----:B------:R-:W1:Y:S01]  /*8f10*/  LDC R0, c[0x0][0x428] ;  /* 0x00010a00ff007b82 */ /* 0x000e620000000800 */
[----:B------:R-:W-:Y:S02]  /*8f20*/  CS2R R24, SRZ ;  /* 0x0000000000187805 */ /* 0x000fe4000001ff00 */
[----:B------:R-:W-:Y:S02]  /*8f30*/  CS2R R28, SRZ ;  /* 0x00000000001c7805 */ /* 0x000fe4000001ff00 */
[----:B------:R-:W-:Y:S02]  /*8f40*/  CS2R R30, SRZ ;  /* 0x00000000001e7805 */ /* 0x000fe4000001ff00 */
[----:B------:R-:W5:Y:S04]  /*8f50*/  @!P0 LDG.E.128 R24, desc[UR42][R12.64] ;  /* 0x0000002a0c188981 */ /* 0x000f68000c1e1d00 */
[----:B------:R-:W5:Y:S01]  /*8f60*/  @!P0 LDG.E.128 R28, desc[UR42][R14.64] ;  /* 0x0000002a0e1c8981 */ /* 0x000f62000c1e1d00 */
[----:B-1----:R-:W-:-:S13]  /*8f70*/  ISETP.NE.AND P0, PT, R0, 0x1, PT ;  /* 0x000000010000780c */ /* 0x002fda0003f05270 */
[----:B------:R-:W1:Y:S08]  /*8f80*/  @P0 LDC R0, c[0x0][0x42c] ;  /* 0x00010b00ff000b82 */ /* 0x000e700000000800 */
[----:B0-----:R-:W0:Y:S01]  /*8f90*/  @P0 LDC R9, c[0x0][0x430] ;  /* 0x00010c00ff090b82 */ /* 0x001e220000000800 */
[----:B------:R-:W-:-:S04]  /*8fa0*/  IMAD R3, R189, 0x40, R23 ;  /* 0x00000040bd037824 */ /* 0x000fc800078e0217 */
[----:B------:R-:W-:Y:S01]  /*8fb0*/  IMAD R3, R218, 0x20, R3 ;  /* 0x00000020da037824 */ /* 0x000fe200078e0203 */
[----:B------:R-:W-:Y:S02]  /*8fc0*/  CS2R R36, SRZ ;  /* 0x0000000000247805 */ /* 0x000fe4000001ff00 */
[----:B------:R-:W-:Y:S01]  /*8fd0*/  CS2R R38, SRZ ;  /* 0x0000000000267805 */ /* 0x000fe2000001ff00 */
[----:B------:R-:W-:-:S05]  /*8fe0*/  IMAD.MOV.U32 R8, RZ, RZ, R42 ;  /* 0x000000ffff087224 */ /* 0x000fca00078e002a */
[----:B------:R2:W5:Y:S01]  /*8ff0*/  @!P1 LDG.E.128 R36, desc[UR42][R10.64] ;  /* 0x0000002a0a249981 */ /* 0x000562000c1e1d00 */
[----:B-1----:R-:W-:-:S05]  /*9000*/  @P0 IMAD.HI.U32 R0, R3, R0, RZ ;  /* 0x0000000003000227 */ /* 0x002fca00078e00ff */
[----:B0-----:R-:W-:-:S04]  /*9010*/  @P0 SHF.R.U32.HI R3, RZ, R9, R0 ;  /* 0x00000009ff030219 */ /* 0x001fc80000011600 */
[----:B------:R-:W-:Y:S01]  /*9020*/  SHF.R.S32.HI R41, RZ, 0x1f, R3 ;  /* 0x0000001fff297819 */ /* 0x000fe20000011403 */
[----:B------:R-:W-:Y:S02]  /*9030*/  IMAD.MOV.U32 R9, RZ, RZ, R49 ;  /* 0x000000ffff097224 */ /* 0x000fe400078e0031 */
[----:B--2---:R-:W-:Y:S02]  /*9040*/  IMAD.MOV.U32 R10, RZ, RZ, R40 ;  /* 0x000000ffff0a7224 */ /* 0x004fe400078e0028 */
[----:B------:R-:W-:Y:S02]  /*9050*/  IMAD.MOV.U32 R11, RZ, RZ, R51 ;  /* 0x000000ffff0b7224 */ /* 0x000fe400078e0033 */
[C---:B------:R-:W-:Y:S02]  /*9060*/  IMAD R0, R41.reuse, R6, RZ ;  /* 0x0000000629007224 */ /* 0x040fe400078e02ff */
[----:B------:R-:W-:Y:S02]  /*9070*/  IMAD R12, R41, R4, RZ ;  /* 0x00000004290c7224 */ /* 0x000fe400078e02ff */
[----:B------:R-:W-:-:S04]  /*9080*/  IMAD.WIDE.U32 R8, R3, R6, R8 ;  /* 0x0000000603087225 */ /* 0x000fc800078e0008 */
[----:B------:R-:W-:-:S04]  /*9090*/  IMAD.WIDE.U32 R10, R3, R4, R10 ;  /* 0x00000004030a7225 */ /* 0x000fc800078e000a */
[C---:B------:R-:W-:Y:S02]  /*90a0*/  IMAD R7, R3.reuse, R7, R0 ;  /* 0x0000000703077224 */ /* 0x040fe400078e0200 */
[----:B------:R-:W-:Y:S01]  /*90b0*/  IMAD R3, R3, R5, R12 ;  /* 0x0000000503037224 */ /* 0x000fe200078e020c */
[----:B------:R-:W-:Y:S01]  /*90c0*/  LEA R4, P0, R8, UR4, 0x1 ;  /* 0x0000000408047c11 */ /* 0x000fe2000f8008ff */
[----:B------:R-:W-:Y:S01]  /*90d0*/  IMAD.IADD R5, R9, 0x1, R7 ;  /* 0x0000000109057824 */ /* 0x000fe200078e0207 */
[----:B------:R-:W-:Y:S01]  /*90e0*/  LEA R0, P1, R10, UR6, 0x1 ;  /* 0x000000060a007c11 */ /* 0x000fe2000f8208ff */
[----:B------:R-:W-:Y:S01]  /*90f0*/  IMAD.IADD R3, R11, 0x1, R3 ;  /* 0x000000010b037824 */ /* 0x000fe200078e0203 */
[----:B------:R-:W-:Y:S02]  /*9100*/  UMOV UR4, 0xffffffff ;  /* 0xffffffff00047882 */ /* 0x000fe40000000000 */
[----:B------:R-:W-:Y:S02]  /*9110*/  LEA.HI.X R5, R8, UR5, R5, 0x1, P0 ;  /* 0x0000000508057c11 */ /* 0x000fe400080f0c05 */
[----:B------:R-:W-:-:S02]  /*9120*/  LEA.HI.X R3, R10, UR7, R3, 0x1, P1 ;  /* 0x000000070a037c11 */ /* 0x000fc400088f0c03 */
[----:B------:R-:W-:Y:S01]  /*9130*/  LEA.HI R6, R216, R216, RZ, 0x1 ;  /* 0x000000d8d8067211 */ /* 0x000fe200078f08ff */
[----:B------:R-:W-:Y:S06]  /*9140*/  BRA.DIV UR4, `(.L_x_2055) ;  /* 0x0000013a04547947 */ /* 0x000fec000b800000 */
.L_x_2312:
[----:B------:R-:W-:-:S03]  /*9150*/  UMOV UR4, 0xffffffff ;  /* 0xffffffff00047882 */ /* 0x000fc60000000000 */
[----:B------:R-:W-:Y:S05]  /*9160*/  BRA.DIV UR4, `(.L_x_2056) ;  /* 0x0000013a04747947 */ /* 0x000fea000b800000 */
.L_x_2315:
[----:B------:R-:W-:-:S03]  /*9170*/  UMOV UR4, 0xffffffff ;  /* 0xffffffff00047882 */ /* 0x000fc60000000000 */
[----:B------:R-:W-:Y:S05]  /*9180*/  BRA.DIV UR4, `(.L_x_2057) ;  /* 0x0000013a04947947 */ /* 0x000fea000b800000 */
.L_x_2318:
[----:B------:R-:W-:-:S03]  /*9190*/  UMOV UR4, 0xffffffff ;  /* 0xffffffff00047882 */ /* 0x000fc60000000000 */
[----:B------:R-:W-:Y:S05]  /*91a0*/  BRA.DIV UR4, `(.L_x_2058) ;  /* 0x0000013a04b47947 */ /* 0x000fea000b800000 */
.L_x_2321:
[----:B------:R-:W-:-:S03]  /*91b0*/  UMOV UR4, 0xffffffff ;  /* 0xffffffff00047882 */ /* 0x000fc60000000000 */
[----:B------:R-:W-:Y:S05]  /*91c0*/  BRA.DIV UR4, `(.L_x_2059) ;  /* 0x0000013a04d47947 */ /* 0x000fea000b800000 */
.L_x_2324:
[----:B------:R-:W-:Y:S01]  /*91d0*/  UMOV UR4, 0xffffffff ;  /* 0xffffffff00047882 */ /* 0x000fe20000000000 */
[----:B------:R-:W-:Y:S02]  /*91e0*/  LOP3.LUT R5, R6, 0xfffffffe, RZ, 0xc0, !PT ;  /* 0xfffffffe06057812 */ /* 0x000fe400078ec0ff */
[----:B------:R-:W-:Y:S05]  /*91f0*/  BRA.DIV UR4, `(.L_x_2060) ;  /* 0x0000013a04f07947 */ /* 0x000fea000b800000 */
.L_x_2327:
[----:B------:R-:W-:Y:S01]  /*9200*/  UMOV UR4, 0xffffffff ;  /* 0xffffffff00047882 */ /* 0x000fe20000000000 */
[----:B------:R-:W-:Y:S02]  /*9210*/  IMAD.IADD R5, R216, 0x1, -R5 ;  /* 0x00000001d8057824 */ /* 0x000fe400078e0a05 */
[----:B------:R-:W-:Y:S05]  /*9220*/  BRA.DIV UR4, `(.L_x_2061) ;  /* 0x0000013e040c7947 */ /* 0x000fea000b800000 */
.L_x_2330:
[----:B------:R-:W-:Y:S01]  /*9230*/  UMOV UR4, 0xffffffff ;  /* 0xffffffff00047882 */ /* 0x000fe20000000000 */
[----:B------:R-:W-:Y:S02]  /*9240*/  SHF.L.U32 R3, R5, 0x1f, RZ ;  /* 0x0000001f05037819 */ /* 0x000fe400000006ff */
[----:B------:R-:W-:Y:S05]  /*9250*/  BRA.DIV UR4, `(.L_x_2062) ;  /* 0x0000013e04287947 */ /* 0x000fea000b800000 */
.L_x_2333:
[----:B------:R-:W0:Y:S01]  /*9260*/  SYNCS.PHASECHK.TRANS64.TRYWAIT P1, [R2+URZ+0x28c00], R3 ;  /* 0x028c0003020075a7 */ /* 0x000e22000802017f */
[----:B-----5:R-:W-:Y:S01]  /*9270*/  IMAD.MOV.U32 R0, RZ, RZ, R32 ;  /* 0x000000ffff007224 */ /* 0x020fe200078e0020 */
[----:B------:R-:W-:Y:S01]  /*9280*/  ISETP.GE.AND P0, PT, R16, R21, PT ;  /* 0x000000151000720c */ /* 0x000fe20003f06270 */
[----:B------:R-:W-:Y:S01]  /*9290*/  IMAD.MOV.U32 R4, RZ, RZ, R33 ;  /* 0x000000ffff047224 */ /* 0x000fe200078e0021 */
[----:B------:R-:W-:Y:S01]  /*92a0*/  BSSY B1, `(.L_x_2063) ;  /* 0x000001f000017945 */ /* 0x000fe20003800000 */
[----:B------:R-:W-:Y:S01]  /*92b0*/  IMAD.MOV.U32 R5, RZ, RZ, R34 ;  /* 0x000000ffff057224 */ /* 0x000fe200078e0022 */
[----:B------:R-:W-:Y:S01]  /*92c0*/  PRMT R20, R20, 0x5410, R0 ;  /* 0x0000541014147816 */ /* 0x000fe20000000000 */
[----:B------:R-:W-:Y:S01]  /*92d0*/  IMAD.MOV.U32 R6, RZ, RZ, R35 ;  /* 0x000000ffff067224 */ /* 0x000fe200078e0023 */
[----:B------:R-:W-:Y:S01]  /*92e0*/  PRMT R43, R43, 0x5410, R4 ;  /* 0x000054102b2b7816 */ /* 0x000fe20000000004 */
[----:B------:R-:W-:Y:S01]  /*92f0*/  IMAD.MOV.U32 R0, RZ, RZ, R36 ;  /* 0x000000ffff007224 */ /* 0x000fe200078e0024 */
[----:B------:R-:W-:Y:S01]  /*9300*/  ISETP.GE.OR P2, PT, R23, R56, P0 ;  /* 0x000000381700720c */ /* 0x000fe20000746670 */
        /* <DEDUP_REMOVED lines=15> */
[----:B------:R-:W-:Y:S01]  /*9400*/  MOV R5, R26 ;  /* 0x0000001a00057202 */ /* 0x000fe20000000f00 */
[----:B------:R-:W-:Y:S01]  /*9410*/  IMAD.MOV.U32 R54, RZ, RZ, R30 ;  /* 0x000000ffff367224 */ /* 0x000fe200078e001e */
[----:B------:R-:W-:Y:S01]  /*9420*/  ISETP.GE.OR P0, PT, R226, R56, P0 ;  /* 0x00000038e200720c */ /* 0x000fe20000706670 */
[----:B------:R-:W-:Y:S01]  /*9430*/  IMAD.MOV.U32 R55, RZ, RZ, R31 ;  /* 0x000000ffff377224 */ /* 0x000fe200078e001f */
[----:B------:R-:W-:-:S02]  /*9440*/  PRMT R52, R52, 0x5410, R5 ;  /* 0x0000541034347816 */ /* 0x000fc40000000005 */
[----:B------:R-:W-:Y:S02]  /*9450*/  PRMT R53, R53, 0x5410, R6 ;  /* 0x0000541035357816 */ /* 0x000fe40000000006 */
[----:B------:R-:W-:Y:S02]  /*9460*/  PRMT R49, R49, 0x5410, R0 ;  /* 0x0000541031317816 */ /* 0x000fe40000000000 */
[----:B------:R-:W-:Y:S01]  /*9470*/  PRMT R50, R50, 0x5410, R4 ;  /* 0x0000541032327816 */ /* 0x000fe20000000004 */
[----:B0-----:R-:W-:Y:S06]  /*9480*/  @!P1 BRA `(.L_x_2064) ;  /* 0x0000013800c49947 */ /* 0x001fec0003800000 */
.L_x_2334:
[----:B------:R-:W-:Y:S05]  /*9490*/  BSYNC B1 ;  /* 0x0000000000017941 */ /* 0x000fea0003800000 */
.L_x_2063:
[----:B------:R-:W-:Y:S04]  /*94a0*/  BSSY B1, `(.L_x_2065) ;  /* 0x000006a000017945 */ /* 0x000fe80003800000 */
[----:B------:R-:W-:Y:S05]  /*94b0*/  @P2 BRA `(.L_x_2066) ;  /* 0x0000000400a02947 */ /* 0x000fea0003800000 */
[----:B------:R-:W-:Y:S01]  /*94c0*/  IMAD.SHL.U32 R0, R193, 0x40, RZ ;  /* 0x00000040c1007824 */ /* 0x000fe200078e00ff */
[----:B------:R-:W-:Y:S01]  /*94d0*/  SHF.R.U64 R12, R32, 0x10, R33 ;  /* 0x00000010200c7819 */ /* 0x000fe20000001221 */
[----:B------:R-:W-:Y:S01]  /*94e0*/  IMAD.IADD R4, R16, 0x1, R21 ;  /* 0x0000000110047824 */ /* 0x000fe200078e0215 */
[----:B------:R-:W-:Y:S02]  /*94f0*/  SHF.R.U32.HI R32, RZ, 0x10, R33 ;  /* 0x00000010ff207819 */ /* 0x000fe40000011621 */
[----:B------:R-:W-:Y:S02]  /*9500*/  LOP3.LUT R5, R0, 0x1c0, RZ, 0xc0, !PT ;  /* 0x000001c000057812 */ /* 0x000fe400078ec0ff */
[----:B------:R-:W-:Y:S02]  /*9510*/  SHF.R.U64 R41, R38, 0x10, R39 ;  /* 0x0000001026297819 */ /* 0x000fe40000001227 */
[----:B------:R-:W-:Y:S02]  /*9520*/  SHF.R.U32.HI R7, RZ, 0x3, R5 ;  /* 0x00000003ff077819 */ /* 0x000fe40000011605 */
[----:B------:R-:W-:-:S02]  /*9530*/  LOP3.LUT R4, R5, 0x38, R4, 0xf8, !PT ;  /* 0x0000003805047812 */ /* 0x000fc400078ef804 */
[----:B------:R-:W-:Y:S02]  /*9540*/  LOP3.LUT R0, R5, 0x38, R16, 0xf8, !PT ;  /* 0x0000003805007812 */ /* 0x000fe400078ef810 */
[-C--:B------:R-:W-:Y:S02]  /*9550*/  LOP3.LUT R5, R4, R7.reuse, RZ, 0x3c, !PT ;  /* 0x0000000704057212 */ /* 0x080fe400078e3cff */
[----:B0-----:R-:W-:Y:S02]  /*9560*/  LOP3.LUT R3, R0, R7, RZ, 0x3c, !PT ;  /* 0x0000000700037212 */ /* 0x001fe400078e3cff */
[----:B------:R-:W-:Y:S01]  /*9570*/  SHF.R.U64 R0, R36, 0x10, R37 ;  /* 0x0000001024007819 */ /* 0x000fe20000001225 */
[C---:B------:R-:W-:Y:S01]  /*9580*/  IMAD R5, R200.reuse, 0x200, R5 ;  /* 0x00000200c8057824 */ /* 0x040fe200078e0205 */
[----:B------:R-:W-:Y:S01]  /*9590*/  SHF.R.U32.HI R40, RZ, 0x10, R37 ;  /* 0x00000010ff287819 */ /* 0x000fe20000011625 */
[----:B------:R-:W-:Y:S01]  /*95a0*/  IMAD R3, R200, 0x200, R3 ;  /* 0x00000200c8037824 */ /* 0x000fe200078e0203 */
[----:B------:R-:W-:Y:S01]  /*95b0*/  PRMT R33, R20, 0x5432, R12 ;  /* 0x0000543214217816 */ /* 0x000fe2000000000c */
[----:B------:R-:W-:Y:S01]  /*95c0*/  IMAD R48, R5, 0x2, R2 ;  /* 0x0000000205307824 */ /* 0x000fe200078e0202 */
[----:B------:R-:W-:Y:S01]  /*95d0*/  PRMT R38, R13, 0x5432, R0 ;  /* 0x000054320d267816 */ /* 0x000fe20000000000 */
[----:B------:R-:W-:Y:S01]  /*95e0*/  IMAD R47, R3, 0x2, R2 ;  /* 0x00000002032f7824 */ /* 0x000fe200078e0202 */
[----:B------:R-:W-:-:S02]  /*95f0*/  SHF.R.U64 R3, R34, 0x10, R35 ;  /* 0x0000001022037819 */ /* 0x000fc40000001223 */
[----:B------:R-:W0:Y:S01]  /*9600*/  LDS.128 R4, [R48+0x20400] ;  /* 0x0204000030047984 */ /* 0x000e220000000c00 */
[----:B------:R-:W-:Y:S02]  /*9610*/  SHF.R.U32.HI R35, RZ, 0x10, R35 ;  /* 0x00000010ff237819 */ /* 0x000fe40000011623 */
[----:B------:R-:W-:Y:S01]  /*9620*/  SHF.R.U32.HI R42, RZ, 0x10, R39 ;  /* 0x00000010ff2a7819 */ /* 0x000fe20000011627 */
[----:B------:R-:W1:Y:S01]  /*9630*/  LDS.128 R8, [R47+0x20400] ;  /* 0x020400002f087984 */ /* 0x000e620000000c00 */
[----:B------:R-:W-:Y:S01]  /*9640*/  PRMT R36, R14, 0x5410, R3 ;  /* 0x000054100e247816 */ /* 0x000fe20000000003 */
[----:B------:R-:W-:Y:S01]  /*9650*/  IMAD.U32 R39, R38, 0x10000, RZ ;  /* 0x0001000026277824 */ /* 0x000fe200078e00ff */
[----:B------:R-:W-:Y:S01]  /*9660*/  PRMT R37, R15, 0x5410, R35 ;  /* 0x000054100f257816 */ /* 0x000fe20000000023 */
[----:B------:R-:W-:Y:S01]  /*9670*/  IMAD.U32 R35, R33, 0x10000, RZ ;  /* 0x0001000021237824 */ /* 0x000fe200078e00ff */
[----:B------:R-:W-:Y:S02]  /*9680*/  PRMT R40, R14, 0x5432, R40 ;  /* 0x000054320e287816 */ /* 0x000fe40000000028 */
[----:B------:R-:W-:-:S02]  /*9690*/  LOP3.LUT R38, R38, 0xffff0000, RZ, 0xc0, !PT ;  /* 0xffff000026267812 */ /* 0x000fc400078ec0ff */
[----:B------:R-:W-:Y:S02]  /*96a0*/  PRMT R34, R43, 0x5432, R32 ;  /* 0x000054322b227816 */ /* 0x000fe40000000020 */
[----:B------:R-:W-:Y:S02]  /*96b0*/  LOP3.LUT R33, R33, 0xffff0000, RZ, 0xc0, !PT ;  /* 0xffff000021217812 */ /* 0x000fe400078ec0ff */
[----:B------:R-:W-:Y:S02]  /*96c0*/  PRMT R42, R15, 0x5432, R42 ;  /* 0x000054320f2a7816 */ /* 0x000fe4000000002a */
[----:B------:R-:W-:Y:S01]  /*96d0*/  PRMT R41, R13, 0x5410, R41 ;  /* 0x000054100d297816 */ /* 0x000fe20000000029 */
[C---:B0-----:R-:W-:Y:S01]  /*96e0*/  IMAD.U32 R14, R4.reuse, 0x10000, RZ ;  /* 0x00010000040e7824 */ /* 0x041fe200078e00ff */
[----:B------:R-:W-:Y:S01]  /*96f0*/  LOP3.LUT R4, R4, 0xffff0000, RZ, 0xc0, !PT ;  /* 0xffff000004047812 */ /* 0x000fe200078ec0ff */
[C---:B------:R-:W-:Y:S01]  /*9700*/  IMAD.U32 R15, R5.reuse, 0x10000, RZ ;  /* 0x00010000050f7824 */ /* 0x040fe200078e00ff */
[----:B------:R-:W-:Y:S01]  /*9710*/  LOP3.LUT R5, R5, 0xffff0000, RZ, 0xc0, !PT ;  /* 0xffff000005057812 */ /* 0x000fe200078ec0ff */
[----:B-1----:R-:W-:-:S02]  /*9720*/  IMAD.U32 R0, R8, 0x10000, RZ ;  /* 0x0001000008007824 */ /* 0x002fc400078e00ff */
[C---:B------:R-:W-:Y:S01]  /*9730*/  FMUL.FTZ R43, R14.reuse, R39 ;  /* 0x000000270e2b7220 */ /* 0x040fe20000410000 */
[-C--:B------:R-:W-:Y:S01]  /*9740*/  FMUL.FTZ R45, R14, R35.reuse ;  /* 0x000000230e2d7220 */ /* 0x080fe20000410000 */
[----:B------:R-:W-:Y:S01]  /*9750*/  LOP3.LUT R3, R8, 0xffff0000, RZ, 0xc0, !PT ;  /* 0xffff000008037812 */ /* 0x000fe200078ec0ff */
[----:B------:R-:W-:Y:S01]  /*9760*/  FMUL.FTZ R44, R4, R38 ;  /* 0x00000026042c7220 */ /* 0x000fe20000410000 */
[----:B------:R-:W-:Y:S01]  /*9770*/  FFMA.FTZ R43, R0, R35, -R43 ;  /* 0x00000023002b7223 */ /* 0x000fe2000001082b */
[----:B------:R-:W-:Y:S02]  /*9780*/  IMAD.U32 R14, R40, 0x10000, RZ ;  /* 0x00010000280e7824 */ /* 0x000fe400078e00ff */
[----:B------:R-:W-:Y:S01]  /*9790*/  FFMA.FTZ R45, R0, R39, R45 ;  /* 0x00000027002d7223 */ /* 0x000fe2000001002d */
[----:B------:R-:W-:Y:S02]  /*97a0*/  IMAD.U32 R0, R34, 0x10000, RZ ;  /* 0x0001000022007824 */ /* 0x000fe400078e00ff */
[-C--:B------:R-:W-:Y:S01]  /*97b0*/  FMUL.FTZ R4, R4, R33.reuse ;  /* 0x0000002104047220 */ /* 0x080fe20000410000 */
[----:B------:R-:W-:Y:S01]  /*97c0*/  FFMA.FTZ R44, R3, R33, -R44 ;  /* 0x00000021032c7223 */ /* 0x000fe2000001082c */
[----:B------:R-:W-:-:S02]  /*97d0*/  IMAD.U32 R8, R9, 0x10000, RZ ;  /* 0x0001000009087824 */ /* 0x000fc400078e00ff */
[C---:B------:R-:W-:Y:S01]  /*97e0*/  FMUL.FTZ R33, R15.reuse, R14 ;  /* 0x0000000e0f217220 */ /* 0x040fe20000410000 */
[----:B------:R-:W-:Y:S01]  /*97f0*/  LOP3.LUT R40, R40, 0xffff0000, RZ, 0xc0, !PT ;  /* 0xffff000028287812 */ /* 0x000fe200078ec0ff */
[----:B------:R-:W-:Y:S01]  /*9800*/  FMUL.FTZ R15, R15, R0 ;  /* 0x000000000f0f7220 */ /* 0x000fe20000410000 */
[----:B------:R-:W-:Y:S01]  /*9810*/  LOP3.LUT R34, R34, 0xffff0000, RZ, 0xc0, !PT ;  /* 0xffff000022227812 */ /* 0x000fe200078ec0ff */
[----:B------:R-:W-:Y:S01]  /*9820*/  FFMA.FTZ R38, R3, R38, R4 ;  /* 0x0000002603267223 */ /* 0x000fe20000010004 */
[----:B------:R-:W-:Y:S01]  /*9830*/  LOP3.LUT R9, R9, 0xffff0000, RZ, 0xc0, !PT ;  /* 0xffff000009097812 */ /* 0x000fe200078ec0ff */
[C---:B------:R-:W-:Y:S01]  /*9840*/  FFMA.FTZ R33, R8.reuse, R0, -R33 ;  /* 0x0000000008217223 */ /* 0x040fe20000010821 */
[----:B------:R-:W-:Y:S01]  /*9850*/  FFMA.FTZ R14, R8, R14, R15 ;  /* 0x0000000e080e7223 */ /* 0x000fe2000001000f */
[----:B------:R-:W-:Y:S01]  /*9860*/  FMUL.FTZ R0, R5, R40 ;  /* 0x0000002805007220 */ /* 0x000fe20000410000 */
[----:B------:R-:W-:Y:S01]  /*9870*/  SHF.L.U32 R3, R36, 0x10, RZ ;  /* 0x0000001024037819 */ /* 0x000fe200000006ff */
[----:B------:R-:W-:-:S02]  /*9880*/  IMAD.U32 R20, R6, 0x10000, RZ ;  /* 0x0001000006147824 */ /* 0x000fc400078e00ff */
[-C--:B------:R-:W-:Y:S01]  /*9890*/  FMUL.FTZ R8, R5, R34.reuse ;  /* 0x0000002205087220 */ /* 0x080fe20000410000 */
[----:B------:R-:W-:Y:S02]  /*98a0*/  IMAD.U32 R15, R41, 0x10000, RZ ;  /* 0x00010000290f7824 */ /* 0x000fe400078e00ff */
[----:B------:R-:W-:Y:S01]  /*98b0*/  FFMA.FTZ R34, R9, R34, -R0 ;  /* 0x0000002209227223 */ /* 0x000fe20000010800 */
[----:B------:R-:W-:Y:S02]  /*98c0*/  IMAD.U32 R32, R7, 0x10000, RZ ;  /* 0x0001000007207824 */ /* 0x000fe400078e00ff */
[----:B------:R-:W-:Y:S01]  /*98d0*/  FMUL.FTZ R46, R20, R3 ;  /* 0x00000003142e7220 */ /* 0x000fe20000410000 */
[----:B------:R-:W-:Y:S02]  /*98e0*/  IMAD.U32 R4, R42, 0x10000, RZ ;  /* 0x000100002a047824 */ /* 0x000fe400078e00ff */
[----:B------:R-:W-:Y:S01]  /*98f0*/  FMUL.FTZ R5, R20, R15 ;  /* 0x0000000f14057220 */ /* 0x000fe20000410000 */
[----:B------:R-:W-:-:S02]  /*9900*/  IMAD.U32 R12, R10, 0x10000, RZ ;  /* 0x000100000a0c7824 */ /* 0x000fc400078e00ff */
[----:B------:R-:W-:Y:S01]  /*9910*/  FFMA.FTZ R9, R9, R40, R8 ;  /* 0x0000002809097223 */ /* 0x000fe20000010008 */
[----:B------:R-:W-:Y:S02]  /*9920*/  IMAD.U32 R13, R11, 0x10000, RZ ;  /* 0x000100000b0d7824 */ /* 0x000fe400078e00ff */
[----:B------:R-:W-:Y:S01]  /*9930*/  FMUL.FTZ R8, R32, R4 ;  /* 0x0000000420087220 */ /* 0x000fe20000410000 */
[----:B------:R-:W-:Y:S02]  /*9940*/  IMAD.U32 R0, R37, 0x10000, RZ ;  /* 0x0001000025007824 */ /* 0x000fe400078e00ff */
[C---:B------:R-:W-:Y:S01]  /*9950*/  FFMA.FTZ R20, R12.reuse, R3, -R5 ;  /* 0x000000030c147223 */ /* 0x040fe20000010805 */
[----:B------:R-:W-:Y:S01]  /*9960*/  FFMA.FTZ R46, R12, R15, R46 ;  /* 0x0000000f0c2e7223 */ /* 0x000fe2000001002e */
[----:B------:R-:W-:Y:S01]  /*9970*/  LOP3.LUT R6, R6, 0xffff0000, RZ, 0xc0, !PT ;  /* 0xffff000006067812 */ /* 0x000fe200078ec0ff */
[-C--:B------:R-:W-:Y:S01]  /*9980*/  FMUL.FTZ R32, R32, R0.reuse ;  /* 0x0000000020207220 */ /* 0x080fe20000410000 */
[----:B------:R-:W-:Y:S01]  /*9990*/  LOP3.LUT R7, R7, 0xffff0000, RZ, 0xc0, !PT ;  /* 0xffff000007077812 */ /* 0x000fe200078ec0ff */
[----:B------:R-:W-:Y:S01]  /*99a0*/  FFMA.FTZ R12, R13, R0, -R8 ;  /* 0x000000000d0c7223 */ /* 0x000fe20000010808 */
[----:B------:R-:W-:Y:S01]  /*99b0*/  LOP3.LUT R41, R41, 0xffff0000, RZ, 0xc0, !PT ;  /* 0xffff000029297812 */ /* 0x000fe200078ec0ff */
[----:B------:R-:W-:Y:S01]  /*99c0*/  FFMA.FTZ R32, R13, R4, R32 ;  /* 0x000000040d207223 */ /* 0x000fe20000010020 */
[----:B------:R-:W-:-:S02]  /*99d0*/  LOP3.LUT R42, R42, 0xffff0000, RZ, 0xc0, !PT ;  /* 0xffff00002a2a7812 */ /* 0x000fc400078ec0ff */
[----:B------:R-:W-:Y:S01]  /*99e0*/  LOP3.LUT R3, R36, 0xffff0000, RZ, 0xc0, !PT ;  /* 0xffff000024037812 */ /* 0x000fe200078ec0ff */
[----:B------:R-:W-:Y:S01]  /*99f0*/  FMUL.FTZ R5, R6, R41 ;  /* 0x0000002906057220 */ /* 0x000fe20000410000 */
[----:B------:R-:W-:Y:S01]  /*9a00*/  LOP3.LUT R0, R37, 0xffff0000, RZ, 0xc0, !PT ;  /* 0xffff000025007812 */ /* 0x000fe200078ec0ff */
[----:B------:R-:W-:Y:S01]  /*9a10*/  FMUL.FTZ R4, R7, R42 ;  /* 0x0000002a07047220 */ /* 0x000fe20000410000 */
[----:B------:R-:W-:Y:S01]  /*9a20*/  LOP3.LUT R10, R10, 0xffff0000, RZ, 0xc0, !PT ;  /* 0xffff00000a0a7812 */ /* 0x000fe200078ec0ff */
[----:B------:R-:W-:Y:S01]  /*9a30*/  FMUL.FTZ R6, R6, R3 ;  /* 0x0000000306067220 */ /* 0x000fe20000410000 */
[----:B------:R-:W-:Y:S01]  /*9a40*/  LOP3.LUT R11, R11, 0xffff0000, RZ, 0xc0, !PT ;  /* 0xffff00000b0b7812 */ /* 0x000fe200078ec0ff */
[-C--:B------:R-:W-:Y:S01]  /*9a50*/  FMUL.FTZ R13, R7, R0.reuse ;  /* 0x00000000070d7220 */ /* 0x080fe20000410000 */
[----:B------:R-:W-:Y:S01]  /*9a60*/  F2FP.BF16.F32.PACK_AB R8, R38, R45 ;  /* 0x0000002d2608723e */ /* 0x000fe200000010ff */
[C---:B------:R-:W-:Y:S01]  /*9a70*/  FFMA.FTZ R3, R10.reuse, R3, -R5 ;  /* 0x000000030a037223 */ /* 0x040fe20000010805 */
[----:B------:R-:W-:Y:S01]  /*9a80*/  FFMA.FTZ R41, R10, R41, R6 ;  /* 0x000000290a297223 */ /* 0x000fe20000010006 */
[C---:B------:R-:W-:Y:S01]  /*9a90*/  FFMA.FTZ R7, R11.reuse, R0, -R4 ;  /* 0x000000000b077223 */ /* 0x040fe20000010804 */
        /* <DEDUP_REMOVED lines=8> */
[----:B------:R-:W-:-:S05]  /*9b20*/  F2FP.BF16.F32.PACK_AB R11, R11, R32 ;  /* 0x000000200b0b723e */ /* 0x000fca00000010ff */
[----:B------:R1:W-:Y:S02]  /*9b30*/  STS.128 [R48+0x20400], R8 ;  /* 0x0204000830007388 */ /* 0x0003e40000000c00 */
.L_x_2066:
[----:B------:R-:W-:Y:S05]  /*9b40*/  BSYNC B1 ;  /* 0x0000000000017941 */ /* 0x000fea0003800000 */
.L_x_2065:
[----:B------:R-:W-:Y:S01]  /*9b50*/  PRMT R14, R55, 0x5410, R54 ;  /* 0x00005410370e7816 */ /* 0x000fe20000000036 */
[----:B------:R-:W-:Y:S06]  /*9b60*/  @P0 BRA `(.L_x_2052) ;  /* 0x0000000400840947 */ /* 0x000fec0003800000 */
[----:B------:R-:W-:Y:S01]  /*9b70*/  IMAD.IADD R21, R16, 0x1, R21 ;  /* 0x0000000110157824 */ /* 0x000fe200078e0215 */
[----:B-1----:R-:W1:Y:S01]  /*9b80*/  LDS.128 R8, [R221+0x20400] ;  /* 0x02040000dd087984 */ /* 0x002e620000000c00 */
[----:B------:R-:W-:Y:S02]  /*9b90*/  SHF.R.U64 R13, R24, 0x10, R25 ;  /* 0x00000010180d7819 */ /* 0x000fe40000001219 */
[----:B------:R-:W-:Y:S02]  /*9ba0*/  SHF.R.U64 R34, R30, 0x10, R31 ;  /* 0x000000101e227819 */ /* 0x000fe4000000121f */
[----:B------:R-:W-:Y:S02]  /*9bb0*/  LOP3.LUT R0, R222, 0x38, R21, 0xf8, !PT ;  /* 0x00000038de007812 */ /* 0x000fe400078ef815 */
[----:B------:R-:W-:Y:S02]  /*9bc0*/  SHF.R.U32.HI R24, RZ, 0x10, R25 ;  /* 0x00000010ff187819 */ /* 0x000fe40000011619 */
[----:B------:R-:W-:-:S02]  /*9bd0*/  LOP3.LUT R0, R0, R227, RZ, 0x3c, !PT ;  /* 0x000000e300007212 */ /* 0x000fc400078e3cff */
[--C-:B------:R-:W-:Y:S02]  /*9be0*/  SHF.R.U64 R12, R26, 0x10, R27.reuse ;  /* 0x000000101a0c7819 */ /* 0x100fe4000000121b */
[----:B------:R-:W-:Y:S01]  /*9bf0*/  SHF.R.U32.HI R26, RZ, 0x10, R27 ;  /* 0x00000010ff1a7819 */ /* 0x000fe2000001161b */
[----:B0-----:R-:W-:Y:S01]  /*9c00*/  IMAD.IADD R3, R223, 0x1, R0 ;  /* 0x00000001df037824 */ /* 0x001fe200078e0200 */
[--C-:B------:R-:W-:Y:S02]  /*9c10*/  SHF.R.U64 R0, R28, 0x10, R29.reuse ;  /* 0x000000101c007819 */ /* 0x100fe4000000121d */
[----:B------:R-:W-:Y:S01]  /*9c20*/  SHF.R.U32.HI R32, RZ, 0x10, R29 ;  /* 0x00000010ff207819 */ /* 0x000fe2000001161d */
[----:B------:R-:W-:Y:S01]  /*9c30*/  IMAD R3, R3, 0x2, R2 ;  /* 0x0000000203037824 */ /* 0x000fe200078e0202 */
[C---:B------:R-:W-:Y:S02]  /*9c40*/  PRMT R30, R49.reuse, 0x5432, R0 ;  /* 0x00005432311e7816 */ /* 0x040fe40000000000 */
[----:B------:R-:W-:-:S02]  /*9c50*/  PRMT R25, R49, 0x5410, R13 ;  /* 0x0000541031197816 */ /* 0x000fc4000000000d */
[----:B------:R-:W0:Y:S01]  /*9c60*/  LDS.128 R4, [R3+0x20400] ;  /* 0x0204000003047984 */ /* 0x000e220000000c00 */
[----:B------:R-:W-:Y:S01]  /*9c70*/  SHF.R.U32.HI R35, RZ, 0x10, R31 ;  /* 0x00000010ff237819 */ /* 0x000fe2000001161f */
[----:B------:R-:W-:Y:S01]  /*9c80*/  IMAD.U32 R31, R30, 0x10000, RZ ;  /* 0x000100001e1f7824 */ /* 0x000fe200078e00ff */
[----:B------:R-:W-:Y:S01]  /*9c90*/  PRMT R29, R53, 0x5432, R26 ;  /* 0x00005432351d7816 */ /* 0x000fe2000000001a */
[----:B------:R-:W-:Y:S01]  /*9ca0*/  IMAD.U32 R26, R25, 0x10000, RZ ;  /* 0x00010000191a7824 */ /* 0x000fe200078e00ff */
[----:B------:R-:W-:Y:S02]  /*9cb0*/  PRMT R32, R50, 0x5432, R32 ;  /* 0x0000543232207816 */ /* 0x000fe40000000020 */
[----:B------:R-:W-:Y:S02]  /*9cc0*/  PRMT R27, R51, 0x5432, R24 ;  /* 0x00005432331b7816 */ /* 0x000fe40000000018 */
[----:B------:R-:W-:Y:S01]  /*9cd0*/  PRMT R35, R14, 0x5410, R35 ;  /* 0x000054100e237816 */ /* 0x000fe20000000023 */
[----:B------:R-:W-:Y:S01]  /*9ce0*/  IMAD.U32 R33, R32, 0x10000, RZ ;  /* 0x0001000020217824 */ /* 0x000fe200078e00ff */
[----:B------:R-:W-:-:S02]  /*9cf0*/  PRMT R28, R52, 0x5432, R12 ;  /* 0x00005432341c7816 */ /* 0x000fc4000000000c */
[----:B------:R-:W-:Y:S02]  /*9d00*/  PRMT R34, R14, 0x5432, R34 ;  /* 0x000054320e227816 */ /* 0x000fe40000000022 */
[----:B------:R-:W-:Y:S01]  /*9d10*/  LOP3.LUT R25, R25, 0xffff0000, RZ, 0xc0, !PT ;  /* 0xffff000019197812 */ /* 0x000fe200078ec0ff */
[----:B-1----:R-:W-:Y:S01]  /*9d20*/  IMAD.U32 R0, R8, 0x10000, RZ ;  /* 0x0001000008007824 */ /* 0x002fe200078e00ff */
[----:B------:R-:W-:Y:S01]  /*9d30*/  LOP3.LUT R32, R32, 0xffff0000, RZ, 0xc0, !PT ;  /* 0xffff000020207812 */ /* 0x000fe200078ec0ff */
[C---:B------:R-:W-:Y:S01]  /*9d40*/  IMAD.U32 R12, R9.reuse, 0x10000, RZ ;  /* 0x00010000090c7824 */ /* 0x040fe200078e00ff */
[----:B------:R-:W-:Y:S01]  /*9d50*/  LOP3.LUT R9, R9, 0xffff0000, RZ, 0xc0, !PT ;  /* 0xffff000009097812 */ /* 0x000fe200078ec0ff */
[----:B------:R-:W-:Y:S01]  /*9d60*/  IMAD.U32 R14, R11, 0x10000, RZ ;  /* 0x000100000b0e7824 */ /* 0x000fe200078e00ff */
[----:B------:R-:W-:Y:S01]  /*9d70*/  LOP3.LUT R8, R8, 0xffff0000, RZ, 0xc0, !PT ;  /* 0xffff000008087812 */ /* 0x000fe200078ec0ff */
[C---:B------:R-:W-:Y:S01]  /*9d80*/  IMAD.U32 R13, R10.reuse, 0x10000, RZ ;  /* 0x000100000a0d7824 */ /* 0x040fe200078e00ff */
[----:B------:R-:W-:-:S02]  /*9d90*/  LOP3.LUT R10, R10, 0xffff0000, RZ, 0xc0, !PT ;  /* 0xffff00000a0a7812 */ /* 0x000fc400078ec0ff */
[----:B------:R-:W-:Y:S01]  /*9da0*/  LOP3.LUT R11, R11, 0xffff0000, RZ, 0xc0, !PT ;  /* 0xffff00000b0b7812 */ /* 0x000fe200078ec0ff */
[C---:B0-----:R-:W-:Y:S01]  /*9db0*/  IMAD.U32 R15, R4.reuse, 0x10000, RZ ;  /* 0x00010000040f7824 */ /* 0x041fe200078e00ff */
[----:B------:R-:W-:Y:S01]  /*9dc0*/  LOP3.LUT R4, R4, 0xffff0000, RZ, 0xc0, !PT ;  /* 0xffff000004047812 */ /* 0x000fe200078ec0ff */
[C---:B------:R-:W-:Y:S01]  /*9dd0*/  IMAD.U32 R20, R5.reuse, 0x10000, RZ ;  /* 0x0001000005147824 */ /* 0x040fe200078e00ff */
[----:B------:R-:W-:Y:S01]  /*9de0*/  LOP3.LUT R5, R5, 0xffff0000, RZ, 0xc0, !PT ;  /* 0xffff000005057812 */ /* 0x000fe200078ec0ff */
[C---:B------:R-:W-:Y:S01]  /*9df0*/  FMUL.FTZ R37, R15.reuse, R31 ;  /* 0x0000001f0f257220 */ /* 0x040fe20000410000 */
[-C--:B------:R-:W-:Y:S01]  /*9e00*/  FMUL.FTZ R39, R15, R26.reuse ;  /* 0x0000001a0f277220 */ /* 0x080fe20000410000 */
[----:B------:R-:W-:Y:S02]  /*9e10*/  IMAD.U32 R15, R27, 0x10000, RZ ;  /* 0x000100001b0f7824 */ /* 0x000fe400078e00ff */
[----:B------:R-:W-:Y:S01]  /*9e20*/  FMUL.FTZ R41, R20, R33 ;  /* 0x0000002114297220 */ /* 0x000fe20000410000 */
[----:B------:R-:W-:Y:S01]  /*9e30*/  FFMA.FTZ R26, R0, R26, -R37 ;  /* 0x0000001a001a7223 */ /* 0x000fe20000010825 */
[----:B------:R-:W-:-:S02]  /*9e40*/  IMAD.U32 R24, R7, 0x10000, RZ ;  /* 0x0001000007187824 */ /* 0x000fc400078e00ff */
[----:B------:R-:W-:Y:S01]  /*9e50*/  FFMA.FTZ R39, R0, R31, R39 ;  /* 0x0000001f00277223 */ /* 0x000fe20000010027 */
[----:B------:R-:W-:Y:S02]  /*9e60*/  IMAD.U32 R37, R35, 0x10000, RZ ;  /* 0x0001000023257824 */ /* 0x000fe400078e00ff */
[-C--:B------:R-:W-:Y:S01]  /*9e70*/  FMUL.FTZ R43, R20, R15.reuse ;  /* 0x0000000f142b7220 */ /* 0x080fe20000410000 */
[----:B------:R-:W-:Y:S02]  /*9e80*/  IMAD.U32 R31, R29, 0x10000, RZ ;  /* 0x000100001d1f7824 */ /* 0x000fe400078e00ff */
[----:B------:R-:W-:Y:S01]  /*9e90*/  FFMA.FTZ R41, R12, R15, -R41 ;  /* 0x0000000f0c297223 */ /* 0x000fe20000010829 */
[----:B------:R-:W-:Y:S01]  /*9ea0*/  FMUL.FTZ R45, R24, R37 ;  /* 0x00000025182d7220 */ /* 0x000fe20000410000 */
[----:B------:R-:W-:Y:S01]  /*9eb0*/  LOP3.LUT R15, R30, 0xffff0000, RZ, 0xc0, !PT ;  /* 0xffff00001e0f7812 */ /* 0x000fe200078ec0ff */
[----:B------:R-:W-:Y:S01]  /*9ec0*/  FMUL.FTZ R24, R24, R31 ;  /* 0x0000001f18187220 */ /* 0x000fe20000410000 */
[----:B------:R-:W-:Y:S01]  /*9ed0*/  FFMA.FTZ R43, R12, R33, R43 ;  /* 0x000000210c2b7223 */ /* 0x000fe2000001002b */
[----:B------:R-:W-:Y:S01]  /*9ee0*/  LOP3.LUT R0, R27, 0xffff0000, RZ, 0xc0, !PT ;  /* 0xffff00001b007812 */ /* 0x000fe200078ec0ff */
[----:B------:R-:W-:-:S02]  /*9ef0*/  IMAD.U32 R21, R6, 0x10000, RZ ;  /* 0x0001000006157824 */ /* 0x000fc400078e00ff */
[----:B------:R-:W-:Y:S01]  /*9f00*/  FFMA.FTZ R45, R14, R31, -R45 ;  /* 0x0000001f0e2d7223 */ /* 0x000fe2000001082d */
[----:B------:R-:W-:Y:S02]  /*9f10*/  IMAD.U32 R12, R34, 0x10000, RZ ;  /* 0x00010000220c7824 */ /* 0x000fe400078e00ff */
[----:B------:R-:W-:Y:S01]  /*9f20*/  FFMA.FTZ R37, R14, R37, R24 ;  /* 0x000000250e257223 */ /* 0x000fe20000010018 */
[C---:B------:R-:W-:Y:S01]  /*9f30*/  FMUL.FTZ R31, R4.reuse, R15 ;  /* 0x0000000f041f7220 */ /* 0x040fe20000410000 */
[-C--:B------:R-:W-:Y:S01]  /*9f40*/  FMUL.FTZ R27, R4, R25.reuse ;  /* 0x00000019041b7220 */ /* 0x080fe20000410000 */
[C---:B------:R-:W-:Y:S01]  /*9f50*/  FMUL.FTZ R14, R5.reuse, R32 ;  /* 0x00000020050e7220 */ /* 0x040fe20000410000 */
[----:B------:R-:W-:Y:S02]  /*9f60*/  IMAD.U32 R4, R28, 0x10000, RZ ;  /* 0x000100001c047824 */ /* 0x000fe400078e00ff */
[----:B------:R-:W-:Y:S01]  /*9f70*/  FMUL.FTZ R5, R5, R0 ;  /* 0x0000000005057220 */ /* 0x000fe20000410000 */
[----:B------:R-:W-:Y:S01]  /*9f80*/  FMUL.FTZ R20, R21, R12 ;  /* 0x0000000c15147220 */ /* 0x000fe20000410000 */
[----:B------:R-:W-:Y:S01]  /*9f90*/  FFMA.FTZ R14, R9, R0, -R14 ;  /* 0x00000000090e7223 */ /* 0x000fe2000001080e */
[----:B------:R-:W-:Y:S01]  /*9fa0*/  FMUL.FTZ R24, R21, R4 ;  /* 0x0000000415187220 */ /* 0x000fe20000410000 */
[----:B------:R-:W-:Y:S01]  /*9fb0*/  FFMA.FTZ R32, R9, R32, R5 ;  /* 0x0000002009207223 */ /* 0x000fe20000010005 */
[C---:B------:R-:W-:Y:S01]  /*9fc0*/  FFMA.FTZ R20, R13.reuse, R4, -R20 ;  /* 0x000000040d147223 */ /* 0x040fe20000010814 */
[----:B------:R-:W-:Y:S01]  /*9fd0*/  LOP3.LUT R6, R6, 0xffff0000, RZ, 0xc0, !PT ;  /* 0xffff000006067812 */ /* 0x000fe200078ec0ff */
[----:B------:R-:W-:Y:S01]  /*9fe0*/  FFMA.FTZ R24, R13, R12, R24 ;  /* 0x0000000c0d187223 */ /* 0x000fe20000010018 */
        /* <DEDUP_REMOVED lines=8> */
[C---:B------:R-:W-:Y:S01]  /*a070*/  FMUL.FTZ R12, R7.reuse, R4 ;  /* 0x00000004070c7220 */ /* 0x040fe20000410000 */
[----:B------:R-:W-:Y:S01]  /*a080*/  F2FP.BF16.F32.PACK_AB R29, R32, R43 ;  /* 0x0000002b201d723e */ /* 0x000fe200000010ff */
[-C--:B------:R-:W-:Y:S01]  /*a090*/  FMUL.FTZ R6, R6, R5.reuse ;  /* 0x0000000506067220 */ /* 0x080fe20000410000 */
[C---:B------:R-:W-:Y:S01]  /*a0a0*/  FFMA.FTZ R13, R10.reuse, R5, -R13 ;  /* 0x000000050a0d7223 */ /* 0x040fe2000001080d */
[-C--:B------:R-:W-:Y:S01]  /*a0b0*/  FMUL.FTZ R7, R7, R0.reuse ;  /* 0x0000000007077220 */ /* 0x080fe20000410000 */
[----:B------:R-:W-:Y:S01]  /*a0c0*/  FFMA.FTZ R12, R11, R0, -R12 ;  /* 0x000000000b0c7223 */ /* 0x000fe2000001080c */
[----:B------:R-:W-:Y:S01]  /*a0d0*/  FFMA.FTZ R9, R10, R9, R6 ;  /* 0x000000090a097223 */ /* 0x000fe20000010006 */
[----:B------:R-:W-:Y:S01]  /*a0e0*/  F2FP.BF16.F32.PACK_AB R40, R31, R26 ;  /* 0x0000001a1f28723e */ /* 0x000fe200000010ff */
[----:B------:R-:W-:Y:S01]  /*a0f0*/  FFMA.FTZ R4, R11, R4, R7 ;  /* 0x000000040b047223 */ /* 0x000fe20000010007 */
[----:B------:R-:W-:-:S02]  /*a100*/  F2FP.BF16.F32.PACK_AB R41, R14, R41 ;  /* 0x000000290e29723e */ /* 0x000fc400000010ff */
[----:B------:R-:W-:Y:S02]  /*a110*/  F2FP.BF16.F32.PACK_AB R42, R13, R20 ;  /* 0x000000140d2a723e */ /* 0x000fe400000010ff */
[----:B------:R-:W-:Y:S02]  /*a120*/  F2FP.BF16.F32.PACK_AB R43, R12, R45 ;  /* 0x0000002d0c2b723e */ /* 0x000fe400000010ff */
[----:B------:R-:W-:Y:S02]  /*a130*/  F2FP.BF16.F32.PACK_AB R28, R8, R39 ;  /* 0x00000027081c723e */ /* 0x000fe400000010ff */
[----:B------:R-:W-:Y:S01]  /*a140*/  F2FP.BF16.F32.PACK_AB R30, R9, R24 ;  /* 0x00000018091e723e */ /* 0x000fe200000010ff */
[----:B------:R2:W-:Y:S01]  /*a150*/  STS.128 [R221+0x20400], R40 ;  /* 0x02040028dd007388 */ /* 0x0005e20000000c00 */
[----:B------:R-:W-:-:S05]  /*a160*/  F2FP.BF16.F32.PACK_AB R31, R4, R37 ;  /* 0x00000025041f723e */ /* 0x000fca00000010ff */
[----:B------:R2:W-:Y:S02]  /*a170*/  STS.128 [R3+0x20400], R28 ;  /* 0x0204001c03007388 */ /* 0x0005e40000000c00 */
.L_x_2052:
[----:B------:R-:W-:Y:S05]  /*a180*/  BSYNC B0 ;  /* 0x0000000000007941 */ /* 0x000fea0003800000 */
.L_x_2032:
[----:B------:R-:W-:Y:S01]  /*a190*/  @!PT LDS RZ, [RZ] ;  /* 0x00000000fffff984 */ /* 0x000fe20000000800 */
[----:B------:R-:W-:Y:S01]  /*a1a0*/  @!PT LDS RZ, [RZ] ;  /* 0x00000000fffff984 */ /* 0x000fe20000000800 */
[----:B------:R-:W-:Y:S01]  /*a1b0*/  @!PT LDS RZ, [RZ] ;  /* 0x00000000fffff984 */ /* 0x000fe20000000800 */
[----:B------:R-:W-:Y:S01]  /*a1c0*/  @!PT LDS RZ, [RZ] ;  /* 0x00000000fffff984 */ /* 0x000fe20000000800 */
[----:B------:R4:W-:Y:S06]  /*a1d0*/  MEMBAR.ALL.CTA ;  /* 0x0000000000007992 */ /* 0x0009ec0000008000 */
[----:B----4-:R-:W4:Y:S01]  /*a1e0*/  FENCE.VIEW.ASYNC.S ;  /* 0x00000000000073c6 */ /* 0x010f220000000000 */
[----:B------:R-:W-:Y:S05]  /*a1f0*/  WARPSYNC.ALL ;  /* 0x0000000000007948 */ /* 0x000fea0003800000 */
[----:B----4-:R-:W-:Y:S06]  /*a200*/  BAR.SYNC.DEFER_BLOCKING 0xd, 0x80 ;  /* 0x0342000000007b1d */ /* 0x010fec0000010000 */
.L_x_2029:
[----:B--23--:R-:W-:-:S05]  /*a210*/  IMAD.U32 R0, RZ, RZ, UR37 ;  /* 0x00000025ff007e24 */ /* 0x00cfca000f8e00ff */
[----:B------:R-:W-:-:S13]  /*a220*/  ISETP.NE.AND P0, PT, R0, 0x3, PT ;  /* 0x000000030000780c */ /* 0x000fda0003f05270 */
[----:B------:R-:W-:Y:S05]  /*a230*/  @!P0 BRA `(.L_x_2067) ;  /* 0x0000000000048947 */ /* 0x000fea0003800000 */
[----:B------:R-:W-:Y:S01]  /*a240*/  BPT.TRAP 0x1 ;  /* 0x000000040000795c */ /* 0x000fe20000300000 */
.L_x_2067:
[----:B------:R-:W-:Y:S02]  /*a250*/  LEA R14, R18, R2, 0x3 ;  /* 0x00000002120e7211 */ /* 0x000fe400078e18ff */
[----:B------:R-:W-:-:S04]  /*a260*/  SHF.L.U32 R57, R19, 0x1f, RZ ;  /* 0x0000001f13397819 */ /* 0x000fc800000006ff */
[----:B------:R2:W3:Y:S01]  /*a270*/  SYNCS.PHASECHK.TRANS64.TRYWAIT P2, [R14+URZ+0x28c30], R57 ;  /* 0x028c30390e0075a7 */ /* 0x0004e2000804017f */
[----:B------:R-:W-:Y:S05]  /*a280*/  @!P0 BRA `(.L_x_2068) ;  /* 0x0000000000048947 */ /* 0x000fea0003800000 */
[----:B------:R-:W-:Y:S01]  /*a290*/  BPT.TRAP 0x1 ;  /* 0x000000040000795c */ /* 0x000fe20000300000 */
.L_x_2068:
[----:B------:R-:W4:Y:S02]  /*a2a0*/  S2R R0, SR_TID.X ;  /* 0x0000000000007919 */ /* 0x000f240000002100 */
[----:B----4-:R-:W-:-:S04]  /*a2b0*/  LOP3.LUT R0, R0, 0x7f, RZ, 0xc0, !PT ;  /* 0x0000007f00007812 */ /* 0x010fc800078ec0ff */
[----:B------:R-:W-:Y:S01]  /*a2c0*/  ISETP.NE.AND P1, PT, R0, RZ, PT ;  /* 0x000000ff0000720c */ /* 0x000fe20003f25270 */
[----:B------:R-:W-:-:S05]  /*a2d0*/  VIADD R0, R2, 0x22400 ;  /* 0x0002240002007836 */ /* 0x000fca0000000000 */
[----:B------:R-:W-:Y:S01]  /*a2e0*/  SHF.R.U32.HI R0, RZ, 0x4, R0 ;  /* 0x00000004ff007819 */ /* 0x000fe20000011600 */
[----:B---3--:R-:W-:Y:S06]  /*a2f0*/  @P2 BRA `(.L_x_2069) ;  /* 0x0000000000082947 */ /* 0x008fec0003800000 */
[----:B------:R-:W3:Y:S02]  /*a300*/  SYNCS.PHASECHK.TRANS64.TRYWAIT P2, [R14+URZ+0x28c30], R57 ;  /* 0x028c30390e0075a7 */ /* 0x000ee4000804017f */
[----:B---3--:R-:W-:Y:S05]  /*a310*/  @!P2 BRA `(.L_x_2070) ;  /* 0x0000012c0034a947 */ /* 0x008fea0003800000 */
.L_x_2069:
[----:B------:R-:W-:Y:S01]  /*a320*/  LOP3.LUT R0, R0, 0x3fff, RZ, 0xc0, !PT ;  /* 0x00003fff00007812 */ /* 0x000fe200078ec0ff */
[----:B------:R-:W-:Y:S05]  /*a330*/  WARPSYNC.ALL ;  /* 0x0000000000007948 */ /* 0x000fea0003800000 */
[----:B------:R-:W-:Y:S01]  /*a340*/  LOP3.LUT R21, R0, 0x10000, RZ, 0xfc, !PT ;  /* 0x0001000000157812 */ /* 0x000fe200078efcff */
[----:B------:R-:W-:Y:S01]  /*a350*/  VIADD R0, R2, 0x20400 ;  /* 0x0002040002007836 */ /* 0x000fe20000000000 */
[----:B-1---5:R-:W-:-:S03]  /*a360*/  WARPGROUP.ARRIVE ;  /* 0x00000000000079c5 */ /* 0x022fc60000000000 */
[----:B------:R-:W-:Y:S01]  /*a370*/  IMAD R6, R18, 0x200, R21 ;  /* 0x0000020012067824 */ /* 0x000fe200078e0215 */
[----:B------:R-:W-:Y:S01]  /*a380*/  ULDC.64 UR40, c[0x0][0x9e0] ;  /* 0x0002780000287ab9 */ /* 0x000fe20000000a00 */
[----:B0-----:R-:W-:Y:S01]  /*a390*/  IMAD.MOV.U32 R7, RZ, RZ, 0x40000040 ;  /* 0x40000040ff077424 */ /* 0x001fe200078e00ff */
[----:B------:R-:W-:Y:S01]  /*a3a0*/  SHF.R.U32.HI R0, RZ, 0x4, R0 ;  /* 0x00000004ff007819 */ /* 0x000fe20000011600 */
[----:B------:R-:W-:Y:S01]  /*a3b0*/  IMAD.MOV.U32 R5, RZ, RZ, 0x40000040 ;  /* 0x40000040ff057424 */ /* 0x000fe200078e00ff */
[C---:B------:R-:W-:Y:S01]  /*a3c0*/  R2UR UR6, R6.reuse ;  /* 0x00000000060672ca */ /* 0x040fe200000e0000 */
[----:B------:R-:W-:Y:S01]  /*a3d0*/  VIADD R8, R6, 0x2 ;  /* 0x0000000206087836 */ /* 0x000fe20000000000 */
[----:B------:R-:W-:Y:S01]  /*a3e0*/  LOP3.LUT R0, R0, 0x3fff, RZ, 0xc0, !PT ;  /* 0x00003fff00007812 */ /* 0x000fe200078ec0ff */
[----:B------:R-:W-:Y:S01]  /*a3f0*/  IMAD.MOV.U32 R9, RZ, RZ, 0x40000040 ;  /* 0x40000040ff097424 */ /* 0x000fe200078e00ff */
[----:B------:R-:W-:Y:S01]  /*a400*/  R2UR UR7, R7 ;  /* 0x00000000070772ca */ /* 0x000fe200000e0000 */
[----:B------:R-:W-:Y:S01]  /*a410*/  IMAD.MOV.U32 R13, RZ, RZ, 0x40000040 ;  /* 0x40000040ff0d7424 */ /* 0x000fe200078e00ff */
[----:B------:R-:W-:Y:S01]  /*a420*/  LOP3.LUT R4, R0, 0x10000, RZ, 0xfc, !PT ;  /* 0x0001000000047812 */ /* 0x000fe200078efcff */
[----:B------:R-:W-:Y:S01]  /*a430*/  IMAD.MOV.U32 R11, RZ, RZ, 0x40000040 ;  /* 0x40000040ff0b7424 */ /* 0x000fe200078e00ff */
[----:B------:R-:W-:Y:S01]  /*a440*/  R2UR UR5, R5 ;  /* 0x00000000050572ca */ /* 0x000fe200000e0000 */
[----:B------:R-:W-:Y:S01]  /*a450*/  IMAD.MOV.U32 R7, RZ, RZ, 0x40000040 ;  /* 0x40000040ff077424 */ /* 0x000fe200078e00ff */
[C---:B------:R-:W-:Y:S01]  /*a460*/  R2UR UR4, R4.reuse ;  /* 0x00000000040472ca */ /* 0x040fe200000e0000 */
[C---:B------:R-:W-:Y:S01]  /*a470*/  VIADD R12, R4.reuse, 0x2 ;  /* 0x00000002040c7836 */ /* 0x040fe20000000000 */
[----:B------:R-:W-:Y:S01]  /*a480*/  UISETP.GE.AND UP0, UPT, UR41, 0x1, UPT ;  /* 0x000000012900788c */ /* 0x000fe2000bf06270 */
[----:B------:R-:W-:Y:S01]  /*a490*/  VIADD R10, R4, 0x4 ;  /* 0x00000004040a7836 */ /* 0x000fe20000000000 */
[----:B------:R-:W-:Y:S01]  /*a4a0*/  LEA R20, R168, 0xffffffc0, 0x6 ;  /* 0xffffffc0a8147811 */ /* 0x000fe200078e30ff */
[----:B------:R-:W-:Y:S01]  /*a4b0*/  IMAD.MOV.U32 R3, RZ, RZ, -0x40 ;  /* 0xffffffc0ff037424 */ /* 0x000fe200078e00ff */
[----:B------:R-:W-:Y:S01]  /*a4c0*/  UP2UR UR47, UPR, URZ, 0x1 ;  /* 0x000000013f2f7883 */ /* 0x000fe20008000000 */
[----:B------:R-:W-:Y:S01]  /*a4d0*/  @!P1 VIADD R0, R14, 0x28c40 ;  /* 0x00028c400e009836 */ /* 0x000fe20000000000 */
[----:B------:R-:W-:Y:S01]  /*a4e0*/  PLOP3.LUT P2, PT, PT, PT, UP0, 0x40, 0x0 ;  /* 0x000000000000781c */ /* 0x000fe20003f4e808 */
[----:B------:R-:W-:Y:S01]  /*a4f0*/  IMAD R3, R168, R3, 0x41 ;  /* 0x00000041a8037424 */ /* 0x000fe200078e0203 */
[----:B------:R-:W-:-:S02]  /*a500*/  IADD3 R15, -R22, R185, -R20 ;  /* 0x000000b9160f7210 */ /* 0x000fc40007ffe914 */
[----:B------:R-:W-:Y:S01]  /*a510*/  @!P1 PRMT R0, RZ, 0x654, R0 ;  /* 0x00000654ff009816 */ /* 0x000fe20000000000 */
        /* <DEDUP_REMOVED lines=11> */
[----:B------:R-:W-:Y:S01]  /*a5d0*/  R2UR UR6, R8 ;  /* 0x00000000080672ca */ /* 0x000fe200000e0000 */
[----:B------:R-:W-:Y:S01]  /*a5e0*/  VIADD R8, R6, 0x6 ;  /* 0x0000000606087836 */ /* 0x000fe20000000000 */
[----:B------:R-:W-:Y:S01]  /*a5f0*/  R2UR UR7, R9 ;  /* 0x00000000090772ca */ /* 0x000fe200000e0000 */
[----:B------:R-:W-:Y:S01]  /*a600*/  VIADD R6, R4, 0x6 ;  /* 0x0000000604067836 */ /* 0x000fe20000000000 */
[----:B------:R-:W-:Y:S01]  /*a610*/  R2UR UR4, R10 ;  /* 0x000000000a0472ca */ /* 0x000fe200000e0000 */
[----:B------:R-:W-:Y:S01]  /*a620*/  IMAD.MOV.U32 R9, RZ, RZ, 0x40000040 ;  /* 0x40000040ff097424 */ /* 0x000fe200078e00ff */
[----:B------:R-:W-:Y:S01]  /*a630*/  R2UR UR5, R11 ;  /* 0x000000000b0572ca */ /* 0x000fe200000e0000 */
[----:B------:R-:W-:Y:S02]  /*a640*/  WARPGROUP.DEPBAR.LE gsb0, 0x0 ;  /* 0x00008000000079c5 */ /* 0x000fe40000010000 */
[----:B------:R-:W-:-:S10]  /*a650*/  WARPGROUP.ARRIVE ;  /* 0x00000000000079c5 */ /* 0x000fd40000000000 */
[----:B------:R-:W-:Y:S01]  /*a660*/  HGMMA.64x64x16.F32.BF16 R24, gdesc[UR4], R24, gsb0 ;  /* 0x00e00000041879f0 */ /* 0x000fe20008001818 */
[----:B------:R-:W-:Y:S02]  /*a670*/  R2UR UR6, R8 ;  /* 0x00000000080672ca */ /* 0x000fe400000e0000 */
[----:B------:R-:W-:Y:S02]  /*a680*/  R2UR UR7, R9 ;  /* 0x00000000090772ca */ /* 0x000fe400000e0000 */
[----:B------:R-:W-:Y:S02]  /*a690*/  R2UR UR4, R6 ;  /* 0x00000000060472ca */ /* 0x000fe400000e0000 */
[----:B------:R-:W-:Y:S02]  /*a6a0*/  R2UR UR5, R7 ;  /* 0x00000000070572ca */ /* 0x000fe400000e0000 */
[----:B------:R-:W-:-:S05]  /*a6b0*/  IADD3 R9, -R186, R3, R185 ;  /* 0x00000003ba097210 */ /* 0x000fca0007ffe1b9 */
[----:B------:R-:W-:-:S04]  /*a6c0*/  IMAD.IADD R9, R9, 0x1, -R22 ;  /* 0x0000000109097824 */ /* 0x000fc800078e0a16 */
[----:B------:R-:W-:Y:S01]  /*a6d0*/  VIADD R56, R9, UR40 ;  /* 0x0000002809387c36 */ /* 0x000fe20008000000 */
[----:B------:R-:W-:Y:S02]  /*a6e0*/  WARPGROUP.DEPBAR.LE gsb0, 0x0 ;  /* 0x00008000000079c5 */ /* 0x000fe40000010000 */
[----:B------:R-:W-:-:S06]  /*a6f0*/  WARPGROUP.ARRIVE ;  /* 0x00000000000079c5 */ /* 0x000fcc0000000000 */
[----:B------:R-:W-:Y:S01]  /*a700*/  HGMMA.64x64x16.F32.BF16 R24, gdesc[UR4], R24, gsb0 ;  /* 0x00e00000041879f0 */ /* 0x000fe20008001818 */
[----:B------:R-:W-:Y:S02]  /*a710*/  ULDC UR4, c[0x0][0x9dc] ;  /* 0x0002770000047ab9 */ /* 0x000fe40000000800 */
[----:B------:R-:W-:-:S05]  /*a720*/  IMAD.U32 R188, RZ, RZ, UR4 ;  /* 0x00000004ffbc7e24 */ /* 0x000fca000f8e00ff */
[----:B------:R-:W-:-:S04]  /*a730*/  LOP3.LUT R8, RZ, R188, RZ, 0x33, !PT ;  /* 0x000000bcff087212 */ /* 0x000fc800078e33ff */
[----:B------:R-:W-:Y:S01]  /*a740*/  IADD3 R59, R9, R8, RZ ;  /* 0x00000008093b7210 */ /* 0x000fe20007ffe0ff */
[----:B------:R-:W-:Y:S02]  /*a750*/  WARPGROUP.DEPBAR.LE gsb0, 0x0 ;  /* 0x00008000000079c5 */ /* 0x000fe40000010000 */
[----:B------:R0:W-:Y:S02]  /*a760*/  @!P1 SYNCS.ARRIVE.TRANS64.RED.A1T0 RZ, [R0+URZ], RZ ;  /* 0x000000ff00ff99a7 */ /* 0x0001e4000810043f */
[----:B0-----:R-:W-:-:S04]  /*a770*/  IMAD R0, R189, 0x40, R192 ;  /* 0x00000040bd007824 */ /* 0x001fc800078e02c0 */
[----:B------:R-:W-:Y:S01]  /*a780*/  IMAD.IADD R8, R59, 0x1, R0 ;  /* 0x000000013b087824 */ /* 0x000fe200078e0200 */
[----:B------:R-:W-:Y:S01]  /*a790*/  VIADDMNMX R3, R0, R56, R15, PT ;  /* 0x0000003800037246 */ /* 0x000fe2000380010f */
[----:B------:R-:W-:Y:S06]  /*a7a0*/  @P2 BRA `(.L_x_2071) ;  /* 0x0000000000582947 */ /* 0x000fec0003800000 */
[----:B------:R-:W-:Y:S01]  /*a7b0*/  IADD3 R9, R0, R185, -R186 ;  /* 0x000000b900097210 */ /* 0x000fe20007ffe8ba */
[----:B------:R-:W-:Y:S03]  /*a7c0*/  BSSY B0, `(.L_x_2072) ;  /* 0x0000010000007945 */ /* 0x000fe60003800000 */
[----:B------:R-:W-:-:S13]  /*a7d0*/  ISETP.GT.AND P2, PT, R9, -0x1, PT ;  /* 0xffffffff0900780c */ /* 0x000fda0003f44270 */
[----:B------:R-:W-:Y:S05]  /*a7e0*/  @P2 BRA `(.L_x_2073) ;  /* 0x0000000000202947 */ /* 0x000fea0003800000 */
[----:B------:R-:W-:Y:S01]  /*a7f0*/  UISETP.NE.AND UP0, UPT, UR41, 0x1, UPT ;  /* 0x000000012900788c */ /* 0x000fe2000bf05270 */
[----:B------:R-:W-:-:S05]  /*a800*/  LOP3.LUT R9, RZ, R9, RZ, 0x33, !PT ;  /* 0x00000009ff097212 */ /* 0x000fca00078e33ff */
[----:B------:R-:W-:-:S05]  /*a810*/  PLOP3.LUT P2, PT, PT, PT, UP0, 0x80, 0x0 ;  /* 0x000000000000781c */ /* 0x000fca0003f4f008 */
[----:B------:R-:W-:-:S08]  /*a820*/  @UP0 ULDC.64 UR4, c[0x0][0x9e8] ;  /* 0x00027a0000040ab9 */ /* 0x000fd00000000a00 */
[----:B------:R-:W-:-:S05]  /*a830*/  @P2 IMAD.HI.U32 R60, R9, UR4, RZ ;  /* 0x00000004093c2c27 */ /* 0x000fca000f8e00ff */
[----:B------:R-:W-:-:S04]  /*a840*/  @P2 SHF.R.U32.HI R9, RZ, UR5, R60 ;  /* 0x00000005ff092c19 */ /* 0x000fc8000801163c */
[----:B------:R-:W-:Y:S01]  /*a850*/  LOP3.LUT R9, RZ, R9, RZ, 0x33, !PT ;  /* 0x00000009ff097212 */ /* 0x000fe200078e33ff */
[----:B------:R-:W-:Y:S06]  /*a860*/  BRA `(.L_x_2074) ;  /* 0x0000000000147947 */ /* 0x000fec0003800000 */
.L_x_2073:
[----:B------:R-:W-:-:S06]  /*a870*/  UISETP.NE.AND UP0, UPT, UR41, 0x1, UPT ;  /* 0x000000012900788c */ /* 0x000fcc000bf05270 */
[----:B------:R-:W-:-:S05]  /*a880*/  PLOP3.LUT P2, PT, PT, PT, UP0, 0x80, 0x0 ;  /* 0x000000000000781c */ /* 0x000fca0003f4f008 */
[----:B------:R-:W-:-:S08]  /*a890*/  @UP0 ULDC.64 UR4, c[0x0][0x9e8] ;  /* 0x00027a0000040ab9 */ /* 0x000fd00000000a00 */
[----:B------:R-:W-:-:S05]  /*a8a0*/  @P2 IMAD.HI.U32 R60, R9, UR4, RZ ;  /* 0x00000004093c2c27 */ /* 0x000fca000f8e00ff */
[----:B------:R-:W-:-:S07]  /*a8b0*/  @P2 SHF.R.U32.HI R9, RZ, UR5, R60 ;  /* 0x00000005ff092c19 */ /* 0x000fce000801163c */
.L_x_2074:
[----:B------:R-:W-:Y:S05]  /*a8c0*/  BSYNC B0 ;  /* 0x0000000000007941 */ /* 0x000fea0003800000 */
.L_x_2072:
[----:B------:R-:W-:-:S04]  /*a8d0*/  IMAD R9, R9, UR41, -R20 ;  /* 0x0000002909097c24 */ /* 0x000fc8000f8e0a14 */
[----:B------:R-:W-:-:S05]  /*a8e0*/  IMAD.IADD R9, R9, 0x1, -R22 ;  /* 0x0000000109097824 */ /* 0x000fca00078e0a16 */
[----:B------:R-:W-:Y:S02]  /*a8f0*/  VIMNMX R8, R8, R9, !PT ;  /* 0x0000000908087248 */ /* 0x000fe40007fe0100 */
[----:B------:R-:W-:-:S07]  /*a900*/  VIADDMNMX R3, R9, UR41, R3, PT ;  /* 0x0000002909037c46 */ /* 0x000fce000b800103 */
.L_x_2071:
[C---:B------:R-:W-:Y:S01]  /*a910*/  ISETP.GE.AND P2, PT, R58.reuse, 0x2, PT ;  /* 0x000000023a00780c */ /* 0x040fe20003f46270 */
[----:B------:R-:W-:Y:S01]  /*a920*/  UISETP.NE.AND UP0, UPT, UR47, URZ, UPT ;  /* 0x0000003f2f00728c */ /* 0x000fe2000bf05270 */
[----:B------:R-:W-:Y:S02]  /*a930*/  ISETP.GE.AND P6, PT, R58, 0xa, PT ;  /* 0x0000000a3a00780c */ /* 0x000fe40003fc6270 */
[----:B------:R-:W-:Y:S02]  /*a940*/  ISETP.GT.AND P4, PT, R8, 0x1, !P2 ;  /* 0x000000010800780c */ /* 0x000fe40005784270 */
[----:B------:R-:W-:Y:S02]  /*a950*/  ISETP.GE.AND P3, PT, R58, 0x9, PT ;  /* 0x000000093a00780c */ /* 0x000fe40003f66270 */
[----:B------:R-:W-:Y:S02]  /*a960*/  ISETP.LT.OR P4, PT, R3, 0x2, P4 ;  /* 0x000000020300780c */ /* 0x000fe40002781670 */
[----:B------:R-:W-:-:S02]  /*a970*/  P2R R60, PR, RZ, 0x40 ;  /* 0x00000040ff3c7803 */ /* 0x000fc40000000000 */
[----:B------:R-:W-:Y:S02]  /*a980*/  FSEL R61, R25, -INF , !P4 ;  /* 0xff800000193d7808 */ /* 0x000fe40006000000 */
[C---:B------:R-:W-:Y:S02]  /*a990*/  ISETP.GT.AND P4, PT, R8.reuse, 0x9, !P6 ;  /* 0x000000090800780c */ /* 0x040fe40007784270 */
[----:B------:R-:W-:Y:S02]  /*a9a0*/  ISETP.GT.AND P5, PT, R8, 0x8, !P3 ;  /* 0x000000080800780c */ /* 0x000fe40005fa4270 */
[----:B------:R-:W-:Y:S02]  /*a9b0*/  ISETP.LT.OR P4, PT, R3, 0xa, P4 ;  /* 0x0000000a0300780c */ /* 0x000fe40002781670 */
[----:B------:R-:W-:Y:S02]  /*a9c0*/  ISETP.GE.AND P6, PT, R58, 0x11, PT ;  /* 0x000000113a00780c */ /* 0x000fe40003fc6270 */
[----:B------:R-:W-:-:S02]  /*a9d0*/  FSEL R65, R29, -INF , !P4 ;  /* 0xff8000001d417808 */ /* 0x000fc40006000000 */
[C---:B------:R-:W-:Y:S02]  /*a9e0*/  ISETP.LT.OR P5, PT, R3.reuse, 0x9, P5 ;  /* 0x000000090300780c */ /* 0x040fe40002fa1670 */
[----:B------:R-:W-:Y:S02]  /*a9f0*/  ISETP.GT.AND P4, PT, R8, 0x10, !P6 ;  /* 0x000000100800780c */ /* 0x000fe40007784270 */
[----:B------:R-:W-:Y:S02]  /*aa00*/  FSEL R63, R28, -INF , !P5 ;  /* 0xff8000001c3f7808 */ /* 0x000fe40006800000 */
[----:B------:R-:W-:Y:S02]  /*aa10*/  ISETP.LT.OR P4, PT, R3, 0x11, P4 ;  /* 0x000000110300780c */ /* 0x000fe40002781670 */
[----:B------:R-:W-:Y:S02]  /*aa20*/  ISETP.GE.AND P5, PT, R58, 0x12, PT ;  /* 0x000000123a00780c */ /* 0x000fe40003fa6270 */
[----:B------:R-:W-:-:S02]  /*aa30*/  FSEL R67, R32, -INF , !P4 ;  /* 0xff80000020437808 */ /* 0x000fc40006000000 */
[----:B------:R-:W-:Y:S02]  /*aa40*/  ISETP.GT.AND P4, PT, R8, 0x11, !P5 ;  /* 0x000000110800780c */ /* 0x000fe40006f84270 */
        /* <DEDUP_REMOVED lines=37> */
[----:B------:R-:W-:Y:S02]  /*aca0*/  P2R R28, PR, RZ, 0x40 ;  /* 0x00000040ff1c7803 */ /* 0x000fe40000000000 */
[----:B------:R-:W-:Y:S02]  /*acb0*/  FSEL R81, R48, -INF , !P4 ;  /* 0xff80000030517808 */ /* 0x000fe40006000000 */
[----:B------:R-:W-:-:S04]  /*acc0*/  ISETP.GE.AND P4, PT, R58, 0x32, PT ;  /* 0x000000323a00780c */ /* 0x000fc80003f86270 */
[----:B------:R-:W-:-:S04]  /*acd0*/  ISETP.GT.AND P5, PT, R8, 0x31, !P4 ;  /* 0x000000310800780c */ /* 0x000fc800067a4270 */
        /* <DEDUP_REMOVED lines=15> */
[----:B------:R-:W-:Y:S01]  /*add0*/  ISETP.LT.OR P6, PT, R3, 0x3a, P6 ;  /* 0x0000003a0300780c */ /* 0x000fe200037c1670 */
[----:B------:R-:W-:-:S03]  /*ade0*/  VIADD R3, R0, 0x8 ;  /* 0x0000000800037836 */ /* 0x000fc60000000000 */
[----:B------:R-:W-:Y:S02]  /*adf0*/  FSEL R53, R53, -INF , !P6 ;  /* 0xff80000035357808 */ /* 0x000fe40007000000 */
[----:B------:R-:W-:Y:S02]  /*ae00*/  PLOP3.LUT P6, PT, PT, PT, UP0, 0x40, 0x0 ;  /* 0x000000000000781c */ /* 0x000fe40003fce808 */
[----:B------:R-:W-:-:S11]  /*ae10*/  VIADDMNMX R3, R3, R56, R15, PT ;  /* 0x0000003803037246 */ /* 0x000fd6000380010f */
[----:B------:R-:W-:Y:S05]  /*ae20*/  @P6 BRA `(.L_x_2075) ;  /* 0x0000000000646947 */ /* 0x000fea0003800000 */
[----:B------:R-:W-:Y:S01]  /*ae30*/  IADD3 R9, R0, R185, -R186 ;  /* 0x000000b900097210 */ /* 0x000fe20007ffe8ba */
[----:B------:R-:W-:Y:S04]  /*ae40*/  BSSY B0, `(.L_x_2076) ;  /* 0x0000013000007945 */ /* 0x000fe80003800000 */
[----:B------:R-:W-:-:S05]  /*ae50*/  VIADD R9, R9, 0x8 ;  /* 0x0000000809097836 */ /* 0x000fca0000000000 */
[----:B------:R-:W-:-:S13]  /*ae60*/  ISETP.GT.AND P6, PT, R9, -0x1, PT ;  /* 0xffffffff0900780c */ /* 0x000fda0003fc4270 */
[----:B------:R-:W-:Y:S05]  /*ae70*/  @P6 BRA `(.L_x_2077) ;  /* 0x0000000000246947 */ /* 0x000fea0003800000 */
[----:B------:R-:W-:Y:S01]  /*ae80*/  UISETP.NE.AND UP0, UPT, UR41, 0x1, UPT ;  /* 0x000000012900788c */ /* 0x000fe2000bf05270 */
[----:B------:R-:W-:-:S05]  /*ae90*/  LOP3.LUT R9, RZ, R9, RZ, 0x33, !PT ;  /* 0x00000009ff097212 */ /* 0x000fca00078e33ff */
[----:B------:R-:W-:-:S05]  /*aea0*/  PLOP3.LUT P6, PT, PT, PT, UP0, 0x80, 0x0 ;  /* 0x000000000000781c */ /* 0x000fca0003fcf008 */
[----:B------:R-:W-:-:S08]  /*aeb0*/  @UP0 ULDC.64 UR4, c[0x0][0x9e8] ;  /* 0x00027a0000040ab9 */ /* 0x000fd00000000a00 */
[----:B------:R-:W-:Y:S01]  /*aec0*/  @P6 IMAD.HI.U32 R15, R9, UR4, RZ ;  /* 0x00000004090f6c27 */ /* 0x000fe2000f8e00ff */
[----:B------:R-:W-:-:S13]  /*aed0*/  PLOP3.LUT P6, PT, PT, PT, UP0, 0x80, 0x0 ;  /* 0x000000000000781c */ /* 0x000fda0003fcf008 */
[----:B------:R-:W-:-:S04]  /*aee0*/  @P6 SHF.R.U32.HI R9, RZ, UR5, R15 ;  /* 0x00000005ff096c19 */ /* 0x000fc8000801160f */
[----:B------:R-:W-:Y:S01]  /*aef0*/  LOP3.LUT R9, RZ, R9, RZ, 0x33, !PT ;  /* 0x00000009ff097212 */ /* 0x000fe200078e33ff */
[----:B------:R-:W-:Y:S06]  /*af00*/  BRA `(.L_x_2078) ;  /* 0x0000000000187947 */ /* 0x000fec0003800000 */
.L_x_2077:
[----:B------:R-:W-:-:S06]  /*af10*/  UISETP.NE.AND UP0, UPT, UR41, 0x1, UPT ;  /* 0x000000012900788c */ /* 0x000fcc000bf05270 */
[----:B------:R-:W-:-:S05]  /*af20*/  PLOP3.LUT P6, PT, PT, PT, UP0, 0x80, 0x0 ;  /* 0x000000000000781c */ /* 0x000fca0003fcf008 */
[----:B------:R-:W-:-:S08]  /*af30*/  @UP0 ULDC.64 UR4, c[0x0][0x9e8] ;  /* 0x00027a0000040ab9 */ /* 0x000fd00000000a00 */
[----:B------:R-:W-:Y:S01]  /*af40*/  @P6 IMAD.HI.U32 R15, R9, UR4, RZ ;  /* 0x00000004090f6c27 */ /* 0x000fe2000f8e00ff */
[----:B------:R-:W-:-:S13]  /*af50*/  PLOP3.LUT P6, PT, PT, PT, UP0, 0x80, 0x0 ;  /* 0x000000000000781c */ /* 0x000fda0003fcf008 */
[----:B------:R-:W-:-:S07]  /*af60*/  @P6 SHF.R.U32.HI R9, RZ, UR5, R15 ;  /* 0x00000005ff096c19 */ /* 0x000fce000801160f */
.L_x_2078:
[----:B------:R-:W-:Y:S05]  /*af70*/  BSYNC B0 ;  /* 0x0000000000007941 */ /* 0x000fea0003800000 */
.L_x_2076:
[----:B------:R-:W-:-:S04]  /*af80*/  IMAD R9, R9, UR41, -R20 ;  /* 0x0000002909097c24 */ /* 0x000fc8000f8e0a14 */
[----:B------:R-:W-:-:S05]  /*af90*/  IMAD.IADD R9, R9, 0x1, -R22 ;  /* 0x0000000109097824 */ /* 0x000fca00078e0a16 */
[----:B------:R-:W-:Y:S02]  /*afa0*/  VIMNMX R8, R8, R9, !PT ;  /* 0x0000000908087248 */ /* 0x000fe40007fe0100 */
[----:B------:R-:W-:-:S07]  /*afb0*/  VIADDMNMX R3, R9, UR41, R3, PT ;  /* 0x0000002909037c46 */ /* 0x000fce000b800103 */
.L_x_2075:
        /* <DEDUP_REMOVED lines=33> */
[----:B------:R-:W-:Y:S02]  /*b1d0*/  ISETP.GT.AND P3, PT, R8, 0x8, !P3 ;  /* 0x000000080800780c */ /* 0x000fe40005f64270 */
[----:B------:R-:W-:Y:S02]  /*b1e0*/  FSEL R38, R38, -INF , !P2 ;  /* 0xff80000026267808 */ /* 0x000fe40005000000 */
[----:B------:R-:W-:Y:S02]  /*b1f0*/  ISETP.NE.AND P2, PT, R36, RZ, PT ;  /* 0x000000ff2400720c */ /* 0x000fe40003f45270 */
[----:B------:R-:W-:Y:S02]  /*b200*/  FMNMX.FTZ R9, R83, R9, !PT ;  /* 0x0000000953097209 */ /* 0x000fe40007810000 */
[----:B------:R-:W-:-:S02]  /*b210*/  ISETP.GT.AND P2, PT, R8, 0x19, !P2 ;  /* 0x000000190800780c */ /* 0x000fc40005744270 */
[C---:B------:R-:W-:Y:S02]  /*b220*/  ISETP.LT.OR P3, PT, R3.reuse, 0x9, P3 ;  /* 0x000000090300780c */ /* 0x040fe40001f61670 */
[----:B------:R-:W-:Y:S02]  /*b230*/  ISETP.LT.OR P2, PT, R3, 0x1a, P2 ;  /* 0x0000001a0300780c */ /* 0x000fe40001741670 */
[----:B------:R-:W-:Y:S02]  /*b240*/  FMNMX.FTZ R20, R53, R9, !PT ;  /* 0x0000000935147209 */ /* 0x000fe40007810000 */
[----:B------:R-:W-:Y:S02]  /*b250*/  FSEL R32, R39, -INF , !P2 ;  /* 0xff80000027207808 */ /* 0x000fe40005000000 */
[----:B------:R-:W-:Y:S01]  /*b260*/  ISETP.NE.AND P2, PT, R37, RZ, PT ;  /* 0x000000ff2500720c */ /* 0x000fe20003f45270 */
[----:B------:R-:W0:Y:S01]  /*b270*/  SHFL.BFLY PT, R9, R20, 0x2, 0x1f ;  /* 0x0c401f0014097f89 */ /* 0x000e2200000e0000 */
        /* <DEDUP_REMOVED lines=8> */
[C---:B------:R-:W-:Y:S02]  /*b300*/  ISETP.GT.AND P2, PT, R8.reuse, 0x21, !P2 ;  /* 0x000000210800780c */ /* 0x040fe40005744270 */
[----:B------:R-:W-:Y:S02]  /*b310*/  ISETP.GT.AND P5, PT, R8, 0x38, !P5 ;  /* 0x000000380800780c */ /* 0x000fe40006fa4270 */
[C---:B------:R-:W-:Y:S02]  /*b320*/  ISETP.LT.OR P2, PT, R3.reuse, 0x22, P2 ;  /* 0x000000220300780c */ /* 0x040fe40001741670 */
[----:B------:R-:W-:Y:S02]  /*b330*/  ISETP.LT.OR P4, PT, R3, 0x32, P4 ;  /* 0x000000320300780c */ /* 0x000fe40002781670 */
[----:B------:R-:W-:-:S02]  /*b340*/  FSEL R36, R43, -INF , !P2 ;  /* 0xff8000002b247808 */ /* 0x000fc40005000000 */
[----:B------:R-:W-:Y:S02]  /*b350*/  ISETP.GT.AND P2, PT, R8, 0x28, !P3 ;  /* 0x000000280800780c */ /* 0x000fe40005f44270 */
[----:B0-----:R-:W-:Y:S02]  /*b360*/  FMNMX.FTZ R29, R20, R9, !PT ;  /* 0x00000009141d7209 */ /* 0x001fe40007810000 */
[----:B------:R-:W-:Y:S02]  /*b370*/  ISETP.LT.OR P2, PT, R3, 0x29, P2 ;  /* 0x000000290300780c */ /* 0x000fe40001741670 */
[----:B------:R-:W-:Y:S01]  /*b380*/  ISETP.NE.AND P3, PT, R62, RZ, PT ;  /* 0x000000ff3e00720c */ /* 0x000fe20003f65270 */
[----:B------:R-:W0:Y:S01]  /*b390*/  SHFL.BFLY PT, R40, R29, 0x1, 0x1f ;  /* 0x0c201f001d287f89 */ /* 0x000e2200000e0000 */
[----:B------:R-:W-:Y:S02]  /*b3a0*/  FSEL R46, R46, -INF , !P2 ;  /* 0xff8000002e2e7808 */ /* 0x000fe40005000000 */
[----:B------:R-:W-:-:S02]  /*b3b0*/  ISETP.GT.AND P2, PT, R8, RZ, !P6 ;  /* 0x000000ff0800720c */ /* 0x000fc40007744270 */
[----:B------:R-:W-:Y:S02]  /*b3c0*/  ISETP.GT.AND P3, PT, R8, 0x30, !P3 ;  /* 0x000000300800780c */ /* 0x000fe40005f64270 */
[C---:B------:R-:W-:Y:S02]  /*b3d0*/  ISETP.LT.OR P2, PT, R3.reuse, 0x1, P2 ;  /* 0x000000010300780c */ /* 0x040fe40001741670 */
[----:B------:R-:W-:Y:S02]  /*b3e0*/  ISETP.LT.OR P3, PT, R3, 0x31, P3 ;  /* 0x000000310300780c */ /* 0x000fe40001f61670 */
[----:B------:R-:W-:Y:S02]  /*b3f0*/  FSEL R26, R26, -INF , !P2 ;  /* 0xff8000001a1a7808 */ /* 0x000fe40005000000 */
[----:B------:R-:W-:Y:S02]  /*b400*/  ISETP.NE.AND P2, PT, R44, RZ, PT ;  /* 0x000000ff2c00720c */ /* 0x000fe40003f45270 */
[----:B------:R-:W-:-:S02]  /*b410*/  FMNMX.FTZ R9, R26, R27, !PT ;  /* 0x0000001b1a097209 */ /* 0x000fc40007810000 */
[----:B------:R-:W-:Y:S02]  /*b420*/  ISETP.GT.AND P2, PT, R8, 0x29, !P2 ;  /* 0x000000290800780c */ /* 0x000fe40005744270 */
[----:B------:R-:W-:Y:S02]  /*b430*/  FMNMX.FTZ R9, R30, R9, !PT ;  /* 0x000000091e097209 */ /* 0x000fe40007810000 */
[----:B------:R-:W-:Y:S02]  /*b440*/  ISETP.LT.OR P2, PT, R3, 0x2a, P2 ;  /* 0x0000002a0300780c */ /* 0x000fe40001741670 */
[----:B------:R-:W-:Y:S02]  /*b450*/  FMNMX.FTZ R9, R24, R9, !PT ;  /* 0x0000000918097209 */ /* 0x000fe40007810000 */
[----:B------:R-:W-:Y:S02]  /*b460*/  ISETP.NE.AND P6, PT, R48, RZ, PT ;  /* 0x000000ff3000720c */ /* 0x000fe40003fc5270 */
[----:B------:R-:W-:-:S02]  /*b470*/  FMNMX.FTZ R15, R34, R9, !PT ;  /* 0x00000009220f7209 */ /* 0x000fc40007810000 */
[----:B0-----:R-:W-:Y:S02]  /*b480*/  FMNMX.FTZ R9, R29, R40, !PT ;  /* 0x000000281d097209 */ /* 0x001fe40007810000 */
[----:B------:R-:W-:Y:S01]  /*b490*/  FMNMX.FTZ R25, R28, R15, !PT ;  /* 0x0000000f1c197209 */ /* 0x000fe20007810000 */
[----:B------:R-:W-:Y:S01]  /*b4a0*/  IMAD.U32 R15, RZ, RZ, UR4 ;  /* 0x00000004ff0f7e24 */ /* 0x000fe2000f8e00ff */
[----:B------:R-:W-:Y:S02]  /*b4b0*/  FSEL R40, R47, -INF , !P2 ;  /* 0xff8000002f287808 */ /* 0x000fe40005000000 */
[----:B------:R-:W-:Y:S01]  /*b4c0*/  FMNMX.FTZ R25, R38, R25, !PT ;  /* 0x0000001926197209 */ /* 0x000fe20007810000 */
[C---:B------:R-:W-:Y:S01]  /*b4d0*/  FMUL.FTZ R20, R9.reuse, R15 ;  /* 0x0000000f09147220 */ /* 0x040fe20000410000 */
[----:B------:R-:W-:Y:S02]  /*b4e0*/  FSETP.NEU.FTZ.AND P2, PT, R9, -INF , PT ;  /* 0xff8000000900780b */ /* 0x000fe40003f5d000 */
[----:B------:R-:W-:-:S02]  /*b4f0*/  FMNMX.FTZ R25, R32, R25, !PT ;  /* 0x0000001920197209 */ /* 0x000fc40007810000 */
[----:B------:R-:W-:Y:S02]  /*b500*/  FSEL R50, R50, -INF , !P3 ;  /* 0xff80000032327808 */ /* 0x000fe40005800000 */
[----:B------:R-:W-:Y:S02]  /*b510*/  FMNMX.FTZ R25, R42, R25, !PT ;  /* 0x000000192a197209 */ /* 0x000fe40007810000 */
[----:B------:R-:W-:Y:S02]  /*b520*/  FSEL R48, R20, RZ, P2 ;  /* 0x000000ff14307208 */ /* 0x000fe40001000000 */
[----:B------:R-:W-:Y:S02]  /*b530*/  FMNMX.FTZ R25, R36, R25, !PT ;  /* 0x0000001924197209 */ /* 0x000fe40007810000 */
[----:B------:R-:W-:Y:S01]  /*b540*/  ISETP.GT.AND P2, PT, R8, 0x39, !P6 ;  /* 0x000000390800780c */ /* 0x000fe20007744270 */
[--C-:B------:R-:W-:Y:S01]  /*b550*/  FFMA.FTZ R20, R33, R15, -R48.reuse ;  /* 0x0000000f21147223 */ /* 0x100fe20000010830 */
[----:B------:R-:W-:Y:S01]  /*b560*/  FMNMX.FTZ R25, R46, R25, !PT ;  /* 0x000000192e197209 */ /* 0x000fe20007810000 */
[--C-:B------:R-:W-:Y:S01]  /*b570*/  FFMA.FTZ R29, R61, R15, -R48.reuse ;  /* 0x0000000f3d1d7223 */ /* 0x100fe20000010830 */
[----:B------:R-:W-:Y:S01]  /*b580*/  ISETP.LT.OR P5, PT, R3, 0x39, P5 ;  /* 0x000000390300780c */ /* 0x000fe20002fa1670 */
[----:B------:R0:W-:Y:S01]  /*b590*/  MUFU.EX2 R164, R20 ;  /* 0x0000001400a47308 */ /* 0x0001e20000000800 */
[----:B------:R-:W-:Y:S01]  /*b5a0*/  FMNMX.FTZ R25, R40, R25, !PT ;  /* 0x0000001928197209 */ /* 0x000fe20007810000 */
[-CC-:B------:R-:W-:Y:S01]  /*b5b0*/  FFMA.FTZ R31, R65, R15.reuse, -R48.reuse ;  /* 0x0000000f411f7223 */ /* 0x180fe20000010830 */
[----:B------:R-:W-:Y:S01]  /*b5c0*/  FSEL R8, R51, -INF , !P4 ;  /* 0xff80000033087808 */ /* 0x000fe20006000000 */
[--C-:B------:R-:W-:Y:S01]  /*b5d0*/  FFMA.FTZ R33, R67, R15, -R48.reuse ;  /* 0x0000000f43217223 */ /* 0x100fe20000010830 */
[----:B------:R-:W-:Y:S01]  /*b5e0*/  FMNMX.FTZ R25, R50, R25, !PT ;  /* 0x0000001932197209 */ /* 0x000fe20007810000 */
[-CC-:B------:R-:W-:Y:S01]  /*b5f0*/  FFMA.FTZ R43, R45, R15.reuse, -R48.reuse ;  /* 0x0000000f2d2b7223 */ /* 0x180fe20000010830 */
[----:B------:R-:W-:Y:S01]  /*b600*/  ISETP.LT.OR P2, PT, R3, 0x3a, P2 ;  /* 0x0000003a0300780c */ /* 0x000fe20001741670 */
[--C-:B------:R-:W-:Y:S01]  /*b610*/  FFMA.FTZ R3, R63, R15, -R48.reuse ;  /* 0x0000000f3f037223 */ /* 0x100fe20000010830 */
[----:B------:R-:W-:Y:S01]  /*b620*/  FSEL R54, R54, -INF , !P5 ;  /* 0xff80000036367808 */ /* 0x000fe20006800000 */
[----:B------:R-:W1:Y:S01]  /*b630*/  MUFU.EX2 R29, R29 ;  /* 0x0000001d001d7308 */ /* 0x000e620000000800 */
[----:B------:R-:W-:Y:S01]  /*b640*/  FMNMX.FTZ R25, R8, R25, !PT ;  /* 0x0000001908197209 */ /* 0x000fe20007810000 */
[-CC-:B------:R-:W-:Y:S01]  /*b650*/  FFMA.FTZ R45, R49, R15.reuse, -R48.reuse ;  /* 0x0000000f312d7223 */ /* 0x180fe20000010830 */
[----:B------:R-:W-:Y:S01]  /*b660*/  FSEL R44, R55, -INF , !P2 ;  /* 0xff800000372c7808 */ /* 0x000fe20005000000 */
[--C-:B------:R-:W-:Y:S01]  /*b670*/  FFMA.FTZ R35, R69, R15, -R48.reuse ;  /* 0x0000000f45237223 */ /* 0x100fe20000010830 */
[----:B------:R-:W-:Y:S01]  /*b680*/  FMNMX.FTZ R25, R54, R25, !PT ;  /* 0x0000001936197209 */ /* 0x000fe20007810000 */
[-CC-:B------:R-:W-:Y:S01]  /*b690*/  FFMA.FTZ R37, R71, R15.reuse, -R48.reuse ;  /* 0x0000000f47257223 */ /* 0x180fe20000010830 */
[--C-:B------:R-:W-:Y:S01]  /*b6a0*/  FFMA.FTZ R39, R73, R15, -R48.reuse ;  /* 0x0000000f49277223 */ /* 0x100fe20000010830 */
[----:B------:R-:W-:Y:S01]  /*b6b0*/  MUFU.EX2 R166, R3 ;  /* 0x0000000300a67308 */ /* 0x000fe20000000800 */
[----:B------:R-:W-:Y:S01]  /*b6c0*/  FMNMX.FTZ R25, R44, R25, !PT ;  /* 0x000000192c197209 */ /* 0x000fe20007810000 */
[----:B------:R-:W-:-:S04]  /*b6d0*/  FFMA.FTZ R41, R75, R15, -R48 ;  /* 0x0000000f4b297223 */ /* 0x000fc80000010830 */
[----:B0-----:R-:W0:Y:S02]  /*b6e0*/  SHFL.BFLY PT, R20, R25, 0x2, 0x1f ;  /* 0x0c401f0019147f89 */ /* 0x001e2400000e0000 */
[----:B------:R-:W-:Y:S08]  /*b6f0*/  MUFU.EX2 R31, R31 ;  /* 0x0000001f001f7308 */ /* 0x000ff00000000800 */
[----:B------:R1:W-:Y:S08]  /*b700*/  MUFU.EX2 R56, R45 ;  /* 0x0000002d00387308 */ /* 0x0003f00000000800 */
[----:B------:R-:W-:Y:S01]  /*b710*/  MUFU.EX2 R33, R33 ;  /* 0x0000002100217308 */ /* 0x000fe20000000800 */
[----:B-1----:R-:W-:Y:S01]  /*b720*/  FADD.FTZ R45, R164, R29 ;  /* 0x0000001da42d7221 */ /* 0x002fe20000010000 */
[----:B------:R-:W-:-:S02]  /*b730*/  F2FP.BF16.F32.PACK_AB R164, R29, R164 ;  /* 0x000000a41da4723e */ /* 0x000fc400000010ff */
[----:B0-----:R-:W-:Y:S01]  /*b740*/  FMNMX.FTZ R3, R25, R20, !PT ;  /* 0x0000001419037209 */ /* 0x001fe20007810000 */
[----:B------:R-:W-:-:S03]  /*b750*/  FFMA.FTZ R25, R77, R15, -R48 ;  /* 0x0000000f4d197223 */ /* 0x000fc60000010830 */
[----:B------:R0:W-:Y:S01]  /*b760*/  MUFU.EX2 R160, R35 ;  /* 0x0000002300a07308 */ /* 0x0001e20000000800 */
[----:B------:R-:W1:Y:S07]  /*b770*/  SHFL.BFLY PT, R20, R3, 0x1, 0x1f ;  /* 0x0c201f0003147f89 */ /* 0x000e6e00000e0000 */
[----:B------:R4:W-:Y:S01]  /*b780*/  MUFU.EX2 R156, R25 ;  /* 0x00000019009c7308 */ /* 0x0009e20000000800 */
[----:B0-----:R-:W-:-:S07]  /*b790*/  FFMA.FTZ R35, R79, R15, -R48 ;  /* 0x0000000f4f237223 */ /* 0x001fce0000010830 */
[----:B------:R-:W-:Y:S08]  /*b7a0*/  MUFU.EX2 R37, R37 ;  /* 0x0000002500257308 */ /* 0x000ff00000000800 */
[----:B------:R0:W-:Y:S01]  /*b7b0*/  MUFU.EX2 R162, R39 ;  /* 0x0000002700a27308 */ /* 0x0001e20000000800 */
[----:B-1----:R-:W-:Y:S01]  /*b7c0*/  FMNMX.FTZ R20, R3, R20, !PT ;  /* 0x0000001403147209 */ /* 0x002fe20007810000 */
[----:B------:R-:W-:-:S03]  /*b7d0*/  FFMA.FTZ R3, R83, R15, -R48 ;  /* 0x0000000f53037223 */ /* 0x000fc60000010830 */
[C---:B------:R-:W-:Y:S01]  /*b7e0*/  FSETP.NEU.FTZ.AND P2, PT, R20.reuse, -INF , PT ;  /* 0xff8000001400780b */ /* 0x040fe20003f5d000 */
[-C--:B----4-:R-:W-:Y:S02]  /*b7f0*/  FMUL.FTZ R25, R20, R15.reuse ;  /* 0x0000000f14197220 */ /* 0x090fe40000410000 */
[----:B------:R-:W-:Y:S01]  /*b800*/  MUFU.EX2 R41, R41 ;  /* 0x0000002900297308 */ /* 0x000fe20000000800 */
[-CC-:B0-----:R-:W-:Y:S01]  /*b810*/  FFMA.FTZ R39, R81, R15.reuse, -R48.reuse ;  /* 0x0000000f51277223 */ /* 0x181fe20000010830 */
[----:B------:R-:W-:Y:S01]  /*b820*/  FFMA.FTZ R48, R53, R15, -R48 ;  /* 0x0000000f35307223 */ /* 0x000fe20000010830 */
[----:B------:R-:W-:-:S05]  /*b830*/  FSEL R25, R25, RZ, P2 ;  /* 0x000000ff19197208 */ /* 0x000fca0001000000 */
        /* <DEDUP_REMOVED lines=16> */
[----:B------:R-:W0:Y:S01]  /*b940*/  MUFU.EX2 R27, R27 ;  /* 0x0000001b001b7308 */ /* 0x000e220000000800 */
[-CC-:B------:R-:W-:Y:S01]  /*b950*/  FFMA.FTZ R54, R54, R15.reuse, -R25.reuse ;  /* 0x0000000f36367223 */ /* 0x180fe20000010819 */
[----:B------:R-:W-:-:S06]  /*b960*/  FFMA.FTZ R25, R44, R15, -R25 ;  /* 0x0000000f2c197223 */ /* 0x000fcc0000010819 */
[----:B------:R-:W1:Y:S08]  /*b970*/  MUFU.EX2 R30, R30 ;  /* 0x0000001e001e7308 */ /* 0x000e700000000800 */
[----:B------:R4:W5:Y:S01]  /*b980*/  MUFU.EX2 R167, R24 ;  /* 0x0000001800a77308 */ /* 0x0009620000000800 */
[----:B0-----:R-:W-:-:S07]  /*b990*/  F2FP.BF16.F32.PACK_AB R165, R27, R26 ;  /* 0x0000001a1ba5723e */ /* 0x001fce00000010ff */
[----:B------:R-:W0:Y:S01]  /*b9a0*/  MUFU.EX2 R34, R34 ;  /* 0x0000002200227308 */ /* 0x000e220000000800 */
[----:B----4-:R-:W-:Y:S01]  /*b9b0*/  FADD.FTZ R24, R166, R45 ;  /* 0x0000002da6187221 */ /* 0x010fe20000010000 */
[----:B------:R-:W-:Y:S01]  /*b9c0*/  FADD.FTZ R45, R26, R27 ;  /* 0x0000001b1a2d7221 */ /* 0x000fe20000010000 */
[----:B------:R-:W-:-:S05]  /*b9d0*/  F2FP.BF16.F32.PACK_AB R166, R31, R166 ;  /* 0x000000a61fa6723e */ /* 0x000fca00000010ff */
[----:B------:R4:W2:Y:S08]  /*b9e0*/  MUFU.EX2 R161, R28 ;  /* 0x0000001c00a17308 */ /* 0x0008b00000000800 */
[----:B------:R-:W3:Y:S01]  /*b9f0*/  MUFU.EX2 R38, R38 ;  /* 0x0000002600267308 */ /* 0x000ee20000000800 */
[----:B----4-:R-:W-:Y:S01]  /*ba00*/  FADD.FTZ R28, R31, R24 ;  /* 0x000000181f1c7221 */ /* 0x010fe20000010000 */
[----:B-1----:R-:W-:-:S03]  /*ba10*/  FADD.FTZ R24, R30, R45 ;  /* 0x0000002d1e187221 */ /* 0x002fc60000010000 */
[----:B------:R-:W-:Y:S01]  /*ba20*/  FADD.FTZ R49, R33, R28 ;  /* 0x0000001c21317221 */ /* 0x000fe20000010000 */
[C---:B-----5:R-:W-:Y:S01]  /*ba30*/  FADD.FTZ R47, R167.reuse, R24 ;  /* 0x00000018a72f7221 */ /* 0x060fe20000010000 */
[----:B------:R-:W-:Y:S01]  /*ba40*/  F2FP.BF16.F32.PACK_AB R167, R167, R30 ;  /* 0x0000001ea7a7723e */ /* 0x000fe200000010ff */
[----:B------:R-:W1:Y:S01]  /*ba50*/  MUFU.EX2 R163, R32 ;  /* 0x0000002000a37308 */ /* 0x000e620000000800 */
[----:B------:R-:W-:Y:S01]  /*ba60*/  FADD.FTZ R28, R160, R49 ;  /* 0x00000031a01c7221 */ /* 0x000fe20000010000 */
[----:B0-----:R-:W-:Y:S01]  /*ba70*/  FADD.FTZ R24, R34, R47 ;  /* 0x0000002f22187221 */ /* 0x001fe20000010000 */
[----:B------:R-:W-:Y:S01]  /*ba80*/  F2FP.BF16.F32.PACK_AB R160, R160, R33 ;  /* 0x00000021a0a0723e */ /* 0x000fe200000010ff */
[----:B------:R0:W-:Y:S01]  /*ba90*/  STSM.16.M88.4 [R195+0x26800], R164 ;  /* 0x026800a4c3007844 */ /* 0x0001e20000000200 */
[----:B------:R-:W-:Y:S01]  /*baa0*/  FADD.FTZ R47, R37, R28 ;  /* 0x0000001c252f7221 */ /* 0x000fe20000010000 */
[C---:B--2---:R-:W-:Y:S01]  /*bab0*/  FADD.FTZ R29, R161.reuse, R24 ;  /* 0x00000018a11d7221 */ /* 0x044fe20000010000 */
[----:B------:R-:W-:Y:S01]  /*bac0*/  F2FP.BF16.F32.PACK_AB R161, R161, R34 ;  /* 0x00000022a1a1723e */ /* 0x000fe200000010ff */
[----:B------:R-:W2:Y:S01]  /*bad0*/  MUFU.EX2 R42, R42 ;  /* 0x0000002a002a7308 */ /* 0x000ea20000000800 */
[C---:B------:R-:W-:Y:S01]  /*bae0*/  FADD.FTZ R24, R162.reuse, R47 ;  /* 0x0000002fa2187221 */ /* 0x040fe20000010000 */
[----:B------:R-:W-:-:S03]  /*baf0*/  F2FP.BF16.F32.PACK_AB R162, R162, R37 ;  /* 0x00000025a2a2723e */ /* 0x000fc600000010ff */
[----:B------:R-:W-:-:S03]  /*bb00*/  FADD.FTZ R31, R41, R24 ;  /* 0x00000018291f7221 */ /* 0x000fc60000010000 */
[----:B------:R-:W4:Y:S01]  /*bb10*/  MUFU.EX2 R157, R36 ;  /* 0x00000024009d7308 */ /* 0x000f220000000800 */
[C---:B------:R-:W-:Y:S01]  /*bb20*/  FADD.FTZ R24, R156.reuse, R31 ;  /* 0x0000001f9c187221 */ /* 0x040fe20000010000 */
[----:B------:R-:W-:-:S06]  /*bb30*/  F2FP.BF16.F32.PACK_AB R156, R156, R41 ;  /* 0x000000299c9c723e */ /* 0x000fcc00000010ff */
[----:B------:R-:W5:Y:S08]  /*bb40*/  MUFU.EX2 R46, R46 ;  /* 0x0000002e002e7308 */ /* 0x000f700000000800 */
[----:B------:R3:W-:Y:S08]  /*bb50*/  MUFU.EX2 R45, R8 ;  /* 0x00000008002d7308 */ /* 0x0007f00000000800 */
[----:B------:R-:W0:Y:S01]  /*bb60*/  MUFU.EX2 R52, R43 ;  /* 0x0000002b00347308 */ /* 0x000e220000000800 */
[----:B---3--:R-:W-:-:S04]  /*bb70*/  FADD.FTZ R8, R38, R29 ;  /* 0x0000001d26087221 */ /* 0x008fc80000010000 */
[C---:B-1----:R-:W-:Y:S01]  /*bb80*/  FADD.FTZ R29, R163.reuse, R8 ;  /* 0x00000008a31d7221 */ /* 0x042fe20000010000 */
[----:B------:R-:W-:Y:S02]  /*bb90*/  F2FP.BF16.F32.PACK_AB R163, R163, R38 ;  /* 0x00000026a3a3723e */ /* 0x000fe400000010ff */
[----:B------:R-:W1:Y:S01]  /*bba0*/  MUFU.EX2 R43, R40 ;  /* 0x00000028002b7308 */ /* 0x000e620000000800 */
[----:B--2---:R-:W-:Y:S01]  /*bbb0*/  FADD.FTZ R8, R42, R29 ;  /* 0x0000001d2a087221 */ /* 0x004fe20000010000 */
[----:B------:R-:W-:Y:S01]  /*bbc0*/  FADD.FTZ R29, R35, R24 ;  /* 0x00000018231d7221 */ /* 0x000fe20000010000 */
[----:B------:R2:W-:Y:S02]  /*bbd0*/  STSM.16.M88.4 [R196], R160 ;  /* 0x000000a0c4007844 */ /* 0x0005e40000000200 */
[C---:B----4-:R-:W-:Y:S01]  /*bbe0*/  FADD.FTZ R27, R157.reuse, R8 ;  /* 0x000000089d1b7221 */ /* 0x050fe20000010000 */
[----:B------:R-:W-:Y:S02]  /*bbf0*/  F2FP.BF16.F32.PACK_AB R157, R157, R42 ;  /* 0x0000002a9d9d723e */ /* 0x000fe400000010ff */
[----:B------:R-:W3:Y:S01]  /*bc00*/  MUFU.EX2 R39, R39 ;  /* 0x0000002700277308 */ /* 0x000ee20000000800 */
[----:B-----5:R-:W-:Y:S01]  /*bc10*/  FADD.FTZ R8, R46, R27 ;  /* 0x0000001b2e087221 */ /* 0x020fe20000010000 */
[C---:B0-----:R-:W-:Y:S01]  /*bc20*/  F2FP.BF16.F32.PACK_AB R158, R52.reuse, R35 ;  /* 0x00000023349e723e */ /* 0x041fe200000010ff */
[----:B------:R-:W-:-:S05]  /*bc30*/  FADD.FTZ R52, R52, R29 ;  /* 0x0000001d34347221 */ /* 0x000fca0000010000 */
[----:B------:R-:W0:Y:S01]  /*bc40*/  MUFU.EX2 R50, R50 ;  /* 0x0000003200327308 */ /* 0x000e220000000800 */
[C---:B-1----:R-:W-:Y:S01]  /*bc50*/  F2FP.BF16.F32.PACK_AB R159, R43.reuse, R46 ;  /* 0x0000002e2b9f723e */ /* 0x042fe200000010ff */
[----:B------:R-:W-:-:S04]  /*bc60*/  FADD.FTZ R43, R43, R8 ;  /* 0x000000082b2b7221 */ /* 0x000fc80000010000 */
[----:B------:R2:W-:Y:S02]  /*bc70*/  STSM.16.M88.4 [R198], R156 ;  /* 0x0000009cc6007844 */ /* 0x0005e40000000200 */
[----:B------:R-:W-:Y:S01]  /*bc80*/  MUFU.EX2 R3, R3 ;  /* 0x0000000300037308 */ /* 0x000fe20000000800 */
[----:B---3--:R-:W-:Y:S01]  /*bc90*/  F2FP.BF16.F32.PACK_AB R152, R56, R39 ;  /* 0x000000273898723e */ /* 0x008fe200000010ff */
[----:B------:R-:W-:-:S04]  /*bca0*/  FADD.FTZ R39, R39, R52 ;  /* 0x0000003427277221 */ /* 0x000fc80000010000 */
[----:B------:R-:W-:Y:S02]  /*bcb0*/  FADD.FTZ R56, R56, R39 ;  /* 0x0000002738387221 */ /* 0x000fe40000010000 */
[----:B------:R-:W1:Y:S01]  /*bcc0*/  MUFU.EX2 R48, R48 ;  /* 0x0000003000307308 */ /* 0x000e620000000800 */
[----:B0-----:R-:W-:Y:S01]  /*bcd0*/  F2FP.BF16.F32.PACK_AB R153, R45, R50 ;  /* 0x000000322d99723e */ /* 0x001fe200000010ff */
[----:B------:R-:W-:-:S04]  /*bce0*/  FADD.FTZ R50, R50, R43 ;  /* 0x0000002b32327221 */ /* 0x000fc80000010000 */
[----:B------:R-:W-:Y:S02]  /*bcf0*/  FADD.FTZ R45, R45, R50 ;  /* 0x000000322d2d7221 */ /* 0x000fe40000010000 */
[----:B------:R-:W0:Y:S08]  /*bd00*/  MUFU.EX2 R54, R54 ;  /* 0x0000003600367308 */ /* 0x000e300000000800 */
[----:B------:R-:W3:Y:S01]  /*bd10*/  MUFU.EX2 R25, R25 ;  /* 0x0000001900197308 */ /* 0x000ee20000000800 */
[----:B-1----:R-:W-:Y:S01]  /*bd20*/  F2FP.BF16.F32.PACK_AB R154, R48, R3 ;  /* 0x00000003309a723e */ /* 0x002fe200000010ff */
[----:B------:R-:W-:-:S04]  /*bd30*/  FADD.FTZ R3, R3, R56 ;  /* 0x0000003803037221 */ /* 0x000fc80000010000 */
[----:B------:R-:W-:Y:S01]  /*bd40*/  FADD.FTZ R3, R48, R3 ;  /* 0x0000000330037221 */ /* 0x000fe20000010000 */
[----:B0-----:R-:W-:Y:S01]  /*bd50*/  FADD.FTZ R8, R54, R45 ;  /* 0x0000002d36087221 */ /* 0x001fe20000010000 */
[----:B---3--:R-:W-:-:S03]  /*bd60*/  F2FP.BF16.F32.PACK_AB R155, R25, R54 ;  /* 0x00000036199b723e */ /* 0x008fc600000010ff */
[----:B------:R-:W-:Y:S02]  /*bd70*/  FADD.FTZ R8, R25, R8 ;  /* 0x0000000819087221 */ /* 0x000fe40000010000 */
[----:B------:R2:W-:Y:S01]  /*bd80*/  STSM.16.M88.4 [R197], R152 ;  /* 0x00000098c5007844 */ /* 0x0005e20000000200 */
[----:B------:R-:W-:Y:S05]  /*bd90*/  @!P0 BRA `(.L_x_2079) ;  /* 0x0000000000048947 */ /* 0x000fea0003800000 */
[----:B------:R-:W-:Y:S01]  /*bda0*/  BPT.TRAP 0x1 ;  /* 0x000000040000795c */ /* 0x000fe20000300000 */
.L_x_2079:
[----:B------:R0:W1:Y:S01]  /*bdb0*/  SYNCS.PHASECHK.TRANS64.TRYWAIT P2, [R14+URZ+0x28c50], R57 ;  /* 0x028c50390e0075a7 */ /* 0x000062000804017f */
[----:B------:R-:W-:Y:S05]  /*bdc0*/  @!P0 BRA `(.L_x_2080) ;  /* 0x0000000000048947 */ /* 0x000fea0003800000 */
[----:B------:R-:W-:Y:S01]  /*bdd0*/  BPT.TRAP 0x1 ;  /* 0x000000040000795c */ /* 0x000fe20000300000 */
.L_x_2080:
[----:B------:R-:W-:Y:S01]  /*bde0*/  ULDC UR44, c[0x0][0x9e4] ;  /* 0x00027900002c7ab9 */ /* 0x000fe20000000800 */
[----:B------:R-:W-:Y:S01]  /*bdf0*/  ULDC UR45, c[0x0][0x9dc] ;  /* 0x00027700002d7ab9 */ /* 0x000fe20000000800 */
[----:B------:R-:W-:Y:S01]  /*be00*/  ULDC UR39, c[0x0][0x988] ;  /* 0x0002620000277ab9 */ /* 0x000fe20000000800 */
[----:B------:R-:W-:Y:S01]  /*be10*/  ULDC UR46, c[0x0][0x9e0] ;  /* 0x00027800002e7ab9 */ /* 0x000fe20000000800 */
[----:B------:R-:W-:Y:S01]  /*be20*/  BSSY B0, `(.L_x_2081) ;  /* 0x0000006000007945 */ /* 0x000fe20003800000 */
[----:B------:R-:W-:Y:S02]  /*be30*/  IMAD R170, R18, 0x1000, R190 ;  /* 0x0000100012aa7824 */ /* 0x000fe400078e02be */
[----:B------:R-:W-:Y:S01]  /*be40*/  IMAD.MOV.U32 R171, RZ, RZ, 0x40000040 ;  /* 0x40000040ffab7424 */ /* 0x000fe200078e00ff */
[----:B-1----:R-:W-:Y:S06]  /*be50*/  @P2 BRA `(.L_x_2082) ;  /* 0x0000000000082947 */ /* 0x002fec0003800000 */
[----:B------:R-:W1:Y:S02]  /*be60*/  SYNCS.PHASECHK.TRANS64.TRYWAIT P2, [R14+URZ+0x28c50], R57 ;  /* 0x028c50390e0075a7 */ /* 0x000e64000804017f */
[----:B-1----:R-:W-:Y:S05]  /*be70*/  @!P2 BRA `(.L_x_2083) ;  /* 0x000001100070a947 */ /* 0x002fea0003800000 */
.L_x_2082:
[----:B------:R-:W-:Y:S05]  /*be80*/  BSYNC B0 ;  /* 0x0000000000007941 */ /* 0x000fea0003800000 */
.L_x_2081:
[----:B------:R-:W-:Y:S01]  /*be90*/  R2UR UR6, R170 ;  /* 0x00000000aa0672ca */ /* 0x000fe200000e0000 */
[----:B01----:R-:W-:Y:S01]  /*bea0*/  WARPGROUP.ARRIVE ;  /* 0x00000000000079c5 */ /* 0x003fe20000000000 */
[----:B------:R-:W-:Y:S01]  /*beb0*/  R2UR UR7, R171 ;  /* 0x00000000ab0772ca */ /* 0x000fe200000e0000 */
[----:B------:R-:W-:Y:S01]  /*bec0*/  IMAD.MOV.U32 R171, RZ, RZ, 0x40000040 ;  /* 0x40000040ffab7424 */ /* 0x000fe200078e00ff */
[----:B------:R-:W-:Y:S01]  /*bed0*/  UISETP.NE.AND UP0, UPT, UR47, URZ, UPT ;  /* 0x0000003f2f00728c */ /* 0x000fe2000bf05270 */
[----:B------:R-:W-:Y:S02]  /*bee0*/  @!P1 VIADD R14, R14, 0x28c60 ;  /* 0x00028c600e0e9836 */ /* 0x000fe40000000000 */
[----:B------:R-:W-:-:S03]  /*bef0*/  IMAD.IADD R201, R185, 0x1, -R186 ;  /* 0x00000001b9c97824 */ /* 0x000fc600078e0aba */
[----:B------:R-:W-:Y:S02]  /*bf00*/  PLOP3.LUT P2, PT, PT, PT, UP0, 0x40, 0x0 ;  /* 0x000000000000781c */ /* 0x000fe40003f4e808 */
[----:B------:R-:W-:-:S03]  /*bf10*/  @!P1 PRMT R14, RZ, 0x654, R14 ;  /* 0x00000654ff0e9816 */ /* 0x000fc6000000000e */
[----:B------:R-:W-:Y:S03]  /*bf20*/  HGMMA.64x256x16.F32.BF16 R24, R164, gdesc[UR4].tnspB, RZ, !UPT, gsb0 ;  /* 0x43e00004a4187df0 */ /* 0x000fe6000c0018ff */
[----:B------:R-:W-:Y:S02]  /*bf30*/  WARPGROUP.DEPBAR.LE gsb0, 0x0 ;  /* 0x00008000000079c5 */ /* 0x000fe40000010000 */
[----:B------:R-:W-:Y:S01]  /*bf40*/  VIADD R164, R170, 0x80 ;  /* 0x00000080aaa47836 */ /* 0x000fe20000000000 */
[----:B------:R-:W-:Y:S01]  /*bf50*/  WARPGROUP.ARRIVE ;  /* 0x00000000000079c5 */ /* 0x000fe20000000000 */
[----:B------:R-:W-:-:S03]  /*bf60*/  IMAD.MOV.U32 R165, RZ, RZ, 0x40000040 ;  /* 0x40000040ffa57424 */ /* 0x000fc600078e00ff */
[----:B------:R-:W-:Y:S02]  /*bf70*/  R2UR UR6, R164 ;  /* 0x00000000a40672ca */ /* 0x000fe400000e0000 */
[----:B------:R-:W-:-:S15]  /*bf80*/  R2UR UR7, R165 ;  /* 0x00000000a50772ca */ /* 0x000fde00000e0000 */
[----:B------:R-:W-:-:S01]  /*bf90*/  NOP ;  /* 0x0000000000007918 */ /* 0x000fc20000000000 */
[----:B------:R-:W-:Y:S03]  /*bfa0*/  HGMMA.64x256x16.F32.BF16 R24, R160, gdesc[UR4].tnspB, R24, gsb0 ;  /* 0x43e00004a0187df0 */ /* 0x000fe60008001818 */
[----:B------:R-:W-:Y:S02]  /*bfb0*/  WARPGROUP.DEPBAR.LE gsb0, 0x0 ;  /* 0x00008000000079c5 */ /* 0x000fe40000010000 */
[C---:B--2---:R-:W-:Y:S01]  /*bfc0*/  VIADD R160, R170.reuse, 0x100 ;  /* 0x00000100aaa07836 */ /* 0x044fe20000000000 */
[----:B------:R-:W-:Y:S01]  /*bfd0*/  WARPGROUP.ARRIVE ;  /* 0x00000000000079c5 */ /* 0x000fe20000000000 */
[----:B------:R-:W-:Y:S02]  /*bfe0*/  IMAD.MOV.U32 R161, RZ, RZ, 0x40000040 ;  /* 0x40000040ffa17424 */ /* 0x000fe400078e00ff */
[----:B------:R-:W-:Y:S01]  /*bff0*/  VIADD R170, R170, 0x180 ;  /* 0x00000180aaaa7836 */ /* 0x000fe20000000000 */
[----:B------:R-:W-:-:S02]  /*c000*/  R2UR UR6, R160 ;  /* 0x00000000a00672ca */ /* 0x000fc400000e0000 */
[----:B------:R-:W-:-:S15]  /*c010*/  R2UR UR7, R161 ;  /* 0x00000000a10772ca */ /* 0x000fde00000e0000 */
[----:B------:R-:W-:-:S01]  /*c020*/  NOP ;  /* 0x0000000000007918 */ /* 0x000fc20000000000 */
        /* <DEDUP_REMOVED lines=13> */
[----:B0-----:R-:W0:Y:S01]  /*c100*/  FENCE.VIEW.ASYNC.S ;  /* 0x00000000000073c6 */ /* 0x001e220000000000 */
[----:B------:R-:W-:-:S04]  /*c110*/  IMAD R154, R189, 0x40, R201 ;  /* 0x00000040bd9a7824 */ /* 0x000fc800078e02c9 */
[----:B------:R-:W-:Y:S01]  /*c120*/  VIADD R152, R154, UR40 ;  /* 0x000000289a987c36 */ /* 0x000fe20008000000 */
[----:B0-----:R-:W-:Y:S01]  /*c130*/  NOP ;  /* 0x0000000000007918 */ /* 0x001fe20000000000 */
[----:B------:R-:W-:Y:S06]  /*c140*/  BAR.ARV 0xe, 0x100 ;  /* 0x0384000000007b1d */ /* 0x000fec0000002000 */
[----:B------:R0:W-:Y:S02]  /*c150*/  @!P1 SYNCS.ARRIVE.TRANS64.RED.A1T0 RZ, [R14+URZ], RZ ;  /* 0x000000ff0eff99a7 */ /* 0x0001e4000810043f */
[----:B0-----:R-:W-:Y:S01]  /*c160*/  VIADD R14, R168, 0xfffffffe ;  /* 0xfffffffea80e7836 */ /* 0x001fe20000000000 */
[----:B------:R-:W-:Y:S06]  /*c170*/  @P2 BRA `(.L_x_2084) ;  /* 0x0000000000542947 */ /* 0x000fec0003800000 */
[C---:B------:R-:W-:Y:S01]  /*c180*/  ISETP.GT.AND P2, PT, R154.reuse, RZ, PT ;  /* 0x000000ff9a00720c */ /* 0x040fe20003f44270 */
[----:B------:R-:W-:Y:S01]  /*c190*/  BSSY B0, `(.L_x_2085) ;  /* 0x0000010000007945 */ /* 0x000fe20003800000 */
[----:B------:R-:W-:-:S11]  /*c1a0*/  VIADD R153, R154, 0xffffffff ;  /* 0xffffffff9a997836 */ /* 0x000fd60000000000 */
[----:B------:R-:W-:Y:S05]  /*c1b0*/  @P2 BRA `(.L_x_2086) ;  /* 0x0000000000202947 */ /* 0x000fea0003800000 */
[----:B------:R-:W-:Y:S01]  /*c1c0*/  UISETP.NE.AND UP0, UPT, UR41, 0x1, UPT ;  /* 0x000000012900788c */ /* 0x000fe2000bf05270 */
[----:B------:R-:W-:-:S05]  /*c1d0*/  IMAD.MOV R153, RZ, RZ, -R154 ;  /* 0x000000ffff997224 */ /* 0x000fca00078e0a9a */
[----:B------:R-:W-:-:S05]  /*c1e0*/  PLOP3.LUT P2, PT, PT, PT, UP0, 0x80, 0x0 ;  /* 0x000000000000781c */ /* 0x000fca0003f4f008 */
[----:B------:R-:W-:-:S08]  /*c1f0*/  @UP0 ULDC.64 UR4, c[0x0][0x9e8] ;  /* 0x00027a0000040ab9 */ /* 0x000fd00000000a00 */
[----:B------:R-:W-:-:S05]  /*c200*/  @P2 IMAD.HI.U32 R154, R153, UR4, RZ ;  /* 0x00000004999a2c27 */ /* 0x000fca000f8e00ff */
[----:B------:R-:W-:-:S04]  /*c210*/  @P2 SHF.R.U32.HI R153, RZ, UR5, R154 ;  /* 0x00000005ff992c19 */ /* 0x000fc8000801169a */
[----:B------:R-:W-:Y:S01]  /*c220*/  LOP3.LUT R153, RZ, R153, RZ, 0x33, !PT ;  /* 0x00000099ff997212 */ /* 0x000fe200078e33ff */
[----:B------:R-:W-:Y:S06]  /*c230*/  BRA `(.L_x_2087) ;  /* 0x0000000000147947 */ /* 0x000fec0003800000 */
.L_x_2086:
[----:B------:R-:W-:-:S06]  /*c240*/  UISETP.NE.AND UP0, UPT, UR41, 0x1, UPT ;  /* 0x000000012900788c */ /* 0x000fcc000bf05270 */
[----:B------:R-:W-:-:S05]  /*c250*/  PLOP3.LUT P2, PT, PT, PT, UP0, 0x80, 0x0 ;  /* 0x000000000000781c */ /* 0x000fca0003f4f008 */
[----:B------:R-:W-:-:S08]  /*c260*/  @UP0 ULDC.64 UR4, c[0x0][0x9e8] ;  /* 0x00027a0000040ab9 */ /* 0x000fd00000000a00 */
[----:B------:R-:W-:-:S05]  /*c270*/  @P2 IMAD.HI.U32 R154, R153, UR4, RZ ;  /* 0x00000004999a2c27 */ /* 0x000fca000f8e00ff */
[----:B------:R-:W-:-:S07]  /*c280*/  @P2 SHF.R.U32.HI R153, RZ, UR5, R154 ;  /* 0x00000005ff992c19 */ /* 0x000fce000801169a */
.L_x_2087:
[----:B------:R-:W-:Y:S05]  /*c290*/  BSYNC B0 ;  /* 0x0000000000007941 */ /* 0x000fea0003800000 */
.L_x_2085:
[----:B------:R-:W-:-:S04]  /*c2a0*/  IMAD.U32 R154, RZ, RZ, UR41 ;  /* 0x00000029ff9a7e24 */ /* 0x000fc8000f8e00ff */
[----:B------:R-:W-:-:S05]  /*c2b0*/  IMAD R153, R153, R154, UR41 ;  /* 0x0000002999997e24 */ /* 0x000fca000f8e029a */
[----:B------:R-:W-:-:S07]  /*c2c0*/  VIMNMX R152, R152, R153, PT ;  /* 0x0000009998987248 */ /* 0x000fce0003fe0100 */
.L_x_2084:
[----:B------:R-:W-:Y:S01]  /*c2d0*/  SHF.R.S32.HI R153, RZ, 0x1f, R152 ;  /* 0x0000001fff997819 */ /* 0x000fe20000011498 */
[----:B------:R-:W-:Y:S03]  /*c2e0*/  BSSY B1, `(.L_x_2088) ;  /* 0x000024f000017945 */ /* 0x000fe60003800000 */
[----:B------:R-:W-:-:S04]  /*c2f0*/  LEA.HI R153, R153, R152, RZ, 0x6 ;  /* 0x0000009899997211 */ /* 0x000fc800078f30ff */
[----:B------:R-:W-:-:S04]  /*c300*/  SHF.R.S32.HI R204, RZ, 0x6, R153 ;  /* 0x00000006ffcc7819 */ /* 0x000fc80000011499 */
[----:B------:R-:W-:-:S04]  /*c310*/  VIMNMX R204, R191, R204, !PT ;  /* 0x000000ccbfcc7248 */ /* 0x000fc80007fe0100 */
[----:B------:R-:W-:-:S13]  /*c320*/  ISETP.GE.AND P2, PT, R14, R204, PT ;  /* 0x000000cc0e00720c */ /* 0x000fda0003f46270 */
[----:B------:R-:W-:Y:S05]  /*c330*/  @!P2 BRA `(.L_x_2089) ;  /* 0x000000240024a947 */ /* 0x000fea0003800000 */
[----:B------:R-:W-:Y:S01]  /*c340*/  IADD3 R205, R0, R201, RZ ;  /* 0x000000c900cd7210 */ /* 0x000fe20007ffe0ff */
[----:B------:R-:W-:Y:S04]  /*c350*/  BSSY B0, `(.L_x_2090) ;  /* 0x0000244000007945 */ /* 0x000fe80003800000 */
[----:B------:R-:W-:-:S07]  /*c360*/  VIADD R210, R205, 0x8 ;  /* 0x00000008cdd27836 */ /* 0x000fce0000000000 */
.L_x_2109:
[----:B------:R-:W-:-:S05]  /*c370*/  VIADD R211, R18, 0x1 ;  /* 0x0000000112d37836 */ /* 0x000fca0000000000 */
[----:B------:R-:W-:-:S04]  /*c380*/  ISETP.NE.AND P2, PT, R211, 0x2, PT ;  /* 0x00000002d300780c */ /* 0x000fc80003f45270 */
[----:B------:R-:W-:Y:S02]  /*c390*/  SEL R152, RZ, 0x1, P2 ;  /* 0x00000001ff987807 */ /* 0x000fe40001000000 */
[----:B------:R-:W-:Y:S02]  /*c3a0*/  SEL R211, R211, RZ, P2 ;  /* 0x000000ffd3d37207 */ /* 0x000fe40001000000 */
[----:B------:R-:W-:Y:S01]  /*c3b0*/  LOP3.LUT R19, R19, R152, RZ, 0x3c, !PT ;  /* 0x0000009813137212 */ /* 0x000fe200078e3cff */
[----:B0-----:R-:W-:Y:S06]  /*c3c0*/  @!P0 BRA `(.L_x_2091) ;  /* 0x0000000000048947 */ /* 0x001fec0003800000 */
[----:B------:R-:W-:Y:S01]  /*c3d0*/  BPT.TRAP 0x1 ;  /* 0x000000040000795c */ /* 0x000fe20000300000 */
.L_x_2091:
[----:B------:R-:W-:Y:S01]  /*c3e0*/  IMAD R212, R211, 0x8, R2 ;  /* 0x00000008d3d47824 */ /* 0x000fe200078e0202 */
[----:B------:R-:W-:-:S04]  /*c3f0*/  SHF.L.U32 R213, R19, 0x1f, RZ ;  /* 0x0000001f13d57819 */ /* 0x000fc800000006ff */
[----:B------:R0:W1:Y:S01]  /*c400*/  SYNCS.PHASECHK.TRANS64.TRYWAIT P2, [R212+URZ+0x28c30], R213 ;  /* 0x028c30d5d40075a7 */ /* 0x000062000804017f */
[----:B------:R-:W-:Y:S05]  /*c410*/  @!P0 BRA `(.L_x_2092) ;  /* 0x0000000000048947 */ /* 0x000fea0003800000 */
[----:B------:R-:W-:Y:S01]  /*c420*/  BPT.TRAP 0x1 ;  /* 0x000000040000795c */ /* 0x000fe20000300000 */
.L_x_2092:
[----:B------:R-:W-:Y:S01]  /*c430*/  BSSY B2, `(.L_x_2093) ;  /* 0x0000006000027945 */ /* 0x000fe20003800000 */
[----:B------:R-:W-:Y:S02]  /*c440*/  IMAD R206, R211, 0x200, R21 ;  /* 0x00000200d3ce7824 */ /* 0x000fe400078e0215 */
[----:B------:R-:W-:Y:S01]  /*c450*/  IMAD.MOV.U32 R207, RZ, RZ, 0x40000040 ;  /* 0x40000040ffcf7424 */ /* 0x000fe200078e00ff */
[----:B-1----:R-:W-:Y:S06]  /*c460*/  @P2 BRA `(.L_x_2094) ;  /* 0x0000000000082947 */ /* 0x002fec0003800000 */
[----:B------:R-:W1:Y:S02]  /*c470*/  SYNCS.PHASECHK.TRANS64.TRYWAIT P2, [R212+URZ+0x28c30], R213 ;  /* 0x028c30d5d40075a7 */ /* 0x000e64000804017f */
[----:B-1----:R-:W-:Y:S05]  /*c480*/  @!P2 BRA `(.L_x_2095) ;  /* 0x0000010c0000a947 */ /* 0x002fea0003800000 */
.L_x_2094:
[----:B------:R-:W-:Y:S05]  /*c490*/  BSYNC B2 ;  /* 0x0000000000027941 */ /* 0x000fea0003800000 */
.L_x_2093:
[C---:B------:R-:W-:Y:S01]  /*c4a0*/  R2UR UR6, R206.reuse ;  /* 0x00000000ce0672ca */ /* 0x040fe200000e0000 */
[----:B------:R-:W-:Y:S01]  /*c4b0*/  WARPGROUP.ARRIVE ;  /* 0x00000000000079c5 */ /* 0x000fe20000000000 */
[----:B------:R-:W-:Y:S01]  /*c4c0*/  R2UR UR7, R207 ;  /* 0x00000000cf0772ca */ /* 0x000fe200000e0000 */
[----:B------:R-:W-:Y:S01]  /*c4d0*/  VIADD R208, R206, 0x2 ;  /* 0x00000002ced07836 */ /* 0x000fe20000000000 */
[----:B------:R-:W-:Y:S01]  /*c4e0*/  R2UR UR4, R4 ;  /* 0x00000000040472ca */ /* 0x000fe200000e0000 */
[----:B------:R-:W-:Y:S01]  /*c4f0*/  IMAD.MOV.U32 R209, RZ, RZ, 0x40000040 ;  /* 0x40000040ffd17424 */ /* 0x000fe200078e00ff */
[----:B------:R-:W-:Y:S01]  /*c500*/  R2UR UR5, R5 ;  /* 0x00000000050572ca */ /* 0x000fe200000e0000 */
[----:B------:R-:W-:Y:S01]  /*c510*/  IMAD.MOV.U32 R207, RZ, RZ, 0x40000040 ;  /* 0x40000040ffcf7424 */ /* 0x000fe200078e00ff */
[----:B------:R-:W-:Y:S01]  /*c520*/  UISETP.NE.AND UP0, UPT, UR47, URZ, UPT ;  /* 0x0000003f2f00728c */ /* 0x000fe2000bf05270 */
[----:B------:R-:W-:Y:S02]  /*c530*/  @!P1 VIADD R15, R212, 0x28c40 ;  /* 0x00028c40d40f9836 */ /* 0x000fe40000000000 */
[----:B------:R-:W-:-:S03]  /*c540*/  IMAD.U32 R188, RZ, RZ, UR45 ;  /* 0x0000002dffbc7e24 */ /* 0x000fc6000f8e00ff */
[----:B------:R-:W-:Y:S02]  /*c550*/  @!P1 PRMT R15, RZ, 0x654, R15 ;  /* 0x00000654ff0f9816 */ /* 0x000fe4000000000f */
[----:B------:R-:W-:-:S03]  /*c560*/  PLOP3.LUT P2, PT, PT, PT, UP0, 0x40, 0x0 ;  /* 0x000000000000781c */ /* 0x000fc60003f4e808 */
        /* <DEDUP_REMOVED lines=12> */
[----:B------:R-:W-:Y:S01]  /*c630*/  IMAD.SHL.U32 R208, R14, 0x40, RZ ;  /* 0x000000400ed07824 */ /* 0x000fe200078e00ff */
        /* <DEDUP_REMOVED lines=10> */
[----:B------:R-:W-:Y:S01]  /*c6e0*/  LOP3.LUT R206, RZ, R188, RZ, 0x33, !PT ;  /* 0x000000bcffce7212 */ /* 0x000fe200078e33ff */
[----:B------:R-:W-:-:S02]  /*c6f0*/  WARPGROUP.DEPBAR.LE gsb0, 0x0 ;  /* 0x00008000000079c5 */ /* 0x000fc40000010000 */
[----:B------:R-:W-:-:S08]  /*c700*/  WARPGROUP.ARRIVE ;  /* 0x00000000000079c5 */ /* 0x000fd00000000000 */
[----:B------:R-:W-:Y:S03]  /*c710*/  HGMMA.64x64x16.F32.BF16 R152, gdesc[UR4], R152, gsb0 ;  /* 0x00e00000049879f0 */ /* 0x000fe60008001898 */
[----:B------:R-:W-:Y:S02]  /*c720*/  WARPGROUP.DEPBAR.LE gsb0, 0x0 ;  /* 0x00008000000079c5 */ /* 0x000fe40000010000 */
[----:B------:R2:W-:Y:S02]  /*c730*/  @!P1 SYNCS.ARRIVE.TRANS64.RED.A1T0 RZ, [R15+URZ], RZ ;  /* 0x000000ff0fff99a7 */ /* 0x0005e4000810043f */
[----:B--2---:R-:W-:-:S04]  /*c740*/  IADD3 R15, R185, 0x1, -R208 ;  /* 0x00000001b90f7810 */ /* 0x004fc80007ffe8d0 */
[----:B------:R-:W-:-:S05]  /*c750*/  IADD3 R15, -R22, R15, -R186 ;  /* 0x0000000f160f7210 */ /* 0x000fca0007ffe9ba */
[----:B------:R-:W-:Y:S02]  /*c760*/  IMAD.IADD R231, R206, 0x1, R15 ;  /* 0x00000001cee77824 */ /* 0x000fe400078e020f */
[----:B------:R-:W-:Y:S02]  /*c770*/  VIADD R229, R15, UR46 ;  /* 0x0000002e0fe57c36 */ /* 0x000fe40008000000 */
[C---:B------:R-:W-:Y:S02]  /*c780*/  IMAD.IADD R15, R0.reuse, 0x1, R231 ;  /* 0x00000001000f7824 */ /* 0x040fe400078e02e7 */
[----:B------:R-:W-:Y:S01]  /*c790*/  IMAD.IADD R209, R0, 0x1, R229 ;  /* 0x0000000100d17824 */ /* 0x000fe200078e02e5 */
[----:B------:R-:W-:Y:S06]  /*c7a0*/  @P2 BRA `(.L_x_2096) ;  /* 0x0000000000582947 */ /* 0x000fec0003800000 */
[----:B------:R-:W-:Y:S01]  /*c7b0*/  IMAD.IADD R233, R0, 0x1, R201 ;  /* 0x0000000100e97824 */ /* 0x000fe200078e02c9 */
[----:B------:R-:W-:Y:S04]  /*c7c0*/  BSSY B2, `(.L_x_2097) ;  /* 0x0000010000027945 */ /* 0x000fe80003800000 */
[----:B------:R-:W-:-:S13]  /*c7d0*/  ISETP.GT.AND P2, PT, R233, -0x1, PT ;  /* 0xffffffffe900780c */ /* 0x000fda0003f44270 */
[----:B------:R-:W-:Y:S05]  /*c7e0*/  @P2 BRA `(.L_x_2098) ;  /* 0x0000000000202947 */ /* 0x000fea0003800000 */
[----:B------:R-:W-:Y:S01]  /*c7f0*/  IMAD.U32 R228, RZ, RZ, UR44 ;  /* 0x0000002cffe47e24 */ /* 0x000fe2000f8e00ff */
[----:B------:R-:W-:-:S04]  /*c800*/  LOP3.LUT R233, RZ, R233, RZ, 0x33, !PT ;  /* 0x000000e9ffe97212 */ /* 0x000fc800078e33ff */
[----:B------:R-:W-:-:S13]  /*c810*/  ISETP.NE.AND P2, PT, R228, 0x1, PT ;  /* 0x00000001e400780c */ /* 0x000fda0003f45270 */
[----:B------:R-:W2:Y:S02]  /*c820*/  @P2 LDC.64 R206, c[0x0][0x9e8] ;  /* 0x00027a00ffce2b82 */ /* 0x000ea40000000a00 */
[----:B--2---:R-:W-:-:S05]  /*c830*/  @P2 IMAD.HI.U32 R206, R233, R206, RZ ;  /* 0x000000cee9ce2227 */ /* 0x004fca00078e00ff */
[----:B------:R-:W-:-:S04]  /*c840*/  @P2 SHF.R.U32.HI R233, RZ, R207, R206 ;  /* 0x000000cfffe92219 */ /* 0x000fc800000116ce */
[----:B------:R-:W-:Y:S01]  /*c850*/  LOP3.LUT R233, RZ, R233, RZ, 0x33, !PT ;  /* 0x000000e9ffe97212 */ /* 0x000fe200078e33ff */
[----:B------:R-:W-:Y:S06]  /*c860*/  BRA `(.L_x_2099) ;  /* 0x0000000000147947 */ /* 0x000fec0003800000 */
.L_x_2098:
[----:B------:R-:W-:-:S05]  /*c870*/  IMAD.U32 R228, RZ, RZ, UR44 ;  /* 0x0000002cffe47e24 */ /* 0x000fca000f8e00ff */
[----:B------:R-:W-:-:S13]  /*c880*/  ISETP.NE.AND P2, PT, R228, 0x1, PT ;  /* 0x00000001e400780c */ /* 0x000fda0003f45270 */
[----:B------:R-:W2:Y:S02]  /*c890*/  @P2 LDC.64 R206, c[0x0][0x9e8] ;  /* 0x00027a00ffce2b82 */ /* 0x000ea40000000a00 */
[----:B--2---:R-:W-:-:S05]  /*c8a0*/  @P2 IMAD.HI.U32 R206, R233, R206, RZ ;  /* 0x000000cee9ce2227 */ /* 0x004fca00078e00ff */
[----:B------:R-:W-:-:S07]  /*c8b0*/  @P2 SHF.R.U32.HI R233, RZ, R207, R206 ;  /* 0x000000cfffe92219 */ /* 0x000fce00000116ce */
.L_x_2099:
[----:B------:R-:W-:Y:S05]  /*c8c0*/  BSYNC B2 ;  /* 0x0000000000027941 */ /* 0x000fea0003800000 */
.L_x_2097:
[----:B------:R-:W-:-:S04]  /*c8d0*/  IMAD R233, R233, R228, -R208 ;  /* 0x000000e4e9e97224 */ /* 0x000fc800078e0ad0 */
[----:B------:R-:W-:-:S05]  /*c8e0*/  IMAD.IADD R206, R233, 0x1, -R22 ;  /* 0x00000001e9ce7824 */ /* 0x000fca00078e0a16 */
[----:B------:R-:W-:Y:S02]  /*c8f0*/  VIADDMNMX R209, R206, R228, R209, PT ;  /* 0x000000e4ced17246 */ /* 0x000fe400038001d1 */
[----:B------:R-:W-:-:S07]  /*c900*/  VIMNMX R15, R15, R206, !PT ;  /* 0x000000ce0f0f7248 */ /* 0x000fce0007fe0100 */
.L_x_2096:
[----:B------:R-:W-:Y:S01]  /*c910*/  ISETP.GT.AND P2, PT, R14, -0x1, PT ;  /* 0xffffffff0e00780c */ /* 0x000fe20003f44270 */
[----:B------:R-:W-:Y:S01]  /*c920*/  UISETP.NE.AND UP0, UPT, UR47, URZ, UPT ;  /* 0x0000003f2f00728c */ /* 0x000fe2000bf05270 */
[----:B------:R-:W-:Y:S02]  /*c930*/  IADD3 R229, R229, 0x8, R0 ;  /* 0x00000008e5e57810 */ /* 0x000fe40007ffe000 */
[C---:B------:R-:W-:Y:S02]  /*c940*/  ISETP.GT.AND P5, PT, R15.reuse, RZ, P2 ;  /* 0x000000ff0f00720c */ /* 0x040fe400017a4270 */
[----:B------:R-:W-:Y:S02]  /*c950*/  ISETP.GT.AND P4, PT, R15, 0x1, P2 ;  /* 0x000000010f00780c */ /* 0x000fe40001784270 */
[----:B------:R-:W-:Y:S02]  /*c960*/  ISETP.LT.OR P5, PT, R209, 0x1, P5 ;  /* 0x00000001d100780c */ /* 0x000fe40002fa1670 */
[----:B------:R-:W-:-:S02]  /*c970*/  ISETP.GT.AND P6, PT, R15, 0x8, P2 ;  /* 0x000000080f00780c */ /* 0x000fc400017c4270 */
[----:B------:R-:W-:Y:S02]  /*c980*/  FSEL R206, R152, -INF , !P5 ;  /* 0xff80000098ce7808 */ /* 0x000fe40006800000 */
[C---:B------:R-:W-:Y:S02]  /*c990*/  ISETP.GT.AND P5, PT, R15.reuse, 0x10, P2 ;  /* 0x000000100f00780c */ /* 0x040fe400017a4270 */
[----:B------:R-:W-:Y:S02]  /*c9a0*/  ISETP.GT.AND P3, PT, R15, 0x9, P2 ;  /* 0x000000090f00780c */ /* 0x000fe40001764270 */
[C---:B------:R-:W-:Y:S02]  /*c9b0*/  ISETP.LT.OR P5, PT, R209.reuse, 0x11, P5 ;  /* 0x00000011d100780c */ /* 0x040fe40002fa1670 */
[----:B------:R-:W-:Y:S02]  /*c9c0*/  ISETP.LT.OR P4, PT, R209, 0x2, P4 ;  /* 0x00000002d100780c */ /* 0x000fe40002781670 */
[----:B------:R-:W-:-:S02]  /*c9d0*/  FSEL R160, R160, -INF , !P5 ;  /* 0xff800000a0a07808 */ /* 0x000fc40006800000 */
[----:B------:R-:W-:Y:S02]  /*c9e0*/  ISETP.GT.AND P5, PT, R15, 0x20, P2 ;  /* 0x000000200f00780c */ /* 0x000fe400017a4270 */
[C---:B------:R-:W-:Y:S02]  /*c9f0*/  ISETP.LT.OR P6, PT, R209.reuse, 0x9, P6 ;  /* 0x00000009d100780c */ /* 0x040fe400037c1670 */
[C---:B------:R-:W-:Y:S02]  /*ca00*/  ISETP.LT.OR P3, PT, R209.reuse, 0xa, P3 ;  /* 0x0000000ad100780c */ /* 0x040fe40001f61670 */
[----:B------:R-:W-:Y:S02]  /*ca10*/  ISETP.LT.OR P5, PT, R209, 0x21, P5 ;  /* 0x00000021d100780c */ /* 0x000fe40002fa1670 */
[----:B------:R-:W-:Y:S02]  /*ca20*/  FSEL R228, R153, -INF , !P4 ;  /* 0xff80000099e47808 */ /* 0x000fe40006000000 */
[----:B------:R-:W-:-:S02]  /*ca30*/  FSEL R156, R156, -INF , !P6 ;  /* 0xff8000009c9c7808 */ /* 0x000fc40007000000 */
[----:B------:R-:W-:Y:S02]  /*ca40*/  FSEL R230, R157, -INF , !P3 ;  /* 0xff8000009de67808 */ /* 0x000fe40005800000 */
[C---:B------:R-:W-:Y:S02]  /*ca50*/  ISETP.GT.AND P4, PT, R15.reuse, 0x11, P2 ;  /* 0x000000110f00780c */ /* 0x040fe40001784270 */
[C---:B------:R-:W-:Y:S02]  /*ca60*/  ISETP.GT.AND P6, PT, R15.reuse, 0x18, P2 ;  /* 0x000000180f00780c */ /* 0x040fe400017c4270 */
[C---:B------:R-:W-:Y:S02]  /*ca70*/  ISETP.GT.AND P3, PT, R15.reuse, 0x19, P2 ;  /* 0x000000190f00780c */ /* 0x040fe40001764270 */
[----:B------:R-:W-:Y:S02]  /*ca80*/  FSEL R168, R168, -INF , !P5 ;  /* 0xff800000a8a87808 */ /* 0x000fe40006800000 */
[----:B------:R-:W-:-:S02]  /*ca90*/  ISETP.GT.AND P5, PT, R15, 0x30, P2 ;  /* 0x000000300f00780c */ /* 0x000fc400017a4270 */
[C---:B------:R-:W-:Y:S02]  /*caa0*/  ISETP.LT.OR P4, PT, R209.reuse, 0x12, P4 ;  /* 0x00000012d100780c */ /* 0x040fe40002781670 */
        /* <DEDUP_REMOVED lines=8> */
[----:B------:R-:W-:Y:S02]  /*cb30*/  ISETP.GT.AND P3, PT, R15, 0x29, P2 ;  /* 0x000000290f00780c */ /* 0x000fe40001764270 */
[----:B------:R-:W-:Y:S02]  /*cb40*/  FSEL R176, R176, -INF , !P5 ;  /* 0xff800000b0b07808 */ /* 0x000fe40006800000 */
[----:B------:R-:W-:-:S02]  /*cb50*/  PLOP3.LUT P5, PT, PT, PT, UP0, 0x40, 0x0 ;  /* 0x000000000000781c */ /* 0x000fc40003fae808 */
        /* <DEDUP_REMOVED lines=12> */
[----:B------:R-:W-:Y:S02]  /*cc20*/  IADD3 R231, R231, 0x8, R0 ;  /* 0x00000008e7e77810 */ /* 0x000fe40007ffe000 */
[----:B------:R-:W-:Y:S02]  /*cc30*/  FSEL R177, R177, -INF , !P4 ;  /* 0xff800000b1b17808 */ /* 0x000fe40006000000 */
[----:B------:R-:W-:Y:S02]  /*cc40*/  FSEL R180, R180, -INF , !P6 ;  /* 0xff800000b4b47808 */ /* 0x000fe40007000000 */
[----:B------:R-:W-:Y:S01]  /*cc50*/  FSEL R181, R181, -INF , !P3 ;  /* 0xff800000b5b57808 */ /* 0x000fe20005800000 */
[----:B------:R-:W-:Y:S06]  /*cc60*/  @P5 BRA `(.L_x_2100) ;  /* 0x00000000005c5947 */ /* 0x000fec0003800000 */
[----:B------:R-:W-:Y:S01]  /*cc70*/  ISETP.GT.AND P3, PT, R210, -0x1, PT ;  /* 0xffffffffd200780c */ /* 0x000fe20003f64270 */
[----:B------:R-:W-:-:S12]  /*cc80*/  BSSY B2, `(.L_x_2101) ;  /* 0x0000011000027945 */ /* 0x000fd80003800000 */
[----:B------:R-:W-:Y:S05]  /*cc90*/  @P3 BRA `(.L_x_2102) ;  /* 0x0000000000243947 */ /* 0x000fea0003800000 */
[----:B------:R-:W-:Y:S01]  /*cca0*/  IMAD.U32 R15, RZ, RZ, UR44 ;  /* 0x0000002cff0f7e24 */ /* 0x000fe2000f8e00ff */
[----:B------:R-:W-:-:S04]  /*ccb0*/  IADD3 R157, R205, 0x8, RZ ;  /* 0x00000008cd9d7810 */ /* 0x000fc80007ffe0ff */
[----:B------:R-:W-:Y:S02]  /*ccc0*/  ISETP.NE.AND P3, PT, R15, 0x1, PT ;  /* 0x000000010f00780c */ /* 0x000fe40003f65270 */
[----:B------:R-:W-:-:S11]  /*ccd0*/  LOP3.LUT R157, RZ, R157, RZ, 0x33, !PT ;  /* 0x0000009dff9d7212 */ /* 0x000fd600078e33ff */
[----:B------:R-:W2:Y:S02]  /*cce0*/  @P3 LDC.64 R152, c[0x0][0x9e8] ;  /* 0x00027a00ff983b82 */ /* 0x000ea40000000a00 */
[----:B--2---:R-:W-:-:S05]  /*ccf0*/  @P3 IMAD.HI.U32 R152, R157, R152, RZ ;  /* 0x000000989d983227 */ /* 0x004fca00078e00ff */
[----:B------:R-:W-:-:S04]  /*cd00*/  @P3 SHF.R.U32.HI R157, RZ, R153, R152 ;  /* 0x00000099ff9d3219 */ /* 0x000fc80000011698 */
[----:B------:R-:W-:Y:S01]  /*cd10*/  LOP3.LUT R152, RZ, R157, RZ, 0x33, !PT ;  /* 0x0000009dff987212 */ /* 0x000fe200078e33ff */
[----:B------:R-:W-:Y:S06]  /*cd20*/  BRA `(.L_x_2103) ;  /* 0x0000000000187947 */ /* 0x000fec0003800000 */
.L_x_2102:
[----:B------:R-:W-:-:S05]  /*cd30*/  IMAD.U32 R15, RZ, RZ, UR44 ;  /* 0x0000002cff0f7e24 */ /* 0x000fca000f8e00ff */
[----:B------:R-:W-:-:S13]  /*cd40*/  ISETP.NE.AND P3, PT, R15, 0x1, PT ;  /* 0x000000010f00780c */ /* 0x000fda0003f65270 */
[----:B------:R-:W2:Y:S02]  /*cd50*/  @P3 LDC.64 R152, c[0x0][0x9e8] ;  /* 0x00027a00ff983b82 */ /* 0x000ea40000000a00 */
[----:B--2---:R-:W-:-:S04]  /*cd60*/  @P3 IMAD.HI.U32 R157, R210, R152, RZ ;  /* 0x00000098d29d3227 */ /* 0x004fc800078e00ff */
[----:B------:R-:W-:Y:S01]  /*cd70*/  IMAD.MOV.U32 R152, RZ, RZ, R210 ;  /* 0x000000ffff987224 */ /* 0x000fe200078e00d2 */
[----:B------:R-:W-:-:S07]  /*cd80*/  @P3 SHF.R.U32.HI R152, RZ, R153, R157 ;  /* 0x00000099ff983219 */ /* 0x000fce000001169d */
.L_x_2103:
[----:B------:R-:W-:Y:S05]  /*cd90*/  BSYNC B2 ;  /* 0x0000000000027941 */ /* 0x000fea0003800000 */
.L_x_2101:
[----:B------:R-:W-:-:S04]  /*cda0*/  IMAD R153, R152, R15, -R208 ;  /* 0x0000000f98997224 */ /* 0x000fc800078e0ad0 */
[----:B------:R-:W-:-:S05]  /*cdb0*/  IMAD.IADD R152, R153, 0x1, -R22 ;  /* 0x0000000199987824 */ /* 0x000fca00078e0a16 */
[----:B------:R-:W-:Y:S02]  /*cdc0*/  VIADDMNMX R229, R152, R15, R229, PT ;  /* 0x0000000f98e57246 */ /* 0x000fe400038001e5 */
[----:B------:R-:W-:-:S07]  /*cdd0*/  VIMNMX R231, R231, R152, !PT ;  /* 0x00000098e7e77248 */ /* 0x000fce0007fe0100 */
.L_x_2100:
[----:B------:R-:W-:Y:S02]  /*cde0*/  FMNMX.FTZ R15, R206, R9, !PT ;  /* 0x00000009ce0f7209 */ /* 0x000fe40007810000 */
        /* <DEDUP_REMOVED lines=12> */
[----:B------:R-:W-:Y:S02]  /*ceb0*/  ISETP.LT.OR P4, PT, R229, 0x2, P4 ;  /* 0x00000002e500780c */ /* 0x000fe40002781670 */
        /* <DEDUP_REMOVED lines=13> */
[----:B------:R-:W-:Y:S02]  /*cf90*/  FSEL R208, R159, -INF , !P6 ;  /* 0xff8000009fd07808 */ /* 0x000fe40007000000 */
[----:B------:R-:W-:Y:S02]  /*cfa0*/  FMNMX.FTZ R152, R180, R15, !PT ;  /* 0x0000000fb4987209 */ /* 0x000fe40007810000 */
[----:B------:R-:W-:-:S02]  /*cfb0*/  ISETP.GT.AND P3, PT, R231, 0x18, P2 ;  /* 0x00000018e700780c */ /* 0x000fc40001764270 */
[----:B------:R-:W-:Y:S02]  /*cfc0*/  FMNMX.FTZ R153, R181, R152, !PT ;  /* 0x00000098b5997209 */ /* 0x000fe40007810000 */
[----:B------:R-:W-:Y:S02]  /*cfd0*/  ISETP.GT.AND P6, PT, R231, 0x19, P2 ;  /* 0x00000019e700780c */ /* 0x000fe400017c4270 */
[C---:B------:R-:W-:Y:S01]  /*cfe0*/  ISETP.LT.OR P3, PT, R229.reuse, 0x19, P3 ;  /* 0x00000019e500780c */ /* 0x040fe20001f61670 */
[----:B------:R-:W2:Y:S01]  /*cff0*/  SHFL.BFLY PT, R152, R153, 0x2, 0x1f ;  /* 0x0c401f0099987f89 */ /* 0x000ea200000e0000 */
[----:B------:R-:W-:Y:S02]  /*d000*/  ISETP.LT.OR P6, PT, R229, 0x1a, P6 ;  /* 0x0000001ae500780c */ /* 0x000fe400037c1670 */
[----:B------:R-:W-:Y:S02]  /*d010*/  FSEL R166, R166, -INF , !P3 ;  /* 0xff800000a6a67808 */ /* 0x000fe40005800000 */
[----:B------:R-:W-:-:S02]  /*d020*/  ISETP.GT.AND P3, PT, R231, 0x21, P2 ;  /* 0x00000021e700780c */ /* 0x000fc40001764270 */
[----:B------:R-:W-:Y:S02]  /*d030*/  FSEL R167, R167, -INF , !P6 ;  /* 0xff800000a7a77808 */ /* 0x000fe40007000000 */
[----:B------:R-:W-:Y:S02]  /*d040*/  ISETP.GT.AND P6, PT, R231, 0x28, P2 ;  /* 0x00000028e700780c */ /* 0x000fe400017c4270 */
[----:B------:R-:W-:Y:S02]  /*d050*/  ISETP.LT.OR P3, PT, R229, 0x22, P3 ;  /* 0x00000022e500780c */ /* 0x000fe40001f61670 */
[----:B------:R-:W-:Y:S02]  /*d060*/  ISETP.GT.AND P5, PT, R231, 0x29, P2 ;  /* 0x00000029e700780c */ /* 0x000fe400017a4270 */
[----:B------:R-:W-:Y:S02]  /*d070*/  ISETP.LT.OR P6, PT, R229, 0x29, P6 ;  /* 0x00000029e500780c */ /* 0x000fe400037c1670 */
[----:B------:R-:W-:-:S02]  /*d080*/  FSEL R171, R171, -INF , !P3 ;  /* 0xff800000abab7808 */ /* 0x000fc40005800000 */
[----:B------:R-:W-:Y:S02]  /*d090*/  ISETP.LT.OR P5, PT, R229, 0x2a, P5 ;  /* 0x0000002ae500780c */ /* 0x000fe40002fa1670 */
[----:B------:R-:W-:Y:S02]  /*d0a0*/  FSEL R174, R174, -INF , !P6 ;  /* 0xff800000aeae7808 */ /* 0x000fe40007000000 */
[----:B------:R-:W-:Y:S02]  /*d0b0*/  FSEL R175, R175, -INF , !P5 ;  /* 0xff800000afaf7808 */ /* 0x000fe40006800000 */
[----:B--2---:R-:W-:Y:S02]  /*d0c0*/  FMNMX.FTZ R15, R153, R152, !PT ;  /* 0x00000098990f7209 */ /* 0x004fe40007810000 */
[----:B------:R-:W-:Y:S02]  /*d0d0*/  FSEL R152, R155, -INF , !P4 ;  /* 0xff8000009b987808 */ /* 0x000fe40006000000 */
[----:B------:R-:W-:Y:S01]  /*d0e0*/  ISETP.GT.AND P4, PT, R231, 0x11, P2 ;  /* 0x00000011e700780c */ /* 0x000fe20001784270 */
[----:B------:R-:W2:Y:S01]  /*d0f0*/  SHFL.BFLY PT, R157, R15, 0x1, 0x1f ;  /* 0x0c201f000f9d7f89 */ /* 0x000ea200000e0000 */
[----:B------:R-:W-:-:S02]  /*d100*/  FMNMX.FTZ R155, R154, R20, !PT ;  /* 0x000000149a9b7209 */ /* 0x000fc40007810000 */
[----:B------:R-:W-:Y:S02]  /*d110*/  ISETP.LT.OR P4, PT, R229, 0x12, P4 ;  /* 0x00000012e500780c */ /* 0x000fe40002781670 */
[----:B------:R-:W-:Y:S02]  /*d120*/  FMNMX.FTZ R155, R152, R155, !PT ;  /* 0x0000009b989b7209 */ /* 0x000fe40007810000 */
[----:B------:R-:W-:Y:S02]  /*d130*/  FSEL R163, R163, -INF , !P4 ;  /* 0xff800000a3a37808 */ /* 0x000fe40006000000 */
[----:B------:R-:W-:Y:S02]  /*d140*/  ISETP.GT.AND P4, PT, R231, 0x20, P2 ;  /* 0x00000020e700780c */ /* 0x000fe40001784270 */
[----:B------:R-:W-:Y:S02]  /*d150*/  FMNMX.FTZ R155, R158, R155, !PT ;  /* 0x0000009b9e9b7209 */ /* 0x000fe40007810000 */
[----:B------:R-:W-:-:S02]  /*d160*/  ISETP.LT.OR P4, PT, R229, 0x21, P4 ;  /* 0x00000021e500780c */ /* 0x000fc40002781670 */
[----:B------:R-:W-:Y:S02]  /*d170*/  FMNMX.FTZ R155, R208, R155, !PT ;  /* 0x0000009bd09b7209 */ /* 0x000fe40007810000 */
[----:B------:R-:W-:Y:S02]  /*d180*/  FSEL R153, R170, -INF , !P4 ;  /* 0xff800000aa997808 */ /* 0x000fe40006000000 */
[----:B------:R-:W-:Y:S02]  /*d190*/  FMNMX.FTZ R170, R162, R155, !PT ;  /* 0x0000009ba2aa7209 */ /* 0x000fe40007810000 */
[----:B------:R-:W-:Y:S02]  /*d1a0*/  ISETP.GT.AND P4, PT, R231, 0x30, P2 ;  /* 0x00000030e700780c */ /* 0x000fe40001784270 */
[----:B------:R-:W-:Y:S02]  /*d1b0*/  FMNMX.FTZ R155, R163, R170, !PT ;  /* 0x000000aaa39b7209 */ /* 0x000fe40007810000 */
[----:B--2---:R-:W-:Y:S01]  /*d1c0*/  FMNMX.FTZ R170, R15, R157, !PT ;  /* 0x0000009d0faa7209 */ /* 0x004fe20007810000 */
[----:B------:R-:W-:Y:S01]  /*d1d0*/  IMAD.U32 R15, RZ, RZ, UR39 ;  /* 0x00000027ff0f7e24 */ /* 0x000fe2000f8e00ff */
[----:B------:R-:W-:-:S02]  /*d1e0*/  FMNMX.FTZ R155, R166, R155, !PT ;  /* 0x0000009ba69b7209 */ /* 0x000fc40007810000 */
[C---:B------:R-:W-:Y:S01]  /*d1f0*/  FSETP.NEU.FTZ.AND P5, PT, R170.reuse, -INF , PT ;  /* 0xff800000aa00780b */ /* 0x040fe20003fbd000 */
[----:B------:R-:W-:Y:S01]  /*d200*/  FMUL.FTZ R159, R170, R15 ;  /* 0x0000000faa9f7220 */ /* 0x000fe20000410000 */
[----:B------:R-:W-:Y:S02]  /*d210*/  FMNMX.FTZ R155, R167, R155, !PT ;  /* 0x0000009ba79b7209 */ /* 0x000fe40007810000 */
[----:B------:R-:W-:Y:S02]  /*d220*/  ISETP.GT.AND P3, PT, R231, 0x31, P2 ;  /* 0x00000031e700780c */ /* 0x000fe40001764270 */
[----:B------:R-:W-:Y:S02]  /*d230*/  FMNMX.FTZ R157, R153, R155, !PT ;  /* 0x0000009b999d7209 */ /* 0x000fe40007810000 */
[----:B------:R-:W-:Y:S02]  /*d240*/  ISETP.LT.OR P4, PT, R229, 0x31, P4 ;  /* 0x00000031e500780c */ /* 0x000fe40002781670 */
[----:B------:R-:W-:-:S02]  /*d250*/  FMNMX.FTZ R157, R171, R157, !PT ;  /* 0x0000009dab9d7209 */ /* 0x000fc40007810000 */
[----:B------:R-:W-:Y:S02]  /*d260*/  FSEL R155, R159, RZ, P5 ;  /* 0x000000ff9f9b7208 */ /* 0x000fe40002800000 */
[----:B------:R-:W-:Y:S02]  /*d270*/  FMNMX.FTZ R157, R174, R157, !PT ;  /* 0x0000009dae9d7209 */ /* 0x000fe40007810000 */
[----:B------:R-:W-:Y:S01]  /*d280*/  ISETP.GT.AND P6, PT, R231, 0x38, P2 ;  /* 0x00000038e700780c */ /* 0x000fe200017c4270 */
[-CC-:B------:R-:W-:Y:S01]  /*d290*/  FFMA.FTZ R161, R228, R15.reuse, -R155.reuse ;  /* 0x0000000fe4a17223 */ /* 0x180fe2000001089b */
[----:B------:R-:W-:Y:S01]  /*d2a0*/  ISETP.LT.OR P3, PT, R229, 0x32, P3 ;  /* 0x00000032e500780c */ /* 0x000fe20001f61670 */
[-CC-:B------:R-:W-:Y:S01]  /*d2b0*/  FFMA.FTZ R165, R234, R15.reuse, -R155.reuse ;  /* 0x0000000feaa57223 */ /* 0x180fe2000001089b */
[----:B------:R-:W-:Y:S01]  /*d2c0*/  FSEL R178, R178, -INF , !P4 ;  /* 0xff800000b2b27808 */ /* 0x000fe20006000000 */
[--C-:B------:R-:W-:Y:S01]  /*d2d0*/  FFMA.FTZ R206, R206, R15, -R155.reuse ;  /* 0x0000000fcece7223 */ /* 0x100fe2000001089b */
[----:B------:R-:W-:Y:S01]  /*d2e0*/  FMNMX.FTZ R157, R175, R157, !PT ;  /* 0x0000009daf9d7209 */ /* 0x000fe20007810000 */
[-CC-:B------:R-:W-:Y:S01]  /*d2f0*/  FFMA.FTZ R156, R156, R15.reuse, -R155.reuse ;  /* 0x0000000f9c9c7223 */ /* 0x180fe2000001089b */
[----:B------:R-:W-:Y:S01]  /*d300*/  ISETP.GT.AND P2, PT, R231, 0x39, P2 ;  /* 0x00000039e700780c */ /* 0x000fe20001744270 */
[-CC-:B------:R-:W-:Y:S01]  /*d310*/  FFMA.FTZ R209, R176, R15.reuse, -R155.reuse ;  /* 0x0000000fb0d17223 */ /* 0x180fe2000001089b */
[----:B------:R-:W-:Y:S01]  /*d320*/  ISETP.LT.OR P6, PT, R229, 0x39, P6 ;  /* 0x00000039e500780c */ /* 0x000fe200037c1670 */
[----:B------:R-:W-:Y:S01]  /*d330*/  MUFU.EX2 R206, R206 ;  /* 0x000000ce00ce7308 */ /* 0x000fe20000000800 */
[----:B------:R-:W-:Y:S01]  /*d340*/  FSEL R179, R179, -INF , !P3 ;  /* 0xff800000b3b37808 */ /* 0x000fe20005800000 */
[--C-:B------:R-:W-:Y:S01]  /*d350*/  FFMA.FTZ R160, R160, R15, -R155.reuse ;  /* 0x0000000fa0a07223 */ /* 0x100fe2000001089b */
[----:B------:R-:W-:Y:S01]  /*d360*/  FMNMX.FTZ R228, R178, R157, !PT ;  /* 0x0000009db2e47209 */ /* 0x000fe20007810000 */
[-CC-:B------:R-:W-:Y:S01]  /*d370*/  FFMA.FTZ R233, R177, R15.reuse, -R155.reuse ;  /* 0x0000000fb1e97223 */ /* 0x180fe2000001089b */
[----:B------:R-:W-:Y:S01]  /*d380*/  ISETP.LT.OR P2, PT, R229, 0x3a, P2 ;  /* 0x0000003ae500780c */ /* 0x000fe20001741670 */
[----:B------:R-:W-:Y:S01]  /*d390*/  IMAD.MOV R177, RZ, RZ, -R194 ;  /* 0x000000ffffb17224 */ /* 0x000fe200078e0ac2 */
[----:B------:R-:W-:Y:S01]  /*d3a0*/  FSEL R182, R182, -INF , !P6 ;  /* 0xff800000b6b67808 */ /* 0x000fe20007000000 */
[----:B------:R2:W-:Y:S01]  /*d3b0*/  MUFU.EX2 R157, R161 ;  /* 0x000000a1009d7308 */ /* 0x0005e20000000800 */
[----:B------:R-:W-:Y:S01]  /*d3c0*/  FMNMX.FTZ R159, R179, R228, !PT ;  /* 0x000000e4b39f7209 */ /* 0x000fe20007810000 */
[-CC-:B------:R-:W-:Y:S01]  /*d3d0*/  FFMA.FTZ R164, R164, R15.reuse, -R155.reuse ;  /* 0x0000000fa4a47223 */ /* 0x180fe2000001089b */
[----:B------:R-:W-:Y:S01]  /*d3e0*/  FSEL R228, R183, -INF , !P2 ;  /* 0xff800000b7e47808 */ /* 0x000fe20005000000 */
[--C-:B------:R-:W-:Y:S01]  /*d3f0*/  FFMA.FTZ R183, R172, R15, -R155.reuse ;  /* 0x0000000facb77223 */ /* 0x100fe2000001089b */
[----:B------:R-:W-:Y:S01]  /*d400*/  FMNMX.FTZ R159, R182, R159, !PT ;  /* 0x0000009fb69f7209 */ /* 0x000fe20007810000 */
[--C-:B------:R-:W-:Y:S01]  /*d410*/  FFMA.FTZ R168, R168, R15, -R155.reuse ;  /* 0x0000000fa8a87223 */ /* 0x100fe2000001089b */
[----:B------:R-:W-:Y:S01]  /*d420*/  FSEL R172, R170, RZ, P5 ;  /* 0x000000ffaaac7208 */ /* 0x000fe20002800000 */
[----:B------:R-:W-:Y:S01]  /*d430*/  MUFU.EX2 R156, R156 ;  /* 0x0000009c009c7308 */ /* 0x000fe20000000800 */
[----:B------:R-:W-:Y:S01]  /*d440*/  FMNMX.FTZ R169, R228, R159, !PT ;  /* 0x0000009fe4a97209 */ /* 0x000fe20007810000 */
[-CC-:B------:R-:W-:Y:S01]  /*d450*/  FFMA.FTZ R159, R230, R15.reuse, -R155.reuse ;  /* 0x0000000fe69f7223 */ /* 0x180fe2000001089b */
[-C--:B--2---:R-:W-:Y:S01]  /*d460*/  FFMA.FTZ R161, R232, R15.reuse, -R155 ;  /* 0x0000000fe8a17223 */ /* 0x084fe2000001089b */
[----:B------:R-:W-:Y:S01]  /*d470*/  FADD.FTZ R234, -R172, R9 ;  /* 0x00000009acea7221 */ /* 0x000fe20000010100 */
[-CC-:B------:R-:W-:Y:S01]  /*d480*/  FFMA.FTZ R180, R180, R15.reuse, -R155.reuse ;  /* 0x0000000fb4b47223 */ /* 0x180fe2000001089b */
[----:B------:R-:W2:Y:S01]  /*d490*/  SHFL.BFLY PT, R230, R169, 0x2, 0x1f ;  /* 0x0c401f00a9e67f89 */ /* 0x000ea200000e0000 */
[-CC-:B------:R-:W-:Y:S01]  /*d4a0*/  FFMA.FTZ R181, R181, R15.reuse, -R155.reuse ;  /* 0x0000000fb5b57223 */ /* 0x180fe2000001089b */
[-C--:B------:R-:W-:Y:S01]  /*d4b0*/  FMUL.FTZ R9, R234, R15.reuse ;  /* 0x0000000fea097220 */ /* 0x080fe20000410000 */
[----:B------:R-:W-:Y:S08]  /*d4c0*/  MUFU.EX2 R159, R159 ;  /* 0x0000009f009f7308 */ /* 0x000ff00000000800 */
[----:B------:R-:W3:Y:S08]  /*d4d0*/  MUFU.EX2 R9, R9 ;  /* 0x0000000900097308 */ /* 0x000ef00000000800 */
[----:B------:R-:W4:Y:S01]  /*d4e0*/  MUFU.EX2 R160, R160 ;  /* 0x000000a000a07308 */ /* 0x000f220000000800 */
[----:B--2---:R-:W-:Y:S01]  /*d4f0*/  FMNMX.FTZ R207, R169, R230, !PT ;  /* 0x000000e6a9cf7209 */ /* 0x004fe20007810000 */
[-CC-:B------:R-:W-:Y:S01]  /*d500*/  FFMA.FTZ R230, R173, R15.reuse, -R155.reuse ;  /* 0x0000000fade67223 */ /* 0x180fe2000001089b */
[----:B------:R-:W-:-:S05]  /*d510*/  FFMA.FTZ R169, R236, R15, -R155 ;  /* 0x0000000feca97223 */ /* 0x000fca000001089b */
[----:B------:R-:W2:Y:S01]  /*d520*/  MUFU.EX2 R161, R161 ;  /* 0x000000a100a17308 */ /* 0x000ea20000000800 */
[-C--:B---3--:R-:W-:Y:S01]  /*d530*/  FMUL.FTZ R24, R24, R9.reuse ;  /* 0x0000000918187220 */ /* 0x088fe20000410000 */
[----:B------:R-:W3:Y:S01]  /*d540*/  SHFL.BFLY PT, R232, R207, 0x1, 0x1f ;  /* 0x0c201f00cfe87f89 */ /* 0x000ee200000e0000 */
        /* <DEDUP_REMOVED lines=23> */
[----:B---3--:R-:W-:Y:S01]  /*d6c0*/  FMNMX.FTZ R172, R207, R232, !PT ;  /* 0x000000e8cfac7209 */ /* 0x008fe20007810000 */
[-C--:B------:R-:W-:Y:S01]  /*d6d0*/  FMUL.FTZ R65, R65, R9.reuse ;  /* 0x0000000941417220 */ /* 0x080fe20000410000 */
[-C--:B------:R-:W-:Y:S01]  /*d6e0*/  FMUL.FTZ R68, R68, R9.reuse ;  /* 0x0000000944447220 */ /* 0x080fe20000410000 */
[----:B------:R-:W-:Y:S01]  /*d6f0*/  FMUL.FTZ R69, R69, R9 ;  /* 0x0000000945457220 */ /* 0x000fe20000410000 */
[C---:B------:R-:W-:Y:S01]  /*d700*/  FSETP.NEU.FTZ.AND P2, PT, R172.reuse, -INF , PT ;  /* 0xff800000ac00780b */ /* 0x040fe20003f5d000 */
[----:B------:R-:W-:Y:S01]  /*d710*/  FMUL.FTZ R176, R172, R15 ;  /* 0x0000000facb07220 */ /* 0x000fe20000410000 */
[----:B------:R3:W-:Y:S01]  /*d720*/  MUFU.EX2 R155, R209 ;  /* 0x000000d1009b7308 */ /* 0x0007e20000000800 */
[-C--:B------:R-:W-:Y:S01]  /*d730*/  FMUL.FTZ R72, R72, R9.reuse ;  /* 0x0000000948487220 */ /* 0x080fe20000410000 */
[----:B------:R-:W-:Y:S01]  /*d740*/  FSEL R173, R172, RZ, P2 ;  /* 0x000000ffacad7208 */ /* 0x000fe20001000000 */
[-C--:B------:R-:W-:Y:S01]  /*d750*/  FMUL.FTZ R73, R73, R9.reuse ;  /* 0x0000000949497220 */ /* 0x080fe20000410000 */
[----:B------:R-:W-:Y:S01]  /*d760*/  FSEL R176, R176, RZ, P2 ;  /* 0x000000ffb0b07208 */ /* 0x000fe20001000000 */
[----:B------:R-:W-:Y:S01]  /*d770*/  FMUL.FTZ R76, R76, R9 ;  /* 0x000000094c4c7220 */ /* 0x000fe20000410000 */
[----:B------:R-:W-:Y:S01]  /*d780*/  ISETP.NE.AND P2, PT, R22, R177, PT ;  /* 0x000000b11600720c */ /* 0x000fe20003f45270 */
[----:B------:R-:W-:Y:S01]  /*d790*/  FADD.FTZ R232, -R173, R20 ;  /* 0x00000014ade87221 */ /* 0x000fe20000010100 */
[----:B------:R-:W1:Y:S01]  /*d7a0*/  MUFU.EX2 R169, R169 ;  /* 0x000000a900a97308 */ /* 0x000e620000000800 */
[----:B------:R-:W-:Y:S01]  /*d7b0*/  FFMA.FTZ R207, R152, R15, -R176 ;  /* 0x0000000f98cf7223 */ /* 0x000fe200000108b0 */
[----:B------:R-:W-:Y:S01]  /*d7c0*/  FFMA.FTZ R152, R9, R3, R206 ;  /* 0x0000000309987223 */ /* 0x000fe200000100ce */
[-CC-:B---3--:R-:W-:Y:S01]  /*d7d0*/  FFMA.FTZ R209, R158, R15.reuse, -R176.reuse ;  /* 0x0000000f9ed17223 */ /* 0x188fe200000108b0 */
[-C--:B------:R-:W-:Y:S01]  /*d7e0*/  FFMA.FTZ R231, R171, R15.reuse, -R176 ;  /* 0x0000000fabe77223 */ /* 0x080fe200000108b0 */
[-C--:B------:R-:W-:Y:S01]  /*d7f0*/  FMUL.FTZ R171, R232, R15.reuse ;  /* 0x0000000fe8ab7220 */ /* 0x080fe20000410000 */
[----:B------:R-:W-:Y:S01]  /*d800*/  FADD.FTZ R3, R157, R152 ;  /* 0x000000989d037221 */ /* 0x000fe20000010000 */
[-CC-:B------:R-:W-:Y:S01]  /*d810*/  FFMA.FTZ R229, R154, R15.reuse, -R176.reuse ;  /* 0x0000000f9ae57223 */ /* 0x180fe200000108b0 */
[----:B------:R3:W-:Y:S01]  /*d820*/  MUFU.EX2 R20, R233 ;  /* 0x000000e900147308 */ /* 0x0007e20000000800 */
[----:B------:R-:W-:Y:S01]  /*d830*/  FFMA.FTZ R177, R162, R15, -R176 ;  /* 0x0000000fa2b17223 */ /* 0x000fe200000108b0 */
[----:B------:R-:W-:Y:S01]  /*d840*/  FADD.FTZ R152, R156, R3 ;  /* 0x000000039c987221 */ /* 0x000fe20000010000 */
[----:B------:R-:W-:-:S02]  /*d850*/  @!P2 IMAD R3, R18, 0x40, R192 ;  /* 0x000000401203a824 */ /* 0x000fc400078e02c0 */
[-CC-:B------:R-:W-:Y:S01]  /*d860*/  FFMA.FTZ R173, R166, R15.reuse, -R176.reuse ;  /* 0x0000000fa6ad7223 */ /* 0x180fe200000108b0 */
[-CC-:B------:R-:W-:Y:S01]  /*d870*/  FFMA.FTZ R208, R208, R15.reuse, -R176.reuse ;  /* 0x0000000fd0d07223 */ /* 0x180fe200000108b0 */
[-C--:B------:R-:W-:Y:S01]  /*d880*/  FFMA.FTZ R163, R163, R15.reuse, -R176 ;  /* 0x0000000fa3a37223 */ /* 0x080fe200000108b0 */
[----:B------:R-:W-:Y:S01]  /*d890*/  @!P2 IMAD R158, R3, 0x4, R2 ;  /* 0x00000004039ea824 */ /* 0x000fe200078e0202 */
[----:B------:R-:W-:Y:S01]  /*d8a0*/  MUFU.EX2 R183, R183 ;  /* 0x000000b700b77308 */ /* 0x000fe20000000800 */
[----:B---3--:R-:W-:Y:S01]  /*d8b0*/  FADD.FTZ R233, R159, R152 ;  /* 0x000000989fe97221 */ /* 0x008fe20000010000 */
[----:B------:R-:W-:Y:S01]  /*d8c0*/  F2FP.BF16.F32.PACK_AB R152, R157, R206 ;  /* 0x000000ce9d98723e */ /* 0x000fe200000010ff */
[-CC-:B------:R-:W-:Y:S01]  /*d8d0*/  FFMA.FTZ R153, R153, R15.reuse, -R176.reuse ;  /* 0x0000000f99997223 */ /* 0x180fe200000108b0 */
[----:B------:R-:W-:Y:S01]  /*d8e0*/  @!P2 STS [R158+0x28800], R9 ;  /* 0x028800099e00a388 */ /* 0x000fe20000000800 */
[----:B----4-:R-:W-:Y:S01]  /*d8f0*/  FADD.FTZ R18, R160, R233 ;  /* 0x000000e9a0127221 */ /* 0x010fe20000010000 */
[-CC-:B------:R-:W-:Y:S01]  /*d900*/  FFMA.FTZ R167, R167, R15.reuse, -R176.reuse ;  /* 0x0000000fa7a77223 */ /* 0x180fe200000108b0 */
[-C--:B------:R-:W-:Y:S01]  /*d910*/  FFMA.FTZ R174, R174, R15.reuse, -R176 ;  /* 0x0000000faeae7223 */ /* 0x080fe200000108b0 */
[----:B------:R-:W3:Y:S01]  /*d920*/  MUFU.EX2 R171, R171 ;  /* 0x000000ab00ab7308 */ /* 0x000ee20000000800 */
[----:B--2---:R-:W-:Y:S01]  /*d930*/  FADD.FTZ R3, R161, R18 ;  /* 0x00000012a1037221 */ /* 0x004fe20000010000 */
[-CC-:B------:R-:W-:Y:S01]  /*d940*/  FFMA.FTZ R175, R175, R15.reuse, -R176.reuse ;  /* 0x0000000fafaf7223 */ /* 0x180fe200000108b0 */
[-CC-:B------:R-:W-:Y:S01]  /*d950*/  FFMA.FTZ R178, R178, R15.reuse, -R176.reuse ;  /* 0x0000000fb2b27223 */ /* 0x180fe200000108b0 */
[-CC-:B------:R-:W-:Y:S01]  /*d960*/  FFMA.FTZ R179, R179, R15.reuse, -R176.reuse ;  /* 0x0000000fb3b37223 */ /* 0x180fe200000108b0 */
[----:B-----5:R-:W-:Y:S01]  /*d970*/  FADD.FTZ R154, R164, R3 ;  /* 0x00000003a49a7221 */ /* 0x020fe20000010000 */
[-CC-:B------:R-:W-:Y:S01]  /*d980*/  FFMA.FTZ R182, R182, R15.reuse, -R176.reuse ;  /* 0x0000000fb6b67223 */ /* 0x180fe200000108b0 */
[----:B------:R-:W-:Y:S01]  /*d990*/  FFMA.FTZ R176, R228, R15, -R176 ;  /* 0x0000000fe4b07223 */ /* 0x000fe200000108b0 */
[----:B------:R-:W2:Y:S01]  /*d9a0*/  MUFU.EX2 R230, R230 ;  /* 0x000000e600e67308 */ /* 0x000ea20000000800 */
[----:B0-----:R-:W-:Y:S01]  /*d9b0*/  FADD.FTZ R3, R165, R154 ;  /* 0x0000009aa5037221 */ /* 0x001fe20000010000 */
[----:B------:R-:W-:Y:S01]  /*d9c0*/  F2FP.BF16.F32.PACK_AB R154, R159, R156 ;  /* 0x0000009c9f9a723e */ /* 0x000fe200000010ff */
[-C--:B------:R-:W-:Y:S01]  /*d9d0*/  FMUL.FTZ R77, R77, R9.reuse ;  /* 0x000000094d4d7220 */ /* 0x080fe20000410000 */
[----:B------:R-:W-:Y:S01]  /*d9e0*/  F2FP.BF16.F32.PACK_AB R156, R161, R160 ;  /* 0x000000a0a19c723e */ /* 0x000fe200000010ff */
[----:B-1----:R-:W-:Y:S01]  /*d9f0*/  FADD.FTZ R162, R168, R3 ;  /* 0x00000003a8a27221 */ /* 0x002fe20000010000 */
[C---:B------:R-:W-:Y:S01]  /*da00*/  F2FP.BF16.F32.PACK_AB R160, R169.reuse, R168 ;  /* 0x000000a8a9a0723e */ /* 0x040fe200000010ff */
[-C--:B------:R-:W-:Y:S01]  /*da10*/  FMUL.FTZ R80, R80, R9.reuse ;  /* 0x0000000950507220 */ /* 0x080fe20000410000 */
[----:B------:R-:W0:Y:S01]  /*da20*/  MUFU.EX2 R18, R229 ;  /* 0x000000e500127308 */ /* 0x000e220000000800 */
[----:B------:R-:W-:Y:S01]  /*da30*/  FADD.FTZ R162, R169, R162 ;  /* 0x000000a2a9a27221 */ /* 0x000fe20000010000 */
[----:B---3--:R2:W-:Y:S01]  /*da40*/  @!P2 STS [R158+0x28820], R171 ;  /* 0x028820ab9e00a388 */ /* 0x0085e20000000800 */
[-C--:B------:R-:W-:Y:S01]  /*da50*/  FMUL.FTZ R81, R81, R9.reuse ;  /* 0x0000000951517220 */ /* 0x080fe20000410000 */
[-C--:B------:R-:W-:Y:S01]  /*da60*/  FMUL.FTZ R84, R84, R9.reuse ;  /* 0x0000000954547220 */ /* 0x080fe20000410000 */
[----:B------:R-:W-:Y:S01]  /*da70*/  FADD.FTZ R3, R183, R162 ;  /* 0x000000a2b7037221 */ /* 0x000fe20000010000 */
[-C--:B------:R-:W-:Y:S01]  /*da80*/  FMUL.FTZ R85, R85, R9.reuse ;  /* 0x0000000955557220 */ /* 0x080fe20000410000 */
[-C--:B------:R-:W-:Y:S01]  /*da90*/  FMUL.FTZ R88, R88, R9.reuse ;  /* 0x0000000958587220 */ /* 0x080fe20000410000 */
[----:B------:R-:W1:Y:S01]  /*daa0*/  MUFU.EX2 R207, R207 ;  /* 0x000000cf00cf7308 */ /* 0x000e620000000800 */
[-C--:B------:R-:W-:Y:S01]  /*dab0*/  FMUL.FTZ R89, R89, R9.reuse ;  /* 0x0000000959597220 */ /* 0x080fe20000410000 */
[-C--:B------:R-:W-:Y:S01]  /*dac0*/  FMUL.FTZ R92, R92, R9.reuse ;  /* 0x000000095c5c7220 */ /* 0x080fe20000410000 */
[-C--:B------:R-:W-:Y:S01]  /*dad0*/  FMUL.FTZ R93, R93, R9.reuse ;  /* 0x000000095d5d7220 */ /* 0x080fe20000410000 */
[----:B--2---:R-:W-:Y:S01]  /*dae0*/  FADD.FTZ R158, R230, R3 ;  /* 0x00000003e69e7221 */ /* 0x004fe20000010000 */
[-C--:B------:R-:W-:Y:S01]  /*daf0*/  FMUL.FTZ R96, R96, R9.reuse ;  /* 0x0000000960607220 */ /* 0x080fe20000410000 */
[-C--:B------:R-:W-:Y:S01]  /*db00*/  FMUL.FTZ R97, R97, R9.reuse ;  /* 0x0000000961617220 */ /* 0x080fe20000410000 */
[-C--:B------:R-:W-:Y:S01]  /*db10*/  FMUL.FTZ R100, R100, R9.reuse ;  /* 0x0000000964647220 */ /* 0x080fe20000410000 */
[----:B------:R-:W2:Y:S01]  /*db20*/  MUFU.EX2 R166, R180 ;  /* 0x000000b400a67308 */ /* 0x000ea20000000800 */
[----:B------:R-:W-:Y:S01]  /*db30*/  FADD.FTZ R3, R155, R158 ;  /* 0x0000009e9b037221 */ /* 0x000fe20000010000 */
[----:B0-----:R-:W-:Y:S01]  /*db40*/  FFMA.FTZ R8, R171, R8, R18 ;  /* 0x00000008ab087223 */ /* 0x001fe20000010012 */
[----:B------:R-:W-:Y:S01]  /*db50*/  F2FP.BF16.F32.PACK_AB R158, R165, R164 ;  /* 0x000000a4a59e723e */ /* 0x000fe200000010ff */
[----:B------:R-:W-:Y:S01]  /*db60*/  FMUL.FTZ R101, R101, R9 ;  /* 0x0000000965657220 */ /* 0x000fe20000410000 */
[C---:B------:R-:W-:Y:S01]  /*db70*/  FADD.FTZ R3, R20.reuse, R3 ;  /* 0x0000000314037221 */ /* 0x040fe20000010000 */
[----:B------:R-:W-:Y:S01]  /*db80*/  F2FP.BF16.F32.PACK_AB R164, R20, R155 ;  /* 0x0000009b14a4723e */ /* 0x000fe200000010ff */
[-C--:B------:R-:W-:Y:S01]  /*db90*/  FMUL.FTZ R104, R104, R9.reuse ;  /* 0x0000000968687220 */ /* 0x080fe20000410000 */
[----:B------:R-:W-:Y:S01]  /*dba0*/  MUFU.EX2 R209, R209 ;  /* 0x000000d100d17308 */ /* 0x000fe20000000800 */
[----:B-1----:R-:W-:Y:S01]  /*dbb0*/  FADD.FTZ R8, R207, R8 ;  /* 0x00000008cf087221 */ /* 0x002fe20000010000 */
        /* <DEDUP_REMOVED lines=27> */
[----:B------:R-:W-:Y:S01]  /*dd70*/  FMUL.FTZ R149, R149, R9 ;  /* 0x0000000995957220 */ /* 0x000fe20000410000 */
[----:B------:R-:W-:Y:S01]  /*dd80*/  F2FP.BF16.F32.PACK_AB R162, R230, R183 ;  /* 0x000000b7e6a2723e */ /* 0x000fe200000010ff */
[-C--:B------:R-:W-:Y:S01]  /*dd90*/  FMUL.FTZ R26, R26, R171.reuse ;  /* 0x000000ab1a1a7220 */ /* 0x080fe20000410000 */
[----:B------:R-:W0:Y:S01]  /*dda0*/  MUFU.EX2 R20, R163 ;  /* 0x000000a300147308 */ /* 0x000e220000000800 */
[----:B------:R-:W-:Y:S01]  /*ddb0*/  F2FP.BF16.F32.PACK_AB R166, R181, R166 ;  /* 0x000000a6b5a6723e */ /* 0x000fe200000010ff */
        /* <DEDUP_REMOVED lines=27> */
[----:B-1----:R-:W-:Y:S01]  /*df70*/  FADD.FTZ R206, R208, R153 ;  /* 0x00000099d0ce7221 */ /* 0x002fe20000010000 */
[-C--:B------:R-:W-:Y:S01]  /*df80*/  FMUL.FTZ R74, R74, R171.reuse ;  /* 0x000000ab4a4a7220 */ /* 0x080fe20000410000 */
[----:B------:R-:W-:Y:S01]  /*df90*/  FMUL.FTZ R75, R75, R171 ;  /* 0x000000ab4b4b7220 */ /* 0x000fe20000410000 */
[----:B------:R-:W1:Y:S01]  /*dfa0*/  MUFU.EX2 R180, R231 ;  /* 0x000000e700b47308 */ /* 0x000e620000000800 */
[----:B--2---:R-:W-:Y:S01]  /*dfb0*/  FADD.FTZ R153, R157, R206 ;  /* 0x000000ce9d997221 */ /* 0x004fe20000010000 */
[----:B0-----:R-:W-:Y:S01]  /*dfc0*/  F2FP.BF16.F32.PACK_AB R157, R20, R157 ;  /* 0x0000009d149d723e */ /* 0x001fe200000010ff */
[-C--:B------:R-:W-:Y:S01]  /*dfd0*/  FMUL.FTZ R78, R78, R171.reuse ;  /* 0x000000ab4e4e7220 */ /* 0x080fe20000410000 */
[-C--:B------:R-:W-:Y:S01]  /*dfe0*/  FMUL.FTZ R79, R79, R171.reuse ;  /* 0x000000ab4f4f7220 */ /* 0x080fe20000410000 */
[-C--:B------:R-:W-:Y:S01]  /*dff0*/  FMUL.FTZ R82, R82, R171.reuse ;  /* 0x000000ab52527220 */ /* 0x080fe20000410000 */
[-C--:B------:R-:W-:Y:S01]  /*e000*/  FMUL.FTZ R83, R83, R171.reuse ;  /* 0x000000ab53537220 */ /* 0x080fe20000410000 */
[-C--:B------:R-:W-:Y:S01]  /*e010*/  FMUL.FTZ R86, R86, R171.reuse ;  /* 0x000000ab56567220 */ /* 0x080fe20000410000 */
[----:B------:R0:W2:Y:S01]  /*e020*/  MUFU.EX2 R163, R174 ;  /* 0x000000ae00a37308 */ /* 0x0000a20000000800 */
        /* <DEDUP_REMOVED lines=8> */
[----:B0-----:R-:W-:Y:S01]  /*e0b0*/  FADD.FTZ R174, R20, R153 ;  /* 0x0000009914ae7221 */ /* 0x001fe20000010000 */
[-C--:B------:R-:W-:Y:S01]  /*e0c0*/  FMUL.FTZ R102, R102, R171.reuse ;  /* 0x000000ab66667220 */ /* 0x080fe20000410000 */
[-C--:B------:R-:W-:Y:S01]  /*e0d0*/  FMUL.FTZ R103, R103, R171.reuse ;  /* 0x000000ab67677220 */ /* 0x080fe20000410000 */
[----:B------:R-:W-:Y:S01]  /*e0e0*/  FMUL.FTZ R106, R106, R171 ;  /* 0x000000ab6a6a7220 */ /* 0x000fe20000410000 */
[----:B---3--:R-:W-:Y:S01]  /*e0f0*/  FADD.FTZ R153, R159, R174 ;  /* 0x000000ae9f997221 */ /* 0x008fe20000010000 */
[C---:B-----5:R-:W-:Y:S01]  /*e100*/  F2FP.BF16.F32.PACK_AB R159, R168.reuse, R159 ;  /* 0x0000009fa89f723e */ /* 0x060fe200000010ff */
[-C--:B------:R-:W-:Y:S01]  /*e110*/  FMUL.FTZ R107, R107, R171.reuse ;  /* 0x000000ab6b6b7220 */ /* 0x080fe20000410000 */
[----:B------:R0:W3:Y:S01]  /*e120*/  MUFU.EX2 R165, R178 ;  /* 0x000000b200a57308 */ /* 0x0000e20000000800 */
[----:B------:R-:W-:Y:S01]  /*e130*/  FADD.FTZ R206, R168, R153 ;  /* 0x00000099a8ce7221 */ /* 0x000fe20000010000 */
[-C--:B------:R-:W-:Y:S01]  /*e140*/  FMUL.FTZ R110, R110, R171.reuse ;  /* 0x000000ab6e6e7220 */ /* 0x080fe20000410000 */
[-C--:B------:R-:W-:Y:S01]  /*e150*/  FMUL.FTZ R111, R111, R171.reuse ;  /* 0x000000ab6f6f7220 */ /* 0x080fe20000410000 */
[----:B------:R-:W-:Y:S01]  /*e160*/  FMUL.FTZ R114, R114, R171 ;  /* 0x000000ab72727220 */ /* 0x000fe20000410000 */
[----:B------:R-:W-:Y:S01]  /*e170*/  FADD.FTZ R153, R161, R206 ;  /* 0x000000cea1997221 */ /* 0x000fe20000010000 */
[C---:B-1----:R-:W-:Y:S01]  /*e180*/  F2FP.BF16.F32.PACK_AB R161, R180.reuse, R161 ;  /* 0x000000a1b4a1723e */ /* 0x042fe200000010ff */
[-C--:B------:R-:W-:Y:S01]  /*e190*/  FMUL.FTZ R115, R115, R171.reuse ;  /* 0x000000ab73737220 */ /* 0x080fe20000410000 */
[----:B------:R-:W1:Y:S01]  /*e1a0*/  MUFU.EX2 R174, R179 ;  /* 0x000000b300ae7308 */ /* 0x000e620000000800 */
[----:B0-----:R-:W-:Y:S01]  /*e1b0*/  FADD.FTZ R178, R180, R153 ;  /* 0x00000099b4b27221 */ /* 0x001fe20000010000 */
[-C--:B------:R-:W-:Y:S01]  /*e1c0*/  FMUL.FTZ R118, R118, R171.reuse ;  /* 0x000000ab76767220 */ /* 0x080fe20000410000 */
[-C--:B------:R-:W-:Y:S01]  /*e1d0*/  FMUL.FTZ R119, R119, R171.reuse ;  /* 0x000000ab77777220 */ /* 0x080fe20000410000 */
[----:B------:R-:W-:Y:S01]  /*e1e0*/  FMUL.FTZ R122, R122, R171 ;  /* 0x000000ab7a7a7220 */ /* 0x000fe20000410000 */
[----:B--2---:R-:W-:Y:S01]  /*e1f0*/  FADD.FTZ R153, R163, R178 ;  /* 0x000000b2a3997221 */ /* 0x004fe20000010000 */
[C---:B----4-:R-:W-:Y:S01]  /*e200*/  F2FP.BF16.F32.PACK_AB R163, R8.reuse, R163 ;  /* 0x000000a308a3723e */ /* 0x050fe200000010ff */
[-C--:B------:R-:W-:Y:S01]  /*e210*/  FMUL.FTZ R123, R123, R171.reuse ;  /* 0x000000ab7b7b7220 */ /* 0x080fe20000410000 */
[----:B------:R-:W0:Y:S01]  /*e220*/  MUFU.EX2 R167, R182 ;  /* 0x000000b600a77308 */ /* 0x000e220000000800 */
[----:B------:R-:W-:Y:S01]  /*e230*/  FADD.FTZ R178, R8, R153 ;  /* 0x0000009908b27221 */ /* 0x000fe20000010000 */
[----:B------:R-:W-:Y:S01]  /*e240*/  F2FP.BF16.F32.PACK_AB R153, R207, R18 ;  /* 0x00000012cf99723e */ /* 0x000fe200000010ff */
[-C--:B------:R-:W-:Y:S01]  /*e250*/  FMUL.FTZ R126, R126, R171.reuse ;  /* 0x000000ab7e7e7220 */ /* 0x080fe20000410000 */
[-C--:B------:R-:W-:Y:S01]  /*e260*/  FMUL.FTZ R127, R127, R171.reuse ;  /* 0x000000ab7f7f7220 */ /* 0x080fe20000410000 */
[----:B---3--:R-:W-:Y:S01]  /*e270*/  FADD.FTZ R155, R165, R178 ;  /* 0x000000b2a59b7221 */ /* 0x008fe20000010000 */
[-C--:B------:R-:W-:Y:S01]  /*e280*/  FMUL.FTZ R130, R130, R171.reuse ;  /* 0x000000ab82827220 */ /* 0x080fe20000410000 */
[----:B------:R-:W-:Y:S01]  /*e290*/  FMUL.FTZ R131, R131, R171 ;  /* 0x000000ab83837220 */ /* 0x000fe20000410000 */
[----:B------:R-:W2:Y:S01]  /*e2a0*/  MUFU.EX2 R176, R176 ;  /* 0x000000b000b07308 */ /* 0x000ea20000000800 */
[----:B-1----:R-:W-:Y:S01]  /*e2b0*/  FADD.FTZ R18, R174, R155 ;  /* 0x0000009bae127221 */ /* 0x002fe20000010000 */
[----:B------:R-:W-:Y:S01]  /*e2c0*/  F2FP.BF16.F32.PACK_AB R155, R208, R209 ;  /* 0x000000d1d09b723e */ /* 0x000fe200000010ff */
[----:B------:R-:W-:Y:S01]  /*e2d0*/  BAR.SYNC.DEFER_BLOCKING 0xf, 0x100 ;  /* 0x03c4000000007b1d */ /* 0x000fe20000010000 */
[----:B------:R-:W-:Y:S01]  /*e2e0*/  F2FP.BF16.F32.PACK_AB R165, R174, R165 ;  /* 0x000000a5aea5723e */ /* 0x000fe200000010ff */
        /* <DEDUP_REMOVED lines=10> */
[----:B------:R-:W-:Y:S01]  /*e390*/  FMUL.FTZ R151, R151, R171 ;  /* 0x000000ab97977220 */ /* 0x000fe20000410000 */
[C---:B--2---:R-:W-:Y:S01]  /*e3a0*/  F2FP.BF16.F32.PACK_AB R167, R176.reuse, R167 ;  /* 0x000000a7b0a7723e */ /* 0x044fe200000010ff */
[----:B------:R-:W-:Y:S01]  /*e3b0*/  FADD.FTZ R8, R176, R9 ;  /* 0x00000009b0087221 */ /* 0x000fe20000010000 */
[----:B------:R0:W-:Y:S04]  /*e3c0*/  STSM.16.M88.4 [R195+0x26800], R152 ;  /* 0x02680098c3007844 */ /* 0x0001e80000000200 */
[----:B------:R0:W-:Y:S04]  /*e3d0*/  STSM.16.M88.4 [R196], R156 ;  /* 0x0000009cc4007844 */ /* 0x0001e80000000200 */
[----:B------:R0:W-:Y:S04]  /*e3e0*/  STSM.16.M88.4 [R198], R160 ;  /* 0x000000a0c6007844 */ /* 0x0001e80000000200 */
[----:B------:R0:W-:Y:S01]  /*e3f0*/  STSM.16.M88.4 [R197], R164 ;  /* 0x000000a4c5007844 */ /* 0x0001e20000000200 */
[----:B------:R-:W-:Y:S05]  /*e400*/  @!P0 BRA `(.L_x_2104) ;  /* 0x0000000000048947 */ /* 0x000fea0003800000 */
[----:B------:R-:W-:Y:S01]  /*e410*/  BPT.TRAP 0x1 ;  /* 0x000000040000795c */ /* 0x000fe20000300000 */
.L_x_2104:
[----:B------:R1:W2:Y:S01]  /*e420*/  SYNCS.PHASECHK.TRANS64.TRYWAIT P2, [R212+URZ+0x28c50], R213 ;  /* 0x028c50d5d40075a7 */ /* 0x0002a2000804017f */
[----:B------:R-:W-:Y:S05]  /*e430*/  @!P0 BRA `(.L_x_2105) ;  /* 0x0000000000048947 */ /* 0x000fea0003800000 */
[----:B------:R-:W-:Y:S01]  /*e440*/  BPT.TRAP 0x1 ;  /* 0x000000040000795c */ /* 0x000fe20000300000 */
.L_x_2105:
[----:B------:R-:W-:Y:S04]  /*e450*/  BSSY B2, `(.L_x_2106) ;  /* 0x0000004000027945 */ /* 0x000fe80003800000 */
[----:B--2---:R-:W-:Y:S05]  /*e460*/  @P2 BRA `(.L_x_2107) ;  /* 0x0000000000082947 */ /* 0x004fea0003800000 */
[----:B------:R-:W2:Y:S02]  /*e470*/  SYNCS.PHASECHK.TRANS64.TRYWAIT P2, [R212+URZ+0x28c50], R213 ;  /* 0x028c50d5d40075a7 */ /* 0x000ea4000804017f */
[----:B--2---:R-:W-:Y:S05]  /*e480*/  @!P2 BRA `(.L_x_2108) ;  /* 0x000000ec0014a947 */ /* 0x004fea0003800000 */
.L_x_2107:
[----:B------:R-:W-:Y:S05]  /*e490*/  BSYNC B2 ;  /* 0x0000000000027941 */ /* 0x000fea0003800000 */
.L_x_2106:
[----:B------:R-:W-:Y:S01]  /*e4a0*/  IMAD R168, R211, 0x1000, R190 ;  /* 0x00001000d3a87824 */ /* 0x000fe200078e02be */
[----:B------:R-:W-:Y:S01]  /*e4b0*/  WARPGROUP.ARRIVE ;  /* 0x00000000000079c5 */ /* 0x000fe20000000000 */
[----:B------:R-:W-:Y:S01]  /*e4c0*/  IMAD.MOV.U32 R169, RZ, RZ, 0x40000040 ;  /* 0x40000040ffa97424 */ /* 0x000fe200078e00ff */
[----:B------:R-:W-:Y:S01]  /*e4d0*/  ISETP.GT.AND P2, PT, R14, R204, PT ;  /* 0x000000cc0e00720c */ /* 0x000fe20003f44270 */
[----:B-12---:R-:W-:Y:S01]  /*e4e0*/  @!P1 VIADD R212, R212, 0x28c60 ;  /* 0x00028c60d4d49836 */ /* 0x006fe20000000000 */
[----:B------:R-:W-:Y:S01]  /*e4f0*/  R2UR UR6, R168 ;  /* 0x00000000a80672ca */ /* 0x000fe200000e0000 */
[----:B------:R-:W-:Y:S01]  /*e500*/  VIADD R14, R14, 0xffffffff ;  /* 0xffffffff0e0e7836 */ /* 0x000fe20000000000 */
[----:B------:R-:W-:Y:S01]  /*e510*/  R2UR UR7, R169 ;  /* 0x00000000a90772ca */ /* 0x000fe200000e0000 */
[----:B------:R-:W-:Y:S01]  /*e520*/  IMAD.MOV.U32 R169, RZ, RZ, 0x40000040 ;  /* 0x40000040ffa97424 */ /* 0x000fe200078e00ff */
[----:B------:R-:W-:Y:S01]  /*e530*/  @!P1 PRMT R212, RZ, 0x654, R212 ;  /* 0x00000654ffd49816 */ /* 0x000fe200000000d4 */
[----:B------:R-:W-:-:S02]  /*e540*/  IMAD.MOV.U32 R20, RZ, RZ, R172 ;  /* 0x000000ffff147224 */ /* 0x000fc400078e00ac */
[----:B------:R-:W-:Y:S02]  /*e550*/  IMAD.MOV.U32 R9, RZ, RZ, R170 ;  /* 0x000000ffff097224 */ /* 0x000fe400078e00aa */
[----:B------:R-:W-:-:S06]  /*e560*/  IMAD.MOV.U32 R18, RZ, RZ, R211 ;  /* 0x000000ffff127224 */ /* 0x000fcc00078e00d3 */
[----:B------:R-:W-:Y:S03]  /*e570*/  HGMMA.64x256x16.F32.BF16 R24, R152, gdesc[UR4].tnspB, R24, gsb0 ;  /* 0x43e0000498187df0 */ /* 0x000fe60008001818 */
[----:B------:R-:W-:Y:S02]  /*e580*/  WARPGROUP.DEPBAR.LE gsb0, 0x0 ;  /* 0x00008000000079c5 */ /* 0x000fe40000010000 */
[----:B0-----:R-:W-:Y:S01]  /*e590*/  VIADD R152, R168, 0x80 ;  /* 0x00000080a8987836 */ /* 0x001fe20000000000 */
        /* <DEDUP_REMOVED lines=31> */
[----:B------:R-:W-:Y:S05]  /*e790*/  BSYNC B0 ;  /* 0x0000000000007941 */ /* 0x000fea0003800000 */
.L_x_2090:
[----:B------:R-:W-:Y:S02]  /*e7a0*/  IMAD.MOV.U32 R20, RZ, RZ, R172 ;  /* 0x000000ffff147224 */ /* 0x000fe400078e00ac */
[----:B------:R-:W-:Y:S02]  /*e7b0*/  IMAD.MOV.U32 R9, RZ, RZ, R170 ;  /* 0x000000ffff097224 */ /* 0x000fe400078e00aa */
[----:B------:R-:W-:-:S07]  /*e7c0*/  IMAD.MOV.U32 R18, RZ, RZ, R211 ;  /* 0x000000ffff127224 */ /* 0x000fce00078e00d3 */
.L_x_2089:
[----:B------:R-:W-:Y:S05]  /*e7d0*/  BSYNC B1 ;  /* 0x0000000000017941 */ /* 0x000fea0003800000 */
.L_x_2088:
[----:B------:R-:W1:Y:S01]  /*e7e0*/  LDC R154, c[0x0][0x9e4] ;  /* 0x00027900ff9a7b82 */ /* 0x000e620000000800 */
[----:B------:R-:W-:-:S04]  /*e7f0*/  IADD3 R152, R185, 0x40, -R186 ;  /* 0x00000040b9987810 */ /* 0x000fc80007ffe8ba */
[----:B------:R-:W-:-:S05]  /*e800*/  LEA R153, R189, R152, 0x6 ;  /* 0x00000098bd997211 */ /* 0x000fca00078e30ff */
[----:B------:R-:W-:Y:S01]  /*e810*/  IMAD.IADD R188, R153, 0x1, -R188 ;  /* 0x0000000199bc7824 */ /* 0x000fe200078e0abc */
[----:B-1----:R-:W-:-:S13]  /*e820*/  ISETP.GE.AND P6, PT, R154, 0x1, PT ;  /* 0x000000019a00780c */ /* 0x002fda0003fc6270 */
[----:B------:R-:W-:Y:S05]  /*e830*/  @!P6 BRA `(.L_x_2110) ;  /* 0x000000000048e947 */ /* 0x000fea0003800000 */
[----:B------:R-:W-:Y:S01]  /*e840*/  IMAD.MOV.U32 R155, RZ, RZ, R153 ;  /* 0x000000ffff9b7224 */ /* 0x000fe200078e0099 */
[----:B------:R-:W-:Y:S04]  /*e850*/  BSSY B0, `(.L_x_2111) ;  /* 0x000000e000007945 */ /* 0x000fe80003800000 */
        /* <DEDUP_REMOVED lines=9> */
.L_x_2112:
[----:B------:R-:W-:-:S13]  /*e8f0*/  ISETP.NE.AND P2, PT, R154, 0x1, PT ;  /* 0x000000019a00780c */ /* 0x000fda0003f45270 */
[----:B------:R-:W1:Y:S02]  /*e900*/  @P2 LDC.64 R152, c[0x0][0x9e8] ;  /* 0x00027a00ff982b82 */ /* 0x000e640000000a00 */
[----:B-1----:R-:W-:-:S05]  /*e910*/  @P2 IMAD.HI.U32 R152, R155, R152, RZ ;  /* 0x000000989b982227 */ /* 0x002fca00078e00ff */
[----:B------:R-:W-:-:S07]  /*e920*/  @P2 SHF.R.U32.HI R155, RZ, R153, R152 ;  /* 0x00000099ff9b2219 */ /* 0x000fce0000011698 */
.L_x_2113:
[----:B------:R-:W-:Y:S05]  /*e930*/  BSYNC B0 ;  /* 0x0000000000007941 */ /* 0x000fea0003800000 */
.L_x_2111:
[----:B------:R-:W-:-:S05]  /*e940*/  IMAD R155, R155, R154, RZ ;  /* 0x0000009a9b9b7224 */ /* 0x000fca00078e02ff */
[----:B------:R-:W-:-:S07]  /*e950*/  VIMNMX R188, R188, R155, !PT ;  /* 0x0000009bbcbc7248 */ /* 0x000fce0007fe0100 */
.L_x_2110:
[----:B------:R-:W-:Y:S01]  /*e960*/  VIADD R188, R188, 0x3f ;  /* 0x0000003fbcbc7836 */ /* 0x000fe20000000000 */
[----:B------:R-:W-:Y:S04]  /*e970*/  BSSY B1, `(.L_x_2114) ;  /* 0x00001ad000017945 */ /* 0x000fe80003800000 */
[----:B------:R-:W-:-:S04]  /*e980*/  SHF.R.S32.HI R153, RZ, 0x1f, R188 ;  /* 0x0000001fff997819 */ /* 0x000fc800000114bc */
[----:B------:R-:W-:-:S04]  /*e990*/  LEA.HI R153, R153, R188, RZ, 0x6 ;  /* 0x000000bc99997211 */ /* 0x000fc800078f30ff */
[----:B------:R-:W-:-:S04]  /*e9a0*/  SHF.R.S32.HI R152, RZ, 0x6, R153 ;  /* 0x00000006ff987819 */ /* 0x000fc80000011499 */
[----:B------:R-:W-:-:S04]  /*e9b0*/  VIMNMX R201, R191, R152, !PT ;  /* 0x00000098bfc97248 */ /* 0x000fc80007fe0100 */
[----:B------:R-:W-:-:S13]  /*e9c0*/  ISETP.GE.AND P2, PT, R14, R201, PT ;  /* 0x000000c90e00720c */ /* 0x000fda0003f46270 */
[----:B------:R-:W-:Y:S05]  /*e9d0*/  @!P2 BRA `(.L_x_2115) ;  /* 0x000000180098a947 */ /* 0x000fea0003800000 */
[----:B------:R-:W-:Y:S01]  /*e9e0*/  BSSY B0, `(.L_x_2116) ;  /* 0x00001a4000007945 */ /* 0x000fe20003800000 */
[----:B------:R-:W-:Y:S02]  /*e9f0*/  IMAD.MOV.U32 R207, RZ, RZ, R20 ;  /* 0x000000ffffcf7224 */ /* 0x000fe400078e0014 */
[----:B------:R-:W-:Y:S02]  /*ea00*/  IMAD.MOV.U32 R208, RZ, RZ, R9 ;  /* 0x000000ffffd07224 */ /* 0x000fe400078e0009 */
[----:B------:R-:W-:Y:S02]  /*ea10*/  IMAD.MOV.U32 R205, RZ, RZ, R14 ;  /* 0x000000ffffcd7224 */ /* 0x000fe400078e000e */
[----:B------:R-:W-:-:S07]  /*ea20*/  IMAD.MOV.U32 R209, RZ, RZ, R18 ;  /* 0x000000ffffd17224 */ /* 0x000fce00078e0012 */
.L_x_2127:
[----:B------:R-:W-:Y:S02]  /*ea30*/  VIADD R18, R209, 0x1 ;  /* 0x00000001d1127836 */ /* 0x000fe40000000000 */
[----:B------:R-:W-:Y:S02]  /*ea40*/  IMAD.MOV.U32 R14, RZ, RZ, R205 ;  /* 0x000000ffff0e7224 */ /* 0x000fe400078e00cd */
[----:B------:R-:W-:Y:S01]  /*ea50*/  VIADD R205, R205, 0xffffffff ;  /* 0xffffffffcdcd7836 */ /* 0x000fe20000000000 */
[----:B------:R-:W-:Y:S02]  /*ea60*/  ISETP.NE.AND P3, PT, R18, 0x2, PT ;  /* 0x000000021200780c */ /* 0x000fe40003f65270 */
[----:B------:R-:W-:Y:S02]  /*ea70*/  ISETP.GT.AND P2, PT, R14, R201, PT ;  /* 0x000000c90e00720c */ /* 0x000fe40003f44270 */
[----:B------:R-:W-:Y:S02]  /*ea80*/  SEL R14, RZ, 0x1, P3 ;  /* 0x00000001ff0e7807 */ /* 0x000fe40001800000 */
[----:B------:R-:W-:-:S02]  /*ea90*/  SEL R18, R18, RZ, P3 ;  /* 0x000000ff12127207 */ /* 0x000fc40001800000 */
[----:B------:R-:W-:Y:S01]  /*eaa0*/  LOP3.LUT R19, R19, R14, RZ, 0x3c, !PT ;  /* 0x0000000e13137212 */ /* 0x000fe200078e3cff */
[----:B-1----:R-:W-:Y:S06]  /*eab0*/  @!P0 BRA `(.L_x_2117) ;  /* 0x0000000000048947 */ /* 0x002fec0003800000 */
[----:B------:R-:W-:Y:S01]  /*eac0*/  BPT.TRAP 0x1 ;  /* 0x000000040000795c */ /* 0x000fe20000300000 */
.L_x_2117:
[----:B------:R-:W-:Y:S01]  /*ead0*/  IMAD R204, R18, 0x8, R2 ;  /* 0x0000000812cc7824 */ /* 0x000fe200078e0202 */
[----:B------:R-:W-:-:S04]  /*eae0*/  SHF.L.U32 R206, R19, 0x1f, RZ ;  /* 0x0000001f13ce7819 */ /* 0x000fc800000006ff */
[----:B------:R1:W2:Y:S01]  /*eaf0*/  SYNCS.PHASECHK.TRANS64.TRYWAIT P3, [R204+URZ+0x28c30], R206 ;  /* 0x028c30cecc0075a7 */ /* 0x0002a2000806017f */
[----:B------:R-:W-:Y:S05]  /*eb00*/  @!P0 BRA `(.L_x_2118) ;  /* 0x0000000000048947 */ /* 0x000fea0003800000 */
[----:B------:R-:W-:Y:S01]  /*eb10*/  BPT.TRAP 0x1 ;  /* 0x000000040000795c */ /* 0x000fe20000300000 */
.L_x_2118:
[----:B------:R-:W-:Y:S01]  /*eb20*/  BSSY B2, `(.L_x_2119) ;  /* 0x0000006000027945 */ /* 0x000fe20003800000 */
[----:B------:R-:W-:Y:S02]  /*eb30*/  IMAD R14, R18, 0x200, R21 ;  /* 0x00000200120e7824 */ /* 0x000fe400078e0215 */
[----:B------:R-:W-:Y:S01]  /*eb40*/  IMAD.MOV.U32 R15, RZ, RZ, 0x40000040 ;  /* 0x40000040ff0f7424 */ /* 0x000fe200078e00ff */
[----:B--2---:R-:W-:Y:S06]  /*eb50*/  @P3 BRA `(.L_x_2120) ;  /* 0x0000000000083947 */ /* 0x004fec0003800000 */
[----:B------:R-:W2:Y:S02]  /*eb60*/  SYNCS.PHASECHK.TRANS64.TRYWAIT P3, [R204+URZ+0x28c30], R206 ;  /* 0x028c30cecc0075a7 */ /* 0x000ea4000806017f */
[----:B--2---:R-:W-:Y:S05]  /*eb70*/  @!P3 BRA `(.L_x_2121) ;  /* 0x000000e4006cb947 */ /* 0x004fea0003800000 */
.L_x_2120:
[----:B------:R-:W-:Y:S05]  /*eb80*/  BSYNC B2 ;  /* 0x0000000000027941 */ /* 0x000fea0003800000 */
.L_x_2119:
[C---:B------:R-:W-:Y:S01]  /*eb90*/  R2UR UR6, R14.reuse ;  /* 0x000000000e0672ca */ /* 0x040fe200000e0000 */
[----:B------:R-:W-:Y:S01]  /*eba0*/  WARPGROUP.ARRIVE ;  /* 0x00000000000079c5 */ /* 0x000fe20000000000 */
[----:B------:R-:W-:Y:S01]  /*ebb0*/  R2UR UR7, R15 ;  /* 0x000000000f0772ca */ /* 0x000fe200000e0000 */
[----:B------:R-:W-:Y:S01]  /*ebc0*/  VIADD R188, R14, 0x2 ;  /* 0x000000020ebc7836 */ /* 0x000fe20000000000 */
[----:B------:R-:W-:Y:S01]  /*ebd0*/  R2UR UR4, R4 ;  /* 0x00000000040472ca */ /* 0x000fe200000e0000 */
[----:B------:R-:W-:Y:S01]  /*ebe0*/  IMAD.MOV.U32 R189, RZ, RZ, 0x40000040 ;  /* 0x40000040ffbd7424 */ /* 0x000fe200078e00ff */
[----:B------:R-:W-:Y:S01]  /*ebf0*/  R2UR UR5, R5 ;  /* 0x00000000050572ca */ /* 0x000fe200000e0000 */
[----:B------:R-:W-:-:S12]  /*ec00*/  IMAD.MOV.U32 R15, RZ, RZ, 0x40000040 ;  /* 0x40000040ff0f7424 */ /* 0x000fd800078e00ff */
        /* <DEDUP_REMOVED lines=44> */
[----:B------:R-:W3:Y:S02]  /*eed0*/  SHFL.BFLY PT, R9, R20, 0x2, 0x1f ;  /* 0x0c401f0014097f89 */ /* 0x000ee400000e0000 */
[----:B---3--:R-:W-:Y:S02]  /*eee0*/  FMNMX.FTZ R188, R20, R9, !PT ;  /* 0x0000000914bc7209 */ /* 0x008fe40007810000 */
[----:B------:R-:W-:-:S03]  /*eef0*/  FMNMX.FTZ R9, R155, R14, !PT ;  /* 0x0000000e9b097209 */ /* 0x000fc60007810000 */
[----:B------:R-:W3:Y:S01]  /*ef00*/  SHFL.BFLY PT, R189, R188, 0x1, 0x1f ;  /* 0x0c201f00bcbd7f89 */ /* 0x000ee200000e0000 */
[----:B------:R-:W-:-:S04]  /*ef10*/  FMNMX.FTZ R14, R158, R9, !PT ;  /* 0x000000099e0e7209 */ /* 0x000fc80007810000 */
[----:B------:R-:W-:-:S04]  /*ef20*/  FMNMX.FTZ R15, R159, R14, !PT ;  /* 0x0000000e9f0f7209 */ /* 0x000fc80007810000 */
[----:B------:R-:W-:Y:S01]  /*ef30*/  FMNMX.FTZ R14, R162, R15, !PT ;  /* 0x0000000fa20e7209 */ /* 0x000fe20007810000 */
[----:B------:R-:W-:Y:S01]  /*ef40*/  IMAD.U32 R15, RZ, RZ, UR4 ;  /* 0x00000004ff0f7e24 */ /* 0x000fe2000f8e00ff */
[----:B---3--:R-:W-:Y:S02]  /*ef50*/  FMNMX.FTZ R9, R188, R189, !PT ;  /* 0x000000bdbc097209 */ /* 0x008fe40007810000 */
[----:B------:R-:W-:-:S03]  /*ef60*/  FMNMX.FTZ R189, R163, R14, !PT ;  /* 0x0000000ea3bd7209 */ /* 0x000fc60007810000 */
[C---:B------:R-:W-:Y:S01]  /*ef70*/  FADD.FTZ R20, -R9.reuse, R208 ;  /* 0x000000d009147221 */ /* 0x040fe20000010100 */
[----:B------:R-:W-:Y:S01]  /*ef80*/  FMNMX.FTZ R14, R166, R189, !PT ;  /* 0x000000bda60e7209 */ /* 0x000fe20007810000 */
[-C--:B------:R-:W-:Y:S02]  /*ef90*/  FMUL.FTZ R188, R9, R15.reuse ;  /* 0x0000000f09bc7220 */ /* 0x080fe40000410000 */
[-C--:B------:R-:W-:Y:S01]  /*efa0*/  FMUL.FTZ R208, R20, R15.reuse ;  /* 0x0000000f14d07220 */ /* 0x080fe20000410000 */
[----:B------:R-:W-:Y:S01]  /*efb0*/  FMNMX.FTZ R189, R167, R14, !PT ;  /* 0x0000000ea7bd7209 */ /* 0x000fe20007810000 */
[-CC-:B------:R-:W-:Y:S01]  /*efc0*/  FFMA.FTZ R210, R152, R15.reuse, -R188.reuse ;  /* 0x0000000f98d27223 */ /* 0x180fe200000108bc */
[-CC-:B------:R-:W-:Y:S01]  /*efd0*/  FFMA.FTZ R152, R153, R15.reuse, -R188.reuse ;  /* 0x0000000f99987223 */ /* 0x180fe200000108bc */
[--C-:B0-----:R-:W-:Y:S01]  /*efe0*/  FFMA.FTZ R212, R156, R15, -R188.reuse ;  /* 0x0000000f9cd47223 */ /* 0x101fe200000108bc */
        /* <DEDUP_REMOVED lines=18> */
[----:B------:R-:W0:Y:S02]  /*f110*/  MUFU.EX2 R14, R208 ;  /* 0x000000d0000e7308 */ /* 0x000e240000000800 */
[----:B------:R-:W-:-:S04]  /*f120*/  FMNMX.FTZ R211, R179, R20, !PT ;  /* 0x00000014b3d37209 */ /* 0x000fc80007810000 */
[----:B------:R-:W-:Y:S02]  /*f130*/  FMNMX.FTZ R20, R182, R211, !PT ;  /* 0x000000d3b6147209 */ /* 0x000fe40007810000 */
[----:B------:R-:W3:Y:S02]  /*f140*/  MUFU.EX2 R189, R210 ;  /* 0x000000d200bd7308 */ /* 0x000ee40000000800 */
[----:B------:R-:W-:-:S05]  /*f150*/  FMNMX.FTZ R20, R183, R20, !PT ;  /* 0x00000014b7147209 */ /* 0x000fca0007810000 */
[----:B------:R-:W4:Y:S01]  /*f160*/  SHFL.BFLY PT, R211, R20, 0x2, 0x1f ;  /* 0x0c401f0014d37f89 */ /* 0x000f2200000e0000 */
[----:B------:R-:W-:Y:S01]  /*f170*/  MUFU.EX2 R152, R152 ;  /* 0x0000009800987308 */ /* 0x000fe20000000800 */
[-C--:B0-----:R-:W-:Y:S01]  /*f180*/  FMUL.FTZ R24, R24, R14.reuse ;  /* 0x0000000e18187220 */ /* 0x081fe20000410000 */
[-C--:B------:R-:W-:Y:S01]  /*f190*/  FMUL.FTZ R25, R25, R14.reuse ;  /* 0x0000000e19197220 */ /* 0x080fe20000410000 */
[-C--:B------:R-:W-:Y:S01]  /*f1a0*/  FMUL.FTZ R28, R28, R14.reuse ;  /* 0x0000000e1c1c7220 */ /* 0x080fe20000410000 */
[-C--:B------:R-:W-:Y:S01]  /*f1b0*/  FMUL.FTZ R29, R29, R14.reuse ;  /* 0x0000000e1d1d7220 */ /* 0x080fe20000410000 */
[-C--:B------:R-:W-:Y:S01]  /*f1c0*/  FMUL.FTZ R32, R32, R14.reuse ;  /* 0x0000000e20207220 */ /* 0x080fe20000410000 */
[-C--:B------:R-:W-:Y:S01]  /*f1d0*/  FMUL.FTZ R33, R33, R14.reuse ;  /* 0x0000000e21217220 */ /* 0x080fe20000410000 */
[-C--:B------:R-:W-:Y:S01]  /*f1e0*/  FMUL.FTZ R36, R36, R14.reuse ;  /* 0x0000000e24247220 */ /* 0x080fe20000410000 */
[----:B------:R0:W-:Y:S01]  /*f1f0*/  MUFU.EX2 R153, R212 ;  /* 0x000000d400997308 */ /* 0x0001e20000000800 */
        /* <DEDUP_REMOVED lines=14> */
[----:B----4-:R-:W-:Y:S01]  /*f2e0*/  FMNMX.FTZ R211, R20, R211, !PT ;  /* 0x000000d314d37209 */ /* 0x010fe20007810000 */
[----:B------:R-:W-:Y:S01]  /*f2f0*/  MUFU.EX2 R157, R157 ;  /* 0x0000009d009d7308 */ /* 0x000fe20000000800 */
[-C--:B------:R-:W-:Y:S01]  /*f300*/  FMUL.FTZ R61, R61, R14.reuse ;  /* 0x0000000e3d3d7220 */ /* 0x080fe20000410000 */
[-C--:B------:R-:W-:Y:S01]  /*f310*/  FMUL.FTZ R64, R64, R14.reuse ;  /* 0x0000000e40407220 */ /* 0x080fe20000410000 */
[-C--:B------:R-:W-:Y:S01]  /*f320*/  FMUL.FTZ R65, R65, R14.reuse ;  /* 0x0000000e41417220 */ /* 0x080fe20000410000 */
[----:B------:R-:W3:Y:S01]  /*f330*/  SHFL.BFLY PT, R20, R211, 0x1, 0x1f ;  /* 0x0c201f00d3147f89 */ /* 0x000ee200000e0000 */
        /* <DEDUP_REMOVED lines=23> */
[----:B---3--:R-:W-:Y:S01]  /*f4b0*/  FMNMX.FTZ R20, R211, R20, !PT ;  /* 0x00000014d3147209 */ /* 0x008fe20007810000 */
[----:B------:R-:W-:-:S02]  /*f4c0*/  IMAD.MOV R211, RZ, RZ, -R194 ;  /* 0x000000ffffd37224 */ /* 0x000fc400078e0ac2 */
[-C--:B------:R-:W-:Y:S01]  /*f4d0*/  FMUL.FTZ R108, R108, R14.reuse ;  /* 0x0000000e6c6c7220 */ /* 0x080fe20000410000 */
[-C--:B------:R-:W-:Y:S01]  /*f4e0*/  FMUL.FTZ R109, R109, R14.reuse ;  /* 0x0000000e6d6d7220 */ /* 0x080fe20000410000 */
[----:B------:R-:W-:Y:S01]  /*f4f0*/  MUFU.EX2 R165, R165 ;  /* 0x000000a500a57308 */ /* 0x000fe20000000800 */
[C---:B------:R-:W-:Y:S01]  /*f500*/  FADD.FTZ R188, -R20.reuse, R207 ;  /* 0x000000cf14bc7221 */ /* 0x040fe20000010100 */
[----:B------:R-:W-:Y:S01]  /*f510*/  FMUL.FTZ R228, R20, R15 ;  /* 0x0000000f14e47220 */ /* 0x000fe20000410000 */
[----:B------:R-:W-:Y:S01]  /*f520*/  ISETP.NE.AND P3, PT, R22, R211, PT ;  /* 0x000000d31600720c */ /* 0x000fe20003f65270 */
[----:B------:R-:W-:Y:S01]  /*f530*/  FMUL.FTZ R112, R112, R14 ;  /* 0x0000000e70707220 */ /* 0x000fe20000410000 */
[-C--:B------:R-:W-:Y:S01]  /*f540*/  FMUL.FTZ R169, R188, R15.reuse ;  /* 0x0000000fbca97220 */ /* 0x080fe20000410000 */
[-CC-:B------:R-:W-:Y:S01]  /*f550*/  FFMA.FTZ R188, R154, R15.reuse, -R228.reuse ;  /* 0x0000000f9abc7223 */ /* 0x180fe200000108e4 */
[-CC-:B------:R-:W-:Y:S01]  /*f560*/  FFMA.FTZ R155, R155, R15.reuse, -R228.reuse ;  /* 0x0000000f9b9b7223 */ /* 0x180fe200000108e4 */
[----:B0-----:R-:W-:Y:S01]  /*f570*/  FFMA.FTZ R212, R167, R15, -R228 ;  /* 0x0000000fa7d47223 */ /* 0x001fe200000108e4 */
[----:B------:R-:W-:-:S02]  /*f580*/  @!P1 VIADD R154, R204, 0x28c40 ;  /* 0x00028c40cc9a9836 */ /* 0x000fc40000000000 */
[-CC-:B------:R-:W-:Y:S01]  /*f590*/  FFMA.FTZ R167, R170, R15.reuse, -R228.reuse ;  /* 0x0000000faaa77223 */ /* 0x180fe200000108e4 */
[----:B------:R-:W-:Y:S01]  /*f5a0*/  MUFU.EX2 R169, R169 ;  /* 0x000000a900a97308 */ /* 0x000fe20000000800 */
[-CC-:B------:R-:W-:Y:S01]  /*f5b0*/  FFMA.FTZ R207, R158, R15.reuse, -R228.reuse ;  /* 0x0000000f9ecf7223 */ /* 0x180fe200000108e4 */
[-CC-:B------:R-:W-:Y:S01]  /*f5c0*/  FFMA.FTZ R170, R171, R15.reuse, -R228.reuse ;  /* 0x0000000fabaa7223 */ /* 0x180fe200000108e4 */
[-CC-:B------:R-:W-:Y:S01]  /*f5d0*/  FFMA.FTZ R171, R174, R15.reuse, -R228.reuse ;  /* 0x0000000faeab7223 */ /* 0x180fe200000108e4 */
[-C--:B------:R-:W-:Y:S01]  /*f5e0*/  FFMA.FTZ R174, R175, R15.reuse, -R228 ;  /* 0x0000000fafae7223 */ /* 0x080fe200000108e4 */
[----:B------:R-:W-:Y:S01]  /*f5f0*/  @!P1 PRMT R154, RZ, 0x654, R154 ;  /* 0x00000654ff9a9816 */ /* 0x000fe2000000009a */
[----:B------:R-:W-:Y:S02]  /*f600*/  @!P3 IMAD R175, R209, 0x40, R192 ;  /* 0x00000040d1afb824 */ /* 0x000fe400078e02c0 */
[-CC-:B------:R-:W-:Y:S01]  /*f610*/  FFMA.FTZ R208, R159, R15.reuse, -R228.reuse ;  /* 0x0000000f9fd07223 */ /* 0x180fe200000108e4 */
[----:B------:R-:W0:Y:S01]  /*f620*/  MUFU.EX2 R188, R188 ;  /* 0x000000bc00bc7308 */ /* 0x000e220000000800 */
[----:B------:R3:W-:Y:S01]  /*f630*/  @!P1 SYNCS.ARRIVE.TRANS64.RED.A1T0 RZ, [R154+URZ], RZ ;  /* 0x000000ff9aff99a7 */ /* 0x0007e2000810043f */
[-CC-:B------:R-:W-:Y:S01]  /*f640*/  FFMA.FTZ R159, R162, R15.reuse, -R228.reuse ;  /* 0x0000000fa29f7223 */ /* 0x180fe200000108e4 */
[-CC-:B------:R-:W-:Y:S01]  /*f650*/  FFMA.FTZ R210, R163, R15.reuse, -R228.reuse ;  /* 0x0000000fa3d27223 */ /* 0x180fe200000108e4 */
[-CC-:B------:R-:W-:Y:S01]  /*f660*/  FFMA.FTZ R163, R166, R15.reuse, -R228.reuse ;  /* 0x0000000fa6a37223 */ /* 0x180fe200000108e4 */
[-C--:B------:R-:W-:Y:S01]  /*f670*/  FMUL.FTZ R113, R113, R14.reuse ;  /* 0x0000000e71717220 */ /* 0x080fe20000410000 */
[-C--:B------:R-:W-:Y:S01]  /*f680*/  FMUL.FTZ R116, R116, R14.reuse ;  /* 0x0000000e74747220 */ /* 0x080fe20000410000 */
[----:B------:R-:W-:Y:S01]  /*f690*/  FMUL.FTZ R117, R117, R14 ;  /* 0x0000000e75757220 */ /* 0x000fe20000410000 */
[----:B------:R-:W4:Y:S01]  /*f6a0*/  MUFU.EX2 R155, R155 ;  /* 0x0000009b009b7308 */ /* 0x000f220000000800 */
[----:B---3--:R-:W-:Y:S01]  /*f6b0*/  @!P3 LEA R154, R175, R2, 0x2 ;  /* 0x00000002af9ab211 */ /* 0x008fe200078e10ff */
[-C--:B------:R-:W-:Y:S01]  /*f6c0*/  FFMA.FTZ R175, R178, R15.reuse, -R228 ;  /* 0x0000000fb2af7223 */ /* 0x080fe200000108e4 */
[-C--:B------:R-:W-:Y:S01]  /*f6d0*/  FMUL.FTZ R120, R120, R14.reuse ;  /* 0x0000000e78787220 */ /* 0x080fe20000410000 */
[-C--:B------:R-:W-:Y:S01]  /*f6e0*/  FMUL.FTZ R121, R121, R14.reuse ;  /* 0x0000000e79797220 */ /* 0x080fe20000410000 */
[-C--:B------:R-:W-:Y:S01]  /*f6f0*/  FMUL.FTZ R124, R124, R14.reuse ;  /* 0x0000000e7c7c7220 */ /* 0x080fe20000410000 */
[----:B------:R-:W-:Y:S01]  /*f700*/  @!P3 STS [R154+0x28800], R14 ;  /* 0x0288000e9a00b388 */ /* 0x000fe20000000800 */
[----:B------:R-:W-:Y:S01]  /*f710*/  FMUL.FTZ R125, R125, R14 ;  /* 0x0000000e7d7d7220 */ /* 0x000fe20000410000 */
[----:B------:R-:W3:Y:S01]  /*f720*/  MUFU.EX2 R207, R207 ;  /* 0x000000cf00cf7308 */ /* 0x000ee20000000800 */
[----:B0-----:R-:W-:Y:S01]  /*f730*/  FFMA.FTZ R8, R169, R8, R188 ;  /* 0x00000008a9087223 */ /* 0x001fe200000100bc */
[----:B------:R0:W-:Y:S01]  /*f740*/  @!P3 STS [R154+0x28820], R169 ;  /* 0x028820a99a00b388 */ /* 0x0001e20000000800 */
        /* <DEDUP_REMOVED lines=9> */
[----:B0-----:R-:W-:Y:S01]  /*f7e0*/  FADD.FTZ R154, R152, R3 ;  /* 0x00000003989a7221 */ /* 0x001fe20000010000 */
[-C--:B------:R-:W-:Y:S01]  /*f7f0*/  FMUL.FTZ R141, R141, R14.reuse ;  /* 0x0000000e8d8d7220 */ /* 0x080fe20000410000 */
[-C--:B------:R-:W-:Y:S01]  /*f800*/  FMUL.FTZ R144, R144, R14.reuse ;  /* 0x0000000e90907220 */ /* 0x080fe20000410000 */
[-C--:B------:R-:W-:Y:S01]  /*f810*/  FMUL.FTZ R145, R145, R14.reuse ;  /* 0x0000000e91917220 */ /* 0x080fe20000410000 */
[----:B------:R-:W0:Y:S01]  /*f820*/  MUFU.EX2 R159, R159 ;  /* 0x0000009f009f7308 */ /* 0x000e220000000800 */
[----:B------:R-:W-:Y:S01]  /*f830*/  FADD.FTZ R3, R153, R154 ;  /* 0x0000009a99037221 */ /* 0x000fe20000010000 */
[-C--:B------:R-:W-:Y:S01]  /*f840*/  FMUL.FTZ R148, R148, R14.reuse ;  /* 0x0000000e94947220 */ /* 0x080fe20000410000 */
[----:B------:R-:W-:Y:S01]  /*f850*/  FMUL.FTZ R149, R149, R14 ;  /* 0x0000000e95957220 */ /* 0x000fe20000410000 */
[-C--:B------:R-:W-:Y:S01]  /*f860*/  FFMA.FTZ R179, R179, R15.reuse, -R228 ;  /* 0x0000000fb3b37223 */ /* 0x080fe200000108e4 */
[----:B------:R-:W-:Y:S01]  /*f870*/  FADD.FTZ R154, R156, R3 ;  /* 0x000000039c9a7221 */ /* 0x000fe20000010000 */
[----:B---3--:R-:W-:Y:S01]  /*f880*/  FADD.FTZ R3, R207, R8 ;  /* 0x00000008cf037221 */ /* 0x008fe20000010000 */
[-C--:B------:R-:W-:Y:S01]  /*f890*/  FFMA.FTZ R182, R182, R15.reuse, -R228 ;  /* 0x0000000fb6b67223 */ /* 0x080fe200000108e4 */
[----:B------:R-:W3:Y:S01]  /*f8a0*/  MUFU.EX2 R210, R210 ;  /* 0x000000d200d27308 */ /* 0x000ee20000000800 */
[----:B------:R-:W-:Y:S01]  /*f8b0*/  FADD.FTZ R209, R157, R154 ;  /* 0x0000009a9dd17221 */ /* 0x000fe20000010000 */
[----:B-----5:R-:W-:Y:S01]  /*f8c0*/  FADD.FTZ R8, R208, R3 ;  /* 0x00000003d0087221 */ /* 0x020fe20000010000 */
[----:B------:R-:W-:Y:S01]  /*f8d0*/  FFMA.FTZ R183, R183, R15, -R228 ;  /* 0x0000000fb7b77223 */ /* 0x000fe200000108e4 */
[----:B------:R-:W-:Y:S01]  /*f8e0*/  F2FP.BF16.F32.PACK_AB R152, R152, R189 ;  /* 0x000000bd9898723e */ /* 0x000fe200000010ff */
[----:B------:R-:W-:Y:S01]  /*f8f0*/  FADD.FTZ R154, R160, R209 ;  /* 0x000000d1a09a7221 */ /* 0x000fe20000010000 */
[----:B------:R-:W-:Y:S01]  /*f900*/  F2FP.BF16.F32.PACK_AB R158, R164, R161 ;  /* 0x000000a1a49e723e */ /* 0x000fe200000010ff */
[-C--:B------:R-:W-:Y:S01]  /*f910*/  FMUL.FTZ R26, R26, R169.reuse ;  /* 0x000000a91a1a7220 */ /* 0x080fe20000410000 */
[----:B------:R-:W4:Y:S01]  /*f920*/  MUFU.EX2 R163, R163 ;  /* 0x000000a300a37308 */ /* 0x000f220000000800 */
[----:B0-----:R-:W-:Y:S01]  /*f930*/  FADD.FTZ R3, R159, R8 ;  /* 0x000000089f037221 */ /* 0x001fe20000010000 */
[----:B------:R-:W-:Y:S01]  /*f940*/  FADD.FTZ R209, R161, R154 ;  /* 0x0000009aa1d17221 */ /* 0x000fe20000010000 */
[-C--:B------:R-:W-:Y:S01]  /*f950*/  FMUL.FTZ R27, R27, R169.reuse ;  /* 0x000000a91b1b7220 */ /* 0x080fe20000410000 */
[-C--:B------:R-:W-:Y:S01]  /*f960*/  FMUL.FTZ R30, R30, R169.reuse ;  /* 0x000000a91e1e7220 */ /* 0x080fe20000410000 */
[-C--:B------:R-:W-:Y:S01]  /*f970*/  FMUL.FTZ R31, R31, R169.reuse ;  /* 0x000000a91f1f7220 */ /* 0x080fe20000410000 */
[----:B------:R-:W-:Y:S01]  /*f980*/  FADD.FTZ R154, R164, R209 ;  /* 0x000000d1a49a7221 */ /* 0x000fe20000010000 */
[-C--:B------:R-:W-:Y:S01]  /*f990*/  FMUL.FTZ R34, R34, R169.reuse ;  /* 0x000000a922227220 */ /* 0x080fe20000410000 */
[----:B------:R-:W0:Y:S01]  /*f9a0*/  MUFU.EX2 R212, R212 ;  /* 0x000000d400d47308 */ /* 0x000e220000000800 */
[----:B---3--:R-:W-:Y:S01]  /*f9b0*/  FADD.FTZ R8, R210, R3 ;  /* 0x00000003d2087221 */ /* 0x008fe20000010000 */
[----:B------:R-:W-:Y:S01]  /*f9c0*/  FADD.FTZ R209, R165, R154 ;  /* 0x0000009aa5d17221 */ /* 0x000fe20000010000 */
        /* <DEDUP_REMOVED lines=60> */
[----:B------:R-:W-:Y:S01]  /*fd90*/  FMUL.FTZ R127, R127, R169 ;  /* 0x000000a97f7f7220 */ /* 0x000fe20000410000 */
[----:B------:R-:W4:Y:S01]  /*fda0*/  MUFU.EX2 R176, R176 ;  /* 0x000000b000b07308 */ /* 0x000f220000000800 */
[----:B0-----:R-:W-:Y:S01]  /*fdb0*/  FADD.FTZ R189, R173, R154 ;  /* 0x0000009aadbd7221 */ /* 0x001fe20000010000 */
[----:B------:R-:W-:Y:S01]  /*fdc0*/  F2FP.BF16.F32.PACK_AB R154, R156, R153 ;  /* 0x000000999c9a723e */ /* 0x000fe200000010ff */
[----:B------:R-:W-:Y:S01]  /*fdd0*/  FMUL.FTZ R130, R130, R169 ;  /* 0x000000a982827220 */ /* 0x000fe20000410000 */
[----:B------:R-:W-:Y:S01]  /*fde0*/  F2FP.BF16.F32.PACK_AB R156, R160, R157 ;  /* 0x0000009da09c723e */ /* 0x000fe200000010ff */
[----:B------:R-:W-:Y:S01]  /*fdf0*/  FMUL.FTZ R131, R131, R169 ;  /* 0x000000a983837220 */ /* 0x000fe20000410000 */
[----:B------:R-:W-:Y:S01]  /*fe00*/  F2FP.BF16.F32.PACK_AB R160, R168, R165 ;  /* 0x000000a5a8a0723e */ /* 0x000fe200000010ff */
        /* <DEDUP_REMOVED lines=13> */
[----:B------:R-:W-:-:S04]  /*fee0*/  FMUL.FTZ R151, R151, R169 ;  /* 0x000000a997977220 */ /* 0x000fc80000410000 */
[----:B------:R-:W4:Y:S01]  /*fef0*/  MUFU.EX2 R8, R179 ;  /* 0x000000b300087308 */ /* 0x000f220000000800 */
[----:B0-----:R-:W-:-:S07]  /*ff00*/  FADD.FTZ R157, R175, R14 ;  /* 0x0000000eaf9d7221 */ /* 0x001fce0000010000 */
[----:B------:R-:W0:Y:S01]  /*ff10*/  MUFU.EX2 R180, R180 ;  /* 0x000000b400b47308 */ /* 0x000e220000000800 */
[----:B---3--:R-:W-:Y:S01]  /*ff20*/  FADD.FTZ R153, R177, R162 ;  /* 0x000000a2b1997221 */ /* 0x008fe20000010000 */
[----:B------:R-:W-:Y:S02]  /*ff30*/  F2FP.BF16.F32.PACK_AB R162, R173, R172 ;  /* 0x000000acada2723e */ /* 0x000fe400000010ff */
[----:B------:R-:W-:-:S04]  /*ff40*/  F2FP.BF16.F32.PACK_AB R164, R177, R176 ;  /* 0x000000b0b1a4723e */ /* 0x000fc800000010ff */
[----:B------:R-:W3:Y:S01]  /*ff50*/  MUFU.EX2 R182, R182 ;  /* 0x000000b600b67308 */ /* 0x000ee20000000800 */
[----:B----4-:R-:W-:Y:S01]  /*ff60*/  FADD.FTZ R161, R8, R157 ;  /* 0x0000009d08a17221 */ /* 0x010fe20000010000 */
[----:B------:R-:W-:Y:S02]  /*ff70*/  F2FP.BF16.F32.PACK_AB R157, R210, R159 ;  /* 0x0000009fd29d723e */ /* 0x000fe400000010ff */
[----:B------:R-:W-:Y:S02]  /*ff80*/  F2FP.BF16.F32.PACK_AB R159, R212, R163 ;  /* 0x000000a3d49f723e */ /* 0x000fe400000010ff */
[----:B------:R-:W-:Y:S02]  /*ff90*/  F2FP.BF16.F32.PACK_AB R163, R174, R171 ;  /* 0x000000abaea3723e */ /* 0x000fe400000010ff */
[----:B------:R-:W4:Y:S01]  /*ffa0*/  MUFU.EX2 R181, R181 ;  /* 0x000000b500b57308 */ /* 0x000f220000000800 */
[----:B0-----:R-:W-:Y:S01]  /*ffb0*/  FADD.FTZ R166, R180, R153 ;  /* 0x00000099b4a67221 */ /* 0x001fe20000010000 */
[----:B------:R-:W-:-:S02]  /*ffc0*/  F2FP.BF16.F32.PACK_AB R153, R155, R188 ;  /* 0x000000bc9b99723e */ /* 0x000fc400000010ff */
[----:B------:R-:W-:Y:S01]  /*ffd0*/  F2FP.BF16.F32.PACK_AB R155, R208, R207 ;  /* 0x000000cfd09b723e */ /* 0x000fe200000010ff */
[----:B------:R-:W-:Y:S01]  /*ffe0*/  BAR.SYNC.DEFER_BLOCKING 0xf, 0x100 ;  /* 0x03c4000000007b1d */ /* 0x000fe20000010000 */
[----:B------:R-:W-:Y:S01]  /*fff0*/  F2FP.BF16.F32.PACK_AB R165, R8, R175 ;  /* 0x000000af08a5723e */ /* 0x000fe200000010ff */
[----:B---3--:R-:W-:Y:S01]  /*10000*/  FADD.FTZ R14, R182, R161 ;  /* 0x000000a1b60e7221 */ /* 0x008fe20000010000 */
[----:B------:R-:W-:-:S03]  /*10010*/  F2FP.BF16.F32.PACK_AB R161, R170, R167 ;  /* 0x000000a7aaa1723e */ /* 0x000fc600000010ff */
[----:B------:R-:W0:Y:S01]  /*10020*/  MUFU.EX2 R183, R183 ;  /* 0x000000b700b77308 */ /* 0x000e220000000800 */
[C---:B----4-:R-:W-:Y:S01]  /*10030*/  FADD.FTZ R3, R181.reuse, R166 ;  /* 0x000000a6b5037221 */ /* 0x050fe20000010000 */
[----:B------:R-:W-:Y:S02]  /*10040*/  F2FP.BF16.F32.PACK_AB R166, R181, R180 ;  /* 0x000000b4b5a6723e */ /* 0x000fe400000010ff */
[C---:B0-----:R-:W-:Y:S01]  /*10050*/  F2FP.BF16.F32.PACK_AB R167, R183.reuse, R182 ;  /* 0x000000b6b7a7723e */ /* 0x041fe200000010ff */
[----:B------:R0:W-:Y:S01]  /*10060*/  STSM.16.M88.4 [R195+0x26800], R152 ;  /* 0x02680098c3007844 */ /* 0x0001e20000000200 */
[----:B------:R-:W-:-:S03]  /*10070*/  FADD.FTZ R8, R183, R14 ;  /* 0x0000000eb7087221 */ /* 0x000fc60000010000 */
[----:B------:R0:W-:Y:S04]  /*10080*/  STSM.16.M88.4 [R196], R156 ;  /* 0x0000009cc4007844 */ /* 0x0001e80000000200 */
[----:B------:R0:W-:Y:S04]  /*10090*/  STSM.16.M88.4 [R198], R160 ;  /* 0x000000a0c6007844 */ /* 0x0001e80000000200 */
[----:B------:R0:W-:Y:S01]  /*100a0*/  STSM.16.M88.4 [R197], R164 ;  /* 0x000000a4c5007844 */ /* 0x0001e20000000200 */
[----:B------:R-:W-:Y:S05]  /*100b0*/  @!P0 BRA `(.L_x_2122) ;  /* 0x0000000000048947 */ /* 0x000fea0003800000 */
[----:B------:R-:W-:Y:S01]  /*100c0*/  BPT.TRAP 0x1 ;  /* 0x000000040000795c */ /* 0x000fe20000300000 */
.L_x_2122:
[----:B------:R3:W4:Y:S01]  /*100d0*/  SYNCS.PHASECHK.TRANS64.TRYWAIT P3, [R204+URZ+0x28c50], R206 ;  /* 0x028c50cecc0075a7 */ /* 0x000722000806017f */
[----:B------:R-:W-:Y:S05]  /*100e0*/  @!P0 BRA `(.L_x_2123) ;  /* 0x0000000000048947 */ /* 0x000fea0003800000 */
[----:B------:R-:W-:Y:S01]  /*100f0*/  BPT.TRAP 0x1 ;  /* 0x000000040000795c */ /* 0x000fe20000300000 */
.L_x_2123:
[----:B------:R-:W-:Y:S04]  /*10100*/  BSSY B2, `(.L_x_2124) ;  /* 0x0000004000027945 */ /* 0x000fe80003800000 */
[----:B----4-:R-:W-:Y:S05]  /*10110*/  @P3 BRA `(.L_x_2125) ;  /* 0x0000000000083947 */ /* 0x010fea0003800000 */
[----:B------:R-:W4:Y:S02]  /*10120*/  SYNCS.PHASECHK.TRANS64.TRYWAIT P3, [R204+URZ+0x28c50], R206 ;  /* 0x028c50cecc0075a7 */ /* 0x000f24000806017f */
[----:B----4-:R-:W-:Y:S05]  /*10130*/  @!P3 BRA `(.L_x_2126) ;  /* 0x000000d00010b947 */ /* 0x010fea0003800000 */
.L_x_2125:
[----:B------:R-:W-:Y:S05]  /*10140*/  BSYNC B2 ;  /* 0x0000000000027941 */ /* 0x000fea0003800000 */
.L_x_2124:
[----:B------:R-:W-:Y:S01]  /*10150*/  IMAD R168, R18, 0x1000, R190 ;  /* 0x0000100012a87824 */ /* 0x000fe200078e02be */
[----:B------:R-:W-:Y:S01]  /*10160*/  WARPGROUP.ARRIVE ;  /* 0x00000000000079c5 */ /* 0x000fe20000000000 */
[----:B------:R-:W-:Y:S02]  /*10170*/  IMAD.MOV.U32 R169, RZ, RZ, 0x40000040 ;  /* 0x40000040ffa97424 */ /* 0x000fe400078e00ff */
[----:B-1234-:R-:W-:Y:S01]  /*10180*/  @!P1 VIADD R204, R204, 0x28c60 ;  /* 0x00028c60cccc9836 */ /* 0x01efe20000000000 */
[----:B------:R-:W-:Y:S01]  /*10190*/  R2UR UR6, R168 ;  /* 0x00000000a80672ca */ /* 0x000fe200000e0000 */
[----:B------:R-:W-:Y:S01]  /*101a0*/  IMAD.MOV.U32 R207, RZ, RZ, R20 ;  /* 0x000000ffffcf7224 */ /* 0x000fe200078e0014 */
[----:B------:R-:W-:Y:S01]  /*101b0*/  R2UR UR7, R169 ;  /* 0x00000000a90772ca */ /* 0x000fe200000e0000 */
[----:B------:R-:W-:Y:S01]  /*101c0*/  IMAD.MOV.U32 R169, RZ, RZ, 0x40000040 ;  /* 0x40000040ffa97424 */ /* 0x000fe200078e00ff */
[----:B------:R-:W-:Y:S01]  /*101d0*/  @!P1 PRMT R204, RZ, 0x654, R204 ;  /* 0x00000654ffcc9816 */ /* 0x000fe200000000cc */
[----:B------:R-:W-:-:S02]  /*101e0*/  IMAD.MOV.U32 R208, RZ, RZ, R9 ;  /* 0x000000ffffd07224 */ /* 0x000fc400078e0009 */
[----:B------:R-:W-:-:S08]  /*101f0*/  IMAD.MOV.U32 R209, RZ, RZ, R18 ;  /* 0x000000ffffd17224 */ /* 0x000fd000078e0012 */
        /* <DEDUP_REMOVED lines=35> */
.L_x_2116:
[----:B------:R-:W-:-:S07]  /*10430*/  IMAD.MOV.U32 R14, RZ, RZ, R205 ;  /* 0x000000ffff0e7224 */ /* 0x000fce00078e00cd */
.L_x_2115:
[----:B------:R-:W-:Y:S05]  /*10440*/  BSYNC B1 ;  /* 0x0000000000017941 */ /* 0x000fea0003800000 */
.L_x_2114:
[----:B------:R-:W-:Y:S01]  /*10450*/  ISETP.GE.AND P2, PT, R14, R191, PT ;  /* 0x000000bf0e00720c */ /* 0x000fe20003f46270 */
[----:B------:R-:W-:-:S12]  /*10460*/  BSSY B0, `(.L_x_2128) ;  /* 0x000024c000007945 */ /* 0x000fd80003800000 */
[----:B------:R-:W-:Y:S05]  /*10470*/  @!P2 BRA `(.L_x_2129) ;  /* 0x000000240028a947 */ /* 0x000fea0003800000 */
[----:B------:R-:W-:Y:S02]  /*10480*/  VIADD R201, R0, 0x8 ;  /* 0x0000000800c97836 */ /* 0x000fe40000000000 */
[----:B------:R-:W-:Y:S02]  /*10490*/  IMAD.MOV.U32 R210, RZ, RZ, R20 ;  /* 0x000000ffffd27224 */ /* 0x000fe400078e0014 */
[----:B------:R-:W-:Y:S01]  /*104a0*/  IMAD.MOV.U32 R208, RZ, RZ, R9 ;  /* 0x000000ffffd07224 */ /* 0x000fe200078e0009 */
[----:B------:R-:W-:Y:S01]  /*104b0*/  IADD3 R201, R201, R185, -R186 ;  /* 0x000000b9c9c97210 */ /* 0x000fe20007ffe8ba */
[----:B------:R-:W-:-:S07]  /*104c0*/  IMAD.MOV.U32 R209, RZ, RZ, R18 ;  /* 0x000000ffffd17224 */ /* 0x000fce00078e0012 */
.L_x_2148:
[----:B------:R-:W-:-:S05]  /*104d0*/  VIADD R18, R209, 0x1 ;  /* 0x00000001d1127836 */ /* 0x000fca0000000000 */
[----:B------:R-:W-:-:S04]  /*104e0*/  ISETP.NE.AND P2, PT, R18, 0x2, PT ;  /* 0x000000021200780c */ /* 0x000fc80003f45270 */
[----:B------:R-:W-:Y:S02]  /*104f0*/  SEL R20, RZ, 0x1, P2 ;  /* 0x00000001ff147807 */ /* 0x000fe40001000000 */
[----:B------:R-:W-:Y:S02]  /*10500*/  SEL R18, R18, RZ, P2 ;  /* 0x000000ff12127207 */ /* 0x000fe40001000000 */
[----:B------:R-:W-:Y:S01]  /*10510*/  LOP3.LUT R19, R19, R20, RZ, 0x3c, !PT ;  /* 0x0000001413137212 */ /* 0x000fe200078e3cff */
[----:B--2---:R-:W-:Y:S06]  /*10520*/  @!P0 BRA `(.L_x_2130) ;  /* 0x0000000000048947 */ /* 0x004fec0003800000 */
[----:B------:R-:W-:Y:S01]  /*10530*/  BPT.TRAP 0x1 ;  /* 0x000000040000795c */ /* 0x000fe20000300000 */
.L_x_2130:
[----:B------:R-:W-:Y:S01]  /*10540*/  IMAD R206, R18, 0x8, R2 ;  /* 0x0000000812ce7824 */ /* 0x000fe200078e0202 */
[----:B------:R-:W-:-:S04]  /*10550*/  SHF.L.U32 R207, R19, 0x1f, RZ ;  /* 0x0000001f13cf7819 */ /* 0x000fc800000006ff */
[----:B------:R2:W3:Y:S01]  /*10560*/  SYNCS.PHASECHK.TRANS64.TRYWAIT P2, [R206+URZ+0x28c30], R207 ;  /* 0x028c30cfce0075a7 */ /* 0x0004e2000804017f */
[----:B------:R-:W-:Y:S05]  /*10570*/  @!P0 BRA `(.L_x_2131) ;  /* 0x0000000000048947 */ /* 0x000fea0003800000 */
[----:B------:R-:W-:Y:S01]  /*10580*/  BPT.TRAP 0x1 ;  /* 0x000000040000795c */ /* 0x000fe20000300000 */
.L_x_2131:
[----:B------:R-:W-:Y:S01]  /*10590*/  BSSY B1, `(.L_x_2132) ;  /* 0x0000006000017945 */ /* 0x000fe20003800000 */
[----:B------:R-:W-:Y:S02]  /*105a0*/  IMAD R188, R18, 0x200, R21 ;  /* 0x0000020012bc7824 */ /* 0x000fe400078e0215 */
[----:B------:R-:W-:Y:S01]  /*105b0*/  IMAD.MOV.U32 R189, RZ, RZ, 0x40000040 ;  /* 0x40000040ffbd7424 */ /* 0x000fe200078e00ff */
[----:B---3--:R-:W-:Y:S06]  /*105c0*/  @P2 BRA `(.L_x_2133) ;  /* 0x0000000000082947 */ /* 0x008fec0003800000 */
[----:B------:R-:W3:Y:S02]  /*105d0*/  SYNCS.PHASECHK.TRANS64.TRYWAIT P2, [R206+URZ+0x28c30], R207 ;  /* 0x028c30cfce0075a7 */ /* 0x000ee4000804017f */
[----:B---3--:R-:W-:Y:S05]  /*105e0*/  @!P2 BRA `(.L_x_2134) ;  /* 0x000000c800f8a947 */ /* 0x008fea0003800000 */
.L_x_2133:
[----:B------:R-:W-:Y:S05]  /*105f0*/  BSYNC B1 ;  /* 0x0000000000017941 */ /* 0x000fea0003800000 */
.L_x_2132:
[C---:B------:R-:W-:Y:S01]  /*10600*/  R2UR UR6, R188.reuse ;  /* 0x00000000bc0672ca */ /* 0x040fe200000e0000 */
[----:B------:R-:W-:Y:S01]  /*10610*/  WARPGROUP.ARRIVE ;  /* 0x00000000000079c5 */ /* 0x000fe20000000000 */
[----:B------:R-:W-:Y:S01]  /*10620*/  R2UR UR7, R189 ;  /* 0x00000000bd0772ca */ /* 0x000fe200000e0000 */
[----:B-1----:R-:W-:Y:S01]  /*10630*/  VIADD R204, R188, 0x2 ;  /* 0x00000002bccc7836 */ /* 0x002fe20000000000 */
[----:B------:R-:W-:Y:S01]  /*10640*/  R2UR UR4, R4 ;  /* 0x00000000040472ca */ /* 0x000fe200000e0000 */
[----:B------:R-:W-:Y:S01]  /*10650*/  IMAD.MOV.U32 R205, RZ, RZ, 0x40000040 ;  /* 0x40000040ffcd7424 */ /* 0x000fe200078e00ff */
[----:B------:R-:W-:Y:S01]  /*10660*/  R2UR UR5, R5 ;  /* 0x00000000050572ca */ /* 0x000fe200000e0000 */
[----:B------:R-:W-:Y:S02]  /*10670*/  IMAD.MOV.U32 R189, RZ, RZ, 0x40000040 ;  /* 0x40000040ffbd7424 */ /* 0x000fe400078e00ff */
[----:B------:R-:W-:Y:S02]  /*10680*/  @!P1 VIADD R9, R206, 0x28c40 ;  /* 0x00028c40ce099836 */ /* 0x000fe40000000000 */
[----:B------:R-:W-:-:S03]  /*10690*/  IMAD.SHL.U32 R20, R14, 0x40, RZ ;  /* 0x000000400e147824 */ /* 0x000fc600078e00ff */
[----:B------:R-:W-:-:S05]  /*106a0*/  @!P1 PRMT R9, RZ, 0x654, R9 ;  /* 0x00000654ff099816 */ /* 0x000fca0000000009 */
[----:B------:R-:W-:Y:S01]  /*106b0*/  HGMMA.64x64x16.F32.BF16 R152, gdesc[UR4], RZ, !UPT, gsb0 ;  /* 0x00e00000049879f0 */ /* 0x000fe2000c0018ff */
[----:B------:R-:W-:Y:S02]  /*106c0*/  R2UR UR6, R204 ;  /* 0x00000000cc0672ca */ /* 0x000fe400000e0000 */
[----:B------:R-:W-:Y:S01]  /*106d0*/  R2UR UR7, R205 ;  /* 0x00000000cd0772ca */ /* 0x000fe200000e0000 */
[----:B------:R-:W-:Y:S01]  /*106e0*/  IMAD.MOV.U32 R205, RZ, RZ, 0x40000040 ;  /* 0x40000040ffcd7424 */ /* 0x000fe200078e00ff */
[----:B------:R-:W-:Y:S02]  /*106f0*/  R2UR UR4, R12 ;  /* 0x000000000c0472ca */ /* 0x000fe400000e0000 */
[----:B------:R-:W-:Y:S02]  /*10700*/  R2UR UR5, R13 ;  /* 0x000000000d0572ca */ /* 0x000fe400000e0000 */
[C---:B------:R-:W-:Y:S01]  /*10710*/  IADD3 R204, R188.reuse, 0x4, RZ ;  /* 0x00000004bccc7810 */ /* 0x040fe20007ffe0ff */
[----:B------:R-:W-:Y:S01]  /*10720*/  VIADD R188, R188, 0x6 ;  /* 0x00000006bcbc7836 */ /* 0x000fe20000000000 */
[----:B------:R-:W-:-:S02]  /*10730*/  WARPGROUP.DEPBAR.LE gsb0, 0x0 ;  /* 0x00008000000079c5 */ /* 0x000fc40000010000 */
        /* <DEDUP_REMOVED lines=16> */
[----:B------:R-:W-:Y:S01]  /*10840*/  ULDC UR4, c[0x0][0x9dc] ;  /* 0x0002770000047ab9 */ /* 0x000fe20000000800 */
[----:B------:R-:W-:Y:S01]  /*10850*/  ULDC UR5, c[0x0][0x9e0] ;  /* 0x0002780000057ab9 */ /* 0x000fe20000000800 */
[----:B------:R-:W-:Y:S01]  /*10860*/  ULOP3.LUT UR4, URZ, UR4, URZ, 0x33, !UPT ;  /* 0x000000043f047292 */ /* 0x000fe2000f8e333f */
[----:B------:R-:W-:Y:S02]  /*10870*/  WARPGROUP.DEPBAR.LE gsb0, 0x0 ;  /* 0x00008000000079c5 */ /* 0x000fe40000010000 */
[----:B------:R1:W-:Y:S02]  /*10880*/  @!P1 SYNCS.ARRIVE.TRANS64.RED.A1T0 RZ, [R9+URZ], RZ ;  /* 0x000000ff09ff99a7 */ /* 0x0003e4000810043f */
[----:B-1----:R-:W-:-:S04]  /*10890*/  IADD3 R9, R185, 0x1, -R20 ;  /* 0x00000001b9097810 */ /* 0x002fc80007ffe814 */
[----:B------:R-:W-:-:S05]  /*108a0*/  IADD3 R9, -R22, R9, -R186 ;  /* 0x0000000916097210 */ /* 0x000fca0007ffe9ba */
[C---:B------:R-:W-:Y:S02]  /*108b0*/  VIADD R211, R9.reuse, UR5 ;  /* 0x0000000509d37c36 */ /* 0x040fe40008000000 */
[----:B------:R-:W-:Y:S02]  /*108c0*/  VIADD R205, R9, UR4 ;  /* 0x0000000409cd7c36 */ /* 0x000fe40008000000 */
[C---:B------:R-:W-:Y:S02]  /*108d0*/  IMAD.IADD R15, R0.reuse, 0x1, R211 ;  /* 0x00000001000f7824 */ /* 0x040fe400078e02d3 */
[----:B------:R-:W-:Y:S01]  /*108e0*/  IMAD.IADD R9, R0, 0x1, R205 ;  /* 0x0000000100097824 */ /* 0x000fe200078e02cd */
[----:B------:R-:W-:Y:S06]  /*108f0*/  @!P6 BRA `(.L_x_2135) ;  /* 0x000000000060e947 */ /* 0x000fec0003800000 */
[----:B------:R-:W-:Y:S01]  /*10900*/  IADD3 R213, R0, R185, -R186 ;  /* 0x000000b900d57210 */ /* 0x000fe20007ffe8ba */
[----:B------:R-:W-:Y:S03]  /*10910*/  BSSY B1, `(.L_x_2136) ;  /* 0x0000012000017945 */ /* 0x000fe60003800000 */
[----:B------:R-:W-:-:S13]  /*10920*/  ISETP.GT.AND P2, PT, R213, -0x1, PT ;  /* 0xffffffffd500780c */ /* 0x000fda0003f44270 */
[----:B------:R-:W-:Y:S05]  /*10930*/  @P2 BRA `(.L_x_2137) ;  /* 0x0000000000242947 */ /* 0x000fea0003800000 */
[----:B------:R-:W-:Y:S01]  /*10940*/  ULDC UR4, c[0x0][0x9e4] ;  /* 0x0002790000047ab9 */ /* 0x000fe20000000800 */
[----:B------:R-:W-:Y:S01]  /*10950*/  LOP3.LUT R213, RZ, R213, RZ, 0x33, !PT ;  /* 0x000000d5ffd57212 */ /* 0x000fe200078e33ff */
[----:B------:R-:W-:-:S05]  /*10960*/  IMAD.U32 R204, RZ, RZ, UR4 ;  /* 0x00000004ffcc7e24 */ /* 0x000fca000f8e00ff */
[----:B------:R-:W-:-:S13]  /*10970*/  ISETP.NE.AND P2, PT, R204, 0x1, PT ;  /* 0x00000001cc00780c */ /* 0x000fda0003f45270 */
[----:B------:R-:W1:Y:S02]  /*10980*/  @P2 LDC.64 R188, c[0x0][0x9e8] ;  /* 0x00027a00ffbc2b82 */ /* 0x000e640000000a00 */
[----:B-1----:R-:W-:-:S05]  /*10990*/  @P2 IMAD.HI.U32 R188, R213, R188, RZ ;  /* 0x000000bcd5bc2227 */ /* 0x002fca00078e00ff */
[----:B------:R-:W-:-:S04]  /*109a0*/  @P2 SHF.R.U32.HI R213, RZ, R189, R188 ;  /* 0x000000bdffd52219 */ /* 0x000fc800000116bc */
[----:B------:R-:W-:Y:S01]  /*109b0*/  LOP3.LUT R213, RZ, R213, RZ, 0x33, !PT ;  /* 0x000000d5ffd57212 */ /* 0x000fe200078e33ff */
[----:B------:R-:W-:Y:S06]  /*109c0*/  BRA `(.L_x_2138) ;  /* 0x0000000000187947 */ /* 0x000fec0003800000 */
.L_x_2137:
[----:B------:R-:W-:Y:S02]  /*109d0*/  ULDC UR4, c[0x0][0x9e4] ;  /* 0x0002790000047ab9 */ /* 0x000fe40000000800 */
[----:B------:R-:W-:-:S05]  /*109e0*/  IMAD.U32 R204, RZ, RZ, UR4 ;  /* 0x00000004ffcc7e24 */ /* 0x000fca000f8e00ff */
[----:B------:R-:W-:-:S13]  /*109f0*/  ISETP.NE.AND P2, PT, R204, 0x1, PT ;  /* 0x00000001cc00780c */ /* 0x000fda0003f45270 */
[----:B------:R-:W1:Y:S02]  /*10a00*/  @P2 LDC.64 R188, c[0x0][0x9e8] ;  /* 0x00027a00ffbc2b82 */ /* 0x000e640000000a00 */
[----:B-1----:R-:W-:-:S05]  /*10a10*/  @P2 IMAD.HI.U32 R188, R213, R188, RZ ;  /* 0x000000bcd5bc2227 */ /* 0x002fca00078e00ff */
[----:B------:R-:W-:-:S07]  /*10a20*/  @P2 SHF.R.U32.HI R213, RZ, R189, R188 ;  /* 0x000000bdffd52219 */ /* 0x000fce00000116bc */
.L_x_2138:
[----:B------:R-:W-:Y:S05]  /*10a30*/  BSYNC B1 ;  /* 0x0000000000017941 */ /* 0x000fea0003800000 */
.L_x_2136:
[----:B------:R-:W-:-:S04]  /*10a40*/  IMAD R213, R213, R204, -R20 ;  /* 0x000000ccd5d57224 */ /* 0x000fc800078e0a14 */
[----:B------:R-:W-:-:S05]  /*10a50*/  IMAD.IADD R188, R213, 0x1, -R22 ;  /* 0x00000001d5bc7824 */ /* 0x000fca00078e0a16 */
[----:B------:R-:W-:Y:S02]  /*10a60*/  VIADDMNMX R15, R188, R204, R15, PT ;  /* 0x000000ccbc0f7246 */ /* 0x000fe4000380010f */
[----:B------:R-:W-:-:S07]  /*10a70*/  VIMNMX R9, R9, R188, !PT ;  /* 0x000000bc09097248 */ /* 0x000fce0007fe0100 */
.L_x_2135:
[----:B------:R-:W-:Y:S02]  /*10a80*/  ISETP.GT.AND P2, PT, R14, -0x1, PT ;  /* 0xffffffff0e00780c */ /* 0x000fe40003f44270 */
[----:B------:R-:W-:Y:S02]  /*10a90*/  IADD3 R211, R211, 0x8, R0 ;  /* 0x00000008d3d37810 */ /* 0x000fe40007ffe000 */
        /* <DEDUP_REMOVED lines=11> */
[----:B0-----:R-:W-:Y:S02]  /*10b50*/  FSEL R212, R157, -INF , !P4 ;  /* 0xff8000009dd47808 */ /* 0x001fe40006000000 */
        /* <DEDUP_REMOVED lines=34> */
[----:B------:R-:W-:Y:S02]  /*10d80*/  FSEL R236, R177, -INF , !P5 ;  /* 0xff800000b1ec7808 */ /* 0x000fe40006800000 */
[----:B------:R-:W-:Y:S02]  /*10d90*/  FSEL R180, R180, -INF , !P3 ;  /* 0xff800000b4b47808 */ /* 0x000fe40005800000 */
[----:B------:R-:W-:Y:S01]  /*10da0*/  FSEL R181, R181, -INF , !P4 ;  /* 0xff800000b5b57808 */ /* 0x000fe20006000000 */
[----:B------:R-:W-:Y:S06]  /*10db0*/  @!P6 BRA `(.L_x_2139) ;  /* 0x000000000068e947 */ /* 0x000fec0003800000 */
[----:B------:R-:W-:Y:S01]  /*10dc0*/  ISETP.GT.AND P3, PT, R201, -0x1, PT ;  /* 0xffffffffc900780c */ /* 0x000fe20003f64270 */
[----:B------:R-:W-:-:S12]  /*10dd0*/  BSSY B1, `(.L_x_2140) ;  /* 0x0000014000017945 */ /* 0x000fd80003800000 */
[----:B------:R-:W-:Y:S05]  /*10de0*/  @P3 BRA `(.L_x_2141) ;  /* 0x00000000002c3947 */ /* 0x000fea0003800000 */
[----:B------:R-:W-:Y:S01]  /*10df0*/  ULDC UR4, c[0x0][0x9e4] ;  /* 0x0002790000047ab9 */ /* 0x000fe20000000800 */
[----:B------:R-:W-:Y:S02]  /*10e00*/  VIADD R9, R0, 0x8 ;  /* 0x0000000800097836 */ /* 0x000fe40000000000 */
[----:B------:R-:W-:-:S03]  /*10e10*/  IMAD.U32 R15, RZ, RZ, UR4 ;  /* 0x00000004ff0f7e24 */ /* 0x000fc6000f8e00ff */
[----:B------:R-:W-:Y:S02]  /*10e20*/  IADD3 R9, R9, R185, -R186 ;  /* 0x000000b909097210 */ /* 0x000fe40007ffe8ba */
[----:B------:R-:W-:Y:S02]  /*10e30*/  ISETP.NE.AND P3, PT, R15, 0x1, PT ;  /* 0x000000010f00780c */ /* 0x000fe40003f65270 */
[----:B------:R-:W-:-:S11]  /*10e40*/  LOP3.LUT R9, RZ, R9, RZ, 0x33, !PT ;  /* 0x00000009ff097212 */ /* 0x000fd600078e33ff */
[----:B------:R-:W0:Y:S02]  /*10e50*/  @P3 LDC.64 R152, c[0x0][0x9e8] ;  /* 0x00027a00ff983b82 */ /* 0x000e240000000a00 */
[----:B0-----:R-:W-:-:S05]  /*10e60*/  @P3 IMAD.HI.U32 R152, R9, R152, RZ ;  /* 0x0000009809983227 */ /* 0x001fca00078e00ff */
[----:B------:R-:W-:-:S04]  /*10e70*/  @P3 SHF.R.U32.HI R9, RZ, R153, R152 ;  /* 0x00000099ff093219 */ /* 0x000fc80000011698 */
[----:B------:R-:W-:Y:S01]  /*10e80*/  LOP3.LUT R9, RZ, R9, RZ, 0x33, !PT ;  /* 0x00000009ff097212 */ /* 0x000fe200078e33ff */
[----:B------:R-:W-:Y:S06]  /*10e90*/  BRA `(.L_x_2142) ;  /* 0x00000000001c7947 */ /* 0x000fec0003800000 */
.L_x_2141:
[----:B------:R-:W-:Y:S01]  /*10ea0*/  ULDC UR4, c[0x0][0x9e4] ;  /* 0x0002790000047ab9 */ /* 0x000fe20000000800 */
[----:B------:R-:W-:Y:S02]  /*10eb0*/  IMAD.MOV.U32 R9, RZ, RZ, R201 ;  /* 0x000000ffff097224 */ /* 0x000fe400078e00c9 */
[----:B------:R-:W-:-:S05]  /*10ec0*/  IMAD.U32 R15, RZ, RZ, UR4 ;  /* 0x00000004ff0f7e24 */ /* 0x000fca000f8e00ff */
[----:B------:R-:W-:-:S13]  /*10ed0*/  ISETP.NE.AND P3, PT, R15, 0x1, PT ;  /* 0x000000010f00780c */ /* 0x000fda0003f65270 */
[----:B------:R-:W0:Y:S02]  /*10ee0*/  @P3 LDC.64 R152, c[0x0][0x9e8] ;  /* 0x00027a00ff983b82 */ /* 0x000e240000000a00 */
[----:B0-----:R-:W-:-:S05]  /*10ef0*/  @P3 IMAD.HI.U32 R152, R201, R152, RZ ;  /* 0x00000098c9983227 */ /* 0x001fca00078e00ff */
[----:B------:R-:W-:-:S07]  /*10f00*/  @P3 SHF.R.U32.HI R9, RZ, R153, R152 ;  /* 0x00000099ff093219 */ /* 0x000fce0000011698 */
.L_x_2142:
[----:B------:R-:W-:Y:S05]  /*10f10*/  BSYNC B1 ;  /* 0x0000000000017941 */ /* 0x000fea0003800000 */
.L_x_2140:
[----:B------:R-:W-:-:S04]  /*10f20*/  IMAD R9, R9, R15, -R20 ;  /* 0x0000000f09097224 */ /* 0x000fc800078e0a14 */
[----:B------:R-:W-:-:S05]  /*10f30*/  IMAD.IADD R20, R9, 0x1, -R22 ;  /* 0x0000000109147824 */ /* 0x000fca00078e0a16 */
[----:B------:R-:W-:Y:S02]  /*10f40*/  VIADDMNMX R211, R20, R15, R211, PT ;  /* 0x0000000f14d37246 */ /* 0x000fe400038001d3 */
[----:B------:R-:W-:-:S07]  /*10f50*/  VIMNMX R205, R205, R20, !PT ;  /* 0x00000014cdcd7248 */ /* 0x000fce0007fe0100 */
.L_x_2139:
[----:B------:R-:W-:Y:S01]  /*10f60*/  FMNMX.FTZ R9, R188, R208, !PT ;  /* 0x000000d0bc097209 */ /* 0x000fe20007810000 */
[----:B------:R-:W-:Y:S01]  /*10f70*/  ULDC UR4, c[0x0][0x988] ;  /* 0x0002620000047ab9 */ /* 0x000fe20000000800 */
[----:B------:R-:W-:Y:S02]  /*10f80*/  ISETP.GT.AND P5, PT, R205, 0x9, P2 ;  /* 0x00000009cd00780c */ /* 0x000fe400017a4270 */
[----:B------:R-:W-:Y:S02]  /*10f90*/  FMNMX.FTZ R9, R204, R9, !PT ;  /* 0x00000009cc097209 */ /* 0x000fe40007810000 */
[----:B------:R-:W-:Y:S02]  /*10fa0*/  ISETP.LT.OR P5, PT, R211, 0xa, P5 ;  /* 0x0000000ad300780c */ /* 0x000fe40002fa1670 */
[----:B------:R-:W-:Y:S02]  /*10fb0*/  FMNMX.FTZ R9, R156, R9, !PT ;  /* 0x000000099c097209 */ /* 0x000fe40007810000 */
[----:B------:R-:W-:-:S02]  /*10fc0*/  FSEL R159, R159, -INF , !P5 ;  /* 0xff8000009f9f7808 */ /* 0x000fc40006800000 */
[----:B------:R-:W-:Y:S02]  /*10fd0*/  FMNMX.FTZ R9, R212, R9, !PT ;  /* 0x00000009d4097209 */ /* 0x000fe40007810000 */
[C---:B------:R-:W-:Y:S02]  /*10fe0*/  ISETP.GT.AND P3, PT, R205.reuse, 0x1, P2 ;  /* 0x00000001cd00780c */ /* 0x040fe40001764270 */
[----:B------:R-:W-:Y:S02]  /*10ff0*/  FMNMX.FTZ R9, R160, R9, !PT ;  /* 0x00000009a0097209 */ /* 0x000fe40007810000 */
[----:B------:R-:W-:Y:S02]  /*11000*/  ISETP.GT.AND P5, PT, R205, 0x18, P2 ;  /* 0x00000018cd00780c */ /* 0x000fe400017a4270 */
[----:B------:R-:W-:Y:S02]  /*11010*/  FMNMX.FTZ R9, R228, R9, !PT ;  /* 0x00000009e4097209 */ /* 0x000fe40007810000 */
[----:B------:R-:W-:-:S02]  /*11020*/  ISETP.LT.OR P3, PT, R211, 0x2, P3 ;  /* 0x00000002d300780c */ /* 0x000fc40001f61670 */
[----:B------:R-:W-:Y:S02]  /*11030*/  FMNMX.FTZ R9, R164, R9, !PT ;  /* 0x00000009a4097209 */ /* 0x000fe40007810000 */
[----:B------:R-:W-:Y:S02]  /*11040*/  ISETP.LT.OR P5, PT, R211, 0x19, P5 ;  /* 0x00000019d300780c */ /* 0x000fe40002fa1670 */
[----:B------:R-:W-:Y:S02]  /*11050*/  FMNMX.FTZ R9, R230, R9, !PT ;  /* 0x00000009e6097209 */ /* 0x000fe40007810000 */
[----:B------:R-:W-:Y:S02]  /*11060*/  FSEL R152, R155, -INF , !P3 ;  /* 0xff8000009b987808 */ /* 0x000fe40005800000 */
        /* <DEDUP_REMOVED lines=16> */
[----:B------:R-:W-:Y:S01]  /*11170*/  ISETP.GT.AND P5, PT, R205, RZ, P2 ;  /* 0x000000ffcd00720c */ /* 0x000fe200017a4270 */
[----:B------:R-:W0:Y:S01]  /*11180*/  SHFL.BFLY PT, R9, R20, 0x2, 0x1f ;  /* 0x0c401f0014097f89 */ /* 0x000e2200000e0000 */
[C---:B------:R-:W-:Y:S02]  /*11190*/  ISETP.LT.OR P3, PT, R211.reuse, 0x1a, P3 ;  /* 0x0000001ad300780c */ /* 0x040fe40001f61670 */
[----:B------:R-:W-:Y:S02]  /*111a0*/  ISETP.LT.OR P5, PT, R211, 0x1, P5 ;  /* 0x00000001d300780c */ /* 0x000fe40002fa1670 */
[----:B------:R-:W-:-:S02]  /*111b0*/  ISETP.GT.AND P4, PT, R205, 0x8, P2 ;  /* 0x00000008cd00780c */ /* 0x000fc40001784270 */
[----:B------:R-:W-:Y:S02]  /*111c0*/  FSEL R167, R167, -INF , !P3 ;  /* 0xff800000a7a77808 */ /* 0x000fe40005800000 */
[----:B------:R-:W-:Y:S02]  /*111d0*/  FSEL R154, R154, -INF , !P5 ;  /* 0xff8000009a9a7808 */ /* 0x000fe40006800000 */
[----:B------:R-:W-:Y:S02]  /*111e0*/  ISETP.GT.AND P3, PT, R205, 0x28, P2 ;  /* 0x00000028cd00780c */ /* 0x000fe40001764270 */
[C---:B------:R-:W-:Y:S02]  /*111f0*/  ISETP.LT.OR P4, PT, R211.reuse, 0x9, P4 ;  /* 0x00000009d300780c */ /* 0x040fe40002781670 */
[----:B------:R-:W-:Y:S02]  /*11200*/  ISETP.LT.OR P3, PT, R211, 0x29, P3 ;  /* 0x00000029d300780c */ /* 0x000fe40001f61670 */
[----:B------:R-:W-:-:S02]  /*11210*/  FSEL R158, R158, -INF , !P4 ;  /* 0xff8000009e9e7808 */ /* 0x000fc40006000000 */
[----:B------:R-:W-:Y:S02]  /*11220*/  FSEL R174, R174, -INF , !P3 ;  /* 0xff800000aeae7808 */ /* 0x000fe40005800000 */
[C---:B------:R-:W-:Y:S02]  /*11230*/  ISETP.GT.AND P3, PT, R205.reuse, 0x30, P2 ;  /* 0x00000030cd00780c */ /* 0x040fe40001764270 */
[----:B------:R-:W-:Y:S02]  /*11240*/  ISETP.GT.AND P4, PT, R205, 0x11, P2 ;  /* 0x00000011cd00780c */ /* 0x000fe40001784270 */
[----:B0-----:R-:W-:Y:S02]  /*11250*/  FMNMX.FTZ R153, R20, R9, !PT ;  /* 0x0000000914997209 */ /* 0x001fe40007810000 */
[----:B------:R-:W-:Y:S02]  /*11260*/  FMNMX.FTZ R9, R154, R210, !PT ;  /* 0x000000d29a097209 */ /* 0x000fe40007810000 */
[----:B------:R-:W-:Y:S01]  /*11270*/  ISETP.LT.OR P3, PT, R211, 0x31, P3 ;  /* 0x00000031d300780c */ /* 0x000fe20001f61670 */
[----:B------:R-:W0:Y:S01]  /*11280*/  SHFL.BFLY PT, R20, R153, 0x1, 0x1f ;  /* 0x0c201f0099147f89 */ /* 0x000e2200000e0000 */
[----:B------:R-:W-:-:S02]  /*11290*/  FMNMX.FTZ R15, R152, R9, !PT ;  /* 0x00000009980f7209 */ /* 0x000fc40007810000 */
[----:B------:R-:W-:Y:S02]  /*112a0*/  ISETP.LT.OR P4, PT, R211, 0x12, P4 ;  /* 0x00000012d300780c */ /* 0x000fe40002781670 */
[----:B------:R-:W-:Y:S02]  /*112b0*/  FSEL R178, R178, -INF , !P3 ;  /* 0xff800000b2b27808 */ /* 0x000fe40005800000 */
[----:B------:R-:W-:Y:S02]  /*112c0*/  FSEL R163, R163, -INF , !P4 ;  /* 0xff800000a3a37808 */ /* 0x000fe40006000000 */
[C---:B------:R-:W-:Y:S02]  /*112d0*/  ISETP.GT.AND P4, PT, R205.reuse, 0x20, P2 ;  /* 0x00000020cd00780c */ /* 0x040fe40001784270 */
[----:B------:R-:W-:Y:S02]  /*112e0*/  ISETP.GT.AND P5, PT, R205, 0x38, P2 ;  /* 0x00000038cd00780c */ /* 0x000fe400017a4270 */
[----:B------:R-:W-:-:S02]  /*112f0*/  ISETP.LT.OR P4, PT, R211, 0x21, P4 ;  /* 0x00000021d300780c */ /* 0x000fc40002781670 */
[----:B------:R-:W-:Y:S02]  /*11300*/  ISETP.LT.OR P5, PT, R211, 0x39, P5 ;  /* 0x00000039d300780c */ /* 0x000fe40002fa1670 */
[----:B------:R-:W-:Y:S02]  /*11310*/  FSEL R170, R170, -INF , !P4 ;  /* 0xff800000aaaa7808 */ /* 0x000fe40006000000 */
[----:B------:R-:W-:Y:S02]  /*11320*/  ISETP.GT.AND P4, PT, R205, 0x29, P2 ;  /* 0x00000029cd00780c */ /* 0x000fe40001784270 */
[----:B------:R-:W-:Y:S02]  /*11330*/  FSEL R182, R182, -INF , !P5 ;  /* 0xff800000b6b67808 */ /* 0x000fe40006800000 */
[----:B------:R-:W-:Y:S02]  /*11340*/  ISETP.LT.OR P4, PT, R211, 0x2a, P4 ;  /* 0x0000002ad300780c */ /* 0x000fe40002781670 */
[----:B0-----:R-:W-:-:S02]  /*11350*/  FMNMX.FTZ R9, R153, R20, !PT ;  /* 0x0000001499097209 */ /* 0x001fc40007810000 */
[----:B------:R-:W-:Y:S01]  /*11360*/  FMNMX.FTZ R20, R158, R15, !PT ;  /* 0x0000000f9e147209 */ /* 0x000fe20007810000 */
[----:B------:R-:W-:Y:S01]  /*11370*/  IMAD.U32 R15, RZ, RZ, UR4 ;  /* 0x00000004ff0f7e24 */ /* 0x000fe2000f8e00ff */
[----:B------:R-:W-:Y:S02]  /*11380*/  FSETP.NEU.FTZ.AND P3, PT, R9, -INF , PT ;  /* 0xff8000000900780b */ /* 0x000fe40003f7d000 */
[----:B------:R-:W-:Y:S01]  /*11390*/  FMNMX.FTZ R153, R159, R20, !PT ;  /* 0x000000149f997209 */ /* 0x000fe20007810000 */
[----:B------:R-:W-:Y:S01]  /*113a0*/  FMUL.FTZ R155, R9, R15 ;  /* 0x0000000f099b7220 */ /* 0x000fe20000410000 */
[----:B------:R-:W-:Y:S02]  /*113b0*/  FSEL R175, R175, -INF , !P4 ;  /* 0xff800000afaf7808 */ /* 0x000fe40006000000 */
[----:B------:R-:W-:Y:S02]  /*113c0*/  FMNMX.FTZ R20, R162, R153, !PT ;  /* 0x00000099a2147209 */ /* 0x000fe40007810000 */
[----:B------:R-:W-:-:S02]  /*113d0*/  FSEL R153, R155, RZ, P3 ;  /* 0x000000ff9b997208 */ /* 0x000fc40001800000 */
[----:B------:R-:W-:Y:S02]  /*113e0*/  FMNMX.FTZ R155, R163, R20, !PT ;  /* 0x00000014a39b7209 */ /* 0x000fe40007810000 */
[----:B------:R-:W-:Y:S01]  /*113f0*/  ISETP.GT.AND P4, PT, R205, 0x31, P2 ;  /* 0x00000031cd00780c */ /* 0x000fe20001784270 */
[--C-:B------:R-:W-:Y:S01]  /*11400*/  FFMA.FTZ R165, R204, R15, -R153.reuse ;  /* 0x0000000fcca57223 */ /* 0x100fe20000010899 */
[----:B------:R-:W-:Y:S01]  /*11410*/  FMNMX.FTZ R20, R166, R155, !PT ;  /* 0x0000009ba6147209 */ /* 0x000fe20007810000 */
[-CC-:B------:R-:W-:Y:S01]  /*11420*/  FFMA.FTZ R173, R212, R15.reuse, -R153.reuse ;  /* 0x0000000fd4ad7223 */ /* 0x180fe20000010899 */
[----:B------:R-:W-:Y:S01]  /*11430*/  ISETP.LT.OR P4, PT, R211, 0x32, P4 ;  /* 0x00000032d300780c */ /* 0x000fe20002781670 */
[-CC-:B------:R-:W-:Y:S01]  /*11440*/  FFMA.FTZ R188, R188, R15.reuse, -R153.reuse ;  /* 0x0000000fbcbc7223 */ /* 0x180fe20000010899 */
[----:B------:R-:W-:Y:S01]  /*11450*/  FMNMX.FTZ R155, R167, R20, !PT ;  /* 0x00000014a79b7209 */ /* 0x000fe20007810000 */
[-CC-:B------:R-:W-:Y:S01]  /*11460*/  FFMA.FTZ R156, R156, R15.reuse, -R153.reuse ;  /* 0x0000000f9c9c7223 */ /* 0x180fe20000010899 */
[----:B------:R-:W-:Y:S01]  /*11470*/  ISETP.GT.AND P2, PT, R205, 0x39, P2 ;  /* 0x00000039cd00780c */ /* 0x000fe20001744270 */
[--C-:B------:R-:W-:Y:S01]  /*11480*/  FFMA.FTZ R160, R160, R15, -R153.reuse ;  /* 0x0000000fa0a07223 */ /* 0x100fe20000010899 */
[----:B------:R-:W-:Y:S01]  /*11490*/  FMNMX.FTZ R20, R170, R155, !PT ;  /* 0x0000009baa147209 */ /* 0x000fe20007810000 */
[----:B------:R-:W-:Y:S01]  /*114a0*/  MUFU.EX2 R188, R188 ;  /* 0x000000bc00bc7308 */ /* 0x000fe20000000800 */
[----:B------:R-:W-:Y:S01]  /*114b0*/  FSEL R204, R179, -INF , !P4 ;  /* 0xff800000b3cc7808 */ /* 0x000fe20006000000 */
[-CC-:B------:R-:W-:Y:S01]  /*114c0*/  FFMA.FTZ R164, R164, R15.reuse, -R153.reuse ;  /* 0x0000000fa4a47223 */ /* 0x180fe20000010899 */
[----:B------:R-:W-:Y:S01]  /*114d0*/  FMNMX.FTZ R157, R171, R20, !PT ;  /* 0x00000014ab9d7209 */ /* 0x000fe20007810000 */
[-CC-:B------:R-:W-:Y:S01]  /*114e0*/  FFMA.FTZ R168, R168, R15.reuse, -R153.reuse ;  /* 0x0000000fa8a87223 */ /* 0x180fe20000010899 */
[----:B------:R-:W-:Y:S01]  /*114f0*/  ISETP.LT.OR P2, PT, R211, 0x3a, P2 ;  /* 0x0000003ad300780c */ /* 0x000fe20001741670 */
[--C-:B------:R-:W-:Y:S01]  /*11500*/  FFMA.FTZ R172, R172, R15, -R153.reuse ;  /* 0x0000000facac7223 */ /* 0x100fe20000010899 */
[----:B------:R-:W-:Y:S01]  /*11510*/  FMNMX.FTZ R20, R174, R157, !PT ;  /* 0x0000009dae147209 */ /* 0x000fe20007810000 */
[----:B------:R0:W-:Y:S01]  /*11520*/  MUFU.EX2 R155, R165 ;  /* 0x000000a5009b7308 */ /* 0x0001e20000000800 */
[----:B------:R-:W-:Y:S01]  /*11530*/  FSEL R212, R183, -INF , !P2 ;  /* 0xff800000b7d47808 */ /* 0x000fe20005000000 */
[-CC-:B------:R-:W-:Y:S01]  /*11540*/  FFMA.FTZ R179, R234, R15.reuse, -R153.reuse ;  /* 0x0000000feab37223 */ /* 0x180fe20000010899 */
[----:B------:R-:W-:Y:S01]  /*11550*/  FMNMX.FTZ R157, R175, R20, !PT ;  /* 0x00000014af9d7209 */ /* 0x000fe20007810000 */
[-CC-:B------:R-:W-:Y:S01]  /*11560*/  FFMA.FTZ R176, R176, R15.reuse, -R153.reuse ;  /* 0x0000000fb0b07223 */ /* 0x180fe20000010899 */
[-CC-:B------:R-:W-:Y:S01]  /*11570*/  FFMA.FTZ R236, R236, R15.reuse, -R153.reuse ;  /* 0x0000000fecec7223 */ /* 0x180fe20000010899 */
[--C-:B------:R-:W-:Y:S01]  /*11580*/  FFMA.FTZ R180, R180, R15, -R153.reuse ;  /* 0x0000000fb4b47223 */ /* 0x100fe20000010899 */
[----:B------:R-:W-:Y:S01]  /*11590*/  FMNMX.FTZ R161, R178, R157, !PT ;  /* 0x0000009db2a17209 */ /* 0x000fe20007810000 */
[----:B------:R-:W-:Y:S01]  /*115a0*/  MUFU.EX2 R156, R156 ;  /* 0x0000009c009c7308 */ /* 0x000fe20000000800 */
[----:B0-----:R-:W-:-:S02]  /*115b0*/  FFMA.FTZ R165, R230, R15, -R153 ;  /* 0x0000000fe6a57223 */ /* 0x001fc40000010899 */
[----:B------:R-:W-:-:S04]  /*115c0*/  FMNMX.FTZ R161, R204, R161, !PT ;  /* 0x000000a1cca17209 */ /* 0x000fc80007810000 */
[----:B------:R-:W-:Y:S01]  /*115d0*/  FMNMX.FTZ R161, R182, R161, !PT ;  /* 0x000000a1b6a17209 */ /* 0x000fe20007810000 */
[----:B------:R0:W-:Y:S03]  /*115e0*/  MUFU.EX2 R157, R173 ;  /* 0x000000ad009d7308 */ /* 0x0001e60000000800 */
[----:B------:R-:W-:Y:S01]  /*115f0*/  FMNMX.FTZ R20, R212, R161, !PT ;  /* 0x000000a1d4147209 */ /* 0x000fe20007810000 */
[----:B------:R-:W-:-:S04]  /*11600*/  FFMA.FTZ R161, R228, R15, -R153 ;  /* 0x0000000fe4a17223 */ /* 0x000fc80000010899 */
[----:B------:R-:W1:Y:S01]  /*11610*/  SHFL.BFLY PT, R169, R20, 0x2, 0x1f ;  /* 0x0c401f0014a97f89 */ /* 0x000e6200000e0000 */
[----:B------:R-:W-:Y:S01]  /*11620*/  MUFU.EX2 R160, R160 ;  /* 0x000000a000a07308 */ /* 0x000fe20000000800 */
[-CC-:B0-----:R-:W-:Y:S01]  /*11630*/  FFMA.FTZ R173, R232, R15.reuse, -R153.reuse ;  /* 0x0000000fe8ad7223 */ /* 0x181fe20000010899 */
[----:B------:R-:W-:-:S06]  /*11640*/  FFMA.FTZ R153, R181, R15, -R153 ;  /* 0x0000000fb5997223 */ /* 0x000fcc0000010899 */
[----:B------:R-:W-:Y:S08]  /*11650*/  MUFU.EX2 R161, R161 ;  /* 0x000000a100a17308 */ /* 0x000ff00000000800 */
[----:B------:R-:W-:Y:S01]  /*11660*/  MUFU.EX2 R164, R164 ;  /* 0x000000a400a47308 */ /* 0x000fe20000000800 */
[----:B-1----:R-:W-:-:S07]  /*11670*/  FMNMX.FTZ R177, R20, R169, !PT ;  /* 0x000000a914b17209 */ /* 0x002fce0007810000 */
[----:B------:R-:W-:Y:S01]  /*11680*/  MUFU.EX2 R165, R165 ;  /* 0x000000a500a57308 */ /* 0x000fe20000000800 */
[----:B------:R-:W-:Y:S01]  /*11690*/  FSEL R169, R9, RZ, P3 ;  /* 0x000000ff09a97208 */ /* 0x000fe20001800000 */
[----:B------:R-:W0:Y:S04]  /*116a0*/  SHFL.BFLY PT, R20, R177, 0x1, 0x1f ;  /* 0x0c201f00b1147f89 */ /* 0x000e2800000e0000 */
[----:B------:R-:W-:Y:S02]  /*116b0*/  FADD.FTZ R208, -R169, R208 ;  /* 0x000000d0a9d07221 */ /* 0x000fe40000010100 */
[----:B------:R-:W-:Y:S02]  /*116c0*/  MUFU.EX2 R168, R168 ;  /* 0x000000a800a87308 */ /* 0x000fe40000000800 */
[----:B------:R-:W-:-:S06]  /*116d0*/  FMUL.FTZ R169, R208, R15 ;  /* 0x0000000fd0a97220 */ /* 0x000fcc0000410000 */
[----:B------:R-:W1:Y:S08]  /*116e0*/  MUFU.EX2 R169, R169 ;  /* 0x000000a900a97308 */ /* 0x000e700000000800 */
[----:B------:R-:W4:Y:S01]  /*116f0*/  MUFU.EX2 R173, R173 ;  /* 0x000000ad00ad7308 */ /* 0x000f220000000800 */
[----:B0-----:R-:W-:Y:S01]  /*11700*/  FMNMX.FTZ R20, R177, R20, !PT ;  /* 0x00000014b1147209 */ /* 0x001fe20007810000 */
[----:B------:R-:W-:-:S03]  /*11710*/  IMAD.MOV R177, RZ, RZ, -R194 ;  /* 0x000000ffffb17224 */ /* 0x000fc600078e0ac2 */
[----:B------:R-:W-:Y:S01]  /*11720*/  FSETP.NEU.FTZ.AND P2, PT, R20, -INF , PT ;  /* 0xff8000001400780b */ /* 0x000fe20003f5d000 */
[----:B-1----:R-:W-:Y:S01]  /*11730*/  FFMA.FTZ R208, R169, R3, R188 ;  /* 0x00000003a9d07223 */ /* 0x002fe200000100bc */
[----:B------:R-:W-:Y:S01]  /*11740*/  ISETP.NE.AND P3, PT, R22, R177, PT ;  /* 0x000000b11600720c */ /* 0x000fe20003f65270 */
[----:B------:R-:W-:Y:S01]  /*11750*/  FMUL.FTZ R177, R20, R15 ;  /* 0x0000000f14b17220 */ /* 0x000fe20000410000 */
[----:B------:R-:W0:Y:S01]  /*11760*/  MUFU.EX2 R172, R172 ;  /* 0x000000ac00ac7308 */ /* 0x000e220000000800 */
[----:B------:R-:W-:Y:S01]  /*11770*/  FADD.FTZ R183, R155, R208 ;  /* 0x000000d09bb77221 */ /* 0x000fe20000010000 */
[-C--:B------:R-:W-:Y:S01]  /*11780*/  FMUL.FTZ R24, R24, R169.reuse ;  /* 0x000000a918187220 */ /* 0x080fe20000410000 */
[-C--:B------:R-:W-:Y:S01]  /*11790*/  FMUL.FTZ R25, R25, R169.reuse ;  /* 0x000000a919197220 */ /* 0x080fe20000410000 */
[----:B------:R-:W-:Y:S01]  /*117a0*/  FSEL R3, R177, RZ, P2 ;  /* 0x000000ffb1037208 */ /* 0x000fe20001000000 */
[----:B------:R-:W-:Y:S01]  /*117b0*/  FADD.FTZ R230, R156, R183 ;  /* 0x000000b79ce67221 */ /* 0x000fe20000010000 */
[----:B------:R-:W-:Y:S01]  /*117c0*/  FSEL R177, R20, RZ, P2 ;  /* 0x000000ff14b17208 */ /* 0x000fe20001000000 */
[----:B------:R-:W-:Y:S01]  /*117d0*/  FMUL.FTZ R28, R28, R169 ;  /* 0x000000a91c1c7220 */ /* 0x000fe20000410000 */
[----:B------:R-:W1:Y:S01]  /*117e0*/  MUFU.EX2 R179, R179 ;  /* 0x000000b300b37308 */ /* 0x000e620000000800 */
[----:B------:R-:W-:Y:S01]  /*117f0*/  FADD.FTZ R183, R157, R230 ;  /* 0x000000e69db77221 */ /* 0x000fe20000010000 */
[----:B------:R-:W-:Y:S01]  /*11800*/  FFMA.FTZ R208, R154, R15, -R3 ;  /* 0x0000000f9ad07223 */ /* 0x000fe20000010803 */
[----:B------:R-:W-:Y:S01]  /*11810*/  FADD.FTZ R228, -R177, R210 ;  /* 0x000000d2b1e47221 */ /* 0x000fe20000010100 */
[----:B------:R-:W-:-:S02]  /*11820*/  @!P3 IMAD R177, R209, 0x40, R192 ;  /* 0x00000040d1b1b824 */ /* 0x000fc400078e02c0 */
[----:B------:R-:W-:Y:S01]  /*11830*/  FADD.FTZ R154, R160, R183 ;  /* 0x000000b7a09a7221 */ /* 0x000fe20000010000 */
[-CC-:B------:R-:W-:Y:S01]  /*11840*/  FFMA.FTZ R183, R152, R15.reuse, -R3.reuse ;  /* 0x0000000f98b77223 */ /* 0x180fe20000010803 */
[-CC-:B------:R-:W-:Y:S01]  /*11850*/  FFMA.FTZ R189, R158, R15.reuse, -R3.reuse ;  /* 0x0000000f9ebd7223 */ /* 0x180fe20000010803 */
[----:B------:R-:W-:Y:S02]  /*11860*/  @!P3 IMAD R210, R177, 0x4, R2 ;  /* 0x00000004b1d2b824 */ /* 0x000fe400078e0202 */
[----:B------:R-:W-:Y:S01]  /*11870*/  FADD.FTZ R205, R161, R154 ;  /* 0x0000009aa1cd7221 */ /* 0x000fe20000010000 */
[----:B------:R-:W5:Y:S01]  /*11880*/  MUFU.EX2 R176, R176 ;  /* 0x000000b000b07308 */ /* 0x000f620000000800 */
[-C--:B------:R-:W-:Y:S01]  /*11890*/  FMUL.FTZ R177, R228, R15.reuse ;  /* 0x0000000fe4b17220 */ /* 0x080fe20000410000 */
[-C--:B------:R-:W-:Y:S01]  /*118a0*/  FFMA.FTZ R228, R159, R15.reuse, -R3 ;  /* 0x0000000f9fe47223 */ /* 0x080fe20000010803 */
[----:B------:R-:W-:Y:S01]  /*118b0*/  FADD.FTZ R152, R164, R205 ;  /* 0x000000cda4987221 */ /* 0x000fe20000010000 */
[-CC-:B------:R-:W-:Y:S01]  /*118c0*/  FFMA.FTZ R205, R162, R15.reuse, -R3.reuse ;  /* 0x0000000fa2cd7223 */ /* 0x180fe20000010803 */
[-CC-:B------:R-:W-:Y:S01]  /*118d0*/  FFMA.FTZ R163, R163, R15.reuse, -R3.reuse ;  /* 0x0000000fa3a37223 */ /* 0x180fe20000010803 */
[-CC-:B------:R-:W-:Y:S01]  /*118e0*/  FFMA.FTZ R159, R166, R15.reuse, -R3.reuse ;  /* 0x0000000fa69f7223 */ /* 0x180fe20000010803 */
[----:B------:R-:W-:Y:S01]  /*118f0*/  FADD.FTZ R209, R165, R152 ;  /* 0x00000098a5d17221 */ /* 0x000fe20000010000 */
[----:B------:R-:W2:Y:S01]  /*11900*/  MUFU.EX2 R181, R236 ;  /* 0x000000ec00b57308 */ /* 0x000ea20000000800 */
[-CC-:B------:R-:W-:Y:S01]  /*11910*/  FFMA.FTZ R167, R167, R15.reuse, -R3.reuse ;  /* 0x0000000fa7a77223 */ /* 0x180fe20000010803 */
[-C--:B------:R-:W-:Y:S01]  /*11920*/  FFMA.FTZ R170, R170, R15.reuse, -R3 ;  /* 0x0000000faaaa7223 */ /* 0x080fe20000010803 */
[----:B------:R-:W-:Y:S01]  /*11930*/  FADD.FTZ R152, R168, R209 ;  /* 0x000000d1a8987221 */ /* 0x000fe20000010000 */
[-CC-:B------:R-:W-:Y:S01]  /*11940*/  FFMA.FTZ R171, R171, R15.reuse, -R3.reuse ;  /* 0x0000000fabab7223 */ /* 0x180fe20000010803 */
[-CC-:B------:R-:W-:Y:S01]  /*11950*/  FFMA.FTZ R174, R174, R15.reuse, -R3.reuse ;  /* 0x0000000faeae7223 */ /* 0x180fe20000010803 */
[-CC-:B------:R-:W-:Y:S01]  /*11960*/  FFMA.FTZ R175, R175, R15.reuse, -R3.reuse ;  /* 0x0000000fafaf7223 */ /* 0x180fe20000010803 */
[----:B----4-:R-:W-:Y:S01]  /*11970*/  FADD.FTZ R209, R173, R152 ;  /* 0x00000098add17221 */ /* 0x010fe20000010000 */
[----:B------:R-:W-:Y:S01]  /*11980*/  MUFU.EX2 R208, R208 ;  /* 0x000000d000d07308 */ /* 0x000fe20000000800 */
[-CC-:B------:R-:W-:Y:S01]  /*11990*/  FFMA.FTZ R178, R178, R15.reuse, -R3.reuse ;  /* 0x0000000fb2b27223 */ /* 0x180fe20000010803 */
[-C--:B------:R-:W-:Y:S01]  /*119a0*/  FFMA.FTZ R204, R204, R15.reuse, -R3 ;  /* 0x0000000fcccc7223 */ /* 0x080fe20000010803 */
[----:B0-----:R-:W-:Y:S01]  /*119b0*/  FADD.FTZ R152, R172, R209 ;  /* 0x000000d1ac987221 */ /* 0x001fe20000010000 */
[-CC-:B------:R-:W-:Y:S01]  /*119c0*/  FFMA.FTZ R182, R182, R15.reuse, -R3.reuse ;  /* 0x0000000fb6b67223 */ /* 0x180fe20000010803 */
[----:B------:R-:W-:Y:S01]  /*119d0*/  FFMA.FTZ R212, R212, R15, -R3 ;  /* 0x0000000fd4d47223 */ /* 0x000fe20000010803 */
[----:B------:R-:W-:Y:S01]  /*119e0*/  F2FP.BF16.F32.PACK_AB R154, R157, R156 ;  /* 0x0000009c9d9a723e */ /* 0x000fe200000010ff */
[----:B-1----:R-:W-:Y:S01]  /*119f0*/  FADD.FTZ R3, R179, R152 ;  /* 0x00000098b3037221 */ /* 0x002fe20000010000 */
[----:B------:R-:W0:Y:S01]  /*11a00*/  MUFU.EX2 R177, R177 ;  /* 0x000000b100b17308 */ /* 0x000e220000000800 */
[----:B------:R-:W-:Y:S01]  /*11a10*/  F2FP.BF16.F32.PACK_AB R156, R161, R160 ;  /* 0x000000a0a19c723e */ /* 0x000fe200000010ff */
[----:B------:R1:W-:Y:S01]  /*11a20*/  @!P3 STS [R210+0x28800], R169 ;  /* 0x028800a9d200b388 */ /* 0x0003e20000000800 */
[----:B-----5:R-:W-:Y:S01]  /*11a30*/  FADD.FTZ R158, R176, R3 ;  /* 0x00000003b09e7221 */ /* 0x020fe20000010000 */
[----:B------:R-:W-:Y:S01]  /*11a40*/  F2FP.BF16.F32.PACK_AB R160, R173, R168 ;  /* 0x000000a8ada0723e */ /* 0x000fe200000010ff */
[-C--:B------:R-:W-:Y:S01]  /*11a50*/  FMUL.FTZ R29, R29, R169.reuse ;  /* 0x000000a91d1d7220 */ /* 0x080fe20000410000 */
[----:B------:R-:W-:Y:S01]  /*11a60*/  F2FP.BF16.F32.PACK_AB R162, R179, R172 ;  /* 0x000000acb3a2723e */ /* 0x000fe200000010ff */
[----:B--2---:R-:W-:Y:S01]  /*11a70*/  FADD.FTZ R3, R181, R158 ;  /* 0x0000009eb5037221 */ /* 0x004fe20000010000 */
[----:B------:R-:W2:Y:S01]  /*11a80*/  MUFU.EX2 R180, R180 ;  /* 0x000000b400b47308 */ /* 0x000ea20000000800 */
[----:B------:R-:W-:Y:S01]  /*11a90*/  F2FP.BF16.F32.PACK_AB R158, R165, R164 ;  /* 0x000000a4a59e723e */ /* 0x000fe200000010ff */
[-C--:B------:R-:W-:Y:S01]  /*11aa0*/  FMUL.FTZ R32, R32, R169.reuse ;  /* 0x000000a920207220 */ /* 0x080fe20000410000 */
[----:B------:R-:W-:Y:S01]  /*11ab0*/  F2FP.BF16.F32.PACK_AB R164, R181, R176 ;  /* 0x000000b0b5a4723e */ /* 0x000fe200000010ff */
[-C--:B------:R-:W-:Y:S01]  /*11ac0*/  FMUL.FTZ R33, R33, R169.reuse ;  /* 0x000000a921217220 */ /* 0x080fe20000410000 */
[----:B------:R-:W-:Y:S01]  /*11ad0*/  F2FP.BF16.F32.PACK_AB R152, R155, R188 ;  /* 0x000000bc9b98723e */ /* 0x000fe200000010ff */
[-C--:B------:R-:W-:Y:S01]  /*11ae0*/  FMUL.FTZ R36, R36, R169.reuse ;  /* 0x000000a924247220 */ /* 0x080fe20000410000 */
[-C--:B------:R-:W-:Y:S01]  /*11af0*/  FMUL.FTZ R37, R37, R169.reuse ;  /* 0x000000a925257220 */ /* 0x080fe20000410000 */
[----:B------:R-:W4:Y:S01]  /*11b00*/  MUFU.EX2 R183, R183 ;  /* 0x000000b700b77308 */ /* 0x000f220000000800 */
        /* <DEDUP_REMOVED lines=24> */
[C---:B-----5:R-:W-:Y:S01]  /*11c90*/  FADD.FTZ R3, R153.reuse, R166 ;  /* 0x000000a699037221 */ /* 0x060fe20000010000 */
[----:B------:R-:W-:Y:S01]  /*11ca0*/  F2FP.BF16.F32.PACK_AB R166, R153, R180 ;  /* 0x000000b499a6723e */ /* 0x000fe200000010ff */
        /* <DEDUP_REMOVED lines=37> */
[----:B------:R4:W0:Y:S01]  /*11f00*/  MUFU.EX2 R161, R170 ;  /* 0x000000aa00a17308 */ /* 0x0008220000000800 */
        /* <DEDUP_REMOVED lines=8> */
[----:B----4-:R-:W-:Y:S01]  /*11f90*/  FADD.FTZ R170, R228, R153 ;  /* 0x00000099e4aa7221 */ /* 0x010fe20000010000 */
[-C--:B------:R-:W-:Y:S01]  /*11fa0*/  FMUL.FTZ R26, R26, R177.reuse ;  /* 0x000000b11a1a7220 */ /* 0x080fe20000410000 */
[-C--:B------:R-:W-:Y:S01]  /*11fb0*/  FMUL.FTZ R27, R27, R177.reuse ;  /* 0x000000b11b1b7220 */ /* 0x080fe20000410000 */
[----:B------:R-:W-:Y:S01]  /*11fc0*/  FMUL.FTZ R30, R30, R177 ;  /* 0x000000b11e1e7220 */ /* 0x000fe20000410000 */
[----:B-----5:R-:W-:Y:S01]  /*11fd0*/  FADD.FTZ R153, R157, R170 ;  /* 0x000000aa9d997221 */ /* 0x020fe20000010000 */
[C---:B--2---:R-:W-:Y:S01]  /*11fe0*/  F2FP.BF16.F32.PACK_AB R157, R168.reuse, R157 ;  /* 0x0000009da89d723e */ /* 0x044fe200000010ff */
[-C--:B------:R-:W-:Y:S01]  /*11ff0*/  FMUL.FTZ R31, R31, R177.reuse ;  /* 0x000000b11f1f7220 */ /* 0x080fe20000410000 */
[----:B------:R-:W2:Y:S01]  /*12000*/  MUFU.EX2 R163, R174 ;  /* 0x000000ae00a37308 */ /* 0x000ea20000000800 */
[----:B------:R-:W-:Y:S01]  /*12010*/  FADD.FTZ R170, R168, R153 ;  /* 0x00000099a8aa7221 */ /* 0x000fe20000010000 */
[-C--:B------:R-:W-:Y:S01]  /*12020*/  FMUL.FTZ R34, R34, R177.reuse ;  /* 0x000000b122227220 */ /* 0x080fe20000410000 */
[-C--:B------:R-:W-:Y:S01]  /*12030*/  FMUL.FTZ R35, R35, R177.reuse ;  /* 0x000000b123237220 */ /* 0x080fe20000410000 */
[----:B------:R-:W-:Y:S01]  /*12040*/  FMUL.FTZ R38, R38, R177 ;  /* 0x000000b126267220 */ /* 0x000fe20000410000 */
[----:B---3--:R-:W-:Y:S01]  /*12050*/  FADD.FTZ R153, R159, R170 ;  /* 0x000000aa9f997221 */ /* 0x008fe20000010000 */
[C---:B-1----:R-:W-:Y:S01]  /*12060*/  F2FP.BF16.F32.PACK_AB R159, R172.reuse, R159 ;  /* 0x0000009fac9f723e */ /* 0x042fe200000010ff */
[-C--:B------:R-:W-:Y:S01]  /*12070*/  FMUL.FTZ R39, R39, R177.reuse ;  /* 0x000000b127277220 */ /* 0x080fe20000410000 */
[----:B------:R-:W1:Y:S01]  /*12080*/  MUFU.EX2 R8, R175 ;  /* 0x000000af00087308 */ /* 0x000e620000000800 */
[----:B------:R-:W-:Y:S01]  /*12090*/  FADD.FTZ R170, R172, R153 ;  /* 0x00000099acaa7221 */ /* 0x000fe20000010000 */
[-C--:B------:R-:W-:Y:S01]  /*120a0*/  FMUL.FTZ R42, R42, R177.reuse ;  /* 0x000000b12a2a7220 */ /* 0x080fe20000410000 */
[-C--:B------:R-:W-:Y:S01]  /*120b0*/  FMUL.FTZ R43, R43, R177.reuse ;  /* 0x000000b12b2b7220 */ /* 0x080fe20000410000 */
[----:B------:R-:W-:Y:S01]  /*120c0*/  FMUL.FTZ R46, R46, R177 ;  /* 0x000000b12e2e7220 */ /* 0x000fe20000410000 */
[----:B0-----:R-:W-:Y:S01]  /*120d0*/  FADD.FTZ R153, R161, R170 ;  /* 0x000000aaa1997221 */ /* 0x001fe20000010000 */
[C---:B------:R-:W-:Y:S01]  /*120e0*/  F2FP.BF16.F32.PACK_AB R161, R176.reuse, R161 ;  /* 0x000000a1b0a1723e */ /* 0x040fe200000010ff */
[-C--:B------:R-:W-:Y:S01]  /*120f0*/  FMUL.FTZ R47, R47, R177.reuse ;  /* 0x000000b12f2f7220 */ /* 0x080fe20000410000 */
[----:B------:R-:W0:Y:S01]  /*12100*/  MUFU.EX2 R165, R178 ;  /* 0x000000b200a57308 */ /* 0x000e220000000800 */
[----:B------:R-:W-:Y:S01]  /*12110*/  FADD.FTZ R170, R176, R153 ;  /* 0x00000099b0aa7221 */ /* 0x000fe20000010000 */
[-C--:B------:R-:W-:Y:S01]  /*12120*/  FMUL.FTZ R50, R50, R177.reuse ;  /* 0x000000b132327220 */ /* 0x080fe20000410000 */
[-C--:B------:R-:W-:Y:S01]  /*12130*/  FMUL.FTZ R51, R51, R177.reuse ;  /* 0x000000b133337220 */ /* 0x080fe20000410000 */
[-C--:B------:R-:W-:Y:S01]  /*12140*/  FMUL.FTZ R54, R54, R177.reuse ;  /* 0x000000b136367220 */ /* 0x080fe20000410000 */
[----:B--2---:R-:W-:Y:S01]  /*12150*/  FADD.FTZ R153, R163, R170 ;  /* 0x000000aaa3997221 */ /* 0x004fe20000010000 */
[-C--:B------:R-:W-:Y:S01]  /*12160*/  FMUL.FTZ R55, R55, R177.reuse ;  /* 0x000000b137377220 */ /* 0x080fe20000410000 */
[-C--:B------:R-:W-:Y:S01]  /*12170*/  FMUL.FTZ R58, R58, R177.reuse ;  /* 0x000000b13a3a7220 */ /* 0x080fe20000410000 */
[----:B------:R-:W2:Y:S01]  /*12180*/  MUFU.EX2 R204, R204 ;  /* 0x000000cc00cc7308 */ /* 0x000ea20000000800 */
[C---:B-1----:R-:W-:Y:S01]  /*12190*/  FADD.FTZ R170, R8.reuse, R153 ;  /* 0x0000009908aa7221 */ /* 0x042fe20000010000 */
[----:B------:R-:W-:Y:S01]  /*121a0*/  F2FP.BF16.F32.PACK_AB R153, R183, R208 ;  /* 0x000000d0b799723e */ /* 0x000fe200000010ff */
[----:B------:R-:W-:Y:S01]  /*121b0*/  FMUL.FTZ R59, R59, R177 ;  /* 0x000000b13b3b7220 */ /* 0x000fe20000410000 */
[----:B------:R-:W-:Y:S01]  /*121c0*/  F2FP.BF16.F32.PACK_AB R163, R8, R163 ;  /* 0x000000a308a3723e */ /* 0x000fe200000010ff */
[-C--:B------:R-:W-:Y:S01]  /*121d0*/  FMUL.FTZ R62, R62, R177.reuse ;  /* 0x000000b13e3e7220 */ /* 0x080fe20000410000 */
[-C--:B------:R-:W-:Y:S01]  /*121e0*/  FMUL.FTZ R63, R63, R177.reuse ;  /* 0x000000b13f3f7220 */ /* 0x080fe20000410000 */
[-C--:B------:R-:W-:Y:S01]  /*121f0*/  FMUL.FTZ R66, R66, R177.reuse ;  /* 0x000000b142427220 */ /* 0x080fe20000410000 */
[----:B------:R-:W1:Y:S01]  /*12200*/  MUFU.EX2 R167, R182 ;  /* 0x000000b600a77308 */ /* 0x000e620000000800 */
        /* <DEDUP_REMOVED lines=8> */
[----:B--2---:R-:W-:Y:S01]  /*12290*/  FADD.FTZ R170, R204, R155 ;  /* 0x0000009bccaa7221 */ /* 0x004fe20000010000 */
[----:B------:R-:W-:Y:S01]  /*122a0*/  F2FP.BF16.F32.PACK_AB R155, R228, R189 ;  /* 0x000000bde49b723e */ /* 0x000fe200000010ff */
[----:B------:R-:W-:Y:S01]  /*122b0*/  BAR.SYNC.DEFER_BLOCKING 0xf, 0x100 ;  /* 0x03c4000000007b1d */ /* 0x000fe20000010000 */
[----:B------:R-:W-:Y:S01]  /*122c0*/  F2FP.BF16.F32.PACK_AB R165, R204, R165 ;  /* 0x000000a5cca5723e */ /* 0x000fe200000010ff */
        /* <DEDUP_REMOVED lines=11> */
[----:B------:R-:W-:Y:S01]  /*12380*/  FMUL.FTZ R99, R99, R177 ;  /* 0x000000b163637220 */ /* 0x000fe20000410000 */
[C---:B0-----:R-:W-:Y:S01]  /*12390*/  F2FP.BF16.F32.PACK_AB R167, R212.reuse, R167 ;  /* 0x000000a7d4a7723e */ /* 0x041fe200000010ff */
[----:B------:R-:W-:Y:S01]  /*123a0*/  FADD.FTZ R8, R212, R169 ;  /* 0x000000a9d4087221 */ /* 0x000fe20000010000 */
        /* <DEDUP_REMOVED lines=8> */
[----:B------:R0:W-:Y:S01]  /*12430*/  STSM.16.M88.4 [R195+0x26800], R152 ;  /* 0x02680098c3007844 */ /* 0x0001e20000000200 */
[-C--:B------:R-:W-:Y:S01]  /*12440*/  FMUL.FTZ R118, R118, R177.reuse ;  /* 0x000000b176767220 */ /* 0x080fe20000410000 */
[-C--:B------:R-:W-:Y:S01]  /*12450*/  FMUL.FTZ R119, R119, R177.reuse ;  /* 0x000000b177777220 */ /* 0x080fe20000410000 */
[-C--:B------:R-:W-:Y:S01]  /*12460*/  FMUL.FTZ R122, R122, R177.reuse ;  /* 0x000000b17a7a7220 */ /* 0x080fe20000410000 */
[----:B------:R0:W-:Y:S01]  /*12470*/  STSM.16.M88.4 [R196], R156 ;  /* 0x0000009cc4007844 */ /* 0x0001e20000000200 */
        /* <DEDUP_REMOVED lines=19> */
.L_x_2143:
[----:B------:R1:W2:Y:S01]  /*125b0*/  SYNCS.PHASECHK.TRANS64.TRYWAIT P2, [R206+URZ+0x28c50], R207 ;  /* 0x028c50cfce0075a7 */ /* 0x0002a2000804017f */
[----:B------:R-:W-:Y:S05]  /*125c0*/  @!P0 BRA `(.L_x_2144) ;  /* 0x0000000000048947 */ /* 0x000fea0003800000 */
[----:B------:R-:W-:Y:S01]  /*125d0*/  BPT.TRAP 0x1 ;  /* 0x000000040000795c */ /* 0x000fe20000300000 */
.L_x_2144:
[----:B------:R-:W-:Y:S04]  /*125e0*/  BSSY B1, `(.L_x_2145) ;  /* 0x0000004000017945 */ /* 0x000fe80003800000 */
[----:B--2---:R-:W-:Y:S05]  /*125f0*/  @P2 BRA `(.L_x_2146) ;  /* 0x0000000000082947 */ /* 0x004fea0003800000 */
[----:B------:R-:W2:Y:S02]  /*12600*/  SYNCS.PHASECHK.TRANS64.TRYWAIT P2, [R206+URZ+0x28c50], R207 ;  /* 0x028c50cfce0075a7 */ /* 0x000ea4000804017f */
[----:B--2---:R-:W-:Y:S05]  /*12610*/  @!P2 BRA `(.L_x_2147) ;  /* 0x000000ac0000a947 */ /* 0x004fea0003800000 */
.L_x_2146:
[----:B------:R-:W-:Y:S05]  /*12620*/  BSYNC B1 ;  /* 0x0000000000017941 */ /* 0x000fea0003800000 */
.L_x_2145:
        /* <DEDUP_REMOVED lines=47> */
.L_x_2129:
[----:B------:R-:W-:Y:S05]  /*12920*/  BSYNC B0 ;  /* 0x0000000000007941 */ /* 0x000fea0003800000 */
.L_x_2128:
[----:B------:R-:W3:Y:S01]  /*12930*/  SHFL.BFLY PT, R0, R3, 0x2, 0x1f ;  /* 0x0c401f0003007f89 */ /* 0x000ee200000e0000 */
[----:B------:R-:W-:Y:S02]  /*12940*/  IMAD.MOV R13, RZ, RZ, -R194 ;  /* 0x000000ffff0d7224 */ /* 0x000fe400078e0ac2 */
[----:B------:R-:W-:Y:S01]  /*12950*/  VIADD R216, R216, 0x1 ;  /* 0x00000001d8d87836 */ /* 0x000fe20000000000 */
[----:B------:R-:W4:Y:S01]  /*12960*/  SHFL.BFLY PT, R7, R8, 0x2, 0x1f ;  /* 0x0c401f0008077f89 */ /* 0x000f2200000e0000 */
[----:B------:R-:W-:Y:S08]  /*12970*/  BAR.ARV 0x8, 0xa0 ;  /* 0x0202800000007b1d */ /* 0x000ff00000002000 */
[----:B------:R-:W-:Y:S01]  /*12980*/  BAR.SYNC.DEFER_BLOCKING 0xf, 0x100 ;  /* 0x03c4000000007b1d */ /* 0x000fe20000010000 */
[----:B------:R-:W-:Y:S01]  /*12990*/  ISETP.NE.AND P0, PT, R22, R13, PT ;  /* 0x0000000d1600720c */ /* 0x000fe20003f05270 */
[----:B---3--:R-:W-:Y:S01]  /*129a0*/  FADD.FTZ R4, R0, R3 ;  /* 0x0000000300047221 */ /* 0x008fe20000010000 */
[----:B----4-:R-:W-:-:S04]  /*129b0*/  FADD.FTZ R7, R7, R8 ;  /* 0x0000000807077221 */ /* 0x010fc80000010000 */
[----:B------:R-:W3:Y:S07]  /*129c0*/  SHFL.BFLY PT, R5, R4, 0x1, 0x1f ;  /* 0x0c201f0004057f89 */ /* 0x000eee00000e0000 */
[C---:B------:R-:W-:Y:S02]  /*129d0*/  @!P0 IMAD R3, R18.reuse, 0x40, R192 ;  /* 0x0000004012038824 */ /* 0x040fe400078e02c0 */
[----:B------:R-:W-:Y:S01]  /*129e0*/  VIADD R8, R18, 0x1 ;  /* 0x0000000112087836 */ /* 0x000fe20000000000 */
[----:B------:R-:W4:Y:S01]  /*129f0*/  SHFL.BFLY PT, R0, R7, 0x1, 0x1f ;  /* 0x0c201f0007007f89 */ /* 0x000f2200000e0000 */
[----:B------:R-:W-:-:S03]  /*12a00*/  @!P0 IMAD R3, R3, 0x4, R2 ;  /* 0x0000000403038824 */ /* 0x000fc600078e0202 */
[----:B------:R-:W-:-:S04]  /*12a10*/  ISETP.NE.AND P1, PT, R8, 0x2, PT ;  /* 0x000000020800780c */ /* 0x000fc80003f25270 */
[----:B------:R-:W-:-:S04]  /*12a20*/  SEL R6, RZ, 0x1, P1 ;  /* 0x00000001ff067807 */ /* 0x000fc80000800000 */
[----:B------:R-:W-:Y:S01]  /*12a30*/  LOP3.LUT R19, R19, R6, RZ, 0x3c, !PT ;  /* 0x0000000613137212 */ /* 0x000fe200078e3cff */
[----:B---3--:R-:W-:Y:S01]  /*12a40*/  FADD.FTZ R5, R4, R5 ;  /* 0x0000000504057221 */ /* 0x008fe20000010000 */
[----:B------:R-:W-:Y:S02]  /*12a50*/  IMAD.MOV.U32 R4, RZ, RZ, RZ ;  /* 0x000000ffff047224 */ /* 0x000fe400078e00ff */
[----:B----4-:R-:W-:Y:S02]  /*12a60*/  FADD.FTZ R11, R7, R0 ;  /* 0x00000000070b7221 */ /* 0x010fe40000010000 */
[----:B------:R-:W-:Y:S01]  /*12a70*/  FSETP.NE.FTZ.AND P2, PT, R5, RZ, PT ;  /* 0x000000ff0500720b */ /* 0x000fe20003f55000 */
[----:B------:R-:W-:Y:S02]  /*12a80*/  IMAD.MOV.U32 R0, RZ, RZ, RZ ;  /* 0x000000ffff007224 */ /* 0x000fe400078e00ff */
[----:B------:R-:W-:-:S10]  /*12a90*/  FSETP.NE.FTZ.AND P3, PT, R11, RZ, PT ;  /* 0x000000ff0b00720b */ /* 0x000fd40003f75000 */
[----:B------:R-:W3:Y:S01]  /*12aa0*/  @P2 MUFU.RCP R0, R5 ;  /* 0x0000000500002308 */ /* 0x000ee20000001000 */
[C---:B------:R-:W-:Y:S02]  /*12ab0*/  @P2 FMUL.FTZ R18, R15.reuse, 0.69314718246459960938 ;  /* 0x3f3172180f122820 */ /* 0x040fe40000410000 */
[----:B------:R-:W-:-:S05]  /*12ac0*/  @P3 FMUL.FTZ R21, R15, 0.69314718246459960938 ;  /* 0x3f3172180f153820 */ /* 0x000fca0000410000 */
[----:B------:R-:W4:Y:S08]  /*12ad0*/  @P3 MUFU.RCP R4, R11 ;  /* 0x0000000b00043308 */ /* 0x000f300000001000 */
[----:B------:R-:W5:Y:S01]  /*12ae0*/  @P2 MUFU.LG2 R2, R5 ;  /* 0x0000000500022308 */ /* 0x000f620000000c00 */
[-C--:B---3--:R-:W-:Y:S01]  /*12af0*/  FMUL.FTZ R172, R32, R0.reuse ;  /* 0x0000000020ac7220 */ /* 0x088fe20000410000 */
[----:B------:R-:W-:Y:S01]  /*12b00*/  @!P0 STS [R3+0x28800], R0 ;  /* 0x0288000003008388 */ /* 0x000fe20000000800 */
[-C--:B------:R-:W-:Y:S01]  /*12b10*/  FMUL.FTZ R170, R33, R0.reuse ;  /* 0x0000000021aa7220 */ /* 0x080fe20000410000 */
[-C--:B------:R-:W-:Y:S01]  /*12b20*/  FMUL.FTZ R175, R24, R0.reuse ;  /* 0x0000000018af7220 */ /* 0x080fe20000410000 */
[-C--:B------:R-:W-:Y:S01]  /*12b30*/  FMUL.FTZ R174, R28, R0.reuse ;  /* 0x000000001cae7220 */ /* 0x080fe20000410000 */
[-C--:B------:R-:W-:Y:S01]  /*12b40*/  FMUL.FTZ R173, R25, R0.reuse ;  /* 0x0000000019ad7220 */ /* 0x080fe20000410000 */
[-C--:B------:R-:W-:Y:S01]  /*12b50*/  FMUL.FTZ R6, R29, R0.reuse ;  /* 0x000000001d067220 */ /* 0x080fe20000410000 */
[----:B------:R-:W3:Y:S01]  /*12b60*/  @P3 MUFU.LG2 R32, R11 ;  /* 0x0000000b00203308 */ /* 0x000ee20000000c00 */
[----:B----4-:R4:W-:Y:S01]  /*12b70*/  @!P0 STS [R3+0x28820], R4 ;  /* 0x0288200403008388 */ /* 0x0109e20000000800 */
[-C--:B------:R-:W-:Y:S01]  /*12b80*/  FMUL.FTZ R171, R36, R0.reuse ;  /* 0x0000000024ab7220 */ /* 0x080fe20000410000 */
[-C--:B------:R-:W-:Y:S01]  /*12b90*/  FMUL.FTZ R167, R37, R0.reuse ;  /* 0x0000000025a77220 */ /* 0x080fe20000410000 */
[-C--:B------:R-:W-:Y:S01]  /*12ba0*/  FMUL.FTZ R169, R40, R0.reuse ;  /* 0x0000000028a97220 */ /* 0x080fe20000410000 */
[-C--:B------:R-:W-:Y:S01]  /*12bb0*/  FMUL.FTZ R165, R41, R0.reuse ;  /* 0x0000000029a57220 */ /* 0x080fe20000410000 */
[-C--:B------:R-:W-:Y:S01]  /*12bc0*/  FMUL.FTZ R166, R44, R0.reuse ;  /* 0x000000002ca67220 */ /* 0x080fe20000410000 */
[-C--:B------:R-:W-:Y:S01]  /*12bd0*/  FMUL.FTZ R10, R45, R0.reuse ;  /* 0x000000002d0a7220 */ /* 0x080fe20000410000 */
[-C--:B------:R-:W-:Y:S01]  /*12be0*/  FMUL.FTZ R164, R48, R0.reuse ;  /* 0x0000000030a47220 */ /* 0x080fe20000410000 */
[----:B-----5:R-:W-:Y:S01]  /*12bf0*/  @P2 FMUL.FTZ R33, R2, 0.69314718246459960938 ;  /* 0x3f31721802212820 */ /* 0x020fe20000410000 */
        /* <DEDUP_REMOVED lines=52> */
[----:B----4-:R-:W-:-:S02]  /*12f40*/  IMAD.MOV.U32 R3, RZ, RZ, -0x800000 ;  /* 0xff800000ff037424 */ /* 0x010fc400078e00ff */
[-C--:B------:R-:W-:Y:S01]  /*12f50*/  FMUL.FTZ R11, R46, R4.reuse ;  /* 0x000000042e0b7220 */ /* 0x080fe20000410000 */
[----:B------:R-:W-:Y:S02]  /*12f60*/  IMAD.MOV.U32 R0, RZ, RZ, -0x800000 ;  /* 0xff800000ff007424 */ /* 0x000fe400078e00ff */
[-C--:B------:R-:W-:Y:S01]  /*12f70*/  FMUL.FTZ R13, R50, R4.reuse ;  /* 0x00000004320d7220 */ /* 0x080fe20000410000 */
[-C--:B------:R-:W-:Y:S01]  /*12f80*/  FMUL.FTZ R15, R54, R4.reuse ;  /* 0x00000004360f7220 */ /* 0x080fe20000410000 */
[-C--:B------:R-:W-:Y:S01]  /*12f90*/  FMUL.FTZ R25, R58, R4.reuse ;  /* 0x000000043a197220 */ /* 0x080fe20000410000 */
[-C--:B------:R-:W-:Y:S01]  /*12fa0*/  FMUL.FTZ R29, R66, R4.reuse ;  /* 0x00000004421d7220 */ /* 0x080fe20000410000 */
[----:B------:R-:W-:Y:S01]  /*12fb0*/  @P2 FFMA.FTZ R3, R18, R9, R33 ;  /* 0x0000000912032223 */ /* 0x000fe20000010021 */
        /* <DEDUP_REMOVED lines=63> */
.L_x_2003:
[----:B------:R-:W-:Y:S05]  /*133b0*/  BSYNC B7 ;  /* 0x0000000000077941 */ /* 0x000fea0003800000 */
.L_x_1993:
[----:B------:R-:W3:Y:S08]  /*133c0*/  S2UR UR5, SR_CgaCtaId ;  /* 0x00000000000579c3 */ /* 0x000ef00000008800 */
[----:B------:R-:W-:Y:S06]  /*133d0*/  BAR.SYNC.DEFER_BLOCKING 0x5, 0x120 ;  /* 0x0144800000007b1d */ /* 0x000fec0000010000 */
[----:B------:R-:W-:Y:S01]  /*133e0*/  UMOV UR4, 0x400 ;  /* 0x0000040000047882 */ /* 0x000fe20000000000 */
[----:B------:R-:W-:Y:S01]  /*133f0*/  BSSY B0, `(.L_x_2149) ;  /* 0x000026d000007945 */ /* 0x000fe20003800000 */
[----:B---3--:R-:W-:-:S06]  /*13400*/  ULEA UR4, UR5, UR4, 0x18 ;  /* 0x0000000405047291 */ /* 0x008fcc000f8ec03f */
[----:B------:R-:W-:-:S05]  /*13410*/  IMAD.U32 R2, RZ, RZ, UR4 ;  /* 0x00000004ff027e24 */ /* 0x000fca000f8e00ff */
[----:B------:R3:W4:Y:S01]  /*13420*/  LDS.128 R188, [R2+0x28cd0] ;  /* 0x028cd00002bc7984 */ /* 0x0007220000000c00 */
[----:B------:R-:W-:Y:S06]  /*13430*/  BAR.ARV 0x4, 0x120 ;  /* 0x0104800000007b1d */ /* 0x000fec0000002000 */
[----:B------:R-:W-:Y:S05]  /*13440*/  @P0 BRA `(.L_x_2150) ;  /* 0x0000001c000c0947 */ /* 0x000fea0003800000 */
[----:B------:R-:W0:Y:S01]  /*13450*/  S2R R9, SR_SWINHI ;  /* 0x0000000000097919 */ /* 0x000e220000002f00 */
        /* <DEDUP_REMOVED lines=18> */
[----:B0-----:R-:W-:-:S02]  /*13580*/  MOV R21, R9 ;  /* 0x0000000900157202 */ /* 0x001fc40000000f00 */
[----:B------:R-:W-:Y:S02]  /*13590*/  F2FP.BF16.F32.PACK_AB R80, R81, R80 ;  /* 0x000000505150723e */ /* 0x000fe400000010ff */
[----:B------:R-:W-:Y:S01]  /*135a0*/  F2FP.BF16.F32.PACK_AB R74, R77, R76 ;  /* 0x0000004c4d4a723e */ /* 0x000fe200000010ff */
[----:B------:R-:W-:Y:S01]  /*135b0*/  IMAD.WIDE R118, R224, 0x2, R20 ;  /* 0x00000002e0767825 */ /* 0x000fe200078e0214 */
[----:B------:R-:W-:Y:S02]  /*135c0*/  F2FP.BF16.F32.PACK_AB R75, R79, R78 ;  /* 0x0000004e4f4b723e */ /* 0x000fe400000010ff */
[----:B------:R-:W-:Y:S01]  /*135d0*/  F2FP.BF16.F32.PACK_AB R81, R83, R82 ;  /* 0x000000525351723e */ /* 0x000fe200000010ff */
[----:B------:R-:W-:Y:S01]  /*135e0*/  IMAD.MOV.U32 R76, RZ, RZ, RZ ;  /* 0x000000ffff4c7224 */ /* 0x000fe200078e00ff */
[C---:B------:R-:W-:Y:S02]  /*135f0*/  IADD3 R177, P1, R118.reuse, 0x20, RZ ;  /* 0x0000002076b17810 */ /* 0x040fe40007f3e0ff */
[----:B------:R-:W-:-:S02]  /*13600*/  IADD3 R179, P0, R118, 0x40, RZ ;  /* 0x0000004076b37810 */ /* 0x000fc40007f1e0ff */
[----:B------:R-:W-:Y:S01]  /*13610*/  LOP3.LUT R8, R177, 0x380, RZ, 0xc0, !PT ;  /* 0x00000380b1087812 */ /* 0x000fe200078ec0ff */
[--C-:B------:R-:W-:Y:S01]  /*13620*/  IMAD.X R9, RZ, RZ, R119.reuse, P1 ;  /* 0x000000ffff097224 */ /* 0x100fe200008e0677 */
[C---:B-----5:R-:W-:Y:S01]  /*13630*/  LOP3.LUT R33, R118.reuse, 0x380, RZ, 0xc0, !PT ;  /* 0x0000038076217812 */ /* 0x060fe200078ec0ff */
[--C-:B------:R-:W-:Y:S01]  /*13640*/  IMAD.X R37, RZ, RZ, R119.reuse, P0 ;  /* 0x000000ffff257224 */ /* 0x100fe200000e0677 */
        /* <DEDUP_REMOVED lines=12> */
[----:B------:R-:W-:-:S02]  /*13710*/  IADD3 R4, P0, R118, 0x4020, RZ ;  /* 0x0000402076047810 */ /* 0x000fc40007f1e0ff */
[----:B------:R-:W-:Y:S02]  /*13720*/  SHF.R.U64 R33, R33, 0x3, RZ ;  /* 0x0000000321217819 */ /* 0x000fe400000012ff */
[----:B------:R-:W-:Y:S01]  /*13730*/  IADD3.X R45, RZ, R119, RZ, P3, !PT ;  /* 0x00000077ff2d7210 */ /* 0x000fe20001ffe4ff */
[--C-:B------:R-:W-:Y:S01]  /*13740*/  IMAD.X R65, RZ, RZ, R119.reuse, P0 ;  /* 0x000000ffff417224 */ /* 0x100fe200000e0677 */
[----:B------:R-:W-:Y:S02]  /*13750*/  LOP3.LUT R8, R8, R177, RZ, 0x3c, !PT ;  /* 0x000000b108087212 */ /* 0x000fe400078e3cff */
        /* <DEDUP_REMOVED lines=12> */
[----:B------:R-:W-:Y:S01]  /*13820*/  LOP3.LUT R118, R33, R118, RZ, 0x3c, !PT ;  /* 0x0000007621767212 */ /* 0x000fe200078e3cff */
[----:B------:R-:W-:Y:S01]  /*13830*/  IMAD.X R33, RZ, RZ, R119, P1 ;  /* 0x000000ffff217224 */ /* 0x000fe200008e0677 */
[----:B------:R-:W-:-:S02]  /*13840*/  SHF.R.U64 R177, R177, 0x3, RZ ;  /* 0x00000003b1b17819 */ /* 0x000fc400000012ff */
[----:B------:R-:W-:Y:S02]  /*13850*/  MOV R168, R118 ;  /* 0x0000007600a87202 */ /* 0x000fe40000000f00 */
[----:B------:R-:W-:Y:S02]  /*13860*/  LOP3.LUT R119, R32, 0x380, RZ, 0xc0, !PT ;  /* 0x0000038020777812 */ /* 0x000fe400078ec0ff */
[----:B------:R-:W-:Y:S02]  /*13870*/  LOP3.LUT R64, R177, R4, RZ, 0x3c, !PT ;  /* 0x00000004b1407212 */ /* 0x000fe400078e3cff */
[----:B------:R-:W-:Y:S01]  /*13880*/  F2FP.BF16.F32.PACK_AB R4, R173, R175 ;  /* 0x000000afad04723e */ /* 0x000fe200000010ff */
[----:B------:R-:W-:Y:S01]  /*13890*/  BAR.SYNC.DEFER_BLOCKING 0x1, 0x100 ;  /* 0x0044000000007b1d */ /* 0x000fe20000010000 */
[----:B------:R-:W-:Y:S02]  /*138a0*/  SHF.R.U64 R119, R119, 0x3, RZ ;  /* 0x0000000377777819 */ /* 0x000fe400000012ff */
[----:B------:R-:W-:-:S02]  /*138b0*/  LOP3.LUT R36, R179, 0x380, RZ, 0xc0, !PT ;  /* 0x00000380b3247812 */ /* 0x000fc400078ec0ff */
[----:B------:R-:W-:Y:S02]  /*138c0*/  LOP3.LUT R114, R119, R32, RZ, 0x3c, !PT ;  /* 0x0000002077727212 */ /* 0x000fe400078e3cff */
[----:B------:R-:W-:Y:S02]  /*138d0*/  MOV R119, R8 ;  /* 0x0000000800777202 */ /* 0x000fe40000000f00 */
[----:B------:R-:W-:Y:S02]  /*138e0*/  LOP3.LUT R44, R183, 0x380, RZ, 0xc0, !PT ;  /* 0x00000380b72c7812 */ /* 0x000fe400078ec0ff */
[----:B------:R-:W-:Y:S02]  /*138f0*/  LOP3.LUT R40, R181, 0x380, RZ, 0xc0, !PT ;  /* 0x00000380b5287812 */ /* 0x000fe400078ec0ff */
[----:B------:R-:W-:Y:S02]  /*13900*/  SHF.R.U64 R36, R36, 0x3, RZ ;  /* 0x0000000324247819 */ /* 0x000fe400000012ff */
[----:B------:R-:W-:-:S02]  /*13910*/  SHF.R.U64 R44, R44, 0x3, RZ ;  /* 0x000000032c2c7819 */ /* 0x000fc400000012ff */
[----:B------:R-:W-:Y:S02]  /*13920*/  ISETP.NE.U32.AND P0, PT, RZ, UR4, PT ;  /* 0x00000004ff007c0c */ /* 0x000fe4000bf05070 */
[----:B------:R-:W-:Y:S02]  /*13930*/  LOP3.LUT R48, R185, 0x380, RZ, 0xc0, !PT ;  /* 0x00000380b9307812 */ /* 0x000fe400078ec0ff */
[----:B------:R-:W-:Y:S02]  /*13940*/  SHF.R.U64 R40, R40, 0x3, RZ ;  /* 0x0000000328287819 */ /* 0x000fe400000012ff */
[----:B------:R-:W-:Y:S01]  /*13950*/  LOP3.LUT R52, R201, 0x380, RZ, 0xc0, !PT ;  /* 0x00000380c9347812 */ /* 0x000fe200078ec0ff */
[----:B------:R0:W-:Y:S01]  /*13960*/  STSM.16.M88.4 [R168], R4 ;  /* 0x00000004a8007844 */ /* 0x0001e20000000200 */
[----:B------:R-:W-:Y:S02]  /*13970*/  LOP3.LUT R36, R36, R179, RZ, 0x3c, !PT ;  /* 0x000000b324247212 */ /* 0x000fe400078e3cff */
[----:B------:R-:W-:-:S02]  /*13980*/  LOP3.LUT R56, R205, 0x380, RZ, 0xc0, !PT ;  /* 0x00000380cd387812 */ /* 0x000fc400078ec0ff */
[----:B------:R-:W-:Y:S02]  /*13990*/  LOP3.LUT R27, R26, 0x380, RZ, 0xc0, !PT ;  /* 0x000003801a1b7812 */ /* 0x000fe400078ec0ff */
[----:B------:R-:W-:Y:S02]  /*139a0*/  LOP3.LUT R44, R44, R183, RZ, 0x3c, !PT ;  /* 0x000000b72c2c7212 */ /* 0x000fe400078e3cff */
[----:B------:R-:W-:Y:S02]  /*139b0*/  LOP3.LUT R60, R207, 0x380, RZ, 0xc0, !PT ;  /* 0x00000380cf3c7812 */ /* 0x000fe400078ec0ff */
[----:B------:R-:W-:Y:S02]  /*139c0*/  LOP3.LUT R179, R98, 0x380, RZ, 0xc0, !PT ;  /* 0x0000038062b37812 */ /* 0x000fe400078ec0ff */
[----:B------:R-:W-:Y:S02]  /*139d0*/  LOP3.LUT R173, R30, 0x380, RZ, 0xc0, !PT ;  /* 0x000003801ead7812 */ /* 0x000fe400078ec0ff */
[----:B------:R-:W-:Y:S01]  /*139e0*/  ISETP.NE.AND.EX P0, PT, RZ, UR5, PT, P0 ;  /* 0x00000005ff007c0c */ /* 0x000fe2000bf05300 */
[----:B------:R-:W-:Y:S01]  /*139f0*/  ULDC.64 UR4, c[0x0][0xbe0] ;  /* 0x0002f80000047ab9 */ /* 0x000fe20000000a00 */
[----:B0-----:R-:W-:-:S02]  /*13a00*/  F2FP.BF16.F32.PACK_AB R4, R170, R172 ;  /* 0x000000acaa04723e */ /* 0x001fc400000010ff */
[----:B------:R-:W-:Y:S02]  /*13a10*/  F2FP.BF16.F32.PACK_AB R5, R35, R34 ;  /* 0x000000222305723e */ /* 0x000fe400000010ff */
[----:B------:R-:W-:Y:S02]  /*13a20*/  F2FP.BF16.F32.PACK_AB R6, R167, R171 ;  /* 0x000000aba706723e */ /* 0x000fe400000010ff */
[----:B------:R-:W-:Y:S02]  /*13a30*/  F2FP.BF16.F32.PACK_AB R7, R39, R38 ;  /* 0x000000262707723e */ /* 0x000fe400000010ff */
[----:B------:R-:W-:Y:S02]  /*13a40*/  SHF.R.U64 R48, R48, 0x3, RZ ;  /* 0x0000000330307819 */ /* 0x000fe400000012ff */
[----:B------:R-:W-:Y:S01]  /*13a50*/  LOP3.LUT R183, R106, 0x380, RZ, 0xc0, !PT ;  /* 0x000003806ab77812 */ /* 0x000fe200078ec0ff */
[----:B------:R0:W-:Y:S01]  /*13a60*/  STSM.16.M88.4 [R119], R4 ;  /* 0x0000000477007844 */ /* 0x0001e20000000200 */
[----:B------:R-:W-:-:S02]  /*13a70*/  LOP3.LUT R40, R40, R181, RZ, 0x3c, !PT ;  /* 0x000000b528287212 */ /* 0x000fc400078e3cff */
[----:B------:R-:W-:Y:S02]  /*13a80*/  SHF.R.U64 R52, R52, 0x3, RZ ;  /* 0x0000000334347819 */ /* 0x000fe400000012ff */
[----:B------:R-:W-:Y:S02]  /*13a90*/  SHF.R.U64 R56, R56, 0x3, RZ ;  /* 0x0000000338387819 */ /* 0x000fe400000012ff */
[----:B------:R-:W-:Y:S02]  /*13aa0*/  LOP3.LUT R181, R102, 0x380, RZ, 0xc0, !PT ;  /* 0x0000038066b57812 */ /* 0x000fe400078ec0ff */
[----:B------:R-:W-:Y:S02]  /*13ab0*/  SHF.R.U64 R27, R27, 0x3, RZ ;  /* 0x000000031b1b7819 */ /* 0x000fe400000012ff */
[----:B------:R-:W-:Y:S02]  /*13ac0*/  ISETP.NE.U32.AND P6, PT, RZ, UR4, PT ;  /* 0x00000004ff007c0c */ /* 0x000fe4000bfc5070 */
[----:B------:R-:W-:-:S02]  /*13ad0*/  SHF.R.U64 R60, R60, 0x3, RZ ;  /* 0x000000033c3c7819 */ /* 0x000fc400000012ff */
[----:B------:R-:W-:Y:S01]  /*13ae0*/  SHF.R.U64 R179, R179, 0x3, RZ ;  /* 0x00000003b3b37819 */ /* 0x000fe200000012ff */
[----:B0-----:R-:W0:Y:S01]  /*13af0*/  LDC.64 R4, c[0x0][0xbd8] ;  /* 0x0002f600ff047b82 */ /* 0x001e220000000a00 */
[----:B------:R-:W-:Y:S02]  /*13b00*/  SHF.R.U64 R173, R173, 0x3, RZ ;  /* 0x00000003adad7819 */ /* 0x000fe400000012ff */
[----:B------:R-:W-:Y:S02]  /*13b10*/  LOP3.LUT R48, R48, R185, RZ, 0x3c, !PT ;  /* 0x000000b930307212 */ /* 0x000fe400078e3cff */
[----:B------:R-:W-:Y:S02]  /*13b20*/  SHF.R.U64 R183, R183, 0x3, RZ ;  /* 0x00000003b7b77819 */ /* 0x000fe400000012ff */
[----:B------:R-:W-:Y:S02]  /*13b30*/  LOP3.LUT R52, R52, R201, RZ, 0x3c, !PT ;  /* 0x000000c934347212 */ /* 0x000fe400078e3cff */
[----:B------:R-:W-:-:S02]  /*13b40*/  MOV R118, R36 ;  /* 0x0000002400767202 */ /* 0x000fc40000000f00 */
[----:B------:R-:W-:Y:S02]  /*13b50*/  F2FP.BF16.F32.PACK_AB R8, R165, R169 ;  /* 0x000000a9a508723e */ /* 0x000fe400000010ff */
[----:B------:R-:W-:Y:S02]  /*13b60*/  F2FP.BF16.F32.PACK_AB R9, R43, R42 ;  /* 0x0000002a2b09723e */ /* 0x000fe400000010ff */
[----:B------:R-:W-:Y:S02]  /*13b70*/  LOP3.LUT R56, R56, R205, RZ, 0x3c, !PT ;  /* 0x000000cd38387212 */ /* 0x000fe400078e3cff */
[----:B------:R-:W-:Y:S01]  /*13b80*/  SHF.R.U64 R181, R181, 0x3, RZ ;  /* 0x00000003b5b57819 */ /* 0x000fe200000012ff */
[----:B------:R1:W-:Y:S01]  /*13b90*/  STSM.16.M88.4 [R118], R8 ;  /* 0x0000000876007844 */ /* 0x0003e20000000200 */
[----:B------:R-:W-:Y:S02]  /*13ba0*/  LOP3.LUT R110, R27, R26, RZ, 0x3c, !PT ;  /* 0x0000001a1b6e7212 */ /* 0x000fe400078e3cff */
[----:B------:R-:W-:-:S02]  /*13bb0*/  MOV R41, R40 ;  /* 0x0000002800297202 */ /* 0x000fc40000000f00 */
[----:B------:R-:W-:Y:S01]  /*13bc0*/  ISETP.NE.AND.EX P6, PT, RZ, UR5, PT, P6 ;  /* 0x00000005ff007c0c */ /* 0x000fe2000bfc5360 */
[----:B0-----:R-:W-:Y:S01]  /*13bd0*/  IMAD.WIDE R6, R215, 0x4, R4 ;  /* 0x00000004d7067825 */ /* 0x001fe200078e0204 */
[----:B------:R-:W-:Y:S01]  /*13be0*/  LOP3.LUT R60, R60, R207, RZ, 0x3c, !PT ;  /* 0x000000cf3c3c7212 */ /* 0x000fe200078e3cff */
[----:B------:R0:W-:Y:S01]  /*13bf0*/  STSM.16.M88.4 [R41], R12 ;  /* 0x0000000c29007844 */ /* 0x0001e20000000200 */
[----:B------:R-:W-:Y:S02]  /*13c00*/  LOP3.LUT R98, R179, R98, RZ, 0x3c, !PT ;  /* 0x00000062b3627212 */ /* 0x000fe400078e3cff */
[----:B------:R-:W-:Y:S02]  /*13c10*/  LOP3.LUT R32, R173, R30, RZ, 0x3c, !PT ;  /* 0x0000001ead207212 */ /* 0x000fe400078e3cff */
[----:B------:R-:W-:Y:S02]  /*13c20*/  MOV R44, R44 ;  /* 0x0000002c002c7202 */ /* 0x000fe40000000f00 */
[----:B------:R-:W-:-:S02]  /*13c30*/  F2FP.BF16.F32.PACK_AB R26, R159, R161 ;  /* 0x000000a19f1a723e */ /* 0x000fc400000010ff */
[----:B------:R-:W-:Y:S02]  /*13c40*/  F2FP.BF16.F32.PACK_AB R27, R63, R62 ;  /* 0x0000003e3f1b723e */ /* 0x000fe400000010ff */
[----:B------:R-:W-:Y:S02]  /*13c50*/  LOP3.LUT R106, R183, R106, RZ, 0x3c, !PT ;  /* 0x0000006ab76a7212 */ /* 0x000fe400078e3cff */
[----:B------:R-:W-:Y:S01]  /*13c60*/  MOV R48, R48 ;  /* 0x0000003000307202 */ /* 0x000fe20000000f00 */
[----:B------:R2:W-:Y:S01]  /*13c70*/  STSM.16.M88.4 [R44], R24 ;  /* 0x000000182c007844 */ /* 0x0005e20000000200 */
[----:B------:R-:W-:Y:S02]  /*13c80*/  F2FP.BF16.F32.PACK_AB R30, R69, R156 ;  /* 0x0000009c451e723e */ /* 0x000fe400000010ff */
[----:B------:R-:W-:Y:S02]  /*13c90*/  MOV R52, R52 ;  /* 0x0000003400347202 */ /* 0x000fe40000000f00 */
[----:B------:R-:W-:Y:S01]  /*13ca0*/  F2FP.BF16.F32.PACK_AB R88, R89, R88 ;  /* 0x000000585958723e */ /* 0x000fe200000010ff */
[----:B------:R3:W-:Y:S01]  /*13cb0*/  STSM.16.M88.4 [R48], R28 ;  /* 0x0000001c30007844 */ /* 0x0007e20000000200 */
[----:B------:R-:W-:-:S02]  /*13cc0*/  LOP3.LUT R102, R181, R102, RZ, 0x3c, !PT ;  /* 0x00000066b5667212 */ /* 0x000fc400078e3cff */
[----:B------:R-:W-:Y:S02]  /*13cd0*/  MOV R56, R56 ;  /* 0x0000003800387202 */ /* 0x000fe40000000f00 */
[----:B------:R-:W-:Y:S02]  /*13ce0*/  F2FP.BF16.F32.PACK_AB R82, R85, R84 ;  /* 0x000000545552723e */ /* 0x000fe400000010ff */
[----:B------:R-:W-:Y:S02]  /*13cf0*/  F2FP.BF16.F32.PACK_AB R83, R87, R86 ;  /* 0x000000565753723e */ /* 0x000fe400000010ff */
[----:B------:R-:W-:Y:S01]  /*13d00*/  F2FP.BF16.F32.PACK_AB R96, R97, R96 ;  /* 0x000000606160723e */ /* 0x000fe200000010ff */
[----:B------:R-:W-:Y:S01]  /*13d10*/  IMAD R5, R202, 0x40, R199 ;  /* 0x00000040ca057824 */ /* 0x000fe200078e02c7 */
[----:B------:R-:W-:Y:S01]  /*13d20*/  F2FP.BF16.F32.PACK_AB R89, R91, R90 ;  /* 0x0000005a5b59723e */ /* 0x000fe200000010ff */
[----:B------:R-:W-:Y:S01]  /*13d30*/  STSM.16.M88.4 [R52], R72 ;  /* 0x0000004834007844 */ /* 0x000fe20000000200 */
[----:B------:R-:W-:-:S02]  /*13d40*/  MOV R60, R60 ;  /* 0x0000003c003c7202 */ /* 0x000fc40000000f00 */
[----:B------:R-:W-:Y:S01]  /*13d50*/  MOV R40, R98 ;  /* 0x0000006200287202 */ /* 0x000fe20000000f00 */
[----:B------:R-:W-:Y:S01]  /*13d60*/  STSM.16.M88.4 [R56], R80 ;  /* 0x0000005038007844 */ /* 0x000fe20000000200 */
[----:B------:R-:W-:Y:S02]  /*13d70*/  F2FP.BF16.F32.PACK_AB R90, R93, R92 ;  /* 0x0000005c5d5a723e */ /* 0x000fe400000010ff */
[----:B------:R-:W-:Y:S02]  /*13d80*/  F2FP.BF16.F32.PACK_AB R91, R95, R94 ;  /* 0x0000005e5f5b723e */ /* 0x000fe400000010ff */
[----:B------:R-:W-:Y:S02]  /*13d90*/  MOV R64, R64 ;  /* 0x0000004000407202 */ /* 0x000fe40000000f00 */
        /* <DEDUP_REMOVED lines=18> */
[----:B------:R-:W-:Y:S02]  /*13ec0*/  F2FP.BF16.F32.PACK_AB R121, R123, R122 ;  /* 0x0000007a7b79723e */ /* 0x000fe400000010ff */
[----:B------:R-:W-:Y:S02]  /*13ed0*/  F2FP.BF16.F32.PACK_AB R128, R129, R128 ;  /* 0x000000808180723e */ /* 0x000fe400000010ff */
[----:B------:R-:W-:Y:S02]  /*13ee0*/  F2FP.BF16.F32.PACK_AB R136, R137, R136 ;  /* 0x000000888988723e */ /* 0x000fe400000010ff */
[----:B------:R-:W-:Y:S02]  /*13ef0*/  MOV R110, R110 ;  /* 0x0000006e006e7202 */ /* 0x000fe40000000f00 */
[----:B------:R-:W-:Y:S01]  /*13f00*/  F2FP.BF16.F32.PACK_AB R144, R145, R144 ;  /* 0x000000909190723e */ /* 0x000fe200000010ff */
[----:B------:R-:W-:Y:S01]  /*13f10*/  IMAD.WIDE R20, R5, 0x2, R20 ;  /* 0x0000000205147825 */ /* 0x000fe200078e0214 */
[----:B------:R-:W-:Y:S01]  /*13f20*/  F2FP.BF16.F32.PACK_AB R122, R125, R124 ;  /* 0x0000007c7d7a723e */ /* 0x000fe200000010ff */
[----:B------:R-:W-:Y:S01]  /*13f30*/  STSM.16.M88.4 [R102], R112 ;  /* 0x0000007066007844 */ /* 0x000fe20000000200 */
[----:B------:R-:W-:Y:S01]  /*13f40*/  F2FP.BF16.F32.PACK_AB R123, R127, R126 ;  /* 0x0000007e7f7b723e */ /* 0x000fe200000010ff */
[----:B------:R-:W4:Y:S01]  /*13f50*/  @P6 LDC.64 R4, c[0x0][0xbe0] ;  /* 0x0002f800ff046b82 */ /* 0x000f220000000a00 */
[----:B------:R-:W-:-:S02]  /*13f60*/  F2FP.BF16.F32.PACK_AB R129, R131, R130 ;  /* 0x000000828381723e */ /* 0x000fc400000010ff */
[----:B------:R-:W-:Y:S01]  /*13f70*/  F2FP.BF16.F32.PACK_AB R130, R133, R132 ;  /* 0x000000848582723e */ /* 0x000fe200000010ff */
[----:B------:R3:W-:Y:S01]  /*13f80*/  STSM.16.M88.4 [R37], R120 ;  /* 0x0000007825007844 */ /* 0x0007e20000000200 */
[----:B------:R-:W-:Y:S02]  /*13f90*/  F2FP.BF16.F32.PACK_AB R131, R135, R134 ;  /* 0x000000868783723e */ /* 0x000fe400000010ff */
[----:B------:R-:W-:Y:S02]  /*13fa0*/  F2FP.BF16.F32.PACK_AB R137, R139, R138 ;  /* 0x0000008a8b89723e */ /* 0x000fe400000010ff */
[----:B------:R-:W-:Y:S01]  /*13fb0*/  F2FP.BF16.F32.PACK_AB R138, R141, R140 ;  /* 0x0000008c8d8a723e */ /* 0x000fe200000010ff */
[----:B------:R-:W-:Y:S01]  /*13fc0*/  STSM.16.M88.4 [R110], R128 ;  /* 0x000000806e007844 */ /* 0x000fe20000000200 */
[----:B------:R-:W-:Y:S02]  /*13fd0*/  F2FP.BF16.F32.PACK_AB R139, R143, R142 ;  /* 0x0000008e8f8b723e */ /* 0x000fe400000010ff */
[----:B------:R-:W-:-:S02]  /*13fe0*/  F2FP.BF16.F32.PACK_AB R145, R147, R146 ;  /* 0x000000929391723e */ /* 0x000fc400000010ff */
[----:B------:R-:W-:Y:S01]  /*13ff0*/  MOV R32, R32 ;  /* 0x0000002000207202 */ /* 0x000fe20000000f00 */
[----:B------:R-:W-:Y:S01]  /*14000*/  STSM.16.M88.4 [R36], R136 ;  /* 0x0000008824007844 */ /* 0x000fe20000000200 */
[----:B------:R-:W-:Y:S02]  /*14010*/  F2FP.BF16.F32.PACK_AB R146, R149, R148 ;  /* 0x000000949592723e */ /* 0x000fe400000010ff */
[----:B------:R-:W-:-:S05]  /*14020*/  F2FP.BF16.F32.PACK_AB R147, R151, R150 ;  /* 0x000000969793723e */ /* 0x000fca00000010ff */
[----:B------:R3:W-:Y:S01]  /*14030*/  STSM.16.M88.4 [R32], R144 ;  /* 0x0000009020007844 */ /* 0x0007e20000000200 */
[----:B------:R-:W-:Y:S01]  /*14040*/  BAR.SYNC.DEFER_BLOCKING 0x1, 0x100 ;  /* 0x0044000000007b1d */ /* 0x000fe20000010000 */
[----:B----4-:R-:W-:-:S05]  /*14050*/  @P6 IMAD.WIDE R4, R215, 0x4, R4 ;  /* 0x00000004d7046825 */ /* 0x010fca00078e0204 */
[----:B------:R-:W-:Y:S02]  /*14060*/  ULDC UR4, c[0x0][0xa88] ;  /* 0x0002a20000047ab9 */ /* 0x000fe40000000800 */
[----:B------:R-:W-:Y:S01]  /*14070*/  IMAD.U32 R78, RZ, RZ, UR4 ;  /* 0x00000004ff4e7e24 */ /* 0x000fe2000f8e00ff */
[----:B------:R4:W5:Y:S01]  /*14080*/  @P0 LDG.E R76, desc[UR42][R6.64] ;  /* 0x0000002a064c0981 */ /* 0x000962000c1e1900 */
[C---:B-1----:R-:W-:Y:S02]  /*14090*/  IADD3 R9, P1, R20.reuse, 0x1000, RZ ;  /* 0x0000100014097810 */ /* 0x042fe40007f3e0ff */
[C---:B0-----:R-:W-:Y:S02]  /*140a0*/  IADD3 R13, P2, R20.reuse, 0x2000, RZ ;  /* 0x00002000140d7810 */ /* 0x041fe40007f5e0ff */
[----:B------:R4:W5:Y:S01]  /*140b0*/  @P6 LDG.E R78, desc[UR42][R4.64] ;  /* 0x0000002a044e6981 */ /* 0x000962000c1e1900 */
[C---:B--2---:R-:W-:Y:S02]  /*140c0*/  IADD3 R25, P3, R20.reuse, 0x3000, RZ ;  /* 0x0000300014197810 */ /* 0x044fe40007f7e0ff */
[----:B---3--:R-:W-:-:S02]  /*140d0*/  IADD3 R29, P4, R20, 0x4000, RZ ;  /* 0x00004000141d7810 */ /* 0x008fc40007f9e0ff */
[----:B------:R-:W-:Y:S02]  /*140e0*/  LOP3.LUT R8, R9, 0x380, RZ, 0xc0, !PT ;  /* 0x0000038009087812 */ /* 0x000fe400078ec0ff */
[----:B------:R-:W-:Y:S02]  /*140f0*/  LOP3.LUT R12, R13, 0x380, RZ, 0xc0, !PT ;  /* 0x000003800d0c7812 */ /* 0x000fe400078ec0ff */
[----:B------:R-:W-:Y:S02]  /*14100*/  LOP3.LUT R24, R25, 0x380, RZ, 0xc0, !PT ;  /* 0x0000038019187812 */ /* 0x000fe400078ec0ff */
[----:B------:R-:W-:Y:S02]  /*14110*/  LOP3.LUT R28, R29, 0x380, RZ, 0xc0, !PT ;  /* 0x000003801d1c7812 */ /* 0x000fe400078ec0ff */
[----:B------:R-:W-:Y:S02]  /*14120*/  SHF.R.U64 R8, R8, 0x3, RZ ;  /* 0x0000000308087819 */ /* 0x000fe400000012ff */
[----:B------:R-:W-:-:S02]  /*14130*/  SHF.R.U64 R12, R12, 0x3, RZ ;  /* 0x000000030c0c7819 */ /* 0x000fc400000012ff */
[----:B------:R-:W-:Y:S02]  /*14140*/  SHF.R.U64 R24, R24, 0x3, RZ ;  /* 0x0000000318187819 */ /* 0x000fe400000012ff */
        /* <DEDUP_REMOVED lines=9> */
[----:B------:R-:W-:-:S02]  /*141e0*/  IADD3 R33, P5, R20, 0x5000, RZ ;  /* 0x0000500014217810 */ /* 0x000fc40007fbe0ff */
[C---:B------:R-:W-:Y:S02]  /*141f0*/  IADD3 R37, P1, R20.reuse, 0x6000, RZ ;  /* 0x0000600014257810 */ /* 0x040fe40007f3e0ff */
[C---:B------:R-:W-:Y:S02]  /*14200*/  IADD3 R41, P2, R20.reuse, 0x7000, RZ ;  /* 0x0000700014297810 */ /* 0x040fe40007f5e0ff */
[C---:B------:R-:W-:Y:S02]  /*14210*/  IADD3 R45, P3, R20.reuse, 0x8000, RZ ;  /* 0x00008000142d7810 */ /* 0x040fe40007f7e0ff */
[----:B------:R-:W-:Y:S02]  /*14220*/  IADD3 R49, P4, R20, 0x9000, RZ ;  /* 0x0000900014317810 */ /* 0x000fe40007f9e0ff */
[----:B------:R-:W-:Y:S02]  /*14230*/  P2R R10, PR, RZ, 0x20 ;  /* 0x00000020ff0a7803 */ /* 0x000fe40000000000 */
[----:B------:R-:W-:-:S02]  /*14240*/  LOP3.LUT R32, R33, 0x380, RZ, 0xc0, !PT ;  /* 0x0000038021207812 */ /* 0x000fc400078ec0ff */
[----:B------:R-:W-:Y:S02]  /*14250*/  LOP3.LUT R36, R37, 0x380, RZ, 0xc0, !PT ;  /* 0x0000038025247812 */ /* 0x000fe400078ec0ff */
[----:B------:R-:W-:Y:S02]  /*14260*/  LOP3.LUT R40, R41, 0x380, RZ, 0xc0, !PT ;  /* 0x0000038029287812 */ /* 0x000fe400078ec0ff */
[----:B------:R-:W-:Y:S02]  /*14270*/  LOP3.LUT R44, R45, 0x380, RZ, 0xc0, !PT ;  /* 0x000003802d2c7812 */ /* 0x000fe400078ec0ff */
[----:B------:R-:W-:Y:S02]  /*14280*/  LOP3.LUT R48, R49, 0x380, RZ, 0xc0, !PT ;  /* 0x0000038031307812 */ /* 0x000fe400078ec0ff */
[----:B------:R-:W-:Y:S02]  /*14290*/  IADD3 R53, P5, R20, 0xa000, RZ ;  /* 0x0000a00014357810 */ /* 0x000fe40007fbe0ff */
[----:B------:R-:W-:-:S02]  /*142a0*/  SHF.R.U64 R32, R32, 0x3, RZ ;  /* 0x0000000320207819 */ /* 0x000fc400000012ff */
[----:B------:R-:W-:Y:S02]  /*142b0*/  SHF.R.U64 R36, R36, 0x3, RZ ;  /* 0x0000000324247819 */ /* 0x000fe400000012ff */
[----:B------:R-:W-:Y:S02]  /*142c0*/  LOP3.LUT R52, R53, 0x380, RZ, 0xc0, !PT ;  /* 0x0000038035347812 */ /* 0x000fe400078ec0ff */
        /* <DEDUP_REMOVED lines=8> */
[----:B------:R-:W-:Y:S01]  /*14350*/  SHF.R.U64 R52, R52, 0x3, RZ ;  /* 0x0000000334347819 */ /* 0x000fe200000012ff */
[----:B----4-:R-:W-:Y:S06]  /*14360*/  @P6 BRA `(.L_x_2151) ;  /* 0x0000000000106947 */ /* 0x010fec0003800000 */
[----:B------:R-:W-:Y:S05]  /*14370*/  @!P0 BRA `(.L_x_2151) ;  /* 0x00000000000c8947 */ /* 0x000fea0003800000 */
[----:B------:R-:W2:Y:S04]  /*14380*/  LDG.E R5, desc[UR42][R6.64] ;  /* 0x0000002a06057981 */ /* 0x000ea8000c1e1900 */
[----:B-----5:R-:W2:Y:S02]  /*14390*/  LDG.E R78, desc[UR42][R6.64+0x4] ;  /* 0x0000042a064e7981 */ /* 0x020ea4000c1e1900 */
[----:B--2---:R-:W-:-:S07]  /*143a0*/  IMAD.IADD R78, R78, 0x1, -R5 ;  /* 0x000000014e4e7824 */ /* 0x004fce00078e0a05 */
.L_x_2151:
[----:B------:R-:W0:Y:S01]  /*143b0*/  SHFL.IDX PT, R4, R219, RZ, 0x1f ;  /* 0x00001fffdb047589 */ /* 0x000e2200000e0000 */
[----:B------:R-:W-:Y:S01]  /*143c0*/  ISETP.NE.AND P6, PT, R10, RZ, PT ;  /* 0x000000ff0a00720c */ /* 0x000fe20003fc5270 */
[--C-:B------:R-:W-:Y:S01]  /*143d0*/  IMAD.X R37, RZ, RZ, R21.reuse, P1 ;  /* 0x000000ffff257224 */ /* 0x100fe200008e0615 */
[----:B------:R-:W-:Y:S01]  /*143e0*/  IADD3.X R49, RZ, R21, RZ, P4, !PT ;  /* 0x00000015ff317210 */ /* 0x000fe200027fe4ff */
[--C-:B------:R-:W-:Y:S01]  /*143f0*/  IMAD.X R41, RZ, RZ, R21.reuse, P2 ;  /* 0x000000ffff297224 */ /* 0x100fe200010e0615 */
[----:B------:R-:W-:Y:S01]  /*14400*/  LOP3.LUT R52, R52, R53, RZ, 0x3c, !PT ;  /* 0x0000003534347212 */ /* 0x000fe200078e3cff */
[--C-:B------:R-:W-:Y:S01]  /*14410*/  IMAD.X R33, RZ, RZ, R21.reuse, P6 ;  /* 0x000000ffff217224 */ /* 0x100fe200030e0615 */
[C---:B------:R-:W-:Y:S01]  /*14420*/  IADD3 R57, P6, R20.reuse, 0xb000, RZ ;  /* 0x0000b00014397810 */ /* 0x040fe20007fde0ff */
[--C-:B------:R-:W-:Y:S01]  /*14430*/  IMAD.X R45, RZ, RZ, R21.reuse, P3 ;  /* 0x000000ffff2d7224 */ /* 0x100fe200018e0615 */
[C---:B------:R-:W-:Y:S01]  /*14440*/  IADD3 R61, P1, R20.reuse, 0xc000, RZ ;  /* 0x0000c000143d7810 */ /* 0x040fe20007f3e0ff */
[----:B------:R-:W-:Y:S01]  /*14450*/  IMAD.X R53, RZ, RZ, R21, P5 ;  /* 0x000000ffff357224 */ /* 0x000fe200028e0615 */
[----:B------:R-:W-:-:S02]  /*14460*/  IADD3 R65, P2, R20, 0xd000, RZ ;  /* 0x0000d00014417810 */ /* 0x000fc40007f5e0ff */
[C---:B------:R-:W-:Y:S02]  /*14470*/  IADD3 R73, P3, R20.reuse, 0xe000, RZ ;  /* 0x0000e00014497810 */ /* 0x040fe40007f7e0ff */
[----:B------:R-:W-:Y:S02]  /*14480*/  IADD3 R6, P5, R20, 0xf000, RZ ;  /* 0x0000f00014067810 */ /* 0x000fe40007fbe0ff */
[----:B------:R-:W-:Y:S02]  /*14490*/  LOP3.LUT R56, R57, 0x380, RZ, 0xc0, !PT ;  /* 0x0000038039387812 */ /* 0x000fe400078ec0ff */
[----:B------:R-:W-:Y:S01]  /*144a0*/  LOP3.LUT R60, R61, 0x380, RZ, 0xc0, !PT ;  /* 0x000003803d3c7812 */ /* 0x000fe200078ec0ff */
[----:B------:R-:W-:Y:S01]  /*144b0*/  IMAD.X R69, RZ, RZ, R21, P5 ;  /* 0x000000ffff457224 */ /* 0x000fe200028e0615 */
[----:B------:R-:W-:Y:S02]  /*144c0*/  LOP3.LUT R64, R65, 0x380, RZ, 0xc0, !PT ;  /* 0x0000038041407812 */ /* 0x000fe400078ec0ff */
[----:B------:R-:W-:-:S02]  /*144d0*/  LOP3.LUT R72, R73, 0x380, RZ, 0xc0, !PT ;  /* 0x0000038049487812 */ /* 0x000fc400078ec0ff */
[----:B0-----:R-:W-:Y:S02]  /*144e0*/  ISETP.NE.AND P4, PT, R4, RZ, PT ;  /* 0x000000ff0400720c */ /* 0x001fe40003f85270 */
[----:B------:R-:W-:Y:S02]  /*144f0*/  LOP3.LUT R7, R20, 0x380, RZ, 0xc0, !PT ;  /* 0x0000038014077812 */ /* 0x000fe400078ec0ff */
[----:B------:R-:W-:Y:S02]  /*14500*/  LOP3.LUT R5, R6, 0x380, RZ, 0xc0, !PT ;  /* 0x0000038006057812 */ /* 0x000fe400078ec0ff */
[----:B------:R-:W-:Y:S02]  /*14510*/  SHF.R.U64 R56, R56, 0x3, RZ ;  /* 0x0000000338387819 */ /* 0x000fe400000012ff */
[----:B------:R-:W-:Y:S02]  /*14520*/  SHF.R.U64 R60, R60, 0x3, RZ ;  /* 0x000000033c3c7819 */ /* 0x000fe400000012ff */
[----:B------:R-:W-:-:S02]  /*14530*/  SHF.R.U64 R64, R64, 0x3, RZ ;  /* 0x0000000340407819 */ /* 0x000fc400000012ff */
[----:B------:R-:W-:Y:S02]  /*14540*/  SHF.R.U64 R72, R72, 0x3, RZ ;  /* 0x0000000348487819 */ /* 0x000fe400000012ff */
[----:B------:R-:W-:Y:S02]  /*14550*/  SHF.R.U64 R7, R7, 0x3, RZ ;  /* 0x0000000307077819 */ /* 0x000fe400000012ff */
[----:B------:R-:W-:Y:S02]  /*14560*/  SHF.R.U64 R5, R5, 0x3, RZ ;  /* 0x0000000305057819 */ /* 0x000fe400000012ff */
[----:B------:R-:W-:Y:S02]  /*14570*/  SHF.R.S32.HI R4, RZ, 0x1f, R215 ;  /* 0x0000001fff047819 */ /* 0x000fe400000114d7 */
        /* <DEDUP_REMOVED lines=16> */
[----:B------:R-:W-:Y:S02]  /*14680*/  IMAD R15, R217, 0x40, R192 ;  /* 0x00000040d90f7824 */ /* 0x000fe400078e02c0 */
[----:B------:R-:W-:Y:S02]  /*14690*/  IMAD R7, R79, UR4, RZ ;  /* 0x000000044f077c24 */ /* 0x000fe4000f8e02ff */
[----:B------:R-:W-:Y:S01]  /*146a0*/  IMAD.WIDE.U32 R4, R214, UR4, R76 ;  /* 0x00000004d6047c25 */ /* 0x000fe2000f8e004c */
[----:B------:R-:W-:-:S03]  /*146b0*/  SHF.R.S32.HI R11, RZ, 0x1f, R15 ;  /* 0x0000001fff0b7819 */ /* 0x000fc6000001140f */
[----:B------:R-:W-:Y:S01]  /*146c0*/  IMAD R7, R214, UR5, R7 ;  /* 0x00000005d6077c24 */ /* 0x000fe2000f8e0207 */
[----:B------:R-:W-:Y:S02]  /*146d0*/  ULDC.64 UR4, c[0x0][0xb78] ;  /* 0x0002de0000047ab9 */ /* 0x000fe40000000a00 */
[----:B------:R-:W-:Y:S02]  /*146e0*/  IMAD R6, R80, UR4, RZ ;  /* 0x0000000450067c24 */ /* 0x000fe4000f8e02ff */
[----:B------:R-:W-:Y:S02]  /*146f0*/  IMAD.IADD R5, R5, 0x1, R7 ;  /* 0x0000000105057824 */ /* 0x000fe400078e0207 */
[----:B------:R-:W-:Y:S02]  /*14700*/  IMAD.MOV R7, RZ, RZ, -R194 ;  /* 0x000000ffff077224 */ /* 0x000fe400078e0ac2 */
[----:B------:R-:W-:-:S03]  /*14710*/  IMAD.WIDE.U32 R4, R87, UR4, R4 ;  /* 0x0000000457047c25 */ /* 0x000fc6000f8e0004 */
[----:B------:R-:W-:Y:S01]  /*14720*/  ISETP.NE.AND P0, PT, R22, R7, PT ;  /* 0x000000071600720c */ /* 0x000fe20003f05270 */
[----:B------:R-:W-:Y:S02]  /*14730*/  VIADD R7, R15, 0x8 ;  /* 0x000000080f077836 */ /* 0x000fe40000000000 */
[----:B------:R-:W-:Y:S01]  /*14740*/  IMAD R10, R87, UR5, R6 ;  /* 0x00000005570a7c24 */ /* 0x000fe2000f8e0206 */
[C---:B------:R-:W-:Y:S01]  /*14750*/  IADD3 R6, P2, R15.reuse, R4, RZ ;  /* 0x000000040f067210 */ /* 0x040fe20007f5e0ff */
[----:B------:R-:W-:Y:S01]  /*14760*/  ULDC.64 UR4, c[0x0][0xb40] ;  /* 0x0002d00000047ab9 */ /* 0x000fe20000000a00 */
[-C--:B------:R-:W-:Y:S02]  /*14770*/  ISETP.GE.OR P1, PT, R15, R78.reuse, P0 ;  /* 0x0000004e0f00720c */ /* 0x080fe40000726670 */
[----:B------:R-:W-:Y:S02]  /*14780*/  ISETP.GE.OR P0, PT, R7, R78, P0 ;  /* 0x0000004e0700720c */ /* 0x000fe40000706670 */
[----:B------:R-:W-:-:S02]  /*14790*/  IADD3.X R11, R11, R5, R10, P2, !PT ;  /* 0x000000050b0b7210 */ /* 0x000fc400017fe40a */
[----:B------:R-:W-:-:S04]  /*147a0*/  LEA R4, P2, R6, UR4, 0x2 ;  /* 0x0000000406047c11 */ /* 0x000fc8000f8410ff */
[----:B------:R-:W-:-:S05]  /*147b0*/  LEA.HI.X R5, R6, UR5, R11, 0x2, P2 ;  /* 0x0000000506057c11 */ /* 0x000fca00090f140b */
[----:B------:R0:W-:Y:S04]  /*147c0*/  @!P1 STG.E desc[UR42][R4.64], R3 ;  /* 0x0000000304009986 */ /* 0x0001e8000c10192a */
[----:B------:R0:W-:Y:S02]  /*147d0*/  @!P0 STG.E desc[UR42][R4.64+0x20], R0 ;  /* 0x0000200004008986 */ /* 0x0001e4000c10192a */
.L_x_2152:
[----:B------:R-:W1:Y:S01]  /*147e0*/  LDC R88, c[0x0][0xa8c] ;  /* 0x0002a300ff587b82 */ /* 0x000e620000000800 */
[----:B0-----:R0:W5:Y:S01]  /*147f0*/  LD.E.128 R4, desc[UR42][R20.64] ;  /* 0x0000002a14047980 */ /* 0x001162000c101d00 */
[----:B------:R-:W-:Y:S02]  /*14800*/  ULDC.64 UR4, c[0x0][0xaa0] ;  /* 0x0002a80000047ab9 */ /* 0x000fe40000000a00 */
[----:B------:R-:W-:Y:S01]  /*14810*/  IMAD R3, R77, UR4, RZ ;  /* 0x000000044d037c24 */ /* 0x000fe2000f8e02ff */
[----:B------:R-:W5:Y:S04]  /*14820*/  LD.E.128 R8, desc[UR42][R8.64] ;  /* 0x0000002a08087980 */ /* 0x000f68000c101d00 */
[----:B------:R-:W5:Y:S01]  /*14830*/  LD.E.128 R12, desc[UR42][R12.64] ;  /* 0x0000002a0c0c7980 */ /* 0x000f62000c101d00 */
[--C-:B0-----:R-:W-:Y:S01]  /*14840*/  SHF.R.S32.HI R21, RZ, 0x1f, R199.reuse ;  /* 0x0000001fff157819 */ /* 0x101fe200000114c7 */
[----:B------:R-:W-:-:S02]  /*14850*/  IMAD.MOV.U32 R20, RZ, RZ, R199 ;  /* 0x000000ffff147224 */ /* 0x000fc400078e00c7 */
[----:B------:R-:W5:Y:S01]  /*14860*/  LD.E.128 R24, desc[UR42][R24.64] ;  /* 0x0000002a18187980 */ /* 0x000f62000c101d00 */
[C---:B------:R-:W-:Y:S02]  /*14870*/  IMAD R3, R76.reuse, UR5, R3 ;  /* 0x000000054c037c24 */ /* 0x040fe4000f8e0203 */
[----:B------:R-:W-:Y:S01]  /*14880*/  IMAD.WIDE.U32 R20, R76, UR4, R20 ;  /* 0x000000044c147c25 */ /* 0x000fe2000f8e0014 */
[----:B------:R-:W-:Y:S01]  /*14890*/  ULDC.64 UR4, c[0x0][0xae0] ;  /* 0x0002b80000047ab9 */ /* 0x000fe20000000a00 */
[----:B------:R-:W5:Y:S02]  /*148a0*/  LD.E.128 R28, desc[UR42][R28.64] ;  /* 0x0000002a1c1c7980 */ /* 0x000f64000c101d00 */
[----:B------:R-:W-:Y:S02]  /*148b0*/  IMAD.IADD R21, R21, 0x1, R3 ;  /* 0x0000000115157824 */ /* 0x000fe400078e0203 */
[----:B------:R-:W-:Y:S01]  /*148c0*/  VIADD R3, R199, 0x40 ;  /* 0x00000040c7037836 */ /* 0x000fe20000000000 */
[----:B------:R-:W5:Y:S01]  /*148d0*/  LD.E.128 R32, desc[UR42][R32.64] ;  /* 0x0000002a20207980 */ /* 0x000f62000c101d00 */
[----:B------:R-:W-:-:S03]  /*148e0*/  IMAD R77, R79, UR4, RZ ;  /* 0x000000044f4d7c24 */ /* 0x000fc6000f8e02ff */
[-C--:B-1----:R-:W-:Y:S01]  /*148f0*/  ISETP.GE.AND P3, PT, R3, R88.reuse, PT ;  /* 0x000000580300720c */ /* 0x082fe20003f66270 */
[----:B------:R-:W5:Y:S01]  /*14900*/  LD.E.128 R36, desc[UR42][R36.64] ;  /* 0x0000002a24247980 */ /* 0x000f62000c101d00 */
[----:B------:R-:W-:Y:S02]  /*14910*/  IMAD R79, R217, -0x40, R78 ;  /* 0xffffffc0d94f7824 */ /* 0x000fe400078e024e */
[----:B------:R-:W-:Y:S01]  /*14920*/  VIADD R0, R202, 0x20 ;  /* 0x00000020ca007836 */ /* 0x000fe20000000000 */
[----:B------:R-:W5:Y:S01]  /*14930*/  LD.E.128 R40, desc[UR42][R40.64] ;  /* 0x0000002a28287980 */ /* 0x000f62000c101d00 */
[C---:B------:R-:W-:Y:S01]  /*14940*/  IMAD R77, R214.reuse, UR5, R77 ;  /* 0x00000005d64d7c24 */ /* 0x040fe2000f8e024d */
[----:B------:R-:W-:Y:S01]  /*14950*/  SEL R76, RZ, 0xffffffff, P3 ;  /* 0xffffffffff4c7807 */ /* 0x000fe20001800000 */
[----:B------:R-:W-:Y:S01]  /*14960*/  IMAD.WIDE.U32 R20, R214, UR4, R20 ;  /* 0x00000004d6147c25 */ /* 0x000fe2000f8e0014 */
[----:B------:R-:W5:Y:S01]  /*14970*/  LD.E.128 R44, desc[UR42][R44.64] ;  /* 0x0000002a2c2c7980 */ /* 0x000f62000c101d00 */
[----:B------:R-:W-:Y:S01]  /*14980*/  ISETP.GE.AND P2, PT, R199, R88, PT ;  /* 0x00000058c700720c */ /* 0x000fe20003f46270 */
[----:B------:R-:W-:-:S02]  /*14990*/  ULDC.64 UR4, c[0x0][0xae8] ;  /* 0x0002ba0000047ab9 */ /* 0x000fc40000000a00 */
        /* <DEDUP_REMOVED lines=8> */
[----:B------:R-:W5:Y:S01]  /*14a20*/  LD.E.128 R68, desc[UR42][R68.64] ;  /* 0x0000002a44447980 */ /* 0x000f62000c101d00 */
[----:B------:R-:W-:Y:S01]  /*14a30*/  IMAD.IADD R21, R21, 0x1, R77 ;  /* 0x0000000115157824 */ /* 0x000fe200078e024d */
[----:B------:R-:W-:Y:S01]  /*14a40*/  ISETP.GE.AND P0, PT, R0, R79, PT ;  /* 0x0000004f0000720c */ /* 0x000fe20003f06270 */
[----:B------:R-:W-:Y:S01]  /*14a50*/  IMAD.SHL.U32 R77, R76, 0x2, RZ ;  /* 0x000000024c4d7824 */ /* 0x000fe200078e00ff */
[----:B------:R-:W-:Y:S01]  /*14a60*/  @!PT LDS RZ, [RZ] ;  /* 0x00000000fffff984 */ /* 0x000fe20000000800 */
[----:B------:R-:W-:Y:S01]  /*14a70*/  @!PT LDS RZ, [RZ] ;  /* 0x00000000fffff984 */ /* 0x000fe20000000800 */
[----:B------:R-:W-:Y:S01]  /*14a80*/  @!PT LDS RZ, [RZ] ;  /* 0x00000000fffff984 */ /* 0x000fe20000000800 */
[----:B------:R-:W-:Y:S01]  /*14a90*/  @!PT LDS RZ, [RZ] ;  /* 0x00000000fffff984 */ /* 0x000fe20000000800 */
[----:B------:R0:W-:Y:S06]  /*14aa0*/  MEMBAR.ALL.CTA ;  /* 0x0000000000007992 */ /* 0x0001ec0000008000 */
[----:B0-----:R-:W0:Y:S01]  /*14ab0*/  FENCE.VIEW.ASYNC.S ;  /* 0x00000000000073c6 */ /* 0x001e220000000000 */
[----:B------:R-:W-:Y:S01]  /*14ac0*/  SEL R0, RZ, 0x1, P2 ;  /* 0x00000001ff007807 */ /* 0x000fe20001000000 */
[C---:B------:R-:W-:Y:S01]  /*14ad0*/  VIADD R84, R199.reuse, 0x100 ;  /* 0x00000100c7547836 */ /* 0x040fe20000000000 */
[-C--:B------:R-:W-:Y:S01]  /*14ae0*/  ISETP.GE.AND P2, PT, R82, R88.reuse, PT ;  /* 0x000000585200720c */ /* 0x080fe20003f46270 */
[----:B------:R-:W-:Y:S01]  /*14af0*/  VIADD R85, R199, 0x140 ;  /* 0x00000140c7557836 */ /* 0x000fe20000000000 */
[----:B------:R-:W-:Y:S01]  /*14b00*/  ISETP.GE.AND P3, PT, R83, R88, PT ;  /* 0x000000585300720c */ /* 0x000fe20003f66270 */
[----:B------:R-:W-:Y:S01]  /*14b10*/  VIADD R78, R199, 0x180 ;  /* 0x00000180c74e7836 */ /* 0x000fe20000000000 */
[----:B------:R-:W-:Y:S01]  /*14b20*/  LOP3.LUT R0, R77, 0x2, R0, 0xe2, !PT ;  /* 0x000000024d007812 */ /* 0x000fe200078ee200 */
[----:B------:R-:W-:Y:S01]  /*14b30*/  BSSY B1, `(.L_x_2153) ;  /* 0x0000035000017945 */ /* 0x000fe20003800000 */
[----:B------:R-:W-:-:S02]  /*14b40*/  SEL R77, RZ, 0x4, P2 ;  /* 0x00000004ff4d7807 */ /* 0x000fc40001000000 */
[----:B------:R-:W-:Y:S02]  /*14b50*/  SEL R76, RZ, 0x8, P3 ;  /* 0x00000008ff4c7807 */ /* 0x000fe40001800000 */
[----:B------:R-:W-:Y:S02]  /*14b60*/  ISETP.GE.AND P2, PT, R84, R88, PT ;  /* 0x000000585400720c */ /* 0x000fe40003f46270 */
[----:B------:R-:W-:Y:S01]  /*14b70*/  LOP3.LUT R76, R76, R0, R77, 0xfe, !PT ;  /* 0x000000004c4c7212 */ /* 0x000fe200078efe4d */
[----:B------:R-:W-:Y:S01]  /*14b80*/  VIADD R0, R2, 0x28c20 ;  /* 0x00028c2002007836 */ /* 0x000fe20000000000 */
[-C--:B------:R-:W-:Y:S02]  /*14b90*/  ISETP.GE.AND P3, PT, R85, R88.reuse, PT ;  /* 0x000000585500720c */ /* 0x080fe40003f66270 */
[----:B------:R-:W-:Y:S01]  /*14ba0*/  ISETP.GE.AND P1, PT, R202, R79, PT ;  /* 0x0000004fca00720c */ /* 0x000fe20003f26270 */
[----:B------:R-:W-:Y:S01]  /*14bb0*/  VIADD R79, R199, 0x1c0 ;  /* 0x000001c0c74f7836 */ /* 0x000fe20000000000 */
[----:B------:R-:W-:-:S02]  /*14bc0*/  ISETP.GE.AND P4, PT, R78, R88, PT ;  /* 0x000000584e00720c */ /* 0x000fc40003f86270 */
[----:B------:R-:W-:Y:S02]  /*14bd0*/  SEL R77, RZ, 0x10, P2 ;  /* 0x00000010ff4d7807 */ /* 0x000fe40001000000 */
[----:B------:R-:W-:Y:S02]  /*14be0*/  SEL R78, RZ, 0x20, P3 ;  /* 0x00000020ff4e7807 */ /* 0x000fe40001800000 */
[----:B------:R-:W-:Y:S02]  /*14bf0*/  PRMT R0, RZ, 0x654, R0 ;  /* 0x00000654ff007816 */ /* 0x000fe40000000000 */
[----:B------:R-:W-:Y:S01]  /*14c00*/  LOP3.LUT R77, R78, R76, R77, 0xfe, !PT ;  /* 0x0000004c4e4d7212 */ /* 0x000fe200078efe4d */
[----:B------:R-:W-:Y:S01]  /*14c10*/  IMAD R76, R80, UR4, RZ ;  /* 0x00000004504c7c24 */ /* 0x000fe2000f8e02ff */
[----:B0-----:R0:W-:Y:S01]  /*14c20*/  SYNCS.ARRIVE.TRANS64.RED.A1T0 RZ, [R0+URZ], RZ ;  /* 0x000000ff00ff79a7 */ /* 0x0011e2000810043f */
[----:B------:R-:W-:Y:S01]  /*14c30*/  ISETP.GE.AND P2, PT, R79, R88, PT ;  /* 0x000000584f00720c */ /* 0x000fe20003f46270 */
[----:B------:R-:W-:Y:S01]  /*14c40*/  IMAD.WIDE.U32 R78, R87, UR4, R20 ;  /* 0x00000004574e7c25 */ /* 0x000fe2000f8e0014 */
[----:B------:R-:W-:-:S02]  /*14c50*/  SHF.R.S32.HI R203, RZ, 0x1f, R202 ;  /* 0x0000001fffcb7819 */ /* 0x000fc400000114ca */
[----:B------:R-:W-:Y:S01]  /*14c60*/  SEL R21, RZ, 0x80, P2 ;  /* 0x00000080ff157807 */ /* 0x000fe20001000000 */
[----:B------:R-:W-:Y:S01]  /*14c70*/  IMAD R81, R87, UR5, R76 ;  /* 0x0000000557517c24 */ /* 0x000fe2000f8e024c */
[----:B0-----:R-:W-:-:S04]  /*14c80*/  SEL R0, RZ, 0x40, P4 ;  /* 0x00000040ff007807 */ /* 0x001fc80002000000 */
[----:B------:R-:W-:Y:S02]  /*14c90*/  IADD3 R87, R79, R81, RZ ;  /* 0x000000514f577210 */ /* 0x000fe40007ffe0ff */
        /* <DEDUP_REMOVED lines=30> */
.L_x_2154:
[----:B------:R-:W-:Y:S05]  /*14e80*/  BSYNC B1 ;  /* 0x0000000000017941 */ /* 0x000fea0003800000 */
.L_x_2153:
[----:B------:R-:W-:Y:S05]  /*14e90*/  @P0 BRA `(.L_x_2155) ;  /* 0x0000000c00080947 */ /* 0x000fea0003800000 */
[----:B0----5:R-:W-:Y:S01]  /*14ea0*/  IADD3 R7, P0, R76, 0x20, RZ ;  /* 0x000000204c077810 */ /* 0x021fe20007f1e0ff */
        /* <DEDUP_REMOVED lines=29> */
.L_x_2150:
[----:B------:R-:W-:Y:S01]  /*15080*/  ULDC.64 UR4, c[0x0][0xbd8] ;  /* 0x0002f60000047ab9 */ /* 0x000fe20000000a00 */
[----:B------:R-:W0:Y:S01]  /*15090*/  LDC.64 R4, c[0x0][0xbd8] ;  /* 0x0002f600ff047b82 */ /* 0x000e220000000a00 */
[----:B------:R-:W-:Y:S01]  /*150a0*/  ISETP.NE.U32.AND P0, PT, RZ, UR4, PT ;  /* 0x00000004ff007c0c */ /* 0x000fe2000bf05070 */
[----:B------:R-:W-:-:S03]  /*150b0*/  IMAD.MOV.U32 R3, RZ, RZ, RZ ;  /* 0x000000ffff037224 */ /* 0x000fc600078e00ff */
[----:B------:R-:W-:Y:S01]  /*150c0*/  ISETP.NE.AND.EX P0, PT, RZ, UR5, PT, P0 ;  /* 0x00000005ff007c0c */ /* 0x000fe2000bf05300 */
[----:B------:R-:W-:Y:S02]  /*150d0*/  ULDC.64 UR4, c[0x0][0xbe0] ;  /* 0x0002f80000047ab9 */ /* 0x000fe40000000a00 */
[----:B------:R-:W-:Y:S01]  /*150e0*/  ISETP.NE.U32.AND P1, PT, RZ, UR4, PT ;  /* 0x00000004ff007c0c */ /* 0x000fe2000bf25070 */
[----:B------:R-:W1:Y:S03]  /*150f0*/  LDC R14, c[0x0][0xa8c] ;  /* 0x0002a300ff0e7b82 */ /* 0x000e660000000800 */
[----:B------:R-:W-:Y:S01]  /*15100*/  ISETP.NE.AND.EX P1, PT, RZ, UR5, PT, P1 ;  /* 0x00000005ff007c0c */ /* 0x000fe2000bf25310 */
[----:B0-----:R-:W-:-:S12]  /*15110*/  IMAD.WIDE R4, R215, 0x4, R4 ;  /* 0x00000004d7047825 */ /* 0x001fd800078e0204 */
[----:B------:R-:W0:Y:S01]  /*15120*/  @P1 LDC.64 R6, c[0x0][0xbe0] ;  /* 0x0002f800ff061b82 */ /* 0x000e220000000a00 */
[----:B------:R-:W-:Y:S02]  /*15130*/  ULDC UR4, c[0x0][0xa88] ;  /* 0x0002a20000047ab9 */ /* 0x000fe40000000800 */
[----:B------:R-:W-:Y:S01]  /*15140*/  IMAD.U32 R0, RZ, RZ, UR4 ;  /* 0x00000004ff007e24 */ /* 0x000fe2000f8e00ff */
[----:B------:R0:W5:Y:S02]  /*15150*/  @P0 LDG.E R3, desc[UR42][R4.64] ;  /* 0x0000002a04030981 */ /* 0x000164000c1e1900 */
[----:B0-----:R-:W-:-:S05]  /*15160*/  @P1 IMAD.WIDE R6, R215, 0x4, R6 ;  /* 0x00000004d7061825 */ /* 0x001fca00078e0206 */
[----:B------:R0:W5:Y:S01]  /*15170*/  @P1 LDG.E R0, desc[UR42][R6.64] ;  /* 0x0000002a06001981 */ /* 0x000162000c1e1900 */
[----:B------:R-:W-:Y:S01]  /*15180*/  ISETP.GT.AND P2, PT, R225, 0x3f, PT ;  /* 0x0000003fe100780c */ /* 0x000fe20003f44270 */
[----:B-1----:R-:W-:-:S12]  /*15190*/  @P1 BRA `(.L_x_2156) ;  /* 0x0000000000101947 */ /* 0x002fd80003800000 */
[----:B------:R-:W-:Y:S05]  /*151a0*/  @!P0 BRA `(.L_x_2156) ;  /* 0x00000000000c8947 */ /* 0x000fea0003800000 */
[----:B0-----:R-:W2:Y:S04]  /*151b0*/  LDG.E R7, desc[UR42][R4.64] ;  /* 0x0000002a04077981 */ /* 0x001ea8000c1e1900 */
[----:B-----5:R-:W2:Y:S02]  /*151c0*/  LDG.E R0, desc[UR42][R4.64+0x4] ;  /* 0x0000042a04007981 */ /* 0x020ea4000c1e1900 */
[----:B--2---:R-:W-:-:S07]  /*151d0*/  IMAD.IADD R0, R0, 0x1, -R7 ;  /* 0x0000000100007824 */ /* 0x004fce00078e0a07 */
.L_x_2156:
[----:B------:R-:W-:Y:S01]  /*151e0*/  SHF.R.S32.HI R4, RZ, 0x1f, R215 ;  /* 0x0000001fff047819 */ /* 0x000fe200000114d7 */
[----:B------:R-:W-:Y:S01]  /*151f0*/  BSSY B1, `(.L_x_2157) ;  /* 0x000001d000017945 */ /* 0x000fe20003800000 */
[----:B------:R-:W-:Y:S02]  /*15200*/  SHF.R.S32.HI R9, RZ, 0x1f, R214 ;  /* 0x0000001fff097819 */ /* 0x000fe400000114d6 */
[----:B------:R-:W-:Y:S02]  /*15210*/  SHF.R.S32.HI R12, RZ, 0x1f, R199 ;  /* 0x0000001fff0c7819 */ /* 0x000fe400000114c7 */
[----:B------:R-:W-:Y:S02]  /*15220*/  SEL R11, R215, RZ, !P0 ;  /* 0x000000ffd70b7207 */ /* 0x000fe40004000000 */
[----:B------:R-:W-:Y:S02]  /*15230*/  SEL R10, R4, RZ, !P0 ;  /* 0x000000ff040a7207 */ /* 0x000fe40004000000 */
[----:B-----5:R-:W-:Y:S01]  /*15240*/  SHF.R.S32.HI R8, RZ, 0x1f, R3 ;  /* 0x0000001fff087819 */ /* 0x020fe20000011403 */
[----:B------:R-:W-:Y:S06]  /*15250*/  @P2 BRA `(.L_x_2158) ;  /* 0x0000000000582947 */ /* 0x000fec0003800000 */
[----:B------:R-:W1:Y:S02]  /*15260*/  S2R R4, SR_TID.X ;  /* 0x0000000000047919 */ /* 0x000e640000002100 */
[----:B-1----:R-:W-:-:S04]  /*15270*/  IMAD R4, R217, 0x40, R4 ;  /* 0x00000040d9047824 */ /* 0x002fc800078e0204 */
[----:B------:R-:W-:-:S05]  /*15280*/  VIADD R5, R4, 0xffffff80 ;  /* 0xffffff8004057836 */ /* 0x000fca0000000000 */
[----:B------:R-:W-:-:S13]  /*15290*/  ISETP.GE.AND P0, PT, R5, R0, PT ;  /* 0x000000000500720c */ /* 0x000fda0003f06270 */
[----:B------:R-:W-:Y:S05]  /*152a0*/  @P0 BRA `(.L_x_2158) ;  /* 0x0000000000440947 */ /* 0x000fea0003800000 */
[----:B------:R-:W-:Y:S01]  /*152b0*/  IADD3 R4, P0, R5, R3, RZ ;  /* 0x0000000305047210 */ /* 0x000fe20007f1e0ff */
[----:B------:R-:W-:Y:S02]  /*152c0*/  ULDC.64 UR4, c[0x0][0xb70] ;  /* 0x0002dc0000047ab9 */ /* 0x000fe40000000a00 */
[----:B0-----:R-:W-:Y:S01]  /*152d0*/  IMAD R7, R9, UR4, RZ ;  /* 0x0000000409077c24 */ /* 0x001fe2000f8e02ff */
        /* <DEDUP_REMOVED lines=14> */
.L_x_2158:
[----:B------:R-:W-:Y:S05]  /*153c0*/  BSYNC B1 ;  /* 0x0000000000017941 */ /* 0x000fea0003800000 */
.L_x_2157:
[----:B------:R-:W-:Y:S01]  /*153d0*/  ULDC.64 UR4, c[0x0][0xaa0] ;  /* 0x0002a80000047ab9 */ /* 0x000fe20000000a00 */
[----:B------:R-:W-:Y:S01]  /*153e0*/  IMAD.MOV.U32 R4, RZ, RZ, R199 ;  /* 0x000000ffff047224 */ /* 0x000fe200078e00c7 */
[CC--:B------:R-:W-:Y:S01]  /*153f0*/  ISETP.GE.AND P2, PT, R199.reuse, R14.reuse, PT ;  /* 0x0000000ec700720c */ /* 0x0c0fe20003f46270 */
[----:B-1----:R-:W-:Y:S01]  /*15400*/  IMAD.MOV.U32 R5, RZ, RZ, R12 ;  /* 0x000000ffff057224 */ /* 0x002fe200078e000c */
[C---:B------:R-:W-:Y:S01]  /*15410*/  IADD3 R21, R199.reuse, 0xc0, RZ ;  /* 0x000000c0c7157810 */ /* 0x040fe20007ffe0ff */
[----:B0-----:R-:W-:Y:S01]  /*15420*/  IMAD R6, R8, UR4, RZ ;  /* 0x0000000408067c24 */ /* 0x001fe2000f8e02ff */
[----:B------:R-:W-:Y:S01]  /*15430*/  BSSY B1, `(.L_x_2159) ;  /* 0x000004b000017945 */ /* 0x000fe20003800000 */
[----:B------:R-:W-:Y:S01]  /*15440*/  VIADD R13, R199, 0x40 ;  /* 0x00000040c70d7836 */ /* 0x000fe20000000000 */
[----:B------:R-:W-:Y:S01]  /*15450*/  ISETP.GE.AND P3, PT, R21, R14, PT ;  /* 0x0000000e1500720c */ /* 0x000fe20003f66270 */
[----:B------:R-:W-:-:S03]  /*15460*/  IMAD.WIDE.U32 R4, R3, UR4, R4 ;  /* 0x0000000403047c25 */ /* 0x000fc6000f8e0004 */
[----:B------:R-:W-:Y:S01]  /*15470*/  ISETP.GE.AND P0, PT, R13, R14, PT ;  /* 0x0000000e0d00720c */ /* 0x000fe20003f06270 */
        /* <DEDUP_REMOVED lines=9> */
[----:B------:R-:W-:Y:S01]  /*15510*/  IMAD.WIDE.U32 R4, R214, UR4, R4 ;  /* 0x00000004d6047c25 */ /* 0x000fe2000f8e0004 */
[----:B------:R-:W-:-:S02]  /*15520*/  ISETP.GE.AND P0, PT, R0, R3, PT ;  /* 0x000000030000720c */ /* 0x000fc40003f06270 */
[----:B------:R-:W-:Y:S01]  /*15530*/  SEL R0, RZ, 0x1, P2 ;  /* 0x00000001ff007807 */ /* 0x000fe20001000000 */
[----:B------:R-:W-:Y:S01]  /*15540*/  IMAD R7, R214, UR5, R7 ;  /* 0x00000005d6077c24 */ /* 0x000fe2000f8e0207 */
[-C--:B------:R-:W-:Y:S01]  /*15550*/  ISETP.GE.AND P2, PT, R15, R14.reuse, PT ;  /* 0x0000000e0f00720c */ /* 0x080fe20003f46270 */
[----:B------:R-:W-:Y:S01]  /*15560*/  IMAD.SHL.U32 R3, R6, 0x2, RZ ;  /* 0x0000000206037824 */ /* 0x000fe200078e00ff */
[----:B------:R-:W-:Y:S01]  /*15570*/  SEL R6, RZ, 0x8, P3 ;  /* 0x00000008ff067807 */ /* 0x000fe20001800000 */
[C---:B------:R-:W-:Y:S01]  /*15580*/  VIADD R25, R199.reuse, 0x100 ;  /* 0x00000100c7197836 */ /* 0x040fe20000000000 */
[----:B------:R-:W-:Y:S01]  /*15590*/  ULDC.64 UR4, c[0x0][0xae8] ;  /* 0x0002ba0000047ab9 */ /* 0x000fe20000000a00 */
[----:B------:R-:W-:Y:S01]  /*155a0*/  VIADD R27, R199, 0x140 ;  /* 0x00000140c71b7836 */ /* 0x000fe20000000000 */
[----:B------:R-:W-:Y:S01]  /*155b0*/  LOP3.LUT R0, R3, 0x2, R0, 0xe2, !PT ;  /* 0x0000000203007812 */ /* 0x000fe200078ee200 */
[----:B------:R-:W-:Y:S01]  /*155c0*/  IMAD.IADD R5, R5, 0x1, R7 ;  /* 0x0000000105057824 */ /* 0x000fe200078e0207 */
[----:B------:R-:W-:Y:S01]  /*155d0*/  SEL R3, RZ, 0x4, P2 ;  /* 0x00000004ff037807 */ /* 0x000fe20001000000 */
[----:B------:R-:W-:Y:S01]  /*155e0*/  VIADD R7, R199, 0x180 ;  /* 0x00000180c7077836 */ /* 0x000fe20000000000 */
[-C--:B------:R-:W-:Y:S01]  /*155f0*/  ISETP.GE.AND P2, PT, R25, R14.reuse, PT ;  /* 0x0000000e1900720c */ /* 0x080fe20003f46270 */
[----:B------:R-:W-:Y:S01]  /*15600*/  VIADD R9, R199, 0x1c0 ;  /* 0x000001c0c7097836 */ /* 0x000fe20000000000 */
[----:B------:R-:W-:-:S02]  /*15610*/  ISETP.GE.AND P3, PT, R27, R14, PT ;  /* 0x0000000e1b00720c */ /* 0x000fc40003f66270 */
[----:B------:R-:W-:Y:S02]  /*15620*/  ISETP.GE.AND P4, PT, R7, R14, PT ;  /* 0x0000000e0700720c */ /* 0x000fe40003f86270 */
[----:B------:R-:W-:Y:S01]  /*15630*/  LOP3.LUT R3, R6, R0, R3, 0xfe, !PT ;  /* 0x0000000006037212 */ /* 0x000fe200078efe03 */
[----:B------:R-:W-:Y:S01]  /*15640*/  IMAD R0, R10, UR4, RZ ;  /* 0x000000040a007c24 */ /* 0x000fe2000f8e02ff */
[----:B------:R-:W-:Y:S02]  /*15650*/  SEL R6, RZ, 0x10, P2 ;  /* 0x00000010ff067807 */ /* 0x000fe40001000000 */
[----:B------:R-:W-:Y:S02]  /*15660*/  SEL R7, RZ, 0x20, P3 ;  /* 0x00000020ff077807 */ /* 0x000fe40001800000 */
[----:B------:R-:W-:Y:S02]  /*15670*/  SEL R8, RZ, 0x40, P4 ;  /* 0x00000040ff087807 */ /* 0x000fe40002000000 */
[----:B------:R-:W-:Y:S01]  /*15680*/  LOP3.LUT R29, R7, R3, R6, 0xfe, !PT ;  /* 0x00000003071d7212 */ /* 0x000fe200078efe06 */
[----:B------:R-:W-:Y:S01]  /*15690*/  IMAD R3, R11, UR5, R0 ;  /* 0x000000050b037c24 */ /* 0x000fe2000f8e0200 */
[----:B------:R-:W-:Y:S01]  /*156a0*/  ISETP.GE.AND P2, PT, R9, R14, PT ;  /* 0x0000000e0900720c */ /* 0x000fe20003f46270 */
[----:B------:R-:W-:Y:S01]  /*156b0*/  IMAD.WIDE.U32 R6, R11, UR4, R4 ;  /* 0x000000040b067c25 */ /* 0x000fe2000f8e0004 */
[----:B------:R-:W-:-:S02]  /*156c0*/  SHF.R.S32.HI R9, RZ, 0x1f, R202 ;  /* 0x0000001fff097819 */ /* 0x000fc400000114ca */
        /* <DEDUP_REMOVED lines=33> */
.L_x_2160:
[----:B------:R-:W-:Y:S05]  /*158e0*/  BSYNC B1 ;  /* 0x0000000000017941 */ /* 0x000fea0003800000 */
.L_x_2159:
        /* <DEDUP_REMOVED lines=29> */
.L_x_2155:
[----:B------:R-:W-:Y:S05]  /*15ac0*/  BSYNC B0 ;  /* 0x0000000000007941 */ /* 0x000fea0003800000 */
.L_x_2149:
[----:B------:R-:W-:Y:S02]  /*15ad0*/  ULDC UR4, c[0x0][0xc14] ;  /* 0x0003050000047ab9 */ /* 0x000fe40000000800 */
[----:B----4-:R-:W-:-:S13]  /*15ae0*/  ISETP.GE.AND P0, PT, R191, UR4, PT ;  /* 0x00000004bf007c0c */ /* 0x010fda000bf06270 */
[----:B------:R-:W-:Y:S05]  /*15af0*/  @!P0 BRA `(.L_x_2161) ;  /* 0xfffffeb400748947 */ /* 0x000fea000383ffff */
[----:B------:R-:W-:Y:S05]  /*15b00*/  BRA `(.L_x_1944) ;  /* 0x0000006800107947 */ /* 0x000fea0003800000 */
.L_x_1942:
[----:B------:R-:W-:-:S08]  /*15b10*/  NOP ;  /* 0x0000000000007918 */ /* 0x000fd00000000000 */
[----:B------:R-:W0:-:S00]  /*15b20*/  USETMAXREG.DEALLOC.CTAPOOL 0x18 ;  /* 0x00000018000079c8 */ /* 0x000e0000080e0500 */
[----:B0-----:R-:W-:-:S06]  /*15b30*/  LOP3.LUT R0, R0, 0x3, RZ, 0xc0, !PT ;  /* 0x0000000300007812 */ /* 0x001fcc00078ec0ff */
[----:B------:R-:W0:Y:S02]  /*15b40*/  SHFL.IDX PT, R0, R0, RZ, 0x1f ;  /* 0x00001fff00007589 */ /* 0x000e2400000e0000 */
[----:B0-----:R-:W-:-:S13]  /*15b50*/  ISETP.NE.AND P0, PT, R0, RZ, PT ;  /* 0x000000ff0000720c */ /* 0x001fda0003f05270 */
[----:B------:R-:W-:Y:S05]  /*15b60*/  @P0 BRA `(.L_x_1944) ;  /* 0x0000006400f80947 */ /* 0x000fea0003800000 */
        /* <DEDUP_REMOVED lines=54> */
.L_x_2166:
        /* <DEDUP_REMOVED lines=15> */
.L_x_2165:
[----:B------:R-:W-:Y:S05]  /*15fc0*/  BSYNC B0 ;  /* 0x0000000000007941 */ /* 0x000fea0003800000 */
.L_x_2164:
        /* <DEDUP_REMOVED lines=25> */
.L_x_2162:
        /* <DEDUP_REMOVED lines=20> */
.L_x_2167:
[----:B-1----:R-:W-:Y:S01]  /*162a0*/  IMAD.MOV R2, RZ, RZ, -R3 ;  /* 0x000000ffff027224 */ /* 0x002fe200078e0a03 */
[----:B--2---:R-:W-:Y:S01]  /*162b0*/  IABS R4, R6 ;  /* 0x0000000600047213 */ /* 0x004fe20000000000 */
[----:B---3--:R-:W-:Y:S02]  /*162c0*/  IMAD R16, R16, UR4, R7 ;  /* 0x0000000410107c24 */ /* 0x008fe4000f8e0207 */
        /* <DEDUP_REMOVED lines=18> */
[----:B------:R-:W-:Y:S01]  /*163f0*/  IMAD R4, R10, R2, RZ ;  /* 0x000000020a047224 */ /* 0x000fe200078e02ff */
[----:B------:R-:W-:-:S03]  /*16400*/  IADD3 R2, -R2, RZ, RZ ;  /* 0x000000ff02027210 */ /* 0x000fc60007ffe1ff */
        /* <DEDUP_REMOVED lines=33> */
.L_x_2163:
[----:B------:R-:W-:Y:S02]  /*16620*/  IMAD.MOV.U32 R17, RZ, RZ, RZ ;  /* 0x000000ffff117224 */ /* 0x000fe400078e00ff */
[----:B------:R-:W-:Y:S02]  /*16630*/  IMAD.U32 R16, RZ, RZ, UR6 ;  /* 0x00000006ff107e24 */ /* 0x000fe4000f8e00ff */
[----:B------:R-:W-:-:S07]  /*16640*/  IMAD.MOV.U32 R18, RZ, RZ, RZ ;  /* 0x000000ffff127224 */ /* 0x000fce00078e00ff */
.L_x_2168:
        /* <DEDUP_REMOVED lines=16> */
[----:B------:R-:W-:Y:S01]  /*16750*/  ULDC.64 UR40, c[0x0][0x198] ;  /* 0x0000660000287ab9 */ /* 0x000fe20000000a00 */
[----:B------:R-:W-:Y:S02]  /*16760*/  ULDC UR37, c[0x0][0xc] ;  /* 0x0000030000257ab9 */ /* 0x000fe40000000800 */
[----:B------:R1:W-:Y:S04]  /*16770*/  STL [R1+0xc], R0 ;  /* 0x00000c0001007387 */ /* 0x0003e80000100800 */
[----:B------:R1:W-:Y:S04]  /*16780*/  STL [R1+0x4], RZ ;  /* 0x000004ff01007387 */ /* 0x0003e80000100800 */
[----:B------:R1:W-:Y:S04]  /*16790*/  STL [R1], RZ ;  /* 0x000000ff01007387 */ /* 0x0003e80000100800 */
[----:B------:R1:W-:Y:S02]  /*167a0*/  STL [R1+0x8], R0 ;  /* 0x0000080001007387 */ /* 0x0003e40000100800 */
.L_x_2269:
[----:B------:R-:W-:Y:S05]  /*167b0*/  YIELD ;  /* 0x0000000000007946 */ /* 0x000fea0003800000 */
[----:B------:R-:W-:Y:S01]  /*167c0*/  ULDC.64 UR4, c[0x0][0xa28] ;  /* 0x00028a0000047ab9 */ /* 0x000fe20000000a00 */
[----:B------:R-:W-:Y:S01]  /*167d0*/  IMAD.MOV.U32 R6, RZ, RZ, RZ ;  /* 0x000000ffff067224 */ /* 0x000fe200078e00ff */
[----:B------:R-:W-:Y:S01]  /*167e0*/  ISETP.NE.U32.AND P0, PT, RZ, UR4, PT ;  /* 0x00000004ff007c0c */ /* 0x000fe2000bf05070 */
[----:B-1----:R-:W-:Y:S01]  /*167f0*/  IMAD.MOV.U32 R0, RZ, RZ, RZ ;  /* 0x000000ffff007224 */ /* 0x002fe200078e00ff */
[----:B------:R-:W-:Y:S01]  /*16800*/  ULDC.64 UR8, c[0x0][0xa08] ;  /* 0x0002820000087ab9 */ /* 0x000fe20000000a00 */
[----:B------:R-:W-:Y:S01]  /*16810*/  ULDC.64 UR10, c[0x0][0xa10] ;  /* 0x00028400000a7ab9 */ /* 0x000fe20000000a00 */
        /* <DEDUP_REMOVED lines=21> */
[----:B------:R-:W-:Y:S01]  /*16970*/  ISETP.NE.U32.AND P1, PT, RZ, UR8, PT ;  /* 0x00000008ff007c0c */ /* 0x000fe2000bf25070 */
[----:B------:R-:W-:Y:S01]  /*16980*/  ULDC UR6, c[0x0][0x338] ;  /* 0x0000ce0000067ab9 */ /* 0x000fe20000000800 */
[----:B------:R-:W-:Y:S01]  /*16990*/  ULDC UR4, c[0x0][0x404] ;  /* 0x0001010000047ab9 */ /* 0x000fe20000000800 */
[----:B------:R-:W-:Y:S01]  /*169a0*/  UISETP.NE.AND.EX UP0, UPT, UR5, URZ, UPT, UP0 ;  /* 0x0000003f0500728c */ /* 0x000fe2000bf05300 */
[----:B------:R-:W-:Y:S01]  /*169b0*/  ISETP.NE.AND.EX P3, PT, RZ, UR9, PT, P1 ;  /* 0x00000009ff007c0c */ /* 0x000fe2000bf65310 */
[----:B------:R-:W-:Y:S01]  /*169c0*/  IMAD.U32 R9, RZ, RZ, UR6 ;  /* 0x00000006ff097e24 */ /* 0x000fe2000f8e00ff */
[----:B------:R-:W-:Y:S01]  /*169d0*/  ULDC UR5, c[0x0][0x2e0] ;  /* 0x0000b80000057ab9 */ /* 0x000fe20000000800 */
[----:B------:R-:W-:Y:S01]  /*169e0*/  USEL UR4, UR4, 0x1, UP0 ;  /* 0x0000000104047887 */ /* 0x000fe20008000000 */
[----:B------:R-:W-:-:S03]  /*169f0*/  ISETP.NE.U32.AND P1, PT, RZ, UR10, PT ;  /* 0x0000000aff007c0c */ /* 0x000fc6000bf25070 */
[----:B------:R-:W-:Y:S01]  /*16a00*/  UIMAD UR4, UR4, UR5, URZ ;  /* 0x00000005040472a4 */ /* 0x000fe2000f8e023f */
[----:B------:R-:W-:-:S05]  /*16a10*/  ISETP.NE.AND.EX P1, PT, RZ, UR11, PT, P1 ;  /* 0x0000000bff007c0c */ /* 0x000fca000bf25310 */
[----:B------:R-:W-:Y:S01]  /*16a20*/  IMAD.U32 R7, RZ, RZ, UR4 ;  /* 0x00000004ff077e24 */ /* 0x000fe2000f8e00ff */
[----:B-1----:R-:W-:Y:S07]  /*16a30*/  @P0 BRA `(.L_x_2170) ;  /* 0x0000000000100947 */ /* 0x002fee0003800000 */
[----:B------:R-:W-:Y:S05]  /*16a40*/  @!P2 BRA `(.L_x_2170) ;  /* 0x00000000000ca947 */ /* 0x000fea0003800000 */
[----:B------:R-:W2:Y:S04]  /*16a50*/  LDG.E R5, desc[UR42][R2.64] ;  /* 0x0000002a02057981 */ /* 0x000ea8000c1e1900 */
[----:B-----5:R-:W2:Y:S02]  /*16a60*/  LDG.E R0, desc[UR42][R2.64+0x4] ;  /* 0x0000042a02007981 */ /* 0x020ea4000c1e1900 */
[----:B--2---:R-:W-:-:S07]  /*16a70*/  IMAD.IADD R0, R0, 0x1, -R5 ;  /* 0x0000000100007824 */ /* 0x004fce00078e0a05 */
.L_x_2170:
[----:B------:R-:W1:Y:S01]  /*16a80*/  LDC.64 R4, c[0x0][0xa08] ;  /* 0x00028200ff047b82 */ /* 0x000e620000000a00 */
[----:B------:R-:W-:Y:S01]  /*16a90*/  IMAD.MOV.U32 R8, RZ, RZ, RZ ;  /* 0x000000ffff087224 */ /* 0x000fe200078e00ff */
[----:B------:R-:W-:-:S06]  /*16aa0*/  ULDC.64 UR4, c[0x0][0xa20] ;  /* 0x0002880000047ab9 */ /* 0x000fcc0000000a00 */
[----:B------:R-:W2:Y:S01]  /*16ab0*/  LDC.64 R2, c[0x0][0xa10] ;  /* 0x00028400ff027b82 */ /* 0x000ea20000000a00 */
[----:B-1----:R-:W-:-:S05]  /*16ac0*/  IMAD.WIDE R4, R19, 0x4, R4 ;  /* 0x0000000413047825 */ /* 0x002fca00078e0204 */
[----:B------:R-:W3:Y:S01]  /*16ad0*/  @P3 LDG.E R8, desc[UR42][R4.64] ;  /* 0x0000002a04083981 */ /* 0x000ee2000c1e1900 */
[----:B------:R-:W-:Y:S02]  /*16ae0*/  IMAD.MOV.U32 R10, RZ, RZ, RZ ;  /* 0x000000ffff0a7224 */ /* 0x000fe400078e00ff */
[----:B--2---:R-:W-:-:S05]  /*16af0*/  IMAD.WIDE R2, R19, 0x4, R2 ;  /* 0x0000000413027825 */ /* 0x004fca00078e0202 */
[----:B------:R1:W5:Y:S01]  /*16b00*/  @P1 LDG.E R10, desc[UR42][R2.64] ;  /* 0x0000002a020a1981 */ /* 0x000362000c1e1900 */
[----:B------:R-:W-:-:S04]  /*16b10*/  ISETP.NE.U32.AND P0, PT, RZ, UR4, PT ;  /* 0x00000004ff007c0c */ /* 0x000fc8000bf05070 */
[----:B------:R-:W-:Y:S02]  /*16b20*/  ISETP.NE.AND.EX P0, PT, RZ, UR5, PT, P0 ;  /* 0x00000005ff007c0c */ /* 0x000fe4000bf05300 */
[----:B---3-5:R-:W-:-:S05]  /*16b30*/  IADD3 R8, R8, R6, RZ ;  /* 0x0000000608087210 */ /* 0x028fca0007ffe0ff */
[----:B------:R1:W-:Y:S06]  /*16b40*/  STL [R1+0x10], R8 ;  /* 0x0000100801007387 */ /* 0x0003ec0000100800 */
[----:B------:R-:W-:Y:S05]  /*16b50*/  @!P0 BRA `(.L_x_2171) ;  /* 0x0000000000108947 */ /* 0x000fea0003800000 */
[----:B------:R-:W2:Y:S02]  /*16b60*/  LDC.64 R4, c[0x0][0xa20] ;  /* 0x00028800ff047b82 */ /* 0x000ea40000000a00 */
[----:B--2---:R-:W-:-:S05]  /*16b70*/  IMAD.WIDE R4, R19, 0x4, R4 ;  /* 0x0000000413047825 */ /* 0x004fca00078e0204 */
[----:B------:R2:W5:Y:S01]  /*16b80*/  LDG.E R7, desc[UR42][R4.64] ;  /* 0x0000002a04077981 */ /* 0x000562000c1e1900 */
[----:B------:R-:W-:Y:S05]  /*16b90*/  BRA `(.L_x_2172) ;  /* 0x0000000000107947 */ /* 0x000fea0003800000 */
.L_x_2171:
[----:B------:R-:W-:Y:S05]  /*16ba0*/  @!P3 BRA `(.L_x_2172) ;  /* 0x00000000000cb947 */ /* 0x000fea0003800000 */
[----:B------:R-:W2:Y:S04]  /*16bb0*/  LDG.E R7, desc[UR42][R4.64] ;  /* 0x0000002a04077981 */ /* 0x000ea8000c1e1900 */
[----:B------:R-:W2:Y:S02]  /*16bc0*/  LDG.E R4, desc[UR42][R4.64+0x4] ;  /* 0x0000042a04047981 */ /* 0x000ea4000c1e1900 */
[----:B--2---:R-:W-:-:S07]  /*16bd0*/  IMAD.IADD R7, R4, 0x1, -R7 ;  /* 0x0000000104077824 */ /* 0x004fce00078e0a07 */
.L_x_2172:
[----:B--2---:R-:W2:Y:S04]  /*16be0*/  @P1 LDG.E R4, desc[UR42][R2.64] ;  /* 0x0000002a02041981 */ /* 0x004ea8000c1e1900 */
[----:B------:R1:W2:Y:S02]  /*16bf0*/  @P1 LDG.E R5, desc[UR42][R2.64+0x4] ;  /* 0x0000042a02051981 */ /* 0x0002a4000c1e1900 */
[----:B-1----:R-:W1:Y:S02]  /*16c00*/  LDC.64 R2, c[0x0][0x9e0] ;  /* 0x00027800ff027b82 */ /* 0x002e640000000a00 */
[----:B-1----:R-:W-:Y:S01]  /*16c10*/  ISETP.GE.AND P2, PT, R3, 0x1, PT ;  /* 0x000000010300780c */ /* 0x002fe20003f46270 */
[----:B--2---:R-:W-:Y:S01]  /*16c20*/  @P1 IMAD.IADD R9, R5, 0x1, -R4 ;  /* 0x0000000105091824 */ /* 0x004fe200078e0a04 */
[----:B------:R-:W-:Y:S01]  /*16c30*/  LEA R4, R17, 0x40, 0x6 ;  /* 0x0000004011047811 */ /* 0x000fe200078e30ff */
[----:B-----5:R-:W-:-:S04]  /*16c40*/  IMAD.IADD R5, R7, 0x1, -R6 ;  /* 0x0000000107057824 */ /* 0x020fc800078e0a06 */
[----:B------:R-:W-:-:S04]  /*16c50*/  IMAD.IADD R8, R5, 0x1, R9 ;  /* 0x0000000105087824 */ /* 0x000fc800078e0209 */
[C---:B------:R-:W-:Y:S01]  /*16c60*/  VIADD R20, R8.reuse, 0x3f ;  /* 0x0000003f08147836 */ /* 0x040fe20000000000 */
[----:B------:R-:W-:-:S04]  /*16c70*/  IADD3 R4, R8, R4, -R0 ;  /* 0x0000000408047210 */ /* 0x000fc80007ffe800 */
[----:B------:R-:W-:Y:S01]  /*16c80*/  SHF.R.S32.HI R7, RZ, 0x1f, R20 ;  /* 0x0000001fff077819 */ /* 0x000fe20000011414 */
[----:B------:R-:W-:-:S03]  /*16c90*/  IMAD.IADD R2, R4, 0x1, R2 ;  /* 0x0000000104027824 */ /* 0x000fc600078e0202 */
[----:B------:R-:W-:-:S04]  /*16ca0*/  LEA.HI R20, R7, R20, RZ, 0x6 ;  /* 0x0000001407147211 */ /* 0x000fc800078f30ff */
[----:B------:R-:W-:Y:S01]  /*16cb0*/  SHF.R.S32.HI R20, RZ, 0x6, R20 ;  /* 0x00000006ff147819 */ /* 0x000fe20000011414 */
[----:B------:R-:W-:Y:S06]  /*16cc0*/  @!P2 BRA `(.L_x_2173) ;  /* 0x000000000048a947 */ /* 0x000fec0003800000 */
[C---:B------:R-:W-:Y:S01]  /*16cd0*/  ISETP.GT.AND P0, PT, R4.reuse, RZ, PT ;  /* 0x000000ff0400720c */ /* 0x040fe20003f04270 */
[----:B------:R-:W-:Y:S01]  /*16ce0*/  BSSY B0, `(.L_x_2174) ;  /* 0x000000e000007945 */ /* 0x000fe20003800000 */
[----:B------:R-:W-:-:S11]  /*16cf0*/  VIADD R11, R4, 0xffffffff ;  /* 0xffffffff040b7836 */ /* 0x000fd60000000000 */
        /* <DEDUP_REMOVED lines=8> */
.L_x_2175:
[----:B------:R-:W-:-:S13]  /*16d80*/  ISETP.NE.AND P0, PT, R3, 0x1, PT ;  /* 0x000000010300780c */ /* 0x000fda0003f05270 */
[----:B------:R-:W1:Y:S02]  /*16d90*/  @P0 LDC.64 R6, c[0x0][0x9e8] ;  /* 0x00027a00ff060b82 */ /* 0x000e640000000a00 */
[----:B-1----:R-:W-:-:S05]  /*16da0*/  @P0 IMAD.HI.U32 R6, R11, R6, RZ ;  /* 0x000000060b060227 */ /* 0x002fca00078e00ff */
[----:B------:R-:W-:-:S07]  /*16db0*/  @P0 SHF.R.U32.HI R11, RZ, R7, R6 ;  /* 0x00000007ff0b0219 */ /* 0x000fce0000011606 */
.L_x_2176:
[----:B------:R-:W-:Y:S05]  /*16dc0*/  BSYNC B0 ;  /* 0x0000000000007941 */ /* 0x000fea0003800000 */
.L_x_2174:
[----:B------:R-:W-:-:S05]  /*16dd0*/  IMAD R11, R11, R3, R3 ;  /* 0x000000030b0b7224 */ /* 0x000fca00078e0203 */
[----:B------:R-:W-:-:S07]  /*16de0*/  VIMNMX R2, R2, R11, PT ;  /* 0x0000000b02027248 */ /* 0x000fce0003fe0100 */
.L_x_2173:
        /* <DEDUP_REMOVED lines=15> */
.L_x_2179:
[----:B------:R-:W-:Y:S01]  /*16ee0*/  ISETP.NE.AND P0, PT, R3, 0x1, PT ;  /* 0x000000010300780c */ /* 0x000fe20003f05270 */
[----:B------:R-:W-:-:S12]  /*16ef0*/  IMAD.MOV.U32 R11, RZ, RZ, R0 ;  /* 0x000000ffff0b7224 */ /* 0x000fd800078e0000 */
[----:B------:R-:W1:Y:S02]  /*16f00*/  @P0 LDC.64 R6, c[0x0][0x9e8] ;  /* 0x00027a00ff060b82 */ /* 0x000e640000000a00 */
[----:B-1----:R-:W-:-:S05]  /*16f10*/  @P0 IMAD.HI.U32 R6, R0, R6, RZ ;  /* 0x0000000600060227 */ /* 0x002fca00078e00ff */
[----:B------:R-:W-:-:S07]  /*16f20*/  @P0 SHF.R.U32.HI R11, RZ, R7, R6 ;  /* 0x00000007ff0b0219 */ /* 0x000fce0000011606 */
.L_x_2180:
[----:B------:R-:W-:Y:S05]  /*16f30*/  BSYNC B0 ;  /* 0x0000000000007941 */ /* 0x000fea0003800000 */
.L_x_2178:
[----:B------:R-:W-:-:S05]  /*16f40*/  IMAD R3, R11, R3, RZ ;  /* 0x000000030b037224 */ /* 0x000fca00078e02ff */
[----:B------:R-:W-:-:S07]  /*16f50*/  VIMNMX R8, R8, R3, !PT ;  /* 0x0000000308087248 */ /* 0x000fce0007fe0100 */
.L_x_2177:
[----:B------:R-:W-:Y:S01]  /*16f60*/  VIADD R2, R2, 0x3f ;  /* 0x0000003f02027836 */ /* 0x000fe20000000000 */
[----:B------:R-:W-:Y:S01]  /*16f70*/  BSSY B0, `(.L_x_2181) ;  /* 0x0000111000007945 */ /* 0x000fe20003800000 */
[----:B------:R-:W-:-:S03]  /*16f80*/  PLOP3.LUT P2, PT, PT, PT, PT, 0x80, 0x0 ;  /* 0x000000000000781c */ /* 0x000fc60003f4f070 */
[----:B------:R-:W-:-:S04]  /*16f90*/  SHF.R.S32.HI R3, RZ, 0x1f, R2 ;  /* 0x0000001fff037819 */ /* 0x000fc80000011402 */
[----:B------:R-:W-:Y:S02]  /*16fa0*/  LEA.HI R3, R3, R2, RZ, 0x6 ;  /* 0x0000000203037211 */ /* 0x000fe400078f30ff */
[----:B------:R-:W-:Y:S02]  /*16fb0*/  SHF.R.S32.HI R2, RZ, 0x1f, R8 ;  /* 0x0000001fff027819 */ /* 0x000fe40000011408 */
[----:B------:R-:W-:Y:S02]  /*16fc0*/  SHF.R.S32.HI R3, RZ, 0x6, R3 ;  /* 0x00000006ff037819 */ /* 0x000fe40000011403 */
[----:B------:R-:W-:Y:S02]  /*16fd0*/  LEA.HI R2, R2, R8, RZ, 0x6 ;  /* 0x0000000802027211 */ /* 0x000fe400078f30ff */
[----:B------:R-:W-:Y:S02]  /*16fe0*/  VIMNMX R3, R20, R3, PT ;  /* 0x0000000314037248 */ /* 0x000fe40003fe0100 */
[----:B------:R-:W-:-:S03]  /*16ff0*/  SHF.R.S32.HI R2, RZ, 0x6, R2 ;  /* 0x00000006ff027819 */ /* 0x000fc60000011402 */
[----:B------:R-:W-:Y:S01]  /*17000*/  IMAD R6, R3, 0x40, -R5 ;  /* 0x0000004003067824 */ /* 0x000fe200078e0a05 */
[----:B------:R-:W-:-:S04]  /*17010*/  VIMNMX R2, RZ, R2, !PT ;  /* 0x00000002ff027248 */ /* 0x000fc80007fe0100 */
[----:B------:R-:W-:Y:S01]  /*17020*/  VIMNMX R3, R6, R9, PT ;  /* 0x0000000906037248 */ /* 0x000fe20003fe0100 */
[----:B------:R-:W-:-:S05]  /*17030*/  IMAD R2, R2, 0x40, -R5 ;  /* 0x0000004002027824 */ /* 0x000fca00078e0a05 */
[----:B------:R-:W-:-:S04]  /*17040*/  VIMNMX R2, RZ, R2, !PT ;  /* 0x00000002ff027248 */ /* 0x000fc80007fe0100 */
[----:B------:R-:W-:Y:S02]  /*17050*/  ISETP.GT.AND P0, PT, R3, R2, PT ;  /* 0x000000020300720c */ /* 0x000fe40003f04270 */
[----:B------:R-:W-:-:S11]  /*17060*/  SHF.R.U32.HI R2, RZ, 0x6, R2 ;  /* 0x00000006ff027819 */ /* 0x000fd60000011602 */
[----:B------:R-:W-:-:S05]  /*17070*/  @P0 VIADD R3, R3, 0x3f ;  /* 0x0000003f03030836 */ /* 0x000fca0000000000 */
[----:B------:R-:W-:-:S04]  /*17080*/  @P0 SHF.R.S32.HI R6, RZ, 0x1f, R3 ;  /* 0x0000001fff060819 */ /* 0x000fc80000011403 */
[----:B------:R-:W-:Y:S01]  /*17090*/  @P0 LEA.HI R6, R6, R3, RZ, 0x6 ;  /* 0x0000000306060211 */ /* 0x000fe200078f30ff */
[----:B------:R-:W-:-:S03]  /*170a0*/  IMAD.MOV.U32 R3, RZ, RZ, R2 ;  /* 0x000000ffff037224 */ /* 0x000fc600078e0002 */
[----:B------:R-:W-:-:S04]  /*170b0*/  @P0 SHF.R.S32.HI R3, RZ, 0x6, R6 ;  /* 0x00000006ff030819 */ /* 0x000fc80000011406 */
[----:B------:R-:W-:-:S13]  /*170c0*/  ISETP.GT.AND P0, PT, R3, R2, PT ;  /* 0x000000020300720c */ /* 0x000fda0003f04270 */
[----:B------:R-:W-:Y:S05]  /*170d0*/  @!P0 BRA `(.L_x_2182) ;  /* 0x0000000c00e88947 */ /* 0x000fea0003800000 */
[----:B------:R-:W1:Y:S01]  /*170e0*/  LDC R5, c[0x0][0x428] ;  /* 0x00010a00ff057b82 */ /* 0x000e620000000800 */
[----:B------:R-:W-:Y:S01]  /*170f0*/  UMOV UR4, 0xffffffff ;  /* 0xffffffff00047882 */ /* 0x000fe20000000000 */
[----:B-1----:R-:W-:Y:S01]  /*17100*/  ISETP.NE.AND P0, PT, R5, 0x1, PT ;  /* 0x000000010500780c */ /* 0x002fe20003f05270 */
[----:B------:R-:W-:-:S12]  /*17110*/  IMAD.MOV.U32 R5, RZ, RZ, R18 ;  /* 0x000000ffff057224 */ /* 0x000fd800078e0012 */
[----:B------:R-:W1:Y:S08]  /*17120*/  @P0 LDC R7, c[0x0][0x42c] ;  /* 0x00010b00ff070b82 */ /* 0x000e700000000800 */
[----:B------:R-:W2:Y:S01]  /*17130*/  @P0 LDC R6, c[0x0][0x430] ;  /* 0x00010c00ff060b82 */ /* 0x000ea20000000800 */
[----:B-1----:R-:W-:-:S05]  /*17140*/  @P0 IMAD.HI.U32 R7, R18, R7, RZ ;  /* 0x0000000712070227 */ /* 0x002fca00078e00ff */
[----:B--2---:R-:W-:Y:S02]  /*17150*/  @P0 SHF.R.U32.HI R5, RZ, R6, R7 ;  /* 0x00000006ff050219 */ /* 0x004fe40000011607 */
[----:B------:R-:W-:Y:S01]  /*17160*/  SEL R6, R19, RZ, !P1 ;  /* 0x000000ff13067207 */ /* 0x000fe20004800000 */
[----:B------:R-:W-:Y:S06]  /*17170*/  BRA.DIV UR4, `(.L_x_2183) ;  /* 0x00000062043c7947 */ /* 0x000fec000b800000 */
.L_x_2337:
[----:B------:R-:W-:-:S03]  /*17180*/  UMOV UR4, 0xffffffff ;  /* 0xffffffff00047882 */ /* 0x000fc60000000000 */
[----:B------:R-:W-:Y:S05]  /*17190*/  BRA.DIV UR4, `(.L_x_2184) ;  /* 0x0000006204687947 */ /* 0x000fea000b800000 */
[----:B------:R-:W-:-:S13]  /*171a0*/  ELECT P6, URZ, PT ;  /* 0x00000000003f782f */ /* 0x000fda00038c0000 */
.L_x_2340:
[----:B------:R-:W2:Y:S01]  /*171b0*/  LDL R7, [R1+0x20] ;  /* 0x0000200001077983 */ /* 0x000ea20000100800 */
[----:B------:R-:W-:Y:S01]  /*171c0*/  MOV R9, 0x400 ;  /* 0x0000040000097802 */ /* 0x000fe20000000f00 */
[----:B------:R-:W-:Y:S01]  /*171d0*/  BSSY B1, `(.L_x_2185) ;  /* 0x000000a000017945 */ /* 0x000fe20003800000 */
[----:B--2---:R-:W-:-:S05]  /*171e0*/  VIADD R8, R7, 0x1 ;  /* 0x0000000107087836 */ /* 0x004fca0000000000 */
[----:B------:R-:W-:-:S04]  /*171f0*/  LEA.HI R7, R8, R8, RZ, 0x1 ;  /* 0x0000000808077211 */ /* 0x000fc800078f08ff */
[----:B------:R-:W-:-:S05]  /*17200*/  LOP3.LUT R7, R7, 0xfffffffe, RZ, 0xc0, !PT ;  /* 0xfffffffe07077812 */ /* 0x000fca00078ec0ff */
[----:B------:R-:W-:Y:S02]  /*17210*/  IMAD.IADD R8, R8, 0x1, -R7 ;  /* 0x0000000108087824 */ /* 0x000fe400078e0a07 */
[----:B------:R-:W1:Y:S03]  /*17220*/  S2R R7, SR_CgaCtaId ;  /* 0x0000000000077919 */ /* 0x000e660000008800 */
[----:B------:R-:W-:Y:S02]  /*17230*/  SHF.L.U32 R8, R8, 0x1f, RZ ;  /* 0x0000001f08087819 */ /* 0x000fe400000006ff */
[----:B-1----:R-:W-:-:S04]  /*17240*/  LEA R7, R7, R9, 0x18 ;  /* 0x0000000907077211 */ /* 0x002fc800078ec0ff */
[----:B------:R-:W1:Y:S02]  /*17250*/  SYNCS.PHASECHK.TRANS64.TRYWAIT P0, [R7+URZ+0x28c20], R8 ;  /* 0x028c2008070075a7 */ /* 0x000e64000800017f */
[----:B-1----:R-:W-:Y:S05]  /*17260*/  @!P0 BRA `(.L_x_2186) ;  /* 0x0000006000548947 */ /* 0x002fea0003800000 */
.L_x_2341:
[----:B------:R-:W-:Y:S05]  /*17270*/  BSYNC B1 ;  /* 0x0000000000017941 */ /* 0x000fea0003800000 */
.L_x_2185:
[----:B------:R-:W-:Y:S04]  /*17280*/  BSSY B1, `(.L_x_2187) ;  /* 0x0000061000017945 */ /* 0x000fe80003800000 */
[----:B------:R-:W-:Y:S05]  /*17290*/  @!P6 BRA `(.L_x_2188) ;  /* 0x00000004007ce947 */ /* 0x000fea0003800000 */
[----:B------:R-:W1:Y:S04]  /*172a0*/  LDL R11, [R1+0x4] ;  /* 0x00000400010b7983 */ /* 0x000e680000100800 */
[----:B------:R-:W2:Y:S01]  /*172b0*/  LDL R9, [R1+0xc] ;  /* 0x00000c0001097983 */ /* 0x000ea20000100800 */
[----:B-1----:R-:W-:Y:S01]  /*172c0*/  IMAD R8, R11, 0x8, R7 ;  /* 0x000000080b087824 */ /* 0x002fe200078e0207 */
[----:B--2---:R-:W-:-:S04]  /*172d0*/  SHF.L.U32 R11, R9, 0x1f, RZ ;  /* 0x0000001f090b7819 */ /* 0x004fc800000006ff */
[----:B------:R-:W1:Y:S02]  /*172e0*/  SYNCS.PHASECHK.TRANS64.TRYWAIT P0, [R8+URZ+0x28ca0], R11 ;  /* 0x028ca00b080075a7 */ /* 0x000e64000800017f */
[----:B-1----:R-:W-:Y:S05]  /*172f0*/  @!P0 BRA `(.L_x_2189) ;  /* 0x0000006000448947 */ /* 0x002fea0003800000 */
.L_x_2342:
        /* <DEDUP_REMOVED lines=11> */
.L_x_2190:
[----:B--2---:R-:W2:Y:S01]  /*173b0*/  LDL R9, [R1+0x4] ;  /* 0x0000040001097983 */ /* 0x004ea20000100800 */
        /* <DEDUP_REMOVED lines=10> */
[----:B------:R-:W-:Y:S02]  /*17460*/  R2UR UR8, R9 ;  /* 0x00000000090872ca */ /* 0x000fe400000e0000 */
[----:B------:R-:W-:-:S05]  /*17470*/  LEA R9, R3, R10, 0x6 ;  /* 0x0000000a03097211 */ /* 0x000fca00078e30ff */
[----:B------:R-:W-:-:S05]  /*17480*/  VIADD R9, R9, 0xffffffc0 ;  /* 0xffffffc009097836 */ /* 0x000fca0000000000 */
[----:B------:R-:W-:Y:S01]  /*17490*/  R2UR UR11, R9 ;  /* 0x00000000090b72ca */ /* 0x000fe200000e0000 */
[----:B------:R-:W-:-:S12]  /*174a0*/  UIADD3 UR8, UR8, 0x22400, URZ ;  /* 0x0002240008087890 */ /* 0x000fd8000fffe03f */
[----:B------:R2:W-:Y:S01]  /*174b0*/  UTMALDG.4D [UR8], [UR4], desc[UR6] ;  /* 0x00000608040075b4 */ /* 0x0005e20008019000 */
[----:B------:R-:W3:Y:S02]  /*174c0*/  SYNCS.PHASECHK.TRANS64.TRYWAIT P0, [R8+URZ+0x28cc0], R11 ;  /* 0x028cc00b080075a7 */ /* 0x000ee4000800017f */
[----:B--23--:R-:W-:Y:S05]  /*174d0*/  @!P0 BRA `(.L_x_2191) ;  /* 0x0000005c00e08947 */ /* 0x00cfea0003800000 */
.L_x_2343:
        /* <DEDUP_REMOVED lines=8> */
.L_x_2192:
[----:B-12---:R-:W2:Y:S01]  /*17560*/  LDL R11, [R1+0x4] ;  /* 0x00000400010b7983 */ /* 0x006ea20000100800 */
        /* <DEDUP_REMOVED lines=50> */
.L_x_2188:
[----:B------:R-:W-:Y:S05]  /*17890*/  BSYNC B1 ;  /* 0x0000000000017941 */ /* 0x000fea0003800000 */
.L_x_2187:
[----:B-1----:R-:W2:Y:S04]  /*178a0*/  LDL.LU R8, [R1+0x4] ;  /* 0x0000040001087983 */ /* 0x002ea80000300800 */
        /* <DEDUP_REMOVED lines=12> */
[C---:B------:R-:W-:Y:S02]  /*17970*/  IMAD R8, R3.reuse, 0x40, R10 ;  /* 0x0000004003087824 */ /* 0x040fe400078e020a */
[----:B------:R-:W-:Y:S02]  /*17980*/  VIADD R3, R3, 0xffffffff ;  /* 0xffffffff03037836 */ /* 0x000fe40000000000 */
[----:B------:R-:W-:-:S07]  /*17990*/  VIADD R8, R8, 0xffffff80 ;  /* 0xffffff8008087836 */ /* 0x000fce0000000000 */
.L_x_2199:
[----:B------:R-:W-:Y:S05]  /*179a0*/  YIELD ;  /* 0x0000000000007946 */ /* 0x000fea0003800000 */
[----:B------:R-:W-:Y:S04]  /*179b0*/  BSSY B1, `(.L_x_2193) ;  /* 0x000005f000017945 */ /* 0x000fe80003800000 */
[----:B-1----:R-:W-:Y:S05]  /*179c0*/  @!P6 BRA `(.L_x_2194) ;  /* 0x000000040074e947 */ /* 0x002fea0003800000 */
[----:B------:R-:W2:Y:S04]  /*179d0*/  LDL R9, [R1+0x4] ;  /* 0x0000040001097983 */ /* 0x000ea80000100800 */
[----:B------:R-:W3:Y:S01]  /*179e0*/  LDL R10, [R1+0xc] ;  /* 0x00000c00010a7983 */ /* 0x000ee20000100800 */
[----:B--2---:R-:W-:Y:S01]  /*179f0*/  IMAD R9, R9, 0x8, R7 ;  /* 0x0000000809097824 */ /* 0x004fe200078e0207 */
[----:B---3--:R-:W-:-:S04]  /*17a00*/  SHF.L.U32 R10, R10, 0x1f, RZ ;  /* 0x0000001f0a0a7819 */ /* 0x008fc800000006ff */
[----:B------:R-:W1:Y:S02]  /*17a10*/  SYNCS.PHASECHK.TRANS64.TRYWAIT P0, [R9+URZ+0x28ca0], R10 ;  /* 0x028ca00a090075a7 */ /* 0x000e64000800017f */
[----:B-1----:R-:W-:Y:S05]  /*17a20*/  @!P0 BRA `(.L_x_2195) ;  /* 0x0000005800a08947 */ /* 0x002fea0003800000 */
.L_x_2344:
        /* <DEDUP_REMOVED lines=11> */
.L_x_2196:
[----:B--2---:R-:W2:Y:S01]  /*17ae0*/  LDL R11, [R1+0x4] ;  /* 0x00000400010b7983 */ /* 0x004ea20000100800 */
        /* <DEDUP_REMOVED lines=14> */
[----:B------:R-:W3:Y:S02]  /*17bd0*/  SYNCS.PHASECHK.TRANS64.TRYWAIT P1, [R9+URZ+0x28cc0], R10 ;  /* 0x028cc00a090075a7 */ /* 0x000ee4000802017f */
[----:B--23--:R-:W-:Y:S05]  /*17be0*/  @!P1 BRA `(.L_x_2197) ;  /* 0x0000005800449947 */ /* 0x00cfea0003800000 */
.L_x_2345:
        /* <DEDUP_REMOVED lines=8> */
.L_x_2198:
        /* <DEDUP_REMOVED lines=51> */
.L_x_2194:
[----:B------:R-:W-:Y:S05]  /*17fa0*/  BSYNC B1 ;  /* 0x0000000000017941 */ /* 0x000fea0003800000 */
.L_x_2193:
        /* <DEDUP_REMOVED lines=13> */
.L_x_2182:
[----:B------:R-:W-:Y:S05]  /*18080*/  BSYNC B0 ;  /* 0x0000000000007941 */ /* 0x000fea0003800000 */
.L_x_2181:
[----:B------:R-:W2:Y:S01]  /*18090*/  LDC.64 R2, c[0x0][0x9e0] ;  /* 0x00027800ff027b82 */ /* 0x000ea20000000a00 */
[----:B------:R-:W-:Y:S07]  /*180a0*/  @!P2 WARPSYNC.ALL ;  /* 0x000000000000a948 */ /* 0x000fee0003800000 */
[----:B------:R-:W-:Y:S01]  /*180b0*/  @!P2 BAR.SYNC.DEFER_BLOCKING 0xc, 0x120 ;  /* 0x030480000000ab1d */ /* 0x000fe20000010000 */
[----:B--2---:R-:W-:Y:S01]  /*180c0*/  ISETP.GE.AND P0, PT, R3, 0x1, PT ;  /* 0x000000010300780c */ /* 0x004fe20003f06270 */
[----:B------:R-:W-:-:S12]  /*180d0*/  IMAD.IADD R2, R4, 0x1, R2 ;  /* 0x0000000104027824 */ /* 0x000fd800078e0202 */
[----:B------:R-:W-:Y:S05]  /*180e0*/  @!P0 BRA `(.L_x_2200) ;  /* 0x0000000000488947 */ /* 0x000fea0003800000 */
[C---:B------:R-:W-:Y:S01]  /*180f0*/  ISETP.GT.AND P1, PT, R4.reuse, RZ, PT ;  /* 0x000000ff0400720c */ /* 0x040fe20003f24270 */
[----:B------:R-:W-:Y:S01]  /*18100*/  BSSY B0, `(.L_x_2201) ;  /* 0x000000e000007945 */ /* 0x000fe20003800000 */
[----:B------:R-:W-:-:S11]  /*18110*/  VIADD R6, R4, 0xffffffff ;  /* 0xffffffff04067836 */ /* 0x000fd60000000000 */
        /* <DEDUP_REMOVED lines=8> */
.L_x_2202:
[----:B------:R-:W-:-:S13]  /*181a0*/  ISETP.NE.AND P1, PT, R3, 0x1, PT ;  /* 0x000000010300780c */ /* 0x000fda0003f25270 */
[----:B------:R-:W2:Y:S02]  /*181b0*/  @P1 LDC.64 R4, c[0x0][0x9e8] ;  /* 0x00027a00ff041b82 */ /* 0x000ea40000000a00 */
[----:B--2---:R-:W-:-:S05]  /*181c0*/  @P1 IMAD.HI.U32 R4, R6, R4, RZ ;  /* 0x0000000406041227 */ /* 0x004fca00078e00ff */
[----:B------:R-:W-:-:S07]  /*181d0*/  @P1 SHF.R.U32.HI R6, RZ, R5, R4 ;  /* 0x00000005ff061219 */ /* 0x000fce0000011604 */
.L_x_2203:
[----:B------:R-:W-:Y:S05]  /*181e0*/  BSYNC B0 ;  /* 0x0000000000007941 */ /* 0x000fea0003800000 */
.L_x_2201:
[----:B------:R-:W-:-:S05]  /*181f0*/  IMAD R5, R6, R3, R3 ;  /* 0x0000000306057224 */ /* 0x000fca00078e0203 */
[----:B------:R-:W-:-:S07]  /*18200*/  VIMNMX R2, R2, R5, PT ;  /* 0x0000000502027248 */ /* 0x000fce0003fe0100 */
.L_x_2200:
[----:B------:R-:W-:Y:S01]  /*18210*/  VIADD R2, R2, 0x3f ;  /* 0x0000003f02027836 */ /* 0x000fe20000000000 */
[----:B------:R-:W-:-:S04]  /*18220*/  ULDC UR4, c[0x0][0x9dc] ;  /* 0x0002770000047ab9 */ /* 0x000fc80000000800 */
[----:B------:R-:W-:-:S04]  /*18230*/  SHF.R.S32.HI R5, RZ, 0x1f, R2 ;  /* 0x0000001fff057819 */ /* 0x000fc80000011402 */
[----:B------:R-:W-:Y:S01]  /*18240*/  LEA.HI R5, R5, R2, RZ, 0x6 ;  /* 0x0000000205057211 */ /* 0x000fe200078f30ff */
[----:B------:R-:W-:-:S03]  /*18250*/  VIADD R2, R0, -UR4 ;  /* 0x8000000400027c36 */ /* 0x000fc60008000000 */
[----:B------:R-:W-:-:S04]  /*18260*/  SHF.R.S32.HI R5, RZ, 0x6, R5 ;  /* 0x00000006ff057819 */ /* 0x000fc80000011405 */
[----:B------:R-:W-:-:S05]  /*18270*/  VIMNMX R6, R20, R5, PT ;  /* 0x0000000514067248 */ /* 0x000fca0003fe0100 */
[----:B------:R2:W-:Y:S01]  /*18280*/  STL [R1+0x1c], R6 ;  /* 0x00001c0601007387 */ /* 0x0005e20000100800 */
[----:B------:R-:W-:Y:S05]  /*18290*/  @!P0 BRA `(.L_x_2204) ;  /* 0x0000000000448947 */ /* 0x000fea0003800000 */
[----:B------:R-:W-:Y:S01]  /*182a0*/  ISETP.GT.AND P0, PT, R0, -0x1, PT ;  /* 0xffffffff0000780c */ /* 0x000fe20003f04270 */
[----:B------:R-:W-:-:S12]  /*182b0*/  BSSY B0, `(.L_x_2205) ;  /* 0x000000d000007945 */ /* 0x000fd80003800000 */
[----:B------:R-:W-:Y:S05]  /*182c0*/  @P0 BRA `(.L_x_2206) ;  /* 0x00000000001c0947 */ /* 0x000fea0003800000 */
[----:B------:R-:W-:Y:S02]  /*182d0*/  ISETP.NE.AND P0, PT, R3, 0x1, PT ;  /* 0x000000010300780c */ /* 0x000fe40003f05270 */
[----:B------:R-:W-:-:S11]  /*182e0*/  LOP3.LUT R7, RZ, R0, RZ, 0x33, !PT ;  /* 0x00000000ff077212 */ /* 0x000fd600078e33ff */
[----:B------:R-:W3:Y:S02]  /*182f0*/  @P0 LDC.64 R4, c[0x0][0x9e8] ;  /* 0x00027a00ff040b82 */ /* 0x000ee40000000a00 */
[----:B---3--:R-:W-:-:S05]  /*18300*/  @P0 IMAD.HI.U32 R4, R7, R4, RZ ;  /* 0x0000000407040227 */ /* 0x008fca00078e00ff */
[----:B------:R-:W-:-:S04]  /*18310*/  @P0 SHF.R.U32.HI R7, RZ, R5, R4 ;  /* 0x00000005ff070219 */ /* 0x000fc80000011604 */
[----:B------:R-:W-:Y:S01]  /*18320*/  LOP3.LUT R0, RZ, R7, RZ, 0x33, !PT ;  /* 0x00000007ff007212 */ /* 0x000fe200078e33ff */
[----:B------:R-:W-:Y:S06]  /*18330*/  BRA `(.L_x_2207) ;  /* 0x0000000000107947 */ /* 0x000fec0003800000 */
.L_x_2206:
[----:B------:R-:W-:-:S13]  /*18340*/  ISETP.NE.AND P0, PT, R3, 0x1, PT ;  /* 0x000000010300780c */ /* 0x000fda0003f05270 */
[----:B------:R-:W3:Y:S02]  /*18350*/  @P0 LDC.64 R4, c[0x0][0x9e8] ;  /* 0x00027a00ff040b82 */ /* 0x000ee40000000a00 */
[----:B---3--:R-:W-:-:S05]  /*18360*/  @P0 IMAD.HI.U32 R4, R0, R4, RZ ;  /* 0x0000000400040227 */ /* 0x008fca00078e00ff */
[----:B------:R-:W-:-:S07]  /*18370*/  @P0 SHF.R.U32.HI R0, RZ, R5, R4 ;  /* 0x00000005ff000219 */ /* 0x000fce0000011604 */
.L_x_2207:
[----:B------:R-:W-:Y:S05]  /*18380*/  BSYNC B0 ;  /* 0x0000000000007941 */ /* 0x000fea0003800000 */
.L_x_2205:
[----:B------:R-:W-:-:S05]  /*18390*/  IMAD R3, R0, R3, RZ ;  /* 0x0000000300037224 */ /* 0x000fca00078e02ff */
[----:B------:R-:W-:-:S07]  /*183a0*/  VIMNMX R2, R2, R3, !PT ;  /* 0x0000000302027248 */ /* 0x000fce0007fe0100 */
.L_x_2204:
[----:B------:R-:W-:Y:S01]  /*183b0*/  SHF.R.S32.HI R3, RZ, 0x1f, R2 ;  /* 0x0000001fff037819 */ /* 0x000fe20000011402 */
[----:B------:R-:W-:Y:S03]  /*183c0*/  BSSY B6, `(.L_x_2208) ;  /* 0x00002fd000067945 */ /* 0x000fe60003800000 */
[----:B------:R-:W-:-:S04]  /*183d0*/  LEA.HI R3, R3, R2, RZ, 0x6 ;  /* 0x0000000203037211 */ /* 0x000fc800078f30ff */
[----:B------:R-:W-:-:S04]  /*183e0*/  SHF.R.S32.HI R3, RZ, 0x6, R3 ;  /* 0x00000006ff037819 */ /* 0x000fc80000011403 */
[----:B------:R-:W-:-:S04]  /*183f0*/  VIMNMX R0, RZ, R3, !PT ;  /* 0x00000003ff007248 */ /* 0x000fc80007fe0100 */
[----:B------:R-:W-:Y:S01]  /*18400*/  ISETP.GT.AND P0, PT, R6, R0, PT ;  /* 0x000000000600720c */ /* 0x000fe20003f04270 */
[----:B------:R3:W-:-:S12]  /*18410*/  STL [R1+0x14], R0 ;  /* 0x0000140001007387 */ /* 0x0007d80000100800 */
[----:B---3--:R-:W-:Y:S05]  /*18420*/  @P0 BRA `(.L_x_2209) ;  /* 0x0000000000440947 */ /* 0x008fea0003800000 */
[----:B------:R-:W3:Y:S02]  /*18430*/  S2R R0, SR_TID.X ;  /* 0x0000000000007919 */ /* 0x000ee40000002100 */
[----:B---3--:R-:W-:-:S04]  /*18440*/  LOP3.LUT R0, R0, 0x1f, RZ, 0xc0, !PT ;  /* 0x0000001f00007812 */ /* 0x008fc800078ec0ff */
[----:B------:R-:W-:-:S13]  /*18450*/  ISETP.NE.AND P1, PT, R0, RZ, PT ;  /* 0x000000ff0000720c */ /* 0x000fda0003f25270 */
[----:B------:R-:W-:Y:S05]  /*18460*/  @P1 BRA `(.L_x_2210) ;  /* 0x0000002c00c81947 */ /* 0x000fea0003800000 */
[----:B------:R-:W3:Y:S01]  /*18470*/  S2R R7, SR_LANEID ;  /* 0x0000000000077919 */ /* 0x000ee20000000000 */
[----:B------:R-:W-:Y:S01]  /*18480*/  VOTEU.ANY UR4, UPT, PT ;  /* 0x0000000000047886 */ /* 0x000fe200038e0100 */
[----:B------:R-:W4:Y:S01]  /*18490*/  LDC.64 R2, c[0x0][0xc38] ;  /* 0x00030e00ff027b82 */ /* 0x000f220000000a00 */
[----:B------:R-:W3:Y:S08]  /*184a0*/  FLO.U32 R0, UR4 ;  /* 0x0000000400007d00 */ /* 0x000ef000080e0000 */
[----:B------:R-:W4:Y:S01]  /*184b0*/  POPC R5, UR4 ;  /* 0x0000000400057d09 */ /* 0x000f220008000000 */
[----:B---3--:R-:W-:-:S13]  /*184c0*/  ISETP.EQ.U32.AND P0, PT, R0, R7, PT ;  /* 0x000000070000720c */ /* 0x008fda0003f02070 */
[----:B----4-:R-:W3:Y:S01]  /*184d0*/  @P0 ATOMG.E.ADD.STRONG.GPU PT, R3, desc[UR42][R2.64], R5 ;  /* 0x00000005020309a8 */ /* 0x010ee200081ee1ea */
[----:B------:R-:W4:Y:S02]  /*184e0*/  S2R R4, SR_LTMASK ;  /* 0x0000000000047919 */ /* 0x000f240000003900 */
[----:B----4-:R-:W-:-:S04]  /*184f0*/  LOP3.LUT R4, R4, UR4, RZ, 0xc0, !PT ;  /* 0x0000000404047c12 */ /* 0x010fc8000f8ec0ff */
[----:B------:R-:W4:Y:S01]  /*18500*/  POPC R7, R4 ;  /* 0x0000000400077309 */ /* 0x000f220000000000 */
[----:B---3--:R-:W4:Y:S02]  /*18510*/  SHFL.IDX PT, R0, R3, R0, 0x1f ;  /* 0x00001f0003007589 */ /* 0x008f2400000e0000 */
[----:B----4-:R-:W-:Y:S01]  /*18520*/  IADD3 R16, R0, UR37, R7 ;  /* 0x0000002500107c10 */ /* 0x010fe2000fffe007 */
[----:B------:R-:W-:Y:S06]  /*18530*/  BRA `(.L_x_2210) ;  /* 0x0000002c00947947 */ /* 0x000fec0003800000 */
.L_x_2209:
[----:B------:R-:W3:Y:S01]  /*18540*/  S2R R3, SR_CgaCtaId ;  /* 0x0000000000037919 */ /* 0x000ee20000008800 */
[----:B------:R-:W-:-:S04]  /*18550*/  MOV R0, 0x400 ;  /* 0x0000040000007802 */ /* 0x000fc80000000f00 */
[----:B---3--:R-:W-:-:S05]  /*18560*/  LEA R2, R3, R0, 0x18 ;  /* 0x0000000003027211 */ /* 0x008fca00078ec0ff */
[----:B------:R3:W-:Y:S01]  /*18570*/  STL [R1+0x18], R2 ;  /* 0x0000180201007387 */ /* 0x0007e20000100800 */
[----:B------:R-:W-:-:S05]  /*18580*/  VIADD R0, R2, 0x22400 ;  /* 0x0002240002007836 */ /* 0x000fca0000000000 */
[----:B------:R-:W-:-:S13]  /*18590*/  LOP3.LUT P0, RZ, R0, 0x3ff, RZ, 0xc0, !PT ;  /* 0x000003ff00ff7812 */ /* 0x000fda000780c0ff */
[----:B---3--:R-:W-:Y:S05]  /*185a0*/  @!P0 BRA `(.L_x_2211) ;  /* 0x0000000000408947 */ /* 0x008fea0003800000 */
[----:B------:R-:W-:Y:S01]  /*185b0*/  MOV R2, 0x0 ;  /* 0x0000000000027802 */ /* 0x000fe20000000f00 */
[----:B------:R-:W-:Y:S01]  /*185c0*/  ULDC.64 UR6, c[0x4][0x88] ;  /* 0x0100220000067ab9 */ /* 0x000fe20000000a00 */
[----:B------:R-:W-:Y:S01]  /*185d0*/  ULDC.64 UR8, c[0x4][0x90] ;  /* 0x0100240000087ab9 */ /* 0x000fe20000000a00 */
[----:B------:R-:W-:Y:S01]  /*185e0*/  ULDC.64 UR4, c[0x4][0x8] ;  /* 0x0100020000047ab9 */ /* 0x000fe20000000a00 */
[----:B------:R-:W-:Y:S01]  /*185f0*/  IMAD.U32 R4, RZ, RZ, UR6 ;  /* 0x00000006ff047e24 */ /* 0x000fe2000f8e00ff */
[----:B------:R-:W-:Y:S01]  /*18600*/  MOV R5, UR7 ;  /* 0x0000000700057c02 */ /* 0x000fe20008000f00 */
[----:B------:R-:W3:Y:S01]  /*18610*/  LDC.64 R2, c[0x4][R2] ;  /* 0x0100000002027b82 */ /* 0x000ee20000000a00 */
[----:B--2---:R-:W-:Y:S02]  /*18620*/  IMAD.U32 R6, RZ, RZ, UR8 ;  /* 0x00000008ff067e24 */ /* 0x004fe4000f8e00ff */
[----:B------:R-:W-:Y:S02]  /*18630*/  IMAD.U32 R7, RZ, RZ, UR9 ;  /* 0x00000009ff077e24 */ /* 0x000fe4000f8e00ff */
[----:B------:R-:W-:-:S02]  /*18640*/  IMAD.U32 R10, RZ, RZ, UR4 ;  /* 0x00000004ff0a7e24 */ /* 0x000fc4000f8e00ff */
[----:B-1----:R-:W-:Y:S02]  /*18650*/  IMAD.U32 R11, RZ, RZ, UR5 ;  /* 0x00000005ff0b7e24 */ /* 0x002fe4000f8e00ff */
[----:B------:R-:W-:Y:S02]  /*18660*/  IMAD.MOV.U32 R8, RZ, RZ, 0x70 ;  /* 0x00000070ff087424 */ /* 0x000fe400078e00ff */
[----:B------:R-:W-:Y:S02]  /*18670*/  IMAD.MOV.U32 R12, RZ, RZ, 0x1 ;  /* 0x00000001ff0c7424 */ /* 0x000fe400078e00ff */
[----:B0-----:R-:W-:-:S07]  /*18680*/  IMAD.MOV.U32 R13, RZ, RZ, RZ ;  /* 0x000000ffff0d7224 */ /* 0x001fce00078e00ff */
[----:B------:R-:W-:-:S07]  /*18690*/  LEPC R20, `(.L_x_2211) ;  /* 0x000000001014794e */ /* 0x000fce0000000000 */
[----:B---3--:R-:W-:Y:S05]  /*186a0*/  CALL.ABS.NOINC R2 ;  /* 0x0000000002007343 */ /* 0x008fea0003c00000 */
.L_x_2211:
[----:B------:R-:W3:Y:S02]  /*186b0*/  LDL R2, [R1+0x18] ;  /* 0x0000180001027983 */ /* 0x000ee40000100800 */
[----:B---3--:R-:W-:-:S05]  /*186c0*/  VIADD R0, R2, 0x400 ;  /* 0x0000040002007836 */ /* 0x008fca0000000000 */
[----:B------:R-:W-:-:S13]  /*186d0*/  LOP3.LUT P0, RZ, R0, 0x3ff, RZ, 0xc0, !PT ;  /* 0x000003ff00ff7812 */ /* 0x000fda000780c0ff */
[----:B------:R-:W-:Y:S05]  /*186e0*/  @!P0 BRA `(.L_x_2212) ;  /* 0x0000000000808947 */ /* 0x000fea0003800000 */
[----:B------:R-:W-:Y:S01]  /*186f0*/  MOV R0, 0x0 ;  /* 0x0000000000007802 */ /* 0x000fe20000000f00 */
[----:B------:R-:W-:Y:S01]  /*18700*/  ULDC.64 UR6, c[0x4][0x88] ;  /* 0x0100220000067ab9 */ /* 0x000fe20000000a00 */
[----:B------:R-:W-:Y:S01]  /*18710*/  ULDC.64 UR8, c[0x4][0x90] ;  /* 0x0100240000087ab9 */ /* 0x000fe20000000a00 */
[----:B------:R-:W-:Y:S01]  /*18720*/  ULDC.64 UR4, c[0x4][0x10] ;  /* 0x0100040000047ab9 */ /* 0x000fe20000000a00 */
[----:B------:R3:W4:Y:S01]  /*18730*/  LDC.64 R2, c[0x4][R0] ;  /* 0x0100000000027b82 */ /* 0x0007220000000a00 */
[----:B------:R-:W-:Y:S02]  /*18740*/  IMAD.U32 R4, RZ, RZ, UR6 ;  /* 0x00000006ff047e24 */ /* 0x000fe4000f8e00ff */
[----:B------:R-:W-:Y:S02]  /*18750*/  IMAD.U32 R5, RZ, RZ, UR7 ;  /* 0x00000007ff057e24 */ /* 0x000fe4000f8e00ff */
[----:B--2---:R-:W-:Y:S02]  /*18760*/  IMAD.U32 R6, RZ, RZ, UR8 ;  /* 0x00000008ff067e24 */ /* 0x004fe4000f8e00ff */
[----:B------:R-:W-:-:S02]  /*18770*/  IMAD.U32 R7, RZ, RZ, UR9 ;  /* 0x00000009ff077e24 */ /* 0x000fc4000f8e00ff */
[----:B------:R-:W-:Y:S02]  /*18780*/  IMAD.U32 R10, RZ, RZ, UR4 ;  /* 0x00000004ff0a7e24 */ /* 0x000fe4000f8e00ff */
[----:B-1----:R-:W-:Y:S02]  /*18790*/  IMAD.U32 R11, RZ, RZ, UR5 ;  /* 0x00000005ff0b7e24 */ /* 0x002fe4000f8e00ff */
[----:B------:R-:W-:Y:S02]  /*187a0*/  IMAD.MOV.U32 R8, RZ, RZ, 0x70 ;  /* 0x00000070ff087424 */ /* 0x000fe400078e00ff */
[----:B------:R-:W-:Y:S02]  /*187b0*/  IMAD.MOV.U32 R12, RZ, RZ, 0x1 ;  /* 0x00000001ff0c7424 */ /* 0x000fe400078e00ff */
[----:B0--3--:R-:W-:-:S07]  /*187c0*/  IMAD.MOV.U32 R13, RZ, RZ, RZ ;  /* 0x000000ffff0d7224 */ /* 0x009fce00078e00ff */
[----:B------:R-:W-:-:S07]  /*187d0*/  LEPC R20, `(.L_x_2213) ;  /* 0x000000001014794e */ /* 0x000fce0000000000 */
[----:B----4-:R-:W-:Y:S05]  /*187e0*/  CALL.ABS.NOINC R2 ;  /* 0x0000000002007343 */ /* 0x010fea0003c00000 */
.L_x_2213:
        /* <DEDUP_REMOVED lines=16> */
.L_x_2212:
[----:B------:R-:W3:Y:S01]  /*188f0*/  LDL.LU R4, [R1+0x24] ;  /* 0x0000240001047983 */ /* 0x000ee20000300800 */
[----:B------:R-:W4:Y:S01]  /*18900*/  LDC R0, c[0x0][0x428] ;  /* 0x00010a00ff007b82 */ /* 0x000f220000000800 */
[----:B------:R-:W-:Y:S01]  /*18910*/  ULDC.64 UR4, c[0x0][0x9f8] ;  /* 0x00027e0000047ab9 */ /* 0x000fe20000000a00 */
[----:B------:R-:W0:Y:S01]  /*18920*/  S2R R5, SR_TID.X ;  /* 0x0000000000057919 */ /* 0x000e220000002100 */
[----:B----4-:R-:W-:Y:S01]  /*18930*/  ISETP.NE.AND P0, PT, R0, 0x1, PT ;  /* 0x000000010000780c */ /* 0x010fe20003f05270 */
[----:B------:R-:W-:Y:S01]  /*18940*/  IMAD.MOV.U32 R0, RZ, RZ, R18 ;  /* 0x000000ffff007224 */ /* 0x000fe200078e0012 */
[----:B0-----:R-:W-:-:S11]  /*18950*/  LOP3.LUT R5, R5, 0x1f, RZ, 0xc0, !PT ;  /* 0x0000001f05057812 */ /* 0x001fd600078ec0ff */
[----:B------:R-:W0:Y:S08]  /*18960*/  @P0 LDC R3, c[0x0][0x42c] ;  /* 0x00010b00ff030b82 */ /* 0x000e300000000800 */
[----:B------:R-:W4:Y:S01]  /*18970*/  @P0 LDC R2, c[0x0][0x430] ;  /* 0x00010c00ff020b82 */ /* 0x000f220000000800 */
[----:B0-----:R-:W-:-:S05]  /*18980*/  @P0 IMAD.HI.U32 R3, R18, R3, RZ ;  /* 0x0000000312030227 */ /* 0x001fca00078e00ff */
[----:B----4-:R-:W-:Y:S02]  /*18990*/  @P0 SHF.R.U32.HI R0, RZ, R2, R3 ;  /* 0x00000002ff000219 */ /* 0x010fe40000011603 */
[----:B------:R-:W-:-:S04]  /*189a0*/  ISETP.NE.U32.AND P0, PT, RZ, UR4, PT ;  /* 0x00000004ff007c0c */ /* 0x000fc8000bf05070 */
[----:B------:R-:W-:Y:S01]  /*189b0*/  ISETP.NE.AND.EX P0, PT, RZ, UR5, PT, P0 ;  /* 0x00000005ff007c0c */ /* 0x000fe2000bf05300 */
[----:B------:R-:W-:-:S12]  /*189c0*/  ULDC.64 UR4, c[0x0][0xa00] ;  /* 0x0002800000047ab9 */ /* 0x000fd80000000a00 */
[----:B------:R-:W0:Y:S01]  /*189d0*/  @P0 LDC.64 R2, c[0x0][0x9f8] ;  /* 0x00027e00ff020b82 */ /* 0x000e220000000a00 */
[----:B------:R-:W-:-:S04]  /*189e0*/  ISETP.NE.AND P6, PT, R5, RZ, PT ;  /* 0x000000ff0500720c */ /* 0x000fc80003fc5270 */
[----:B------:R-:W-:-:S09]  /*189f0*/  PLOP3.LUT P1, PT, P6, PT, PT, 0x8, 0x0 ;  /* 0x000000000000781c */ /* 0x000fd2000372e170 */
[----:B------:R-:W-:Y:S01]  /*18a00*/  VOTEU.ALL UP1, P6 ;  /* 0x00000000003f7886 */ /* 0x000fe20003020000 */
[----:B0-----:R-:W-:-:S04]  /*18a10*/  @P0 IMAD.WIDE R2, R19, 0x4, R2 ;  /* 0x0000000413020825 */ /* 0x001fc800078e0202 */
[----:B------:R-:W-:-:S04]  /*18a20*/  @!UP1 UIADD3 UR8, UP0, UR40, 0x270, URZ ;  /* 0x0000027028089890 */ /* 0x000fc8000ff1e03f */
[----:B------:R-:W-:-:S03]  /*18a30*/  @!UP1 UIADD3.X UR9, URZ, UR41, URZ, UP0, !UPT ;  /* 0x000000293f099290 */ /* 0x000fc600087fe43f */
[----:B------:R-:W-:Y:S01]  /*18a40*/  VOTEU.ALL UP0, P6 ;  /* 0x00000000003f7886 */ /* 0x000fe20003000000 */
[----:B---3--:R-:W-:Y:S02]  /*18a50*/  IMAD R17, R17, 0x40, R4 ;  /* 0x0000004011117824 */ /* 0x008fe400078e0204 */
[----:B------:R-:W-:-:S06]  /*18a60*/  IMAD.MOV.U32 R4, RZ, RZ, R19 ;  /* 0x000000ffff047224 */ /* 0x000fcc00078e0013 */
[----:B------:R0:W5:Y:S01]  /*18a70*/  @P0 LDG.E R4, desc[UR42][R2.64] ;  /* 0x0000002a02040981 */ /* 0x000162000c1e1900 */
[----:B------:R-:W-:-:S04]  /*18a80*/  ISETP.NE.U32.AND P0, PT, RZ, UR4, PT ;  /* 0x00000004ff007c0c */ /* 0x000fc8000bf05070 */
[----:B------:R-:W-:-:S04]  /*18a90*/  ISETP.NE.AND.EX P0, PT, RZ, UR5, PT, P0 ;  /* 0x00000005ff007c0c */ /* 0x000fc8000bf05300 */
[----:B0-----:R-:W-:-:S09]  /*18aa0*/  SEL R2, R19, RZ, !P0 ;  /* 0x000000ff13027207 */ /* 0x001fd20004000000 */
.L_x_2214:
        /* <DEDUP_REMOVED lines=10> */
[----:B------:R-:W3:Y:S01]  /*18b50*/  LDL R3, [R1+0x1c] ;  /* 0x00001c0001037983 */ /* 0x000ee20000100800 */
[----:B------:R-:W0:Y:S01]  /*18b60*/  LDC.64 R20, c[0x0][0x3f8] ;  /* 0x0000fe00ff147b82 */ /* 0x000e220000000a00 */
[----:B------:R-:W-:Y:S02]  /*18b70*/  ULDC.64 UR4, c[0x0][0xa08] ;  /* 0x0002820000047ab9 */ /* 0x000fe40000000a00 */
[----:B0-----:R-:W-:Y:S01]  /*18b80*/  LOP3.LUT P0, RZ, R20, UR4, RZ, 0xfc, !PT ;  /* 0x0000000414ff7c12 */ /* 0x001fe2000f80fcff */
[----:B------:R-:W-:-:S03]  /*18b90*/  UMOV UR4, 0xffffffff ;  /* 0xffffffff00047882 */ /* 0x000fc60000000000 */
[----:B------:R-:W-:-:S04]  /*18ba0*/  LOP3.LUT P0, RZ, R21, UR5, RZ, 0xfc, P0 ;  /* 0x0000000515ff7c12 */ /* 0x000fc8000800fcff */
[----:B--2--5:R-:W-:Y:S01]  /*18bb0*/  SEL R6, R4, RZ, !P0 ;  /* 0x000000ff04067207 */ /* 0x024fe20004000000 */
[----:B---3--:R-:W-:Y:S01]  /*18bc0*/  VIADD R3, R3, 0xffffffff ;  /* 0xffffffff03037836 */ /* 0x008fe20000000000 */
[----:B------:R-:W-:Y:S07]  /*18bd0*/  BRA.DIV UR4, `(.L_x_2215) ;  /* 0x0000004a045c7947 */ /* 0x000fee000b800000 */
.L_x_2348:
[----:B------:R-:W-:Y:S01]  /*18be0*/  UMOV UR4, 0xffffffff ;  /* 0xffffffff00047882 */ /* 0x000fe20000000000 */
[----:B------:R-:W-:Y:S02]  /*18bf0*/  SHF.R.S32.HI R8, RZ, 0x1f, R4 ;  /* 0x0000001fff087819 */ /* 0x000fe40000011404 */
[----:B------:R-:W-:Y:S05]  /*18c00*/  BRA.DIV UR4, `(.L_x_2216) ;  /* 0x0000004a04847947 */ /* 0x000fea000b800000 */
[----:B------:R-:W-:-:S13]  /*18c10*/  ELECT P6, URZ, PT ;  /* 0x00000000003f782f */ /* 0x000fda00038c0000 */
.L_x_2351:
[----:B------:R-:W-:Y:S05]  /*18c20*/  @!P6 BRA `(.L_x_2217) ;  /* 0x0000000000fce947 */ /* 0x000fea0003800000 */
[----:B------:R-:W-:-:S04]  /*18c30*/  ISETP.NE.U32.AND P0, PT, R20, RZ, PT ;  /* 0x000000ff1400720c */ /* 0x000fc80003f05070 */
[----:B------:R-:W-:-:S13]  /*18c40*/  ISETP.NE.AND.EX P0, PT, R21, RZ, PT, P0 ;  /* 0x000000ff1500720c */ /* 0x000fda0003f05300 */
[----:B------:R-:W-:Y:S05]  /*18c50*/  @!P0 BRA `(.L_x_2218) ;  /* 0x0000000000488947 */ /* 0x000fea0003800000 */
[----:B-1----:R-:W0:Y:S01]  /*18c60*/  LDC R9, c[0x0][0x41c] ;  /* 0x00010700ff097b82 */ /* 0x002e220000000800 */
[----:B------:R-:W-:Y:S01]  /*18c70*/  IMAD.MOV.U32 R5, RZ, RZ, R3 ;  /* 0x000000ffff057224 */ /* 0x000fe200078e0003 */
[----:B------:R-:W-:Y:S01]  /*18c80*/  ULDC.64 UR4, c[0x0][0x408] ;  /* 0x0001020000047ab9 */ /* 0x000fe20000000a00 */
[----:B0-----:R-:W-:-:S13]  /*18c90*/  ISETP.NE.AND P0, PT, R9, 0x1, PT ;  /* 0x000000010900780c */ /* 0x001fda0003f05270 */
[----:B------:R-:W0:Y:S02]  /*18ca0*/  @P0 LDC.64 R6, c[0x0][0x420] ;  /* 0x00010800ff060b82 */ /* 0x000e240000000a00 */
[----:B0-----:R-:W-:-:S05]  /*18cb0*/  @P0 IMAD.HI.U32 R6, R3, R6, RZ ;  /* 0x0000000603060227 */ /* 0x001fca00078e00ff */
[----:B------:R-:W-:-:S04]  /*18cc0*/  @P0 SHF.R.U32.HI R5, RZ, R7, R6 ;  /* 0x00000007ff050219 */ /* 0x000fc80000011606 */
[--C-:B------:R-:W-:Y:S01]  /*18cd0*/  SHF.R.S32.HI R7, RZ, 0x1f, R5.reuse ;  /* 0x0000001fff077819 */ /* 0x100fe20000011405 */
[----:B------:R-:W-:-:S04]  /*18ce0*/  IMAD.MOV R6, RZ, RZ, -R5 ;  /* 0x000000ffff067224 */ /* 0x000fc800078e0a05 */
[----:B------:R-:W-:Y:S02]  /*18cf0*/  IMAD R3, R9, R6, R3 ;  /* 0x0000000609037224 */ /* 0x000fe400078e0203 */
[----:B------:R-:W-:-:S04]  /*18d00*/  IMAD R6, R8, UR4, RZ ;  /* 0x0000000408067c24 */ /* 0x000fc8000f8e02ff */
[----:B------:R-:W-:Y:S02]  /*18d10*/  IMAD R9, R4, UR5, R6 ;  /* 0x0000000504097c24 */ /* 0x000fe4000f8e0206 */
[----:B------:R-:W-:-:S04]  /*18d20*/  IMAD.MOV.U32 R6, RZ, RZ, R5 ;  /* 0x000000ffff067224 */ /* 0x000fc800078e0005 */
[----:B------:R-:W-:-:S04]  /*18d30*/  IMAD.WIDE.U32 R6, R4, UR4, R6 ;  /* 0x0000000404067c25 */ /* 0x000fc8000f8e0006 */
[----:B------:R-:W-:Y:S01]  /*18d40*/  IMAD.IADD R5, R7, 0x1, R9 ;  /* 0x0000000107057824 */ /* 0x000fe200078e0209 */
[----:B------:R-:W-:-:S04]  /*18d50*/  LEA R10, P0, R6, R20, 0x2 ;  /* 0x00000014060a7211 */ /* 0x000fc800078010ff */
[----:B------:R-:W-:-:S05]  /*18d60*/  LEA.HI.X R11, R6, R21, R5, 0x2, P0 ;  /* 0x00000015060b7211 */ /* 0x000fca00000f1405 */
[----:B------:R0:W5:Y:S04]  /*18d70*/  LDG.E R6, desc[UR42][R10.64] ;  /* 0x0000002a0a067981 */ /* 0x000168000c1e1900 */
.L_x_2218:
[----:B------:R-:W2:Y:S01]  /*18d80*/  LDL R5, [R1] ;  /* 0x0000000001057983 */ /* 0x000ea20000100800 */
[----:B-1----:R-:W-:-:S03]  /*18d90*/  MOV R9, 0x400 ;  /* 0x0000040000097802 */ /* 0x002fc60000000f00 */
[----:B------:R-:W3:Y:S01]  /*18da0*/  LDL R7, [R1+0x8] ;  /* 0x0000080001077983 */ /* 0x000ee20000100800 */
[----:B0-----:R-:W0:Y:S02]  /*18db0*/  S2R R10, SR_CgaCtaId ;  /* 0x00000000000a7919 */ /* 0x001e240000008800 */
[----:B0-----:R-:W-:-:S05]  /*18dc0*/  LEA R9, R10, R9, 0x18 ;  /* 0x000000090a097211 */ /* 0x001fca00078ec0ff */
[----:B--2---:R-:W-:Y:S01]  /*18dd0*/  IMAD R5, R5, 0x8, R9 ;  /* 0x0000000805057824 */ /* 0x004fe200078e0209 */
[----:B---3--:R-:W-:-:S04]  /*18de0*/  SHF.L.U32 R7, R7, 0x1f, RZ ;  /* 0x0000001f07077819 */ /* 0x008fc800000006ff */
[----:B------:R-:W0:Y:S02]  /*18df0*/  SYNCS.PHASECHK.TRANS64.TRYWAIT P0, [R5+URZ+0x28c40], R7 ;  /* 0x028c4007050075a7 */ /* 0x000e24000800017f */
[----:B0-----:R-:W-:Y:S05]  /*18e00*/  @!P0 BRA `(.L_x_2219) ;  /* 0x0000004800248947 */ /* 0x001fea0003800000 */
.L_x_2352:
        /* <DEDUP_REMOVED lines=11> */
.L_x_2220:
[----:B------:R-:W2:Y:S01]  /*18ec0*/  LDL R9, [R1] ;  /* 0x0000000001097983 */ /* 0x000ea20000100800 */
[----:B------:R-:W-:-:S03]  /*18ed0*/  MOV R10, 0x400 ;  /* 0x00000400000a7802 */ /* 0x000fc60000000f00 */
[----:B0-----:R-:W3:Y:S01]  /*18ee0*/  LDL R7, [R1+0x10] ;  /* 0x0000100001077983 */ /* 0x001ee20000100800 */
[----:B------:R-:W0:Y:S01]  /*18ef0*/  S2R R11, SR_CgaCtaId ;  /* 0x00000000000b7919 */ /* 0x000e220000008800 */
        /* <DEDUP_REMOVED lines=17> */
[----:B0-----:R-:W-:Y:S01]  /*19010*/  NOP ;  /* 0x0000000000007918 */ /* 0x001fe20000000000 */
.L_x_2217:
[----:B------:R-:W2:Y:S01]  /*19020*/  LDL.LU R10, [R1+0x20] ;  /* 0x00002000010a7983 */ /* 0x000ea20000300800 */
[----:B------:R-:W-:Y:S01]  /*19030*/  MOV R7, 0x400 ;  /* 0x0000040000077802 */ /* 0x000fe20000000f00 */
[----:B------:R-:W-:Y:S05]  /*19040*/  WARPSYNC.ALL ;  /* 0x0000000000007948 */ /* 0x000fea0003800000 */
[----:B-1----:R-:W0:Y:S01]  /*19050*/  S2R R9, SR_CgaCtaId ;  /* 0x0000000000097919 */ /* 0x002e220000008800 */
        /* <DEDUP_REMOVED lines=26> */
.L_x_2353:
[----:B------:R-:W-:Y:S05]  /*19200*/  BSYNC B0 ;  /* 0x0000000000007941 */ /* 0x000fea0003800000 */
.L_x_2221:
        /* <DEDUP_REMOVED lines=11> */
.L_x_2354:
        /* <DEDUP_REMOVED lines=11> */
.L_x_2226:
        /* <DEDUP_REMOVED lines=8> */
[----:B------:R-:W-:Y:S02]  /*193f0*/  R2UR UR13, R6 ;  /* 0x00000000060d72ca */ /* 0x000fe400000e0000 */
        /* <DEDUP_REMOVED lines=48> */
.L_x_2224:
[----:B------:R-:W-:Y:S05]  /*19700*/  BSYNC B0 ;  /* 0x0000000000007941 */ /* 0x000fea0003800000 */
.L_x_2223:
[----:B------:R-:W2:Y:S04]  /*19710*/  LDL R3, [R1+0x1c] ;  /* 0x00001c0001037983 */ /* 0x000ea80000100800 */
[----:B0-----:R-:W3:Y:S01]  /*19720*/  LDL R2, [R1+0x14] ;  /* 0x0000140001027983 */ /* 0x001ee20000100800 */
[----:B------:R-:W-:Y:S01]  /*19730*/  BSSY B0, `(.L_x_2227) ;  /* 0x00001aa000007945 */ /* 0x000fe20003800000 */
[----:B--2---:R-:W-:-:S05]  /*19740*/  VIADD R5, R3, 0xfffffffe ;  /* 0xfffffffe03057836 */ /* 0x004fca0000000000 */
[----:B---3--:R-:W-:-:S13]  /*19750*/  ISETP.GE.AND P0, PT, R5, R2, PT ;  /* 0x000000020500720c */ /* 0x008fda0003f06270 */
[----:B------:R-:W-:Y:S05]  /*19760*/  @!P0 BRA `(.L_x_2228) ;  /* 0x0000001800988947 */ /* 0x000fea0003800000 */
[----:B------:R-:W-:Y:S01]  /*19770*/  LOP3.LUT R9, RZ, R2, RZ, 0x33, !PT ;  /* 0x00000002ff097212 */ /* 0x000fe200078e33ff */
[----:B------:R-:W-:Y:S01]  /*19780*/  IMAD.MOV R2, RZ, RZ, -R3 ;  /* 0x000000ffff027224 */ /* 0x000fe200078e0a03 */
[----:B------:R-:W-:Y:S04]  /*19790*/  BSSY B1, `(.L_x_2229) ;  /* 0x000008e000017945 */ /* 0x000fe80003800000 */
[----:B------:R-:W-:-:S05]  /*197a0*/  VIADDMNMX R9, R2, 0x1, R9, !PT ;  /* 0x0000000102097846 */ /* 0x000fca0007800109 */
[----:B------:R-:W-:-:S05]  /*197b0*/  IMAD.IADD R2, R3, 0x1, R9 ;  /* 0x0000000103027824 */ /* 0x000fca00078e0209 */
        /* <DEDUP_REMOVED lines=18> */
[----:B------:R-:W-:Y:S01]  /*198e0*/  ULDC.64 UR4, c[0x0][0x408] ;  /* 0x0001020000047ab9 */ /* 0x000fe20000000a00 */
[----:B-1----:R-:W-:-:S13]  /*198f0*/  ISETP.NE.AND P0, PT, R11, 0x1, PT ;  /* 0x000000010b00780c */ /* 0x002fda0003f05270 */
[----:B------:R-:W1:Y:S02]  /*19900*/  @P0 LDC.64 R2, c[0x0][0x420] ;  /* 0x00010800ff020b82 */ /* 0x000e640000000a00 */
[----:B-1----:R-:W-:Y:S01]  /*19910*/  @P0 IMAD.HI.U32 R6, R5, R2, RZ ;  /* 0x0000000205060227 */ /* 0x002fe200078e00ff */
[----:B------:R-:W-:-:S04]  /*19920*/  MOV R2, R5 ;  /* 0x0000000500027202 */ /* 0x000fc80000000f00 */
[----:B------:R-:W-:Y:S01]  /*19930*/  @P0 SHF.R.U32.HI R2, RZ, R3, R6 ;  /* 0x00000003ff020219 */ /* 0x000fe20000011606 */
[----:B------:R-:W-:-:S03]  /*19940*/  IMAD R6, R8, UR4, RZ ;  /* 0x0000000408067c24 */ /* 0x000fc6000f8e02ff */
[----:B------:R-:W-:Y:S01]  /*19950*/  SHF.R.S32.HI R3, RZ, 0x1f, R2 ;  /* 0x0000001fff037819 */ /* 0x000fe20000011402 */
[C---:B------:R-:W-:Y:S02]  /*19960*/  IMAD R10, R4.reuse, UR5, R6 ;  /* 0x00000005040a7c24 */ /* 0x040fe4000f8e0206 */
[----:B------:R-:W-:-:S04]  /*19970*/  IMAD.WIDE.U32 R6, R4, UR4, R2 ;  /* 0x0000000404067c25 */ /* 0x000fc8000f8e0002 */
[----:B------:R-:W-:Y:S01]  /*19980*/  IMAD.IADD R10, R10, 0x1, R7 ;  /* 0x000000010a0a7824 */ /* 0x000fe200078e0207 */
[----:B------:R-:W-:Y:S01]  /*19990*/  LEA R20, P0, R6, R20, 0x2 ;  /* 0x0000001406147211 */ /* 0x000fe200078010ff */
[----:B------:R-:W-:-:S03]  /*199a0*/  IMAD.MOV R2, RZ, RZ, -R2 ;  /* 0x000000ffff027224 */ /* 0x000fc600078e0a02 */
[----:B------:R-:W-:Y:S01]  /*199b0*/  LEA.HI.X R21, R6, R21, R10, 0x2, P0 ;  /* 0x0000001506157211 */ /* 0x000fe200000f140a */
[----:B------:R-:W-:-:S04]  /*199c0*/  IMAD R5, R11, R2, R5 ;  /* 0x000000020b057224 */ /* 0x000fc800078e0205 */
[----:B------:R1:W5:Y:S04]  /*199d0*/  LDG.E R6, desc[UR42][R20.64] ;  /* 0x0000002a14067981 */ /* 0x000368000c1e1900 */
.L_x_2233:
[----:B------:R-:W2:Y:S01]  /*199e0*/  S2R R3, SR_CgaCtaId ;  /* 0x0000000000037919 */ /* 0x000ea20000008800 */
[----:B------:R-:W-:-:S04]  /*199f0*/  MOV R2, 0x400 ;  /* 0x0000040000027802 */ /* 0x000fc80000000f00 */
[----:B--2---:R-:W-:Y:S02]  /*19a00*/  LEA R2, R3, R2, 0x18 ;  /* 0x0000000203027211 */ /* 0x004fe400078ec0ff */
[----:B------:R-:W-:-:S03]  /*19a10*/  SHF.L.U32 R3, R12, 0x1f, RZ ;  /* 0x0000001f0c037819 */ /* 0x000fc600000006ff */
[----:B------:R-:W-:-:S04]  /*19a20*/  IMAD R2, R13, 0x8, R2 ;  /* 0x000000080d027824 */ /* 0x000fc800078e0202 */
[----:B------:R-:W2:Y:S02]  /*19a30*/  SYNCS.PHASECHK.TRANS64.TRYWAIT P0, [R2+URZ+0x28c40], R3 ;  /* 0x028c4003020075a7 */ /* 0x000ea4000800017f */
[----:B--2---:R-:W-:Y:S05]  /*19a40*/  @!P0 BRA `(.L_x_2234) ;  /* 0x0000003c005c8947 */ /* 0x004fea0003800000 */
.L_x_2355:
[----:B------:R-:W3:Y:S02]  /*19a50*/  S2R R7, SR_TID.X ;  /* 0x0000000000077919 */ /* 0x000ee40000002100 */
        /* <DEDUP_REMOVED lines=10> */
.L_x_2235:
[----:B---3--:R-:W3:Y:S01]  /*19b00*/  LDL R7, [R1] ;  /* 0x0000000001077983 */ /* 0x008ee20000100800 */
[----:B------:R-:W-:-:S03]  /*19b10*/  MOV R11, 0x400 ;  /* 0x00000400000b7802 */ /* 0x000fc60000000f00 */
        /* <DEDUP_REMOVED lines=20> */
.L_x_2356:
        /* <DEDUP_REMOVED lines=8> */
.L_x_2237:
        /* <DEDUP_REMOVED lines=54> */
.L_x_2232:
[----:B------:R-:W-:Y:S05]  /*1a040*/  BSYNC B2 ;  /* 0x0000000000027941 */ /* 0x000fea0003800000 */
.L_x_2231:
[----:B------:R-:W2:Y:S02]  /*1a050*/  LDL R2, [R1+0x1c] ;  /* 0x00001c0001027983 */ /* 0x000ea40000100800 */
[----:B--2---:R-:W-:-:S07]  /*1a060*/  VIADD R5, R2, 0xfffffffd ;  /* 0xfffffffd02057836 */ /* 0x004fce0000000000 */
.L_x_2230:
[----:B------:R-:W-:Y:S05]  /*1a070*/  BSYNC B1 ;  /* 0x0000000000017941 */ /* 0x000fea0003800000 */
.L_x_2229:
[----:B------:R-:W2:Y:S01]  /*1a080*/  LDL.LU R2, [R1+0x1c] ;  /* 0x00001c0001027983 */ /* 0x000ea20000300800 */
[----:B------:R-:W-:Y:S01]  /*1a090*/  VIADD R9, R9, 0xfffffffe ;  /* 0xfffffffe09097836 */ /* 0x000fe20000000000 */
[----:B--2---:R-:W-:-:S04]  /*1a0a0*/  LOP3.LUT R2, RZ, R2, RZ, 0x33, !PT ;  /* 0x00000002ff027212 */ /* 0x004fc800078e33ff */
[----:B------:R-:W-:-:S13]  /*1a0b0*/  ISETP.NE.AND P0, PT, R9, R2, PT ;  /* 0x000000020900720c */ /* 0x000fda0003f05270 */
[----:B------:R-:W-:Y:S05]  /*1a0c0*/  @!P0 BRA `(.L_x_2228) ;  /* 0x0000001000408947 */ /* 0x000fea0003800000 */
.L_x_2252:
        /* <DEDUP_REMOVED lines=9> */
[----:B0-----:R-:W-:Y:S06]  /*1a160*/  @!P6 BRA `(.L_x_2239) ;  /* 0x0000000400e8e947 */ /* 0x001fec0003800000 */
        /* <DEDUP_REMOVED lines=8> */
[----:B------:R-:W0:Y:S02]  /*1a1f0*/  @P0 LDC.64 R2, c[0x0][0x420] ;  /* 0x00010800ff020b82 */ /* 0x000e240000000a00 */
[----:B0-----:R-:W-:-:S04]  /*1a200*/  @P0 IMAD.HI.U32 R12, R5, R2, RZ ;  /* 0x00000002050c0227 */ /* 0x001fc800078e00ff */
[----:B------:R-:W-:Y:S01]  /*1a210*/  IMAD.MOV.U32 R2, RZ, RZ, R5 ;  /* 0x000000ffff027224 */ /* 0x000fe200078e0005 */
        /* <DEDUP_REMOVED lines=11> */
.L_x_2240:
[----:B------:R-:W3:Y:S01]  /*1a2d0*/  S2R R3, SR_CgaCtaId ;  /* 0x0000000000037919 */ /* 0x000ee20000008800 */
[----:B------:R-:W-:-:S04]  /*1a2e0*/  MOV R2, 0x400 ;  /* 0x0000040000027802 */ /* 0x000fc80000000f00 */
[----:B---3--:R-:W-:Y:S02]  /*1a2f0*/  LEA R2, R3, R2, 0x18 ;  /* 0x0000000203027211 */ /* 0x008fe400078ec0ff */
[----:B------:R-:W-:-:S03]  /*1a300*/  SHF.L.U32 R3, R9, 0x1f, RZ ;  /* 0x0000001f09037819 */ /* 0x000fc600000006ff */
[----:B------:R-:W-:-:S04]  /*1a310*/  IMAD R2, R10, 0x8, R2 ;  /* 0x000000080a027824 */ /* 0x000fc800078e0202 */
[----:B------:R-:W3:Y:S02]  /*1a320*/  SYNCS.PHASECHK.TRANS64.TRYWAIT P0, [R2+URZ+0x28c40], R3 ;  /* 0x028c4003020075a7 */ /* 0x000ee4000800017f */
[----:B---3--:R-:W-:Y:S05]  /*1a330*/  @!P0 BRA `(.L_x_2241) ;  /* 0x0000003400488947 */ /* 0x008fea0003800000 */
.L_x_2357:
        /* <DEDUP_REMOVED lines=11> */
.L_x_2242:
        /* <DEDUP_REMOVED lines=21> */
.L_x_2358:
        /* <DEDUP_REMOVED lines=8> */
.L_x_2244:
        /* <DEDUP_REMOVED lines=53> */
.L_x_2239:
[----:B------:R-:W-:Y:S05]  /*1a910*/  BSYNC B1 ;  /* 0x0000000000017941 */ /* 0x000fea0003800000 */
.L_x_2238:
[----:B------:R-:W-:Y:S01]  /*1a920*/  VIADD R10, R10, 0x1 ;  /* 0x000000010a0a7836 */ /* 0x000fe20000000000 */
[----:B------:R-:W-:Y:S04]  /*1a930*/  BSSY B1, `(.L_x_2245) ;  /* 0x0000085000017945 */ /* 0x000fe80003800000 */
[----:B------:R-:W-:-:S04]  /*1a940*/  ISETP.NE.AND P0, PT, R10, 0x2, PT ;  /* 0x000000020a00780c */ /* 0x000fc80003f05270 */
[----:B------:R-:W-:Y:S02]  /*1a950*/  SEL R2, RZ, 0x1, P0 ;  /* 0x00000001ff027807 */ /* 0x000fe40000000000 */
[----:B0-----:R-:W-:Y:S02]  /*1a960*/  SEL R12, R10, RZ, P0 ;  /* 0x000000ff0a0c7207 */ /* 0x001fe40000000000 */
[----:B------:R-:W-:Y:S01]  /*1a970*/  LOP3.LUT R11, R9, R2, RZ, 0x3c, !PT ;  /* 0x00000002090b7212 */ /* 0x000fe200078e3cff */
[----:B------:R-:W-:-:S04]  /*1a980*/  VIADD R9, R5, 0xffffffff ;  /* 0xffffffff05097836 */ /* 0x000fc80000000000 */
[----:B------:R0:W-:Y:S04]  /*1a990*/  STL [R1+0x8], R11 ;  /* 0x0000080b01007387 */ /* 0x0001e80000100800 */
[----:B------:R0:W-:Y:S01]  /*1a9a0*/  STL [R1], R12 ;  /* 0x0000000c01007387 */ /* 0x0001e20000100800 */
[----:B------:R-:W-:Y:S05]  /*1a9b0*/  @!P6 BRA `(.L_x_2246) ;  /* 0x0000000400f0e947 */ /* 0x000fea0003800000 */
[----:B------:R-:W-:Y:S01]  /*1a9c0*/  ULDC.64 UR4, c[0x0][0x3f8] ;  /* 0x0000fe0000047ab9 */ /* 0x000fe20000000a00 */
[----:B------:R-:W-:Y:S02]  /*1a9d0*/  MOV R10, R9 ;  /* 0x00000009000a7202 */ /* 0x000fe40000000f00 */
        /* <DEDUP_REMOVED lines=17> */
[----:B------:R-:W-:-:S04]  /*1aaf0*/  LEA R6, P0, R2, UR4, 0x2 ;  /* 0x0000000402067c11 */ /* 0x000fc8000f8010ff */
[----:B------:R-:W-:-:S05]  /*1ab00*/  LEA.HI.X R7, R2, UR5, R3, 0x2, P0 ;  /* 0x0000000502077c11 */ /* 0x000fca00080f1403 */
[----:B------:R2:W5:Y:S04]  /*1ab10*/  LDG.E R6, desc[UR42][R6.64] ;  /* 0x0000002a06067981 */ /* 0x000568000c1e1900 */
.L_x_2247:
[----:B------:R-:W3:Y:S01]  /*1ab20*/  S2R R3, SR_CgaCtaId ;  /* 0x0000000000037919 */ /* 0x000ee20000008800 */
[----:B------:R-:W-:-:S04]  /*1ab30*/  MOV R2, 0x400 ;  /* 0x0000040000027802 */ /* 0x000fc80000000f00 */
[----:B---3--:R-:W-:Y:S02]  /*1ab40*/  LEA R2, R3, R2, 0x18 ;  /* 0x0000000203027211 */ /* 0x008fe400078ec0ff */
[----:B------:R-:W-:-:S03]  /*1ab50*/  SHF.L.U32 R3, R11, 0x1f, RZ ;  /* 0x0000001f0b037819 */ /* 0x000fc600000006ff */
[----:B------:R-:W-:-:S04]  /*1ab60*/  IMAD R2, R12, 0x8, R2 ;  /* 0x000000080c027824 */ /* 0x000fc800078e0202 */
[----:B------:R-:W3:Y:S02]  /*1ab70*/  SYNCS.PHASECHK.TRANS64.TRYWAIT P0, [R2+URZ+0x28c40], R3 ;  /* 0x028c4003020075a7 */ /* 0x000ee4000800017f */
[----:B---3--:R-:W-:Y:S05]  /*1ab80*/  @!P0 BRA `(.L_x_2248) ;  /* 0x0000002c005c8947 */ /* 0x008fea0003800000 */
.L_x_2359:
        /* <DEDUP_REMOVED lines=11> */
.L_x_2249:
[----:B--2---:R-:W2:Y:S01]  /*1ac40*/  LDL R7, [R1] ;  /* 0x0000000001077983 */ /* 0x004ea20000100800 */
        /* <DEDUP_REMOVED lines=20> */
[----:B0-2---:R-:W-:Y:S05]  /*1ad90*/  @!P1 BRA `(.L_x_2250) ;  /* 0x0000002800ec9947 */ /* 0x005fea0003800000 */
.L_x_2360:
        /* <DEDUP_REMOVED lines=8> */
.L_x_2251:
        /* <DEDUP_REMOVED lines=54> */
.L_x_2246:
[----:B------:R-:W-:Y:S05]  /*1b180*/  BSYNC B1 ;  /* 0x0000000000017941 */ /* 0x000fea0003800000 */
.L_x_2245:
[----:B------:R-:W2:Y:S01]  /*1b190*/  LDL R2, [R1+0x14] ;  /* 0x0000140001027983 */ /* 0x000ea20000100800 */
[----:B------:R-:W-:Y:S01]  /*1b1a0*/  VIADD R5, R5, 0xfffffffe ;  /* 0xfffffffe05057836 */ /* 0x000fe20000000000 */
[----:B--2---:R-:W-:-:S13]  /*1b1b0*/  ISETP.GT.AND P0, PT, R9, R2, PT ;  /* 0x000000020900720c */ /* 0x004fda0003f04270 */
[----:B------:R-:W-:Y:S05]  /*1b1c0*/  @P0 BRA `(.L_x_2252) ;  /* 0xffffffec00c00947 */ /* 0x000fea000383ffff */
.L_x_2228:
[----:B------:R-:W-:Y:S05]  /*1b1d0*/  BSYNC B0 ;  /* 0x0000000000007941 */ /* 0x000fea0003800000 */
.L_x_2227:
        /* <DEDUP_REMOVED lines=23> */
.L_x_2254:
[----:B------:R-:W-:Y:S05]  /*1b350*/  BSYNC B0 ;  /* 0x0000000000007941 */ /* 0x000fea0003800000 */
.L_x_2253:
[----:B--2---:R-:W2:Y:S02]  /*1b360*/  LDL.LU R2, [R1+0x8] ;  /* 0x0000080001027983 */ /* 0x004ea40000300800 */
[----:B--2---:R-:W-:-:S05]  /*1b370*/  LOP3.LUT R2, R2, R0, RZ, 0x3c, !PT ;  /* 0x0000000002027212 */ /* 0x004fca00078e3cff */
[----:B------:R2:W-:Y:S02]  /*1b380*/  STL [R1+0x8], R2 ;  /* 0x0000080201007387 */ /* 0x0005e40000100800 */
.L_x_2210:
[----:B------:R-:W-:Y:S05]  /*1b390*/  BSYNC B6 ;  /* 0x0000000000067941 */ /* 0x000fea0003800000 */
.L_x_2208:
[----:B------:R-:W-:-:S03]  /*1b3a0*/  UMOV UR4, 0xffffffff ;  /* 0xffffffff00047882 */ /* 0x000fc60000000000 */
[----:B------:R-:W-:Y:S05]  /*1b3b0*/  BRA.DIV UR4, `(.L_x_2255) ;  /* 0x0000002604787947 */ /* 0x000fea000b800000 */
[----:B------:R3:W4:Y:S04]  /*1b3c0*/  SHFL.IDX PT, R4, R16, RZ, 0x1f ;  /* 0x00001fff10047589 */ /* 0x00072800000e0000 */
[----:B------:R-:W0:Y:S02]  /*1b3d0*/  SHFL.IDX PT, R16, R16, 0x1, 0x1f ;  /* 0x00201f0010107f89 */ /* 0x000e2400000e0000 */
.L_x_2364:
[----:B------:R-:W5:Y:S01]  /*1b3e0*/  S2R R7, SR_TID.X ;  /* 0x0000000000077919 */ /* 0x000f620000002100 */
[----:B------:R-:W-:Y:S01]  /*1b3f0*/  ULDC UR4, c[0x0][0xc14] ;  /* 0x0003050000047ab9 */ /* 0x000fe20000000800 */
[----:B------:R-:W-:Y:S01]  /*1b400*/  BSSY B0, `(.L_x_2256) ;  /* 0x000000b000007945 */ /* 0x000fe20003800000 */
[----:B------:R-:W-:Y:S02]  /*1b410*/  IMAD.U32 R0, RZ, RZ, UR4 ;  /* 0x00000004ff007e24 */ /* 0x000fe4000f8e00ff */
[----:B------:R-:W-:Y:S01]  /*1b420*/  IMAD.MOV.U32 R17, RZ, RZ, RZ ;  /* 0x000000ffff117224 */ /* 0x000fe200078e00ff */
[----:B-----5:R-:W-:-:S04]  /*1b430*/  LOP3.LUT R7, R7, 0x1f, RZ, 0xc0, !PT ;  /* 0x0000001f07077812 */ /* 0x020fc800078ec0ff */
[C---:B------:R-:W-:Y:S01]  /*1b440*/  ISETP.NE.AND P0, PT, R7.reuse, 0x1f, PT ;  /* 0x0000001f0700780c */ /* 0x040fe20003f05270 */
[----:B------:R-:W-:-:S05]  /*1b450*/  IMAD.IADD R5, R7, 0x1, R19 ;  /* 0x0000000107057824 */ /* 0x000fca00078e0213 */
[----:B------:R-:W-:-:S13]  /*1b460*/  ISETP.GE.OR P0, PT, R5, R0, !P0 ;  /* 0x000000000500720c */ /* 0x000fda0004706670 */
[----:B------:R-:W-:Y:S05]  /*1b470*/  @P0 BRA `(.L_x_2257) ;  /* 0x00000000000c0947 */ /* 0x000fea0003800000 */
[----:B--2---:R-:W2:Y:S02]  /*1b480*/  LDC.64 R2, c[0x0][0xc58] ;  /* 0x00031600ff027b82 */ /* 0x004ea40000000a00 */
[----:B--2---:R-:W-:-:S05]  /*1b490*/  IMAD.WIDE R2, R5, 0x4, R2 ;  /* 0x0000000405027825 */ /* 0x004fca00078e0202 */
[----:B------:R2:W5:Y:S02]  /*1b4a0*/  LDG.E R17, desc[UR42][R2.64] ;  /* 0x0000002a02117981 */ /* 0x000564000c1e1900 */
.L_x_2257:
[----:B------:R-:W-:Y:S05]  /*1b4b0*/  BSYNC B0 ;  /* 0x0000000000007941 */ /* 0x000fea0003800000 */
.L_x_2256:
        /* <DEDUP_REMOVED lines=11> */
[----:B--2---:R-:W-:-:S05]  /*1b570*/  IMAD.IADD R3, R13, 0x1, R14 ;  /* 0x000000010d037824 */ /* 0x004fca00078e020e */
        /* <DEDUP_REMOVED lines=11> */
.L_x_2372:
[----:B------:R-:W-:Y:S02]  /*1b630*/  ULDC UR4, c[0x0][0xc10] ;  /* 0x0003040000047ab9 */ /* 0x000fe40000000800 */
[----:B------:R-:W-:-:S04]  /*1b640*/  IMAD.U32 R5, RZ, RZ, UR4 ;  /* 0x00000004ff057e24 */ /* 0x000fc8000f8e00ff */
[----:B--2---:R-:W-:-:S04]  /*1b650*/  IMAD R3, R14, R5, RZ ;  /* 0x000000050e037224 */ /* 0x004fc800078e02ff */
[----:B---3--:R-:W-:-:S05]  /*1b660*/  IMAD.IADD R16, R16, 0x1, R3 ;  /* 0x0000000110107824 */ /* 0x008fca00078e0203 */
[----:B----4-:R-:W-:-:S13]  /*1b670*/  ISETP.GT.AND P0, PT, R16, R4, PT ;  /* 0x000000041000720c */ /* 0x010fda0003f04270 */
[----:B------:R-:W-:Y:S05]  /*1b680*/  @P0 BRA `(.L_x_2259) ;  /* 0x0000000000b40947 */ /* 0x000fea0003800000 */
[----:B------:R-:W2:Y:S02]  /*1b690*/  LDC R0, c[0x0][0xc14] ;  /* 0x00030500ff007b82 */ /* 0x000ea40000000800 */
.L_x_2264:
[----:B------:R-:W-:-:S05]  /*1b6a0*/  VIADD R19, R19, 0x1f ;  /* 0x0000001f13137836 */ /* 0x000fca0000000000 */
[----:B--2---:R-:W-:-:S13]  /*1b6b0*/  ISETP.GE.AND P0, PT, R19, R0, PT ;  /* 0x000000001300720c */ /* 0x004fda0003f06270 */
[----:B------:R-:W-:Y:S05]  /*1b6c0*/  @P0 BRA `(.L_x_2260) ;  /* 0x0000000400ec0947 */ /* 0x000fea0003800000 */
[----:B------:R-:W2:Y:S01]  /*1b6d0*/  S2R R6, SR_TID.X ;  /* 0x0000000000067919 */ /* 0x000ea20000002100 */
[----:B------:R-:W-:Y:S01]  /*1b6e0*/  BSSY B0, `(.L_x_2261) ;  /* 0x000000a000007945 */ /* 0x000fe20003800000 */
[----:B------:R-:W-:Y:S02]  /*1b6f0*/  MOV R17, RZ ;  /* 0x000000ff00117202 */ /* 0x000fe40000000f00 */
[----:B--2---:R-:W-:-:S04]  /*1b700*/  LOP3.LUT R6, R6, 0x1f, RZ, 0xc0, !PT ;  /* 0x0000001f06067812 */ /* 0x004fc800078ec0ff */
[C---:B------:R-:W-:Y:S01]  /*1b710*/  ISETP.NE.AND P1, PT, R6.reuse, 0x1f, PT ;  /* 0x0000001f0600780c */ /* 0x040fe20003f25270 */
[----:B------:R-:W-:-:S05]  /*1b720*/  IMAD.IADD R5, R6, 0x1, R19 ;  /* 0x0000000106057824 */ /* 0x000fca00078e0213 */
[----:B------:R-:W-:-:S13]  /*1b730*/  ISETP.GE.OR P0, PT, R5, R0, !P1 ;  /* 0x000000000500720c */ /* 0x000fda0004f06670 */
[----:B------:R-:W-:Y:S05]  /*1b740*/  @P0 BRA `(.L_x_2262) ;  /* 0x00000000000c0947 */ /* 0x000fea0003800000 */
[----:B0-----:R-:W0:Y:S02]  /*1b750*/  LDC.64 R2, c[0x0][0xc58] ;  /* 0x00031600ff027b82 */ /* 0x001e240000000a00 */
[----:B0-----:R-:W-:-:S05]  /*1b760*/  IMAD.WIDE R2, R5, 0x4, R2 ;  /* 0x0000000405027825 */ /* 0x001fca00078e0202 */
[----:B------:R2:W5:Y:S02]  /*1b770*/  LDG.E R17, desc[UR42][R2.64] ;  /* 0x0000002a02117981 */ /* 0x000564000c1e1900 */
.L_x_2262:
[----:B------:R-:W-:Y:S05]  /*1b780*/  BSYNC B0 ;  /* 0x0000000000007941 */ /* 0x000fea0003800000 */
.L_x_2261:
        /* <DEDUP_REMOVED lines=8> */
[----:B------:R-:W0:Y:S02]  /*1b810*/  SHFL.UP PT, R14, R13, 0x2, RZ ;  /* 0x044000000d0e7989 */ /* 0x000e2400000e00ff */
[----:B0-2---:R-:W-:Y:S02]  /*1b820*/  SEL R2, R14, RZ, P1 ;  /* 0x000000ff0e027207 */ /* 0x005fe40000800000 */
        /* <DEDUP_REMOVED lines=13> */
.L_x_2380:
[----:B------:R-:W-:Y:S02]  /*1b900*/  ULDC UR4, c[0x0][0xc10] ;  /* 0x0003040000047ab9 */ /* 0x000fe40000000800 */
[----:B------:R-:W-:-:S04]  /*1b910*/  IMAD.U32 R5, RZ, RZ, UR4 ;  /* 0x00000004ff057e24 */ /* 0x000fc8000f8e00ff */
[----:B--2---:R-:W-:-:S04]  /*1b920*/  IMAD R3, R14, R5, RZ ;  /* 0x000000050e037224 */ /* 0x004fc800078e02ff */
[----:B------:R-:W-:-:S05]  /*1b930*/  IMAD.IADD R16, R3, 0x1, R16 ;  /* 0x0000000103107824 */ /* 0x000fca00078e0210 */
[----:B------:R-:W-:-:S13]  /*1b940*/  ISETP.GT.AND P0, PT, R16, R4, PT ;  /* 0x000000041000720c */ /* 0x000fda0003f04270 */
[----:B------:R-:W-:Y:S05]  /*1b950*/  @!P0 BRA `(.L_x_2264) ;  /* 0xfffffffc00508947 */ /* 0x000fea000383ffff */
.L_x_2259:
        /* <DEDUP_REMOVED lines=8> */
.L_x_2384:
[----:B------:R-:W-:Y:S01]  /*1b9e0*/  ISETP.NE.AND P0, PT, R3, RZ, PT ;  /* 0x000000ff0300720c */ /* 0x000fe20003f05270 */
[----:B------:R-:W-:-:S12]  /*1b9f0*/  IMAD.MOV.U32 R7, RZ, RZ, RZ ;  /* 0x000000ffff077224 */ /* 0x000fd800078e00ff */
[----:B------:R-:W-:Y:S05]  /*1ba00*/  @!P0 BRA `(.L_x_2266) ;  /* 0x0000000000108947 */ /* 0x000fea0003800000 */
[----:B------:R-:W-:Y:S01]  /*1ba10*/  UMOV UR4, 0xffffffff ;  /* 0xffffffff00047882 */ /* 0x000fe20000000000 */
[----:B------:R-:W-:Y:S02]  /*1ba20*/  VIADD R12, R6, 0xffffffff ;  /* 0xffffffff060c7836 */ /* 0x000fe40000000000 */
[----:B------:R-:W-:Y:S05]  /*1ba30*/  BRA.DIV UR4, `(.L_x_2267) ;  /* 0x0000002a040c7947 */ /* 0x000fea000b800000 */
[----:B------:R4:W0:Y:S02]  /*1ba40*/  SHFL.IDX PT, R7, R2, R12, 0x1f ;  /* 0x00001f0c02077589 */ /* 0x00082400000e0000 */
.L_x_2266:
[----:B0---4-:R-:W0:Y:S01]  /*1ba50*/  LDC.64 R2, c[0x0][0xc68] ;  /* 0x00031a00ff027b82 */ /* 0x011e220000000a00 */
[----:B------:R-:W-:-:S04]  /*1ba60*/  IMAD.IADD R19, R6, 0x1, R19 ;  /* 0x0000000106137824 */ /* 0x000fc800078e0213 */
[----:B0-----:R-:W-:-:S05]  /*1ba70*/  IMAD.WIDE R2, R19, 0x4, R2 ;  /* 0x0000000413027825 */ /* 0x001fca00078e0202 */
[----:B------:R0:W2:Y:S01]  /*1ba80*/  LDG.E R8, desc[UR42][R2.64] ;  /* 0x0000002a02087981 */ /* 0x0000a2000c1e1900 */
[----:B------:R-:W-:-:S04]  /*1ba90*/  IMAD R16, R7, R5, R16 ;  /* 0x0000000507107224 */ /* 0x000fc800078e0210 */
[----:B------:R-:W-:Y:S02]  /*1baa0*/  IMAD.IADD R7, R4, 0x1, -R16 ;  /* 0x0000000104077824 */ /* 0x000fe400078e0a10 */
[----:B0-----:R-:W-:Y:S02]  /*1bab0*/  IMAD.MOV.U32 R2, RZ, RZ, RZ ;  /* 0x000000ffff027224 */ /* 0x001fe400078e00ff */
[----:B--23--:R-:W-:-:S05]  /*1bac0*/  IMAD R6, R17, R8, RZ ;  /* 0x0000000811067224 */ /* 0x00cfca00078e02ff */
[-C--:B-1----:R-:W-:Y:S02]  /*1bad0*/  IABS R9, R6.reuse ;  /* 0x0000000600097213 */ /* 0x082fe40000000000 */
        /* <DEDUP_REMOVED lines=28> */
[----:B------:R-:W-:Y:S02]  /*1bca0*/  IMAD.MOV.U32 R2, RZ, RZ, RZ ;  /* 0x000000ffff027224 */ /* 0x000fe400078e00ff */
[----:B------:R-:W-:Y:S01]  /*1bcb0*/  IMAD.IADD R4, R6, 0x1, R4 ;  /* 0x0000000106047824 */ /* 0x000fe200078e0204 */
[----:B------:R-:W-:-:S04]  /*1bcc0*/  IABS R8, R5 ;  /* 0x0000000500087213 */ /* 0x000fc80000000000 */
[----:B------:R-:W0:Y:S08]  /*1bcd0*/  I2F.RP R10, R8 ;  /* 0x00000008000a7306 */ /* 0x000e300000209400 */
[----:B0-----:R-:W0:Y:S02]  /*1bce0*/  MUFU.RCP R10, R10 ;  /* 0x0000000a000a7308 */ /* 0x001e240000001000 */
[----:B0-----:R-:W-:-:S06]  /*1bcf0*/  VIADD R11, R10, 0xffffffe ;  /* 0x0ffffffe0a0b7836 */ /* 0x001fcc0000000000 */
[----:B------:R-:W0:Y:S02]  /*1bd00*/  F2I.FTZ.U32.TRUNC.NTZ R3, R11 ;  /* 0x0000000b00037305 */ /* 0x000e24000021f000 */
[----:B0-----:R-:W-:-:S04]  /*1bd10*/  IMAD.MOV R7, RZ, RZ, -R3 ;  /* 0x000000ffff077224 */ /* 0x001fc800078e0a03 */
[----:B------:R-:W-:-:S04]  /*1bd20*/  IMAD R7, R7, R8, RZ ;  /* 0x0000000807077224 */ /* 0x000fc800078e02ff */
[----:B------:R-:W-:Y:S01]  /*1bd30*/  IMAD.HI.U32 R3, R3, R7, R2 ;  /* 0x0000000703037227 */ /* 0x000fe200078e0002 */
[----:B------:R-:W-:Y:S02]  /*1bd40*/  IABS R2, R6 ;  /* 0x0000000600027213 */ /* 0x000fe40000000000 */
[----:B------:R-:W-:-:S03]  /*1bd50*/  IABS R7, R5 ;  /* 0x0000000500077213 */ /* 0x000fc60000000000 */
[----:B------:R-:W-:-:S04]  /*1bd60*/  IMAD.HI.U32 R3, R3, R2, RZ ;  /* 0x0000000203037227 */ /* 0x000fc800078e00ff */
[----:B------:R-:W-:-:S04]  /*1bd70*/  IMAD.MOV R7, RZ, RZ, -R7 ;  /* 0x000000ffff077224 */ /* 0x000fc800078e0a07 */
        /* <DEDUP_REMOVED lines=16> */
.L_x_2260:
[----:B------:R-:W-:Y:S01]  /*1be80*/  UMOV UR4, URZ ;  /* 0x0000003f00047c82 */ /* 0x000fe20008000000 */
[----:B------:R-:W-:Y:S01]  /*1be90*/  UMOV UR5, URZ ;  /* 0x0000003f00057c82 */ /* 0x000fe20008000000 */
[----:B------:R-:W-:Y:S01]  /*1bea0*/  ULDC UR6, c[0x0][0xc14] ;  /* 0x0003050000067ab9 */ /* 0x000fe20000000800 */
[----:B------:R-:W-:Y:S02]  /*1beb0*/  IMAD.MOV.U32 R16, RZ, RZ, R4 ;  /* 0x000000ffff107224 */ /* 0x000fe400078e0004 */
[----:B------:R-:W-:Y:S02]  /*1bec0*/  IMAD.U32 R17, RZ, RZ, UR4 ;  /* 0x00000004ff117e24 */ /* 0x000fe4000f8e00ff */
[----:B------:R-:W-:Y:S02]  /*1bed0*/  IMAD.U32 R18, RZ, RZ, UR5 ;  /* 0x00000005ff127e24 */ /* 0x000fe4000f8e00ff */
[----:B------:R-:W-:-:S07]  /*1bee0*/  IMAD.U32 R19, RZ, RZ, UR6 ;  /* 0x00000006ff137e24 */ /* 0x000fce000f8e00ff */
.L_x_2268:
        /* <DEDUP_REMOVED lines=12> */
.L_x_2169:
[----:B-1----:R-:W3:Y:S01]  /*1bfb0*/  LDL.LU R0, [R1+0x20] ;  /* 0x0000200001007983 */ /* 0x002ee20000300800 */
[----:B------:R-:W-:Y:S01]  /*1bfc0*/  BSSY B0, `(.L_x_2270) ;  /* 0x000000b000007945 */ /* 0x000fe20003800000 */
[----:B------:R-:W1:Y:S01]  /*1bfd0*/  S2R R5, SR_CgaCtaId ;  /* 0x0000000000057919 */ /* 0x000e620000008800 */
[----:B---3--:R-:W-:-:S05]  /*1bfe0*/  VIADD R0, R0, 0x1 ;  /* 0x0000000100007836 */ /* 0x008fca0000000000 */
        /* <DEDUP_REMOVED lines=8> */
.L_x_2387:
[----:B------:R-:W-:Y:S05]  /*1c070*/  BSYNC B0 ;  /* 0x0000000000007941 */ /* 0x000fea0003800000 */
.L_x_2270:
[----:B------:R-:W-:-:S03]  /*1c080*/  UMOV UR4, 0xffffffff ;  /* 0xffffffff00047882 */ /* 0x000fc60000000000 */
[----:B------:R-:W-:Y:S05]  /*1c090*/  BRA.DIV UR4, `(.L_x_2272) ;  /* 0x0000002204b07947 */ /* 0x000fea000b800000 */
[----:B------:R-:W2:Y:S02]  /*1c0a0*/  S2R R2, SR_TID.X ;  /* 0x0000000000027919 */ /* 0x000ea40000002100 */
[----:B--2---:R-:W-:-:S04]  /*1c0b0*/  SHF.R.U32.HI R2, RZ, 0x5, R2 ;  /* 0x00000005ff027819 */ /* 0x004fc80000011602 */
[----:B------:R-:W-:-:S05]  /*1c0c0*/  LOP3.LUT R2, R2, 0x3, RZ, 0xc0, !PT ;  /* 0x0000000302027812 */ /* 0x000fca00078ec0ff */
[----:B------:R2:W3:Y:S02]  /*1c0d0*/  SHFL.IDX PT, R14, R2, RZ, 0x1f ;  /* 0x00001fff020e7589 */ /* 0x0004e400000e0000 */
.L_x_2390:
[----:B---3--:R-:W-:-:S13]  /*1c0e0*/  ISETP.NE.AND P0, PT, R14, RZ, PT ;  /* 0x000000ff0e00720c */ /* 0x008fda0003f05270 */
[----:B------:R-:W-:Y:S05]  /*1c0f0*/  @P0 BRA `(.L_x_1944) ;  /* 0x0000000000940947 */ /* 0x000fea0003800000 */
[----:B------:R-:W-:-:S03]  /*1c100*/  UMOV UR4, 0xffffffff ;  /* 0xffffffff00047882 */ /* 0x000fc60000000000 */
[----:B------:R-:W-:Y:S05]  /*1c110*/  BRA.DIV UR4, `(.L_x_2273) ;  /* 0x0000002204c47947 */ /* 0x000fea000b800000 */
[----:B------:R-:W-:-:S13]  /*1c120*/  ELECT P6, URZ, PT ;  /* 0x00000000003f782f */ /* 0x000fda00038c0000 */
.L_x_2393:
[----:B------:R-:W-:Y:S05]  /*1c130*/  @!P6 BRA `(.L_x_1944) ;  /* 0x000000000084e947 */ /* 0x000fea0003800000 */
[----:B------:R-:W-:-:S06]  /*1c140*/  ULOP3.LUT UR4, UR36, 0x2, URZ, 0xfc, !UPT ;  /* 0x0000000224047892 */ /* 0x000fcc000f8efc3f */
[----:B--2---:R-:W-:-:S05]  /*1c150*/  IMAD.U32 R2, RZ, RZ, UR4 ;  /* 0x00000004ff027e24 */ /* 0x004fca000f8e00ff */
[----:B------:R-:W-:-:S13]  /*1c160*/  ISETP.NE.AND P2, PT, R2, 0x3, PT ;  /* 0x000000030200780c */ /* 0x000fda0003f45270 */
[----:B------:R-:W-:Y:S05]  /*1c170*/  @!P2 BRA `(.L_x_2274) ;  /* 0x000000000004a947 */ /* 0x000fea0003800000 */
[----:B------:R-:W-:Y:S01]  /*1c180*/  BPT.TRAP 0x1 ;  /* 0x000000040000795c */ /* 0x000fe20000300000 */
.L_x_2274:
        /* <DEDUP_REMOVED lines=14> */
.L_x_2394:
[----:B------:R-:W2:Y:S02]  /*1c270*/  SYNCS.PHASECHK.TRANS64.TRYWAIT P0, [R7+URZ], R2 ;  /* 0x00000002070075a7 */ /* 0x000ea4000800017f */
[----:B--2---:R-:W-:Y:S05]  /*1c280*/  @!P0 BRA `(.L_x_2276) ;  /* 0x00000020009c8947 */ /* 0x004fea0003800000 */
.L_x_2395:
[----:B------:R-:W-:Y:S05]  /*1c290*/  @!P2 BRA `(.L_x_2277) ;  /* 0x000000000004a947 */ /* 0x000fea0003800000 */
[----:B------:R-:W-:Y:S01]  /*1c2a0*/  BPT.TRAP 0x1 ;  /* 0x000000040000795c */ /* 0x000fe20000300000 */
.L_x_2277:
[----:B------:R-:W3:Y:S01]  /*1c2b0*/  LDL.LU R4, [R1] ;  /* 0x0000000001047983 */ /* 0x000ee20000300800 */
[----:B------:R-:W-:-:S04]  /*1c2c0*/  VIADD R0, R0, 0x28c60 ;  /* 0x00028c6000007836 */ /* 0x000fc80000000000 */
[----:B---3--:R-:W-:-:S04]  /*1c2d0*/  IMAD R4, R4, 0x8, R0 ;  /* 0x0000000804047824 */ /* 0x008fc800078e0200 */
[----:B------:R-:W3:Y:S02]  /*1c2e0*/  SYNCS.PHASECHK.TRANS64.TRYWAIT P0, [R4+URZ], R5 ;  /* 0x00000005040075a7 */ /* 0x000ee4000800017f */
[----:B---3--:R-:W-:Y:S05]  /*1c2f0*/  @!P0 BRA `(.L_x_2278) ;  /* 0x0000002000948947 */ /* 0x008fea0003800000 */
.L_x_2396:
[----:B------:R-:W-:-:S07]  /*1c300*/  LEA R3, R3, R0, 0x3 ;  /* 0x0000000003037211 */ /* 0x000fce00078e18ff */
.L_x_2279:
[----:B----4-:R4:W0:Y:S02]  /*1c310*/  SYNCS.PHASECHK.TRANS64.TRYWAIT P0, [R3+URZ], R2 ;  /* 0x00000002030075a7 */ /* 0x010824000800017f */
[----:B0-----:R-:W-:Y:S05]  /*1c320*/  @!P0 NANOSLEEP.SYNCS 0x989680 ;  /* 0x009896800000895d */ /* 0x001fea0003900000 */
[----:B------:R-:W0:Y:S02]  /*1c330*/  @!P0 SYNCS.PHASECHK.TRANS64 P0, [R3+URZ], R2 ;  /* 0x00000002030085a7 */ /* 0x000e24000800007f */
[----:B0-----:R-:W-:Y:S05]  /*1c340*/  @!P0 BRA `(.L_x_2279) ;  /* 0xfffffffc00f08947 */ /* 0x001fea000383ffff */
.L_x_1944:
[----:B------:R-:W-:Y:S05]  /*1c350*/  BSYNC B8 ;  /* 0x0000000000087941 */ /* 0x000fea0003800000 */
.L_x_1941:
[----:B------:R-:W-:Y:S05]  /*1c360*/  EXIT ;  /* 0x000000000000794d */ /* 0x000fea0003800000 */
.L_x_1968:
[----:B0-----:R0:W1:Y:S02]  /*1c370*/  SYNCS.PHASECHK.TRANS64.TRYWAIT P5, [R70+URZ+0x28c90], R77 ;  /* 0x028c904d460075a7 */ /* 0x00106400080a017f */
[----:B-1----:R-:W-:Y:S05]  /*1c380*/  @!P5 NANOSLEEP.SYNCS 0x989680 ;  /* 0x009896800000d95d */ /* 0x002fea0003900000 */
[----:B------:R-:W1:Y:S02]  /*1c390*/  @!P5 SYNCS.PHASECHK.TRANS64 P5, [R70+URZ+0x28c90], R77 ;  /* 0x028c904d4600d5a7 */ /* 0x000e6400080a007f */
[----:B-1----:R-:W-:Y:S05]  /*1c3a0*/  @!P5 BRA `(.L_x_1968) ;  /* 0xfffffffc00f0d947 */ /* 0x002fea000383ffff */
[----:B------:R-:W-:Y:S05]  /*1c3b0*/  BRA `(.L_x_2280) ;  /* 0xfffffe6400587947 */ /* 0x000fea000383ffff */
.L_x_1978:
[----:B0-----:R0:W1:Y:S02]  /*1c3c0*/  SYNCS.PHASECHK.TRANS64.TRYWAIT P5, [R70+URZ+0x28c90], R77 ;  /* 0x028c904d460075a7 */ /* 0x00106400080a017f */
[----:B-1----:R-:W-:Y:S05]  /*1c3d0*/  @!P5 NANOSLEEP.SYNCS 0x989680 ;  /* 0x009896800000d95d */ /* 0x002fea0003900000 */
[----:B------:R-:W1:Y:S02]  /*1c3e0*/  @!P5 SYNCS.PHASECHK.TRANS64 P5, [R70+URZ+0x28c90], R77 ;  /* 0x028c904d4600d5a7 */ /* 0x000e6400080a007f */
[----:B-1----:R-:W-:Y:S05]  /*1c3f0*/  @!P5 BRA `(.L_x_1978) ;  /* 0xfffffffc00f0d947 */ /* 0x002fea000383ffff */
[----:B------:R-:W-:Y:S05]  /*1c400*/  BRA `(.L_x_2281) ;  /* 0xfffffe6c00cc7947 */ /* 0x000fea000383ffff */
.L_x_1983:
[----:B0-----:R0:W1:Y:S02]  /*1c410*/  SYNCS.PHASECHK.TRANS64.TRYWAIT P5, [R70+URZ+0x28c90], R77 ;  /* 0x028c904d460075a7 */ /* 0x00106400080a017f */
[----:B-1----:R-:W-:Y:S05]  /*1c420*/  @!P5 NANOSLEEP.SYNCS 0x989680 ;  /* 0x009896800000d95d */ /* 0x002fea0003900000 */
[----:B------:R-:W1:Y:S02]  /*1c430*/  @!P5 SYNCS.PHASECHK.TRANS64 P5, [R70+URZ+0x28c90], R77 ;  /* 0x028c904d4600d5a7 */ /* 0x000e6400080a007f */
[----:B-1----:R-:W-:Y:S05]  /*1c440*/  @!P5 BRA `(.L_x_1983) ;  /* 0xfffffffc00f0d947 */ /* 0x002fea000383ffff */
[----:B------:R-:W-:Y:S05]  /*1c450*/  BRA `(.L_x_2282) ;  /* 0xfffffe7800007947 */ /* 0x000fea000383ffff */
.L_x_1987:
[----:B--2---:R2:W4:Y:S02]  /*1c460*/  SYNCS.PHASECHK.TRANS64.TRYWAIT P5, [R70+URZ+0x28cb0], R77 ;  /* 0x028cb04d460075a7 */ /* 0x00452400080a017f */
[----:B----4-:R-:W-:Y:S05]  /*1c470*/  @!P5 NANOSLEEP.SYNCS 0x989680 ;  /* 0x009896800000d95d */ /* 0x010fea0003900000 */
[----:B------:R-:W4:Y:S02]  /*1c480*/  @!P5 SYNCS.PHASECHK.TRANS64 P5, [R70+URZ+0x28cb0], R77 ;  /* 0x028cb04d4600d5a7 */ /* 0x000f2400080a007f */
[----:B----4-:R-:W-:Y:S05]  /*1c490*/  @!P5 BRA `(.L_x_1987) ;  /* 0xfffffffc00f0d947 */ /* 0x010fea000383ffff */
[----:B------:R-:W-:Y:S05]  /*1c4a0*/  BRA `(.L_x_2283) ;  /* 0xfffffe78007c7947 */ /* 0x000fea000383ffff */
.L_x_2006:
[----:B0-----:R0:W1:Y:S02]  /*1c4b0*/  SYNCS.PHASECHK.TRANS64.TRYWAIT P1, [R152+URZ+0x28c50], R3 ;  /* 0x028c5003980075a7 */ /* 0x001064000802017f */
[----:B-1----:R-:W-:Y:S05]  /*1c4c0*/  @!P1 NANOSLEEP.SYNCS 0x989680 ;  /* 0x009896800000995d */ /* 0x002fea0003900000 */
[----:B------:R-:W1:Y:S02]  /*1c4d0*/  @!P1 SYNCS.PHASECHK.TRANS64 P1, [R152+URZ+0x28c50], R3 ;  /* 0x028c5003980095a7 */ /* 0x000e64000802007f */
[----:B-1----:R-:W-:Y:S05]  /*1c4e0*/  @!P1 BRA `(.L_x_2006) ;  /* 0xfffffffc00f09947 */ /* 0x002fea000383ffff */
[----:B------:R-:W-:Y:S05]  /*1c4f0*/  BRA `(.L_x_2284) ;  /* 0xfffffe88006c7947 */ /* 0x000fea000383ffff */
.L_x_2013:
[----:B-1----:R1:W2:Y:S02]  /*1c500*/  SYNCS.PHASECHK.TRANS64.TRYWAIT P2, [R0+URZ+0x28c50], R5 ;  /* 0x028c5005000075a7 */ /* 0x0022a4000804017f */
[----:B--2---:R-:W-:Y:S05]  /*1c510*/  @!P2 NANOSLEEP.SYNCS 0x989680 ;  /* 0x009896800000a95d */ /* 0x004fea0003900000 */
[----:B------:R-:W2:Y:S02]  /*1c520*/  @!P2 SYNCS.PHASECHK.TRANS64 P2, [R0+URZ+0x28c50], R5 ;  /* 0x028c50050000a5a7 */ /* 0x000ea4000804007f */
[----:B--2---:R-:W-:Y:S05]  /*1c530*/  @!P2 BRA `(.L_x_2013) ;  /* 0xfffffffc00f0a947 */ /* 0x004fea000383ffff */
[----:B------:R-:W-:Y:S05]  /*1c540*/  BRA `(.L_x_2012) ;  /* 0xfffffe9400947947 */ /* 0x000fea000383ffff */
.L_x_2038:
[----:B------:R-:W-:Y:S01]  /*1c550*/  BSSY B1, `(.L_x_2285) ;  /* 0x0000008000017945 */ /* 0x000fe20003800000 */
[----:B------:R-:W-:Y:S02]  /*1c560*/  IMAD.MOV.U32 R13, RZ, RZ, R5 ;  /* 0x000000ffff0d7224 */ /* 0x000fe400078e0005 */
[----:B------:R-:W-:Y:S02]  /*1c570*/  IMAD.MOV.U32 R12, RZ, RZ, RZ ;  /* 0x000000ffff0c7224 */ /* 0x000fe400078e00ff */
[----:B------:R-:W-:Y:S02]  /*1c580*/  IMAD.MOV.U32 R11, RZ, RZ, 0x1c1f ;  /* 0x00001c1fff0b7424 */ /* 0x000fe400078e00ff */
[----:B------:R-:W-:-:S07]  /*1c590*/  IMAD.MOV.U32 R15, RZ, RZ, -0x1 ;  /* 0xffffffffff0f7424 */ /* 0x000fce00078e00ff */
[----:B-----5:R-:W-:Y:S05]  /*1c5a0*/  WARPSYNC.COLLECTIVE R15, `(.L_x_2286) ;  /* 0x000000000f087348 */ /* 0x020fea0003c00000 */
[----:B------:R0:W1:Y:S02]  /*1c5b0*/  SHFL.IDX P6, R14, R13, R12, R11 ;  /* 0x0000000c0d0e7389 */ /* 0x00006400000c000b */
[----:B01---5:R-:W-:Y:S01]  /*1c5c0*/  ENDCOLLECTIVE ;  /* 0x000000000000791b */ /* 0x023fe20003800000 */
.L_x_2286:
[----:B------:R-:W-:Y:S05]  /*1c5d0*/  BSYNC B1 ;  /* 0x0000000000017941 */ /* 0x000fea0003800000 */
.L_x_2285:
[----:B------:R-:W-:Y:S05]  /*1c5e0*/  BRA `(.L_x_2287) ;  /* 0xfffffeb400c07947 */ /* 0x000fea000383ffff */
.L_x_2039:
        /* <DEDUP_REMOVED lines=8> */
.L_x_2289:
[----:B------:R-:W-:Y:S05]  /*1c670*/  BSYNC B1 ;  /* 0x0000000000017941 */ /* 0x000fea0003800000 */
.L_x_2288:
[----:B------:R-:W-:Y:S05]  /*1c680*/  BRA `(.L_x_2290) ;  /* 0xfffffeb400a07947 */ /* 0x000fea000383ffff */
.L_x_2040:
        /* <DEDUP_REMOVED lines=8> */
.L_x_2292:
[----:B------:R-:W-:Y:S05]  /*1c710*/  BSYNC B1 ;  /* 0x0000000000017941 */ /* 0x000fea0003800000 */
.L_x_2291:
[----:B------:R-:W-:Y:S05]  /*1c720*/  BRA `(.L_x_2293) ;  /* 0xfffffeb400807947 */ /* 0x000fea000383ffff */
.L_x_2041:
        /* <DEDUP_REMOVED lines=8> */
.L_x_2295:
[----:B------:R-:W-:Y:S05]  /*1c7b0*/  BSYNC B1 ;  /* 0x0000000000017941 */ /* 0x000fea0003800000 */
.L_x_2294:
[----:B------:R-:W-:Y:S05]  /*1c7c0*/  BRA `(.L_x_2296) ;  /* 0xfffffeb400607947 */ /* 0x000fea000383ffff */
.L_x_2042:
[----:B------:R-:W-:Y:S01]  /*1c7d0*/  BSSY B1, `(.L_x_2297) ;  /* 0x0000008000017945 */ /* 0x000fe20003800000 */
[----:B------:R-:W-:Y:S02]  /*1c7e0*/  IMAD.MOV.U32 R13, RZ, RZ, R5 ;  /* 0x000000ffff0d7224 */ /* 0x000fe400078e0005 */
[----:B------:R-:W-:Y:S02]  /*1c7f0*/  IMAD.MOV.U32 R12, RZ, RZ, 0x1 ;  /* 0x00000001ff0c7424 */ /* 0x000fe400078e00ff */
[----:B------:R-:W-:Y:S02]  /*1c800*/  IMAD.MOV.U32 R11, RZ, RZ, 0x1c1f ;  /* 0x00001c1fff0b7424 */ /* 0x000fe400078e00ff */
[----:B------:R-:W-:-:S07]  /*1c810*/  IMAD.MOV.U32 R15, RZ, RZ, -0x1 ;  /* 0xffffffffff0f7424 */ /* 0x000fce00078e00ff */
[----:B-----5:R-:W-:Y:S05]  /*1c820*/  WARPSYNC.COLLECTIVE R15, `(.L_x_2298) ;  /* 0x000000000f087348 */ /* 0x020fea0003c00000 */
[----:B------:R0:W1:Y:S02]  /*1c830*/  SHFL.IDX P6, R14, R13, R12, R11 ;  /* 0x0000000c0d0e7389 */ /* 0x00006400000c000b */
[----:B01---5:R-:W-:Y:S01]  /*1c840*/  ENDCOLLECTIVE ;  /* 0x000000000000791b */ /* 0x023fe20003800000 */
.L_x_2298:
[----:B------:R-:W-:Y:S05]  /*1c850*/  BSYNC B1 ;  /* 0x0000000000017941 */ /* 0x000fea0003800000 */
.L_x_2297:
[----:B------:R-:W-:Y:S05]  /*1c860*/  BRA `(.L_x_2299) ;  /* 0xfffffeb400407947 */ /* 0x000fea000383ffff */
.L_x_2043:
[----:B------:R-:W-:Y:S01]  /*1c870*/  BSSY B1, `(.L_x_2300) ;  /* 0x0000008000017945 */ /* 0x000fe20003800000 */
[----:B------:R-:W-:Y:S01]  /*1c880*/  IMAD.MOV.U32 R13, RZ, RZ, R4 ;  /* 0x000000ffff0d7224 */ /* 0x000fe200078e0004 */
[----:B------:R-:W-:Y:S01]  /*1c890*/  MOV R15, 0xffffffff ;  /* 0xffffffff000f7802 */ /* 0x000fe20000000f00 */
[----:B------:R-:W-:Y:S02]  /*1c8a0*/  IMAD.MOV.U32 R12, RZ, RZ, 0x1 ;  /* 0x00000001ff0c7424 */ /* 0x000fe400078e00ff */
[----:B------:R-:W-:-:S07]  /*1c8b0*/  IMAD.MOV.U32 R11, RZ, RZ, 0x1c1f ;  /* 0x00001c1fff0b7424 */ /* 0x000fce00078e00ff */
[----:B-----5:R-:W-:Y:S05]  /*1c8c0*/  WARPSYNC.COLLECTIVE R15, `(.L_x_2301) ;  /* 0x000000000f087348 */ /* 0x020fea0003c00000 */
[----:B------:R0:W1:Y:S02]  /*1c8d0*/  SHFL.IDX P6, R14, R13, R12, R11 ;  /* 0x0000000c0d0e7389 */ /* 0x00006400000c000b */
[----:B01---5:R-:W-:Y:S01]  /*1c8e0*/  ENDCOLLECTIVE ;  /* 0x000000000000791b */ /* 0x023fe20003800000 */
.L_x_2301:
[----:B------:R-:W-:Y:S05]  /*1c8f0*/  BSYNC B1 ;  /* 0x0000000000017941 */ /* 0x000fea0003800000 */
.L_x_2300:
[----:B------:R-:W-:Y:S05]  /*1c900*/  BRA `(.L_x_2302) ;  /* 0xfffffeb400207947 */ /* 0x000fea000383ffff */
.L_x_2044:
        /* <DEDUP_REMOVED lines=8> */
.L_x_2304:
[----:B------:R-:W-:Y:S05]  /*1c990*/  BSYNC B1 ;  /* 0x0000000000017941 */ /* 0x000fea0003800000 */
.L_x_2303:
[----:B------:R-:W-:Y:S05]  /*1c9a0*/  BRA `(.L_x_2305) ;  /* 0xfffffeb400007947 */ /* 0x000fea000383ffff */
.L_x_2045:
        /* <DEDUP_REMOVED lines=8> */
.L_x_2307:
[----:B------:R-:W-:Y:S05]  /*1ca30*/  BSYNC B1 ;  /* 0x0000000000017941 */ /* 0x000fea0003800000 */
.L_x_2306:
[----:B------:R-:W-:Y:S05]  /*1ca40*/  BRA `(.L_x_2308) ;  /* 0xfffffeb000e07947 */ /* 0x000fea000383ffff */
.L_x_2047:
[----:B0-----:R0:W1:Y:S02]  /*1ca50*/  SYNCS.PHASECHK.TRANS64.TRYWAIT P2, [R2+URZ+0x28c00], R7 ;  /* 0x028c0007020075a7 */ /* 0x001064000804017f */
[----:B-1----:R-:W-:Y:S05]  /*1ca60*/  @!P2 NANOSLEEP.SYNCS 0x989680 ;  /* 0x009896800000a95d */ /* 0x002fea0003900000 */
[----:B------:R-:W1:Y:S02]  /*1ca70*/  @!P2 SYNCS.PHASECHK.TRANS64 P2, [R2+URZ+0x28c00], R7 ;  /* 0x028c00070200a5a7 */ /* 0x000e64000804007f */
[----:B-1----:R-:W-:Y:S05]  /*1ca80*/  @!P2 BRA `(.L_x_2047) ;  /* 0xfffffffc00f0a947 */ /* 0x002fea000383ffff */
[----:B------:R-:W-:Y:S05]  /*1ca90*/  BRA `(.L_x_2309) ;  /* 0xfffffeb400687947 */ /* 0x000fea000383ffff */
.L_x_2055:
        /* <DEDUP_REMOVED lines=8> */
.L_x_2311:
[----:B------:R-:W-:Y:S05]  /*1cb20*/  BSYNC B1 ;  /* 0x0000000000017941 */ /* 0x000fea0003800000 */
.L_x_2310:
[----:B------:R-:W-:Y:S05]  /*1cb30*/  BRA `(.L_x_2312) ;  /* 0xfffffec400847947 */ /* 0x000fea000383ffff */
.L_x_2056:
        /* <DEDUP_REMOVED lines=8> */
.L_x_2314:
[----:B------:R-:W-:Y:S05]  /*1cbc0*/  BSYNC B1 ;  /* 0x0000000000017941 */ /* 0x000fea0003800000 */
.L_x_2313:
[----:B------:R-:W-:Y:S05]  /*1cbd0*/  BRA `(.L_x_2315) ;  /* 0xfffffec400647947 */ /* 0x000fea000383ffff */
.L_x_2057:
        /* <DEDUP_REMOVED lines=8> */
.L_x_2317:
[----:B------:R-:W-:Y:S05]  /*1cc60*/  BSYNC B1 ;  /* 0x0000000000017941 */ /* 0x000fea0003800000 */
.L_x_2316:
[----:B------:R-:W-:Y:S05]  /*1cc70*/  BRA `(.L_x_2318) ;  /* 0xfffffec400447947 */ /* 0x000fea000383ffff */
.L_x_2058:
[----:B------:R-:W-:Y:S01]  /*1cc80*/  BSSY B1, `(.L_x_2319) ;  /* 0x0000008000017945 */ /* 0x000fe20003800000 */
[----:B------:R-:W-:Y:S01]  /*1cc90*/  IMAD.MOV.U32 R13, RZ, RZ, R0 ;  /* 0x000000ffff0d7224 */ /* 0x000fe200078e0000 */
[----:B------:R-:W-:Y:S01]  /*1cca0*/  MOV R15, 0xffffffff ;  /* 0xffffffff000f7802 */ /* 0x000fe20000000f00 */
[----:B------:R-:W-:Y:S02]  /*1ccb0*/  IMAD.MOV.U32 R12, RZ, RZ, RZ ;  /* 0x000000ffff0c7224 */ /* 0x000fe400078e00ff */
[----:B------:R-:W-:-:S07]  /*1ccc0*/  IMAD.MOV.U32 R11, RZ, RZ, 0x1c1f ;  /* 0x00001c1fff0b7424 */ /* 0x000fce00078e00ff */
[----:B-----5:R-:W-:Y:S05]  /*1ccd0*/  WARPSYNC.COLLECTIVE R15, `(.L_x_2320) ;  /* 0x000000000f087348 */ /* 0x020fea0003c00000 */
[----:B------:R0:W1:Y:S02]  /*1cce0*/  SHFL.IDX P6, R14, R13, R12, R11 ;  /* 0x0000000c0d0e7389 */ /* 0x00006400000c000b */
[----:B01---5:R-:W-:Y:S01]  /*1ccf0*/  ENDCOLLECTIVE ;  /* 0x000000000000791b */ /* 0x023fe20003800000 */
.L_x_2320:
[----:B------:R-:W-:Y:S05]  /*1cd00*/  BSYNC B1 ;  /* 0x0000000000017941 */ /* 0x000fea0003800000 */
.L_x_2319:
[----:B------:R-:W-:Y:S05]  /*1cd10*/  BRA `(.L_x_2321) ;  /* 0xfffffec400247947 */ /* 0x000fea000383ffff */
.L_x_2059:
        /* <DEDUP_REMOVED lines=8> */
.L_x_2323:
[----:B------:R-:W-:Y:S05]  /*1cda0*/  BSYNC B1 ;  /* 0x0000000000017941 */ /* 0x000fea0003800000 */
.L_x_2322:
[----:B------:R-:W-:Y:S05]  /*1cdb0*/  BRA `(.L_x_2324) ;  /* 0xfffffec400047947 */ /* 0x000fea000383ffff */
.L_x_2060:
        /* <DEDUP_REMOVED lines=8> */
.L_x_2326:
[----:B------:R-:W-:Y:S05]  /*1ce40*/  BSYNC B1 ;  /* 0x0000000000017941 */ /* 0x000fea0003800000 */
.L_x_2325:
[----:B------:R-:W-:Y:S05]  /*1ce50*/  BRA `(.L_x_2327) ;  /* 0xfffffec000e87947 */ /* 0x000fea000383ffff */
.L_x_2061:
        /* <DEDUP_REMOVED lines=8> */
.L_x_2329:
[----:B------:R-:W-:Y:S05]  /*1cee0*/  BSYNC B1 ;  /* 0x0000000000017941 */ /* 0x000fea0003800000 */
.L_x_2328:
[----:B------:R-:W-:Y:S05]  /*1cef0*/  BRA `(.L_x_2330) ;  /* 0xfffffec000cc7947 */ /* 0x000fea000383ffff */
.L_x_2062:
        /* <DEDUP_REMOVED lines=8> */
.L_x_2332:
[----:B------:R-:W-:Y:S05]  /*1cf80*/  BSYNC B1 ;  /* 0x0000000000017941 */ /* 0x000fea0003800000 */
.L_x_2331:
[----:B------:R-:W-:Y:S05]  /*1cf90*/  BRA `(.L_x_2333) ;  /* 0xfffffec000b07947 */ /* 0x000fea000383ffff */
.L_x_2064:
[----:B0-----:R0:W1:Y:S02]  /*1cfa0*/  SYNCS.PHASECHK.TRANS64.TRYWAIT P1, [R2+URZ+0x28c00], R3 ;  /* 0x028c0003020075a7 */ /* 0x001064000802017f */
[----:B-1----:R-:W-:Y:S05]  /*1cfb0*/  @!P1 NANOSLEEP.SYNCS 0x989680 ;  /* 0x009896800000995d */ /* 0x002fea0003900000 */
[----:B------:R-:W1:Y:S02]  /*1cfc0*/  @!P1 SYNCS.PHASECHK.TRANS64 P1, [R2+URZ+0x28c00], R3 ;  /* 0x028c0003020095a7 */ /* 0x000e64000802007f */
[----:B-1----:R-:W-:Y:S05]  /*1cfd0*/  @!P1 BRA `(.L_x_2064) ;  /* 0xfffffffc00f09947 */ /* 0x002fea000383ffff */
[----:B------:R-:W-:Y:S05]  /*1cfe0*/  BRA `(.L_x_2334) ;  /* 0xfffffec400287947 */ /* 0x000fea000383ffff */
.L_x_2070:
[----:B---3--:R3:W4:Y:S02]  /*1cff0*/  SYNCS.PHASECHK.TRANS64.TRYWAIT P2, [R14+URZ+0x28c30], R57 ;  /* 0x028c30390e0075a7 */ /* 0x008724000804017f */
[----:B----4-:R-:W-:Y:S05]  /*1d000*/  @!P2 NANOSLEEP.SYNCS 0x989680 ;  /* 0x009896800000a95d */ /* 0x010fea0003900000 */
[----:B------:R-:W4:Y:S02]  /*1d010*/  @!P2 SYNCS.PHASECHK.TRANS64 P2, [R14+URZ+0x28c30], R57 ;  /* 0x028c30390e00a5a7 */ /* 0x000f24000804007f */
[----:B----4-:R-:W-:Y:S05]  /*1d020*/  @!P2 BRA `(.L_x_2070) ;  /* 0xfffffffc00f0a947 */ /* 0x010fea000383ffff */
[----:B------:R-:W-:Y:S05]  /*1d030*/  BRA `(.L_x_2069) ;  /* 0xfffffed000b87947 */ /* 0x000fea000383ffff */
.L_x_2083:
[----:B-1----:R1:W3:Y:S02]  /*1d040*/  SYNCS.PHASECHK.TRANS64.TRYWAIT P2, [R14+URZ+0x28c50], R57 ;  /* 0x028c50390e0075a7 */ /* 0x0022e4000804017f */
[----:B---3--:R-:W-:Y:S05]  /*1d050*/  @!P2 NANOSLEEP.SYNCS 0x989680 ;  /* 0x009896800000a95d */ /* 0x008fea0003900000 */
[----:B------:R-:W3:Y:S02]  /*1d060*/  @!P2 SYNCS.PHASECHK.TRANS64 P2, [R14+URZ+0x28c50], R57 ;  /* 0x028c50390e00a5a7 */ /* 0x000ee4000804007f */
[----:B---3--:R-:W-:Y:S05]  /*1d070*/  @!P2 BRA `(.L_x_2083) ;  /* 0xfffffffc00f0a947 */ /* 0x008fea000383ffff */
[----:B------:R-:W-:Y:S05]  /*1d080*/  BRA `(.L_x_2082) ;  /* 0xfffffeec007c7947 */ /* 0x000fea000383ffff */
.L_x_2095:
[----:B-1----:R1:W2:Y:S02]  /*1d090*/  SYNCS.PHASECHK.TRANS64.TRYWAIT P2, [R212+URZ+0x28c30], R213 ;  /* 0x028c30d5d40075a7 */ /* 0x0022a4000804017f */
[----:B--2---:R-:W-:Y:S05]  /*1d0a0*/  @!P2 NANOSLEEP.SYNCS 0x989680 ;  /* 0x009896800000a95d */ /* 0x004fea0003900000 */
[----:B------:R-:W2:Y:S02]  /*1d0b0*/  @!P2 SYNCS.PHASECHK.TRANS64 P2, [R212+URZ+0x28c30], R213 ;  /* 0x028c30d5d400a5a7 */ /* 0x000ea4000804007f */
[----:B--2---:R-:W-:Y:S05]  /*1d0c0*/  @!P2 BRA `(.L_x_2095) ;  /* 0xfffffffc00f0a947 */ /* 0x004fea000383ffff */
[----:B------:R-:W-:Y:S05]  /*1d0d0*/  BRA `(.L_x_2094) ;  /* 0xfffffef000ec7947 */ /* 0x000fea000383ffff */
.L_x_2108:
[----:B--2---:R2:W3:Y:S02]  /*1d0e0*/  SYNCS.PHASECHK.TRANS64.TRYWAIT P2, [R212+URZ+0x28c50], R213 ;  /* 0x028c50d5d40075a7 */ /* 0x0044e4000804017f */
[----:B---3--:R-:W-:Y:S05]  /*1d0f0*/  @!P2 NANOSLEEP.SYNCS 0x989680 ;  /* 0x009896800000a95d */ /* 0x008fea0003900000 */
[----:B------:R-:W3:Y:S02]  /*1d100*/  @!P2 SYNCS.PHASECHK.TRANS64 P2, [R212+URZ+0x28c50], R213 ;  /* 0x028c50d5d400a5a7 */ /* 0x000ee4000804007f */
[----:B---3--:R-:W-:Y:S05]  /*1d110*/  @!P2 BRA `(.L_x_2108) ;  /* 0xfffffffc00f0a947 */ /* 0x008fea000383ffff */
[----:B------:R-:W-:Y:S05]  /*1d120*/  BRA `(.L_x_2107) ;  /* 0xffffff1000d87947 */ /* 0x000fea000383ffff */
.L_x_2121:
[----:B--2---:R2:W3:Y:S02]  /*1d130*/  SYNCS.PHASECHK.TRANS64.TRYWAIT P3, [R204+URZ+0x28c30], R206 ;  /* 0x028c30cecc0075a7 */ /* 0x0044e4000806017f */
[----:B---3--:R-:W-:Y:S05]  /*1d140*/  @!P3 NANOSLEEP.SYNCS 0x989680 ;  /* 0x009896800000b95d */ /* 0x008fea0003900000 */
[----:B------:R-:W3:Y:S02]  /*1d150*/  @!P3 SYNCS.PHASECHK.TRANS64 P3, [R204+URZ+0x28c30], R206 ;  /* 0x028c30cecc00b5a7 */ /* 0x000ee4000806007f */
[----:B---3--:R-:W-:Y:S05]  /*1d160*/  @!P3 BRA `(.L_x_2121) ;  /* 0xfffffffc00f0b947 */ /* 0x008fea000383ffff */
[----:B------:R-:W-:Y:S05]  /*1d170*/  BRA `(.L_x_2120) ;  /* 0xffffff1800807947 */ /* 0x000fea000383ffff */
.L_x_2126:
[----:B----4-:R4:W0:Y:S02]  /*1d180*/  SYNCS.PHASECHK.TRANS64.TRYWAIT P3, [R204+URZ+0x28c50], R206 ;  /* 0x028c50cecc0075a7 */ /* 0x010824000806017f */
[----:B0-----:R-:W-:Y:S05]  /*1d190*/  @!P3 NANOSLEEP.SYNCS 0x989680 ;  /* 0x009896800000b95d */ /* 0x001fea0003900000 */
[----:B------:R-:W0:Y:S02]  /*1d1a0*/  @!P3 SYNCS.PHASECHK.TRANS64 P3, [R204+URZ+0x28c50], R206 ;  /* 0x028c50cecc00b5a7 */ /* 0x000e24000806007f */
[----:B0-----:R-:W-:Y:S05]  /*1d1b0*/  @!P3 BRA `(.L_x_2126) ;  /* 0xfffffffc00f0b947 */ /* 0x001fea000383ffff */
[----:B------:R-:W-:Y:S05]  /*1d1c0*/  BRA `(.L_x_2125) ;  /* 0xffffff2c00dc7947 */ /* 0x000fea000383ffff */
.L_x_2134:
[----:B---3--:R3:W4:Y:S02]  /*1d1d0*/  SYNCS.PHASECHK.TRANS64.TRYWAIT P2, [R206+URZ+0x28c30], R207 ;  /* 0x028c30cfce0075a7 */ /* 0x008724000804017f */
[----:B----4-:R-:W-:Y:S05]  /*1d1e0*/  @!P2 NANOSLEEP.SYNCS 0x989680 ;  /* 0x009896800000a95d */ /* 0x010fea0003900000 */
[----:B------:R-:W4:Y:S02]  /*1d1f0*/  @!P2 SYNCS.PHASECHK.TRANS64 P2, [R206+URZ+0x28c30], R207 ;  /* 0x028c30cfce00a5a7 */ /* 0x000f24000804007f */
[----:B----4-:R-:W-:Y:S05]  /*1d200*/  @!P2 BRA `(.L_x_2134) ;  /* 0xfffffffc00f0a947 */ /* 0x010fea000383ffff */
[----:B------:R-:W-:Y:S05]  /*1d210*/  BRA `(.L_x_2133) ;  /* 0xffffff3000f47947 */ /* 0x000fea000383ffff */
.L_x_2147:
[----:B--2---:R2:W3:Y:S02]  /*1d220*/  SYNCS.PHASECHK.TRANS64.TRYWAIT P2, [R206+URZ+0x28c50], R207 ;  /* 0x028c50cfce0075a7 */ /* 0x0044e4000804017f */
[----:B---3--:R-:W-:Y:S05]  /*1d230*/  @!P2 NANOSLEEP.SYNCS 0x989680 ;  /* 0x009896800000a95d */ /* 0x008fea0003900000 */
[----:B------:R-:W3:Y:S02]  /*1d240*/  @!P2 SYNCS.PHASECHK.TRANS64 P2, [R206+URZ+0x28c50], R207 ;  /* 0x028c50cfce00a5a7 */ /* 0x000ee4000804007f */
[----:B---3--:R-:W-:Y:S05]  /*1d250*/  @!P2 BRA `(.L_x_2147) ;  /* 0xfffffffc00f0a947 */ /* 0x008fea000383ffff */
[----:B------:R-:W-:Y:S05]  /*1d260*/  BRA `(.L_x_2146) ;  /* 0xffffff5000ec7947 */ /* 0x000fea000383ffff */
.L_x_2183:
[----:B------:R-:W1:Y:S01]  /*1d270*/  S2R R11, SR_TID.X ;  /* 0x00000000000b7919 */ /* 0x000e620000002100 */
[----:B------:R-:W-:Y:S01]  /*1d280*/  BSSY B1, `(.L_x_2335) ;  /* 0x000000a000017945 */ /* 0x000fe20003800000 */
[----:B------:R-:W-:Y:S02]  /*1d290*/  IMAD.MOV.U32 R12, RZ, RZ, RZ ;  /* 0x000000ffff0c7224 */ /* 0x000fe400078e00ff */
[----:B------:R-:W-:Y:S01]  /*1d2a0*/  IMAD.MOV.U32 R15, RZ, RZ, -0x1 ;  /* 0xffffffffff0f7424 */ /* 0x000fe200078e00ff */
[----:B-1----:R-:W-:-:S04]  /*1d2b0*/  SHF.R.U32.HI R11, RZ, 0x5, R11 ;  /* 0x00000005ff0b7819 */ /* 0x002fc8000001160b */
[----:B------:R-:W-:-:S05]  /*1d2c0*/  LOP3.LUT R11, R11, 0x3, RZ, 0xc0, !PT ;  /* 0x000000030b0b7812 */ /* 0x000fca00078ec0ff */
[----:B0-----:R-:W-:Y:S02]  /*1d2d0*/  IMAD.MOV.U32 R13, RZ, RZ, R11 ;  /* 0x000000ffff0d7224 */ /* 0x001fe400078e000b */
[----:B------:R-:W-:-:S07]  /*1d2e0*/  IMAD.MOV.U32 R11, RZ, RZ, 0x1f ;  /* 0x0000001fff0b7424 */ /* 0x000fce00078e00ff */
[----:B------:R-:W-:Y:S05]  /*1d2f0*/  WARPSYNC.COLLECTIVE R15, `(.L_x_2336) ;  /* 0x000000000f087348 */ /* 0x000fea0003c00000 */
[----:B------:R0:W1:Y:S02]  /*1d300*/  SHFL.IDX P6, R14, R13, R12, R11 ;  /* 0x0000000c0d0e7389 */ /* 0x00006400000c000b */
[----:B01----:R-:W-:Y:S01]  /*1d310*/  ENDCOLLECTIVE ;  /* 0x000000000000791b */ /* 0x003fe20003800000 */
.L_x_2336:
[----:B------:R-:W-:Y:S05]  /*1d320*/  BSYNC B1 ;  /* 0x0000000000017941 */ /* 0x000fea0003800000 */
.L_x_2335:
[----:B------:R-:W-:Y:S05]  /*1d330*/  BRA `(.L_x_2337) ;  /* 0xffffff9c00907947 */ /* 0x000fea000383ffff */
.L_x_2184:
[----:B------:R-:W-:Y:S01]  /*1d340*/  BSSY B1, `(.L_x_2338) ;  /* 0x0000006000017945 */ /* 0x000fe20003800000 */
[----:B------:R-:W-:-:S07]  /*1d350*/  IMAD.MOV.U32 R15, RZ, RZ, -0x1 ;  /* 0xffffffffff0f7424 */ /* 0x000fce00078e00ff */
[----:B0-----:R-:W-:Y:S05]  /*1d360*/  WARPSYNC.COLLECTIVE R15, `(.L_x_2339) ;  /* 0x000000000f0c7348 */ /* 0x001fea0003c00000 */
[----:B------:R-:W-:Y:S02]  /*1d370*/  ELECT P6, UR62, PT ;  /* 0x00000000003e782f */ /* 0x000fe400038c0000 */
[----:B------:R-:W-:Y:S01]  /*1d380*/  MOV R14, UR62 ;  /* 0x0000003e000e7c02 */ /* 0x000fe20008000f00 */
[----:B0-----:R-:W-:Y:S10]  /*1d390*/  ENDCOLLECTIVE ;  /* 0x000000000000791b */ /* 0x001ff40003800000 */
.L_x_2339:
[----:B------:R-:W-:Y:S05]  /*1d3a0*/  BSYNC B1 ;  /* 0x0000000000017941 */ /* 0x000fea0003800000 */
.L_x_2338:
[----:B------:R-:W-:Y:S05]  /*1d3b0*/  BRA `(.L_x_2340) ;  /* 0xffffff9c007c7947 */ /* 0x000fea000383ffff */
.L_x_2186:
[----:B-1----:R1:W2:Y:S02]  /*1d3c0*/  SYNCS.PHASECHK.TRANS64.TRYWAIT P0, [R7+URZ+0x28c20], R8 ;  /* 0x028c2008070075a7 */ /* 0x0022a4000800017f */
[----:B--2---:R-:W-:Y:S05]  /*1d3d0*/  @!P0 NANOSLEEP.SYNCS 0x989680 ;  /* 0x009896800000895d */ /* 0x004fea0003900000 */
[----:B------:R-:W2:Y:S02]  /*1d3e0*/  @!P0 SYNCS.PHASECHK.TRANS64 P0, [R7+URZ+0x28c20], R8 ;  /* 0x028c2008070085a7 */ /* 0x000ea4000800007f */
[----:B--2---:R-:W-:Y:S05]  /*1d3f0*/  @!P0 BRA `(.L_x_2186) ;  /* 0xfffffffc00f08947 */ /* 0x004fea000383ffff */
[----:B------:R-:W-:Y:S05]  /*1d400*/  BRA `(.L_x_2341) ;  /* 0xffffff9c00987947 */ /* 0x000fea000383ffff */
.L_x_2189:
[----:B-1----:R1:W2:Y:S02]  /*1d410*/  SYNCS.PHASECHK.TRANS64.TRYWAIT P0, [R8+URZ+0x28ca0], R11 ;  /* 0x028ca00b080075a7 */ /* 0x0022a4000800017f */
[----:B--2---:R-:W-:Y:S05]  /*1d420*/  @!P0 NANOSLEEP.SYNCS 0x989680 ;  /* 0x009896800000895d */ /* 0x004fea0003900000 */
[----:B------:R-:W2:Y:S02]  /*1d430*/  @!P0 SYNCS.PHASECHK.TRANS64 P0, [R8+URZ+0x28ca0], R11 ;  /* 0x028ca00b080085a7 */ /* 0x000ea4000800007f */
[----:B--2---:R-:W-:Y:S05]  /*1d440*/  @!P0 BRA `(.L_x_2189) ;  /* 0xfffffffc00f08947 */ /* 0x004fea000383ffff */
[----:B------:R-:W-:Y:S05]  /*1d450*/  BRA `(.L_x_2342) ;  /* 0xffffff9c00a87947 */ /* 0x000fea000383ffff */
.L_x_2191:
[----:B--2---:R2:W3:Y:S02]  /*1d460*/  SYNCS.PHASECHK.TRANS64.TRYWAIT P0, [R8+URZ+0x28cc0], R11 ;  /* 0x028cc00b080075a7 */ /* 0x0044e4000800017f */
[----:B---3--:R-:W-:Y:S05]  /*1d470*/  @!P0 NANOSLEEP.SYNCS 0x989680 ;  /* 0x009896800000895d */ /* 0x008fea0003900000 */
[----:B------:R-:W3:Y:S02]  /*1d480*/  @!P0 SYNCS.PHASECHK.TRANS64 P0, [R8+URZ+0x28cc0], R11 ;  /* 0x028cc00b080085a7 */ /* 0x000ee4000800007f */
[----:B---3--:R-:W-:Y:S05]  /*1d490*/  @!P0 BRA `(.L_x_2191) ;  /* 0xfffffffc00f08947 */ /* 0x008fea000383ffff */
[----:B------:R-:W-:Y:S05]  /*1d4a0*/  BRA `(.L_x_2343) ;  /* 0xffffffa0000c7947 */ /* 0x000fea000383ffff */
.L_x_2195:
[----:B-1----:R1:W2:Y:S02]  /*1d4b0*/  SYNCS.PHASECHK.TRANS64.TRYWAIT P0, [R9+URZ+0x28ca0], R10 ;  /* 0x028ca00a090075a7 */ /* 0x0022a4000800017f */
[----:B--2---:R-:W-:Y:S05]  /*1d4c0*/  @!P0 NANOSLEEP.SYNCS 0x989680 ;  /* 0x009896800000895d */ /* 0x004fea0003900000 */
[----:B------:R-:W2:Y:S02]  /*1d4d0*/  @!P0 SYNCS.PHASECHK.TRANS64 P0, [R9+URZ+0x28ca0], R10 ;  /* 0x028ca00a090085a7 */ /* 0x000ea4000800007f */
[----:B--2---:R-:W-:Y:S05]  /*1d4e0*/  @!P0 BRA `(.L_x_2195) ;  /* 0xfffffffc00f08947 */ /* 0x004fea000383ffff */
[----:B------:R-:W-:Y:S05]  /*1d4f0*/  BRA `(.L_x_2344) ;  /* 0xffffffa4004c7947 */ /* 0x000fea000383ffff */
.L_x_2197:
[----:B--2---:R2:W3:Y:S02]  /*1d500*/  SYNCS.PHASECHK.TRANS64.TRYWAIT P1, [R9+URZ+0x28cc0], R10 ;  /* 0x028cc00a090075a7 */ /* 0x0044e4000802017f */
[----:B---3--:R-:W-:Y:S05]  /*1d510*/  @!P1 NANOSLEEP.SYNCS 0x989680 ;  /* 0x009896800000995d */ /* 0x008fea0003900000 */
[----:B------:R-:W3:Y:S02]  /*1d520*/  @!P1 SYNCS.PHASECHK.TRANS64 P1, [R9+URZ+0x28cc0], R10 ;  /* 0x028cc00a090095a7 */ /* 0x000ee4000802007f */
[----:B---3--:R-:W-:Y:S05]  /*1d530*/  @!P1 BRA `(.L_x_2197) ;  /* 0xfffffffc00f09947 */ /* 0x008fea000383ffff */
[----:B------:R-:W-:Y:S05]  /*1d540*/  BRA `(.L_x_2345) ;  /* 0xffffffa400a87947 */ /* 0x000fea000383ffff */
.L_x_2215:
[----:B------:R-:W0:Y:S01]  /*1d550*/  S2R R5, SR_TID.X ;  /* 0x0000000000057919 */ /* 0x000e220000002100 */
[----:B------:R-:W-:Y:S01]  /*1d560*/  BSSY B0, `(.L_x_2346) ;  /* 0x000000a000007945 */ /* 0x000fe20003800000 */
[----:B------:R-:W-:Y:S01]  /*1d570*/  IMAD.MOV.U32 R12, RZ, RZ, RZ ;  /* 0x000000ffff0c7224 */ /* 0x000fe200078e00ff */
[----:B-1----:R-:W-:Y:S01]  /*1d580*/  MOV R11, 0x1f ;  /* 0x0000001f000b7802 */ /* 0x002fe20000000f00 */
[----:B------:R-:W-:Y:S01]  /*1d590*/  IMAD.MOV.U32 R15, RZ, RZ, -0x1 ;  /* 0xffffffffff0f7424 */ /* 0x000fe200078e00ff */
[----:B0-----:R-:W-:-:S04]  /*1d5a0*/  SHF.R.U32.HI R5, RZ, 0x5, R5 ;  /* 0x00000005ff057819 */ /* 0x001fc80000011605 */
[----:B------:R-:W-:-:S05]  /*1d5b0*/  LOP3.LUT R5, R5, 0x3, RZ, 0xc0, !PT ;  /* 0x0000000305057812 */ /* 0x000fca00078ec0ff */
[----:B------:R-:W-:-:S07]  /*1d5c0*/  IMAD.MOV.U32 R13, RZ, RZ, R5 ;  /* 0x000000ffff0d7224 */ /* 0x000fce00078e0005 */
[----:B------:R-:W-:Y:S05]  /*1d5d0*/  WARPSYNC.COLLECTIVE R15, `(.L_x_2347) ;  /* 0x000000000f087348 */ /* 0x000fea0003c00000 */
[----:B------:R0:W1:Y:S02]  /*1d5e0*/  SHFL.IDX P6, R14, R13, R12, R11 ;  /* 0x0000000c0d0e7389 */ /* 0x00006400000c000b */
[----:B01----:R-:W-:Y:S01]  /*1d5f0*/  ENDCOLLECTIVE ;  /* 0x000000000000791b */ /* 0x003fe20003800000 */
.L_x_2347:
[----:B------:R-:W-:Y:S05]  /*1d600*/  BSYNC B0 ;  /* 0x0000000000007941 */ /* 0x000fea0003800000 */
.L_x_2346:
[----:B------:R-:W-:Y:S05]  /*1d610*/  BRA `(.L_x_2348) ;  /* 0xffffffb400707947 */ /* 0x000fea000383ffff */
.L_x_2216:
[----:B------:R-:W-:Y:S01]  /*1d620*/  BSSY B0, `(.L_x_2349) ;  /* 0x0000006000007945 */ /* 0x000fe20003800000 */
[----:B------:R-:W-:-:S07]  /*1d630*/  IMAD.MOV.U32 R15, RZ, RZ, -0x1 ;  /* 0xffffffffff0f7424 */ /* 0x000fce00078e00ff */
[----:B-1----:R-:W-:Y:S05]  /*1d640*/  WARPSYNC.COLLECTIVE R15, `(.L_x_2350) ;  /* 0x000000000f0c7348 */ /* 0x002fea0003c00000 */
[----:B------:R-:W-:Y:S02]  /*1d650*/  ELECT P6, UR62, PT ;  /* 0x00000000003e782f */ /* 0x000fe400038c0000 */
[----:B------:R-:W-:Y:S01]  /*1d660*/  MOV R14, UR62 ;  /* 0x0000003e000e7c02 */ /* 0x000fe20008000f00 */
[----:B-1----:R-:W-:Y:S10]  /*1d670*/  ENDCOLLECTIVE ;  /* 0x000000000000791b */ /* 0x002ff40003800000 */
.L_x_2350:
[----:B------:R-:W-:Y:S05]  /*1d680*/  BSYNC B0 ;  /* 0x0000000000007941 */ /* 0x000fea0003800000 */
.L_x_2349:
[----:B------:R-:W-:Y:S05]  /*1d690*/  BRA `(.L_x_2351) ;  /* 0xffffffb400607947 */ /* 0x000fea000383ffff */
.L_x_2219:
[----:B0-----:R0:W1:Y:S02]  /*1d6a0*/  SYNCS.PHASECHK.TRANS64.TRYWAIT P0, [R5+URZ+0x28c40], R7 ;  /* 0x028c4007050075a7 */ /* 0x001064000800017f */
[----:B-1----:R-:W-:Y:S05]  /*1d6b0*/  @!P0 NANOSLEEP.SYNCS 0x989680 ;  /* 0x009896800000895d */ /* 0x002fea0003900000 */
[----:B------:R-:W1:Y:S02]  /*1d6c0*/  @!P0 SYNCS.PHASECHK.TRANS64 P0, [R5+URZ+0x28c40], R7 ;  /* 0x028c4007050085a7 */ /* 0x000e64000800007f */
[----:B-1----:R-:W-:Y:S05]  /*1d6d0*/  @!P0 BRA `(.L_x_2219) ;  /* 0xfffffffc00f08947 */ /* 0x002fea000383ffff */
[----:B------:R-:W-:Y:S05]  /*1d6e0*/  BRA `(.L_x_2352) ;  /* 0xffffffb400c87947 */ /* 0x000fea000383ffff */
.L_x_2222:
        /* <DEDUP_REMOVED lines=8> */
.L_x_2225:
[----:B0-----:R0:W1:Y:S02]  /*1d770*/  SYNCS.PHASECHK.TRANS64.TRYWAIT P0, [R2+URZ+0x28c60], R5 ;  /* 0x028c6005020075a7 */ /* 0x001064000800017f */
[----:B-1----:R-:W-:Y:S05]  /*1d780*/  @!P0 NANOSLEEP.SYNCS 0x989680 ;  /* 0x009896800000895d */ /* 0x002fea0003900000 */
[----:B------:R-:W1:Y:S02]  /*1d790*/  @!P0 SYNCS.PHASECHK.TRANS64 P0, [R2+URZ+0x28c60], R5 ;  /* 0x028c6005020085a7 */ /* 0x000e64000800007f */
[----:B-1----:R-:W-:Y:S05]  /*1d7a0*/  @!P0 BRA `(.L_x_2225) ;  /* 0xfffffffc00f08947 */ /* 0x002fea000383ffff */
[----:B------:R-:W-:Y:S05]  /*1d7b0*/  BRA `(.L_x_2354) ;  /* 0xffffffb800c07947 */ /* 0x000fea000383ffff */
.L_x_2234:
[----:B--2---:R2:W3:Y:S02]  /*1d7c0*/  SYNCS.PHASECHK.TRANS64.TRYWAIT P0, [R2+URZ+0x28c40], R3 ;  /* 0x028c4003020075a7 */ /* 0x0044e4000800017f */
[----:B---3--:R-:W-:Y:S05]  /*1d7d0*/  @!P0 NANOSLEEP.SYNCS 0x989680 ;  /* 0x009896800000895d */ /* 0x008fea0003900000 */
[----:B------:R-:W3:Y:S02]  /*1d7e0*/  @!P0 SYNCS.PHASECHK.TRANS64 P0, [R2+URZ+0x28c40], R3 ;  /* 0x028c4003020085a7 */ /* 0x000ee4000800007f */
[----:B---3--:R-:W-:Y:S05]  /*1d7f0*/  @!P0 BRA `(.L_x_2234) ;  /* 0xfffffffc00f08947 */ /* 0x008fea000383ffff */
[----:B------:R-:W-:Y:S05]  /*1d800*/  BRA `(.L_x_2355) ;  /* 0xffffffc000907947 */ /* 0x000fea000383ffff */
.L_x_2236:
[----:B0-----:R0:W3:Y:S02]  /*1d810*/  SYNCS.PHASECHK.TRANS64.TRYWAIT P0, [R2+URZ+0x28c60], R3 ;  /* 0x028c6003020075a7 */ /* 0x0010e4000800017f */
[----:B---3--:R-:W-:Y:S05]  /*1d820*/  @!P0 NANOSLEEP.SYNCS 0x989680 ;  /* 0x009896800000895d */ /* 0x008fea0003900000 */
[----:B------:R-:W3:Y:S02]  /*1d830*/  @!P0 SYNCS.PHASECHK.TRANS64 P0, [R2+URZ+0x28c60], R3 ;  /* 0x028c6003020085a7 */ /* 0x000ee4000800007f */
[----:B---3--:R-:W-:Y:S05]  /*1d840*/  @!P0 BRA `(.L_x_2236) ;  /* 0xfffffffc00f08947 */ /* 0x008fea000383ffff */
[----:B------:R-:W-:Y:S05]  /*1d850*/  BRA `(.L_x_2356) ;  /* 0xffffffc400007947 */ /* 0x000fea000383ffff */
.L_x_2241:
[----:B---3--:R3:W4:Y:S02]  /*1d860*/  SYNCS.PHASECHK.TRANS64.TRYWAIT P0, [R2+URZ+0x28c40], R3 ;  /* 0x028c4003020075a7 */ /* 0x008724000800017f */
[----:B----4-:R-:W-:Y:S05]  /*1d870*/  @!P0 NANOSLEEP.SYNCS 0x989680 ;  /* 0x009896800000895d */ /* 0x010fea0003900000 */
[----:B------:R-:W4:Y:S02]  /*1d880*/  @!P0 SYNCS.PHASECHK.TRANS64 P0, [R2+URZ+0x28c40], R3 ;  /* 0x028c4003020085a7 */ /* 0x000f24000800007f */
[----:B----4-:R-:W-:Y:S05]  /*1d890*/  @!P0 BRA `(.L_x_2241) ;  /* 0xfffffffc00f08947 */ /* 0x010fea000383ffff */
[----:B------:R-:W-:Y:S05]  /*1d8a0*/  BRA `(.L_x_2357) ;  /* 0xffffffc800a47947 */ /* 0x000fea000383ffff */
.L_x_2243:
[----:B0-----:R0:W2:Y:S02]  /*1d8b0*/  SYNCS.PHASECHK.TRANS64.TRYWAIT P1, [R2+URZ+0x28c60], R3 ;  /* 0x028c6003020075a7 */ /* 0x0010a4000802017f */
[----:B--2---:R-:W-:Y:S05]  /*1d8c0*/  @!P1 NANOSLEEP.SYNCS 0x989680 ;  /* 0x009896800000995d */ /* 0x004fea0003900000 */
[----:B------:R-:W2:Y:S02]  /*1d8d0*/  @!P1 SYNCS.PHASECHK.TRANS64 P1, [R2+URZ+0x28c60], R3 ;  /* 0x028c6003020095a7 */ /* 0x000ea4000802007f */
[----:B--2---:R-:W-:Y:S05]  /*1d8e0*/  @!P1 BRA `(.L_x_2243) ;  /* 0xfffffffc00f09947 */ /* 0x004fea000383ffff */
[----:B------:R-:W-:Y:S05]  /*1d8f0*/  BRA `(.L_x_2358) ;  /* 0xffffffcc00107947 */ /* 0x000fea000383ffff */
.L_x_2248:
[----:B---3--:R3:W4:Y:S02]  /*1d900*/  SYNCS.PHASECHK.TRANS64.TRYWAIT P0, [R2+URZ+0x28c40], R3 ;  /* 0x028c4003020075a7 */ /* 0x008724000800017f */
[----:B----4-:R-:W-:Y:S05]  /*1d910*/  @!P0 NANOSLEEP.SYNCS 0x989680 ;  /* 0x009896800000895d */ /* 0x010fea0003900000 */
[----:B------:R-:W4:Y:S02]  /*1d920*/  @!P0 SYNCS.PHASECHK.TRANS64 P0, [R2+URZ+0x28c40], R3 ;  /* 0x028c4003020085a7 */ /* 0x000f24000800007f */
[----:B----4-:R-:W-:Y:S05]  /*1d930*/  @!P0 BRA `(.L_x_2248) ;  /* 0xfffffffc00f08947 */ /* 0x010fea000383ffff */
[----:B------:R-:W-:Y:S05]  /*1d940*/  BRA `(.L_x_2359) ;  /* 0xffffffd000907947 */ /* 0x000fea000383ffff */
.L_x_2250:
[----:B0-----:R0:W2:Y:S02]  /*1d950*/  SYNCS.PHASECHK.TRANS64.TRYWAIT P1, [R2+URZ+0x28c60], R3 ;  /* 0x028c6003020075a7 */ /* 0x0010a4000802017f */
[----:B--2---:R-:W-:Y:S05]  /*1d960*/  @!P1 NANOSLEEP.SYNCS 0x989680 ;  /* 0x009896800000995d */ /* 0x004fea0003900000 */
[----:B------:R-:W2:Y:S02]  /*1d970*/  @!P1 SYNCS.PHASECHK.TRANS64 P1, [R2+URZ+0x28c60], R3 ;  /* 0x028c6003020095a7 */ /* 0x000ea4000802007f */
[----:B--2---:R-:W-:Y:S05]  /*1d980*/  @!P1 BRA `(.L_x_2250) ;  /* 0xfffffffc00f09947 */ /* 0x004fea000383ffff */
[----:B------:R-:W-:Y:S05]  /*1d990*/  BRA `(.L_x_2360) ;  /* 0xffffffd400007947 */ /* 0x000fea000383ffff */
.L_x_2255:
[----:B------:R-:W-:Y:S01]  /*1d9a0*/  BSSY B0, `(.L_x_2361) ;  /* 0x0000008000007945 */ /* 0x000fe20003800000 */
[----:B0-----:R-:W-:Y:S02]  /*1d9b0*/  IMAD.MOV.U32 R13, RZ, RZ, R16 ;  /* 0x000000ffff0d7224 */ /* 0x001fe400078e0010 */
[----:B------:R-:W-:Y:S02]  /*1d9c0*/  IMAD.MOV.U32 R12, RZ, RZ, RZ ;  /* 0x000000ffff0c7224 */ /* 0x000fe400078e00ff */
[----:B-1----:R-:W-:Y:S02]  /*1d9d0*/  IMAD.MOV.U32 R11, RZ, RZ, 0x1f ;  /* 0x0000001fff0b7424 */ /* 0x002fe400078e00ff */
[----:B------:R-:W-:-:S07]  /*1d9e0*/  IMAD.MOV.U32 R15, RZ, RZ, -0x1 ;  /* 0xffffffffff0f7424 */ /* 0x000fce00078e00ff */
[----:B--2---:R-:W-:Y:S05]  /*1d9f0*/  WARPSYNC.COLLECTIVE R15, `(.L_x_2362) ;  /* 0x000000000f087348 */ /* 0x004fea0003c00000 */
[----:B------:R0:W1:Y:S02]  /*1da00*/  SHFL.IDX P6, R14, R13, R12, R11 ;  /* 0x0000000c0d0e7389 */ /* 0x00006400000c000b */
[----:B012---:R-:W-:Y:S01]  /*1da10*/  ENDCOLLECTIVE ;  /* 0x000000000000791b */ /* 0x007fe20003800000 */
.L_x_2362:
[----:B------:R-:W-:Y:S05]  /*1da20*/  BSYNC B0 ;  /* 0x0000000000007941 */ /* 0x000fea0003800000 */
.L_x_2361:
        /* <DEDUP_REMOVED lines=8> */
.L_x_2363:
[----:B------:R-:W-:Y:S01]  /*1dab0*/  IMAD.MOV.U32 R16, RZ, RZ, R14 ;  /* 0x000000ffff107224 */ /* 0x000fe200078e000e */
[----:B------:R-:W-:Y:S06]  /*1dac0*/  BRA `(.L_x_2364) ;  /* 0xffffffd800447947 */ /* 0x000fec000383ffff */
.L_x_2258:
[----:B------:R-:W-:Y:S01]  /*1dad0*/  BSSY B0, `(.L_x_2365) ;  /* 0x0000008000007945 */ /* 0x000fe20003800000 */
[----:B0----5:R-:W-:Y:S02]  /*1dae0*/  IMAD.MOV.U32 R13, RZ, RZ, R17 ;  /* 0x000000ffff0d7224 */ /* 0x021fe400078e0011 */
[----:B------:R-:W-:Y:S02]  /*1daf0*/  IMAD.MOV.U32 R12, RZ, RZ, 0x1 ;  /* 0x00000001ff0c7424 */ /* 0x000fe400078e00ff */
[----:B-1----:R-:W-:Y:S02]  /*1db00*/  IMAD.MOV.U32 R11, RZ, RZ, RZ ;  /* 0x000000ffff0b7224 */ /* 0x002fe400078e00ff */
[----:B------:R-:W-:-:S07]  /*1db10*/  IMAD.MOV.U32 R15, RZ, RZ, -0x1 ;  /* 0xffffffffff0f7424 */ /* 0x000fce00078e00ff */
[----:B--234-:R-:W-:Y:S05]  /*1db20*/  WARPSYNC.COLLECTIVE R15, `(.L_x_2366) ;  /* 0x000000000f087348 */ /* 0x01cfea0003c00000 */
[----:B------:R0:W1:Y:S02]  /*1db30*/  SHFL.UP P6, R14, R13, R12, R11 ;  /* 0x0400000c0d0e7389 */ /* 0x00006400000c000b */
[----:B01234-:R-:W-:Y:S01]  /*1db40*/  ENDCOLLECTIVE ;  /* 0x000000000000791b */ /* 0x01ffe20003800000 */
.L_x_2366:
[----:B------:R-:W-:Y:S05]  /*1db50*/  BSYNC B0 ;  /* 0x0000000000007941 */ /* 0x000fea0003800000 */
.L_x_2365:
[C---:B------:R-:W-:Y:S01]  /*1db60*/  ISETP.NE.AND P0, PT, R7.reuse, RZ, PT ;  /* 0x000000ff0700720c */ /* 0x040fe20003f05270 */
        /* <DEDUP_REMOVED lines=9> */
.L_x_2367:
        /* <DEDUP_REMOVED lines=8> */
.L_x_2368:
        /* <DEDUP_REMOVED lines=8> */
.L_x_2369:
        /* <DEDUP_REMOVED lines=8> */
.L_x_2370:
        /* <DEDUP_REMOVED lines=8> */
.L_x_2371:
[----:B------:R-:W-:Y:S05]  /*1de00*/  BRA `(.L_x_2372) ;  /* 0xffffffd800087947 */ /* 0x000fea000383ffff */
.L_x_2263:
[----:B------:R-:W-:Y:S01]  /*1de10*/  BSSY B0, `(.L_x_2373) ;  /* 0x0000008000007945 */ /* 0x000fe20003800000 */
[----:B-----5:R-:W-:Y:S02]  /*1de20*/  IMAD.MOV.U32 R13, RZ, RZ, R17 ;  /* 0x000000ffff0d7224 */ /* 0x020fe400078e0011 */
[----:B------:R-:W-:Y:S02]  /*1de30*/  IMAD.MOV.U32 R12, RZ, RZ, 0x1 ;  /* 0x00000001ff0c7424 */ /* 0x000fe400078e00ff */
[----:B-1----:R-:W-:Y:S02]  /*1de40*/  IMAD.MOV.U32 R11, RZ, RZ, RZ ;  /* 0x000000ffff0b7224 */ /* 0x002fe400078e00ff */
[----:B------:R-:W-:-:S07]  /*1de50*/  IMAD.MOV.U32 R15, RZ, RZ, -0x1 ;  /* 0xffffffffff0f7424 */ /* 0x000fce00078e00ff */
[----:B0-2---:R-:W-:Y:S05]  /*1de60*/  WARPSYNC.COLLECTIVE R15, `(.L_x_2374) ;  /* 0x000000000f087348 */ /* 0x005fea0003c00000 */
[----:B------:R1:W3:Y:S02]  /*1de70*/  SHFL.UP P6, R14, R13, R12, R11 ;  /* 0x0400000c0d0e7389 */ /* 0x0002e400000c000b */
[----:B0123--:R-:W-:Y:S01]  /*1de80*/  ENDCOLLECTIVE ;  /* 0x000000000000791b */ /* 0x00ffe20003800000 */
.L_x_2374:
[----:B------:R-:W-:Y:S05]  /*1de90*/  BSYNC B0 ;  /* 0x0000000000007941 */ /* 0x000fea0003800000 */
.L_x_2373:
        /* <DEDUP_REMOVED lines=10> */
.L_x_2375:
        /* <DEDUP_REMOVED lines=8> */
.L_x_2376:
        /* <DEDUP_REMOVED lines=8> */
.L_x_2377:
        /* <DEDUP_REMOVED lines=8> */
.L_x_2378:
        /* <DEDUP_REMOVED lines=8> */
.L_x_2379:
[----:B------:R-:W-:Y:S05]  /*1e140*/  BRA `(.L_x_2380) ;  /* 0xffffffd400ec7947 */ /* 0x000fea000383ffff */
.L_x_2265:
[----:B------:R-:W-:Y:S01]  /*1e150*/  BSSY B0, `(.L_x_2381) ;  /* 0x0000006000007945 */ /* 0x000fe20003800000 */
[----:B------:R-:W-:Y:S01]  /*1e160*/  PLOP3.LUT P6, PT, P6, PT, PT, 0x8, 0x0 ;  /* 0x000000000000781c */ /* 0x000fe200037ce170 */
[----:B------:R-:W-:-:S12]  /*1e170*/  IMAD.MOV.U32 R15, RZ, RZ, -0x1 ;  /* 0xffffffffff0f7424 */ /* 0x000fd800078e00ff */
[----:B01----:R-:W-:Y:S05]  /*1e180*/  WARPSYNC.COLLECTIVE R15, `(.L_x_2382) ;  /* 0x000000000f087348 */ /* 0x003fea0003c00000 */
[----:B------:R-:W-:Y:S01]  /*1e190*/  VOTE.ANY R14, PT, P6 ;  /* 0x00000000000e7806 */ /* 0x000fe200030e0100 */
[----:B01----:R-:W-:Y:S06]  /*1e1a0*/  ENDCOLLECTIVE ;  /* 0x000000000000791b */ /* 0x003fec0003800000 */
.L_x_2382:
[----:B------:R-:W-:Y:S05]  /*1e1b0*/  BSYNC B0 ;  /* 0x0000000000007941 */ /* 0x000fea0003800000 */
.L_x_2381:
        /* <DEDUP_REMOVED lines=9> */
.L_x_2383:
[----:B------:R-:W-:Y:S01]  /*1e250*/  IMAD.MOV.U32 R17, RZ, RZ, R14 ;  /* 0x000000ffff117224 */ /* 0x000fe200078e000e */
[----:B------:R-:W-:Y:S06]  /*1e260*/  BRA `(.L_x_2384) ;  /* 0xffffffd400dc7947 */ /* 0x000fec000383ffff */
.L_x_2267:
[----:B------:R-:W-:Y:S01]  /*1e270*/  BSSY B0, `(.L_x_2385) ;  /* 0x0000007000007945 */ /* 0x000fe20003800000 */
[----:B------:R-:W-:Y:S02]  /*1e280*/  IMAD.MOV.U32 R13, RZ, RZ, R2 ;  /* 0x000000ffff0d7224 */ /* 0x000fe400078e0002 */
[----:B-1----:R-:W-:Y:S02]  /*1e290*/  IMAD.MOV.U32 R11, RZ, RZ, 0x1f ;  /* 0x0000001fff0b7424 */ /* 0x002fe400078e00ff */
[----:B------:R-:W-:-:S07]  /*1e2a0*/  IMAD.MOV.U32 R15, RZ, RZ, -0x1 ;  /* 0xffffffffff0f7424 */ /* 0x000fce00078e00ff */
[----:B0-23--:R-:W-:Y:S05]  /*1e2b0*/  WARPSYNC.COLLECTIVE R15, `(.L_x_2386) ;  /* 0x000000000f087348 */ /* 0x00dfea0003c00000 */
[----:B------:R1:W4:Y:S02]  /*1e2c0*/  SHFL.IDX P6, R14, R13, R12, R11 ;  /* 0x0000000c0d0e7389 */ /* 0x00032400000c000b */
[----:B01234-:R-:W-:Y:S01]  /*1e2d0*/  ENDCOLLECTIVE ;  /* 0x000000000000791b */ /* 0x01ffe20003800000 */
.L_x_2386:
[----:B------:R-:W-:Y:S05]  /*1e2e0*/  BSYNC B0 ;  /* 0x0000000000007941 */ /* 0x000fea0003800000 */
.L_x_2385:
[----:B------:R-:W-:Y:S01]  /*1e2f0*/  IMAD.MOV.U32 R7, RZ, RZ, R14 ;  /* 0x000000ffff077224 */ /* 0x000fe200078e000e */
[----:B------:R-:W-:Y:S06]  /*1e300*/  BRA `(.L_x_2266) ;  /* 0xffffffd400d07947 */ /* 0x000fec000383ffff */
.L_x_2271:
[----:B-1----:R1:W2:Y:S02]  /*1e310*/  SYNCS.PHASECHK.TRANS64.TRYWAIT P0, [R0+URZ+0x28c20], R3 ;  /* 0x028c2003000075a7 */ /* 0x0022a4000800017f */
[----:B--2---:R-:W-:Y:S05]  /*1e320*/  @!P0 NANOSLEEP.SYNCS 0x989680 ;  /* 0x009896800000895d */ /* 0x004fea0003900000 */
[----:B------:R-:W2:Y:S02]  /*1e330*/  @!P0 SYNCS.PHASECHK.TRANS64 P0, [R0+URZ+0x28c20], R3 ;  /* 0x028c2003000085a7 */ /* 0x000ea4000800007f */
[----:B--2---:R-:W-:Y:S05]  /*1e340*/  @!P0 BRA `(.L_x_2271) ;  /* 0xfffffffc00f08947 */ /* 0x004fea000383ffff */
[----:B------:R-:W-:Y:S05]  /*1e350*/  BRA `(.L_x_2387) ;  /* 0xffffffdc00447947 */ /* 0x000fea000383ffff */
.L_x_2272:
        /* <DEDUP_REMOVED lines=11> */
.L_x_2389:
[----:B------:R-:W-:Y:S05]  /*1e410*/  BSYNC B0 ;  /* 0x0000000000007941 */ /* 0x000fea0003800000 */
.L_x_2388:
[----:B------:R-:W-:Y:S05]  /*1e420*/  BRA `(.L_x_2390) ;  /* 0xffffffdc002c7947 */ /* 0x000fea000383ffff */
.L_x_2273:
[----:B------:R-:W-:Y:S01]  /*1e430*/  BSSY B0, `(.L_x_2391) ;  /* 0x0000006000007945 */ /* 0x000fe20003800000 */
[----:B------:R-:W-:-:S07]  /*1e440*/  IMAD.MOV.U32 R15, RZ, RZ, -0x1 ;  /* 0xffffffffff0f7424 */ /* 0x000fce00078e00ff */
[----:B012---:R-:W-:Y:S05]  /*1e450*/  WARPSYNC.COLLECTIVE R15, `(.L_x_2392) ;  /* 0x000000000f0c7348 */ /* 0x007fea0003c00000 */
[----:B------:R-:W-:Y:S02]  /*1e460*/  ELECT P6, UR62, PT ;  /* 0x00000000003e782f */ /* 0x000fe400038c0000 */
[----:B------:R-:W-:Y:S01]  /*1e470*/  MOV R14, UR62 ;  /* 0x0000003e000e7c02 */ /* 0x000fe20008000f00 */
[----:B012---:R-:W-:Y:S10]  /*1e480*/  ENDCOLLECTIVE ;  /* 0x000000000000791b */ /* 0x007ff40003800000 */
.L_x_2392:
[----:B------:R-:W-:Y:S05]  /*1e490*/  BSYNC B0 ;  /* 0x0000000000007941 */ /* 0x000fea0003800000 */
.L_x_2391:
[----:B------:R-:W-:Y:S05]  /*1e4a0*/  BRA `(.L_x_2393) ;  /* 0xffffffdc00207947 */ /* 0x000fea000383ffff */
.L_x_2275:
[----:B-1----:R1:W2:Y:S02]  /*1e4b0*/  SYNCS.PHASECHK.TRANS64.TRYWAIT P0, [R6+URZ], R5 ;  /* 0x00000005060075a7 */ /* 0x0022a4000800017f */
[----:B--2---:R-:W-:Y:S05]  /*1e4c0*/  @!P0 NANOSLEEP.SYNCS 0x989680 ;  /* 0x009896800000895d */ /* 0x004fea0003900000 */
[----:B------:R-:W2:Y:S02]  /*1e4d0*/  @!P0 SYNCS.PHASECHK.TRANS64 P0, [R6+URZ], R5 ;  /* 0x00000005060085a7 */ /* 0x000ea4000800007f */
[----:B--2---:R-:W-:Y:S05]  /*1e4e0*/  @!P0 BRA `(.L_x_2275) ;  /* 0xfffffffc00f08947 */ /* 0x004fea000383ffff */
[----:B------:R-:W-:Y:S05]  /*1e4f0*/  BRA `(.L_x_2394) ;  /* 0xffffffdc005c7947 */ /* 0x000fea000383ffff */
.L_x_2276:
[----:B--2---:R2:W3:Y:S02]  /*1e500*/  SYNCS.PHASECHK.TRANS64.TRYWAIT P0, [R7+URZ], R2 ;  /* 0x00000002070075a7 */ /* 0x0044e4000800017f */
[----:B---3--:R-:W-:Y:S05]  /*1e510*/  @!P0 NANOSLEEP.SYNCS 0x989680 ;  /* 0x009896800000895d */ /* 0x008fea0003900000 */
[----:B------:R-:W3:Y:S02]  /*1e520*/  @!P0 SYNCS.PHASECHK.TRANS64 P0, [R7+URZ], R2 ;  /* 0x00000002070085a7 */ /* 0x000ee4000800007f */
[----:B---3--:R-:W-:Y:S05]  /*1e530*/  @!P0 BRA `(.L_x_2276) ;  /* 0xfffffffc00f08947 */ /* 0x008fea000383ffff */
[----:B------:R-:W-:Y:S05]  /*1e540*/  BRA `(.L_x_2395) ;  /* 0xffffffdc00507947 */ /* 0x000fea000383ffff */
.L_x_2278:
[----:B---3--:R3:W4:Y:S02]  /*1e550*/  SYNCS.PHASECHK.TRANS64.TRYWAIT P0, [R4+URZ], R5 ;  /* 0x00000005040075a7 */ /* 0x008724000800017f */
[----:B----4-:R-:W-:Y:S05]  /*1e560*/  @!P0 NANOSLEEP.SYNCS 0x989680 ;  /* 0x009896800000895d */ /* 0x010fea0003900000 */
[----:B------:R-:W4:Y:S02]  /*1e570*/  @!P0 SYNCS.PHASECHK.TRANS64 P0, [R4+URZ], R5 ;  /* 0x00000005040085a7 */ /* 0x000f24000800007f */
[----:B----4-:R-:W-:Y:S05]  /*1e580*/  @!P0 BRA `(.L_x_2278) ;  /* 0xfffffffc00f08947 */ /* 0x010fea000383ffff */
[----:B------:R-:W-:Y:S05]  /*1e590*/  BRA `(.L_x_2396) ;  /* 0xffffffdc00587947 */ /* 0x000fea000383ffff */
.L_x_2397:
        /* <DEDUP_REMOVED lines=14> */
.L_x_4558:


//--------------------- .text._ZN7cutlass13device_kernelIN5flash11enable_sm90INS1_16FlashAttnFwdSm90INS1_25CollectiveMainloopFwdSm90ILi2EN4cute5tupleIJNS5_1CILi1EEES8_S8_EEENS6_IJNS7_ILi64EEESA_SA_EEELi512ENS_10bfloat16_tEfNS_4arch4Sm90ELb0ELb1ELb0ELb1ELb0ELb0ELb1ELb0ELb0ELb0ELb0ELb0EEENS1_21CollectiveEpilogueFwdINS6_IJSA_NS7_ILi512EEESA_EEES9_SC_SE_Li256ELb1ELb0ELb0ELb0EEENS1_36VarlenDynamicPersistentTileSchedulerILi64ELi64ELi256ELi32ELb0ELb0ELb1ELb1ELb0ELb1EEEEEEEEEvNT_6ParamsE --------------------------
	.section	.text._ZN7cutlass13device_kernelIN5flash11enable_sm90INS1_16FlashAttnFwdSm90INS1_25CollectiveMainloopFwdSm90ILi2EN4cute5tupleIJNS5_1CILi1EEES8_S8_EEENS6_IJNS7_ILi64EEESA_SA_EEELi512ENS_10bfloat16_tEfNS_4arch4Sm90ELb0ELb1ELb0ELb1ELb0ELb0ELb1ELb0ELb0ELb0ELb0ELb0EEENS1_21CollectiveEpilogueFwdINS6_IJSA_NS7_ILi512EEESA_EEES9_SC_SE_Li256ELb1ELb0ELb0ELb0EEENS1_36VarlenDynamicPersistentTileSchedulerILi64ELi64ELi256ELi32ELb0ELb0ELb1ELb1ELb0ELb1EEEEEEEEEvNT_6ParamsE,"ax",@progbits
	.align	128
.text._ZN7cutlass13device_kernelIN5flash11enable_sm90INS1_16FlashAttnFwdSm90INS1_25CollectiveMainloopFwdSm90ILi2EN4cute5tupleIJNS5_1CILi1EEES8_S8_EEENS6_IJNS7_ILi64EEESA_SA_EEELi512ENS_10bfloat16_tEfNS_4arch4Sm90ELb0ELb1ELb0ELb1ELb0ELb0ELb1ELb0ELb0ELb0ELb0ELb0EEENS1_21CollectiveEpilogueFwdINS6_IJSA_NS7_ILi512EEESA_EEES9_SC_SE_Li256ELb1ELb0ELb0ELb0EEENS1_36VarlenDynamicPersistentTileSchedulerILi64ELi64ELi256ELi32ELb0ELb0ELb1ELb1ELb0ELb1EEEEEEEEEvNT_6ParamsE:
        .type           _ZN7cutlass13device_kernelIN5flash11enable_sm90INS1_16FlashAttnFwdSm90INS1_25CollectiveMainloopFwdSm90ILi2EN4cute5tupleIJNS5_1CILi1EEES8_S8_EEENS6_IJNS7_ILi64EEESA_SA_EEELi512ENS_10bfloat16_tEfNS_4arch4Sm90ELb0ELb1ELb0ELb1ELb0ELb0ELb1ELb0ELb0ELb0ELb0ELb0EEENS1_21CollectiveEpilogueFwdINS6_IJSA_NS7_ILi512EEESA_EEES9_SC_SE_Li256ELb1ELb0ELb0ELb0EEENS1_36VarlenDynamicPersistentTileSchedulerILi64ELi64ELi256ELi32ELb0ELb0ELb1ELb1ELb0ELb1EEEEEEEEEvNT_6ParamsE,@function
        .size           _ZN7cutlass13device_kernelIN5flash11enable_sm90INS1_16FlashAttnFwdSm90INS1_25CollectiveMainloopFwdSm90ILi2EN4cute5tupleIJNS5_1CILi1EEES8_S8_EEENS6_IJNS7_ILi64EEESA_SA_EEELi512ENS_10bfloat16_tEfNS_4arch4Sm90ELb0ELb1ELb0ELb1ELb0ELb0ELb1ELb0ELb0ELb0ELb0ELb0EEENS1_21CollectiveEpilogueFwdINS6_IJSA_NS7_ILi512EEESA_EEES9_SC_SE_Li256ELb1ELb0ELb0ELb0EEENS1_36VarlenDynamicPersistentTileSchedulerILi64ELi64ELi256ELi32ELb0ELb0ELb1ELb1ELb0ELb1EEEEEEEEEvNT_6ParamsE,(.L_x_4559 - _ZN7cutlass13device_kernelIN5flash11enable_sm90INS1_16FlashAttnFwdSm90INS1_25CollectiveMainloopFwdSm90ILi2EN4cute5tupleIJNS5_1CILi1EEES8_S8_EEENS6_IJNS7_ILi64EEESA_SA_EEELi512ENS_10bfloat16_tEfNS_4arch4Sm90ELb0ELb1ELb0ELb1ELb0ELb0ELb1ELb0ELb0ELb0ELb0ELb0EEENS1_21CollectiveEpilogueFwdINS6_IJSA_NS7_ILi512EEESA_EEES9_SC_SE_Li256ELb1ELb0ELb0ELb0EEENS1_36VarlenDynamicPersistentTileSchedulerILi64ELi64ELi256ELi32ELb0ELb0ELb1ELb1ELb0ELb1EEEEEEEEEvNT_6ParamsE)
        .other          _ZN7cutlass13device_kernelIN5flash11enable_sm90INS1_16FlashAttnFwdSm90INS1_25CollectiveMainloopFwdSm90ILi2EN4cute5tupleIJNS5_1CILi1EEES8_S8_EEENS6_IJNS7_ILi64EEESA_SA_EEELi512ENS_10bfloat16_tEfNS_4arch4Sm90ELb0ELb1ELb0ELb1ELb0ELb0ELb1ELb0ELb0ELb0ELb0ELb0EEENS1_21CollectiveEpilogueFwdINS6_IJSA_NS7_ILi512EEESA_EEES9_SC_SE_Li256ELb1ELb0ELb0ELb0EEENS1_36VarlenDynamicPersistentTileSchedulerILi64ELi64ELi256ELi32ELb0ELb0ELb1ELb1ELb0ELb1EEEEEEEEEvNT_6ParamsE,@"STO_CUDA_ENTRY STV_DEFAULT"
_ZN7cutlass13device_kernelIN5flash11enable_sm90INS1_16FlashAttnFwdSm90INS1_25CollectiveMainloopFwdSm90ILi2EN4cute5tupleIJNS5_1CILi1EEES8_S8_EEENS6_IJNS7_ILi64EEESA_SA_EEELi512ENS_10bfloat16_tEfNS_4arch4Sm90ELb0ELb1ELb0ELb1ELb0ELb0ELb1ELb0ELb0ELb0ELb0ELb0EEENS1_21CollectiveEpilogueFwdINS6_IJSA_NS7_ILi512EEESA_EEES9_SC_SE_Li256ELb1ELb0ELb0ELb0EEENS1_36VarlenDynamicPersistentTileSchedulerILi64ELi64ELi256ELi32ELb0ELb0ELb1ELb1ELb0ELb1EEEEEEEEEvNT_6ParamsE:
        /* <DEDUP_REMOVED lines=23> */
.L_x_2399:
[----:B------:R-:W-:Y:S05]  /*0170*/  BSYNC B0 ;  /* 0x0000000000007941 */ /* 0x000fea0003800000 */
.L_x_2398:
        /* <DEDUP_REMOVED lines=39> */
.L_x_2400:
        /* <DEDUP_REMOVED lines=22> */
.L_x_2401:
        /* <DEDUP_REMOVED lines=18> */
.L_x_2402:
        /* <DEDUP_REMOVED lines=22> */
.L_x_2403:
        /* <DEDUP_REMOVED lines=22> */
.L_x_2404:
[----:B------:R-:W-:Y:S01]  /*0930*/  IMAD.MOV.U32 R2, RZ, RZ, 0x1 ;  /* 0x00000001ff027424 */ /* 0x000fe200078e00ff */
[----:B------:R-:W-:Y:S01]  /*0940*/  ISETP.NE.AND P0, PT, R3, RZ, PT ;  /* 0x000000ff0300720c */ /* 0x000fe20003f05270 */
[----:B------:R-:W-:-:S03]  /*0950*/  NOP ;  /* 0x0000000000007918 */ /* 0x000fc60000000000 */
[----:B------:R-:W-:-:S05]  /*0960*/  SEL R2, R2, 0x2, !P0 ;  /* 0x0000000202027807 */ /* 0x000fca0004000000 */
[----:B------:R0:W-:Y:S02]  /*0970*/  STL [R1+0x24], R2 ;  /* 0x0000240201007387 */ /* 0x0001e40000100800 */
[----:B01234-:R-:W-:Y:S06]  /*0980*/  BAR.SYNC.DEFER_BLOCKING 0x0 ;  /* 0x0000000000007b1d */ /* 0x01ffec0000010000 */
[----:B------:R-:W-:Y:S05]  /*0990*/  @!P0 BRA `(.L_x_2405) ;  /* 0x0000012800a88947 */ /* 0x000fea0003800000 */
.L_x_2406:
        /* <DEDUP_REMOVED lines=19> */
[----:B------:R-:W2:Y:S01]  /*0ad0*/  LDL.LU R14, [R1+0x24] ;  /* 0x00002400010e7983 */ /* 0x000ea20000300800 */
[----:B------:R-:W-:-:S05]  /*0ae0*/  VIADD R200, R2, 0xffffff80 ;  /* 0xffffff8002c87836 */ /* 0x000fca0000000000 */
[----:B------:R-:W-:-:S04]  /*0af0*/  SHF.R.S32.HI R3, RZ, 0x1f, R200 ;  /* 0x0000001fff037819 */ /* 0x000fc800000114c8 */
[CC--:B------:R-:W-:Y:S02]  /*0b00*/  LEA.HI R0, R3.reuse, R200.reuse, RZ, 0x4 ;  /* 0x000000c803007211 */ /* 0x0c0fe400078f20ff */
[----:B------:R-:W-:Y:S02]  /*0b10*/  LEA.HI R2, R3, R200, RZ, 0x5 ;  /* 0x000000c803027211 */ /* 0x000fe400078f28ff */
[----:B------:R-:W-:Y:S02]  /*0b20*/  SHF.R.S32.HI R9, RZ, 0x4, R0 ;  /* 0x00000004ff097819 */ /* 0x000fe40000011400 */
[C---:B------:R-:W-:Y:S02]  /*0b30*/  LOP3.LUT R7, R0.reuse, 0xfffffff0, RZ, 0xc0, !PT ;  /* 0xfffffff000077812 */ /* 0x040fe400078ec0ff */
[----:B------:R-:W-:Y:S02]  /*0b40*/  LEA.HI R4, R0, R9, RZ, 0x1 ;  /* 0x0000000900047211 */ /* 0x000fe400078f08ff */
[--C-:B------:R-:W-:Y:S01]  /*0b50*/  SHF.R.S32.HI R0, RZ, 0x5, R2.reuse ;  /* 0x00000005ff007819 */ /* 0x100fe20000011402 */
[----:B------:R-:W-:Y:S01]  /*0b60*/  IMAD.IADD R7, R200, 0x1, -R7 ;  /* 0x00000001c8077824 */ /* 0x000fe200078e0a07 */
[----:B------:R-:W-:-:S02]  /*0b70*/  SHF.R.S32.HI R11, RZ, 0x1f, R2 ;  /* 0x0000001fff0b7819 */ /* 0x000fc40000011402 */
[----:B------:R-:W-:Y:S02]  /*0b80*/  LEA.HI R5, R3, R200, RZ, 0x7 ;  /* 0x000000c803057211 */ /* 0x000fe400078f38ff */
        /* <DEDUP_REMOVED lines=8> */
[----:B------:R-:W-:-:S03]  /*0c10*/  LOP3.LUT R8, R6, 0xfffffff8, RZ, 0xc0, !PT ;  /* 0xfffffff806087812 */ /* 0x000fc600078ec0ff */
[----:B------:R-:W-:Y:S01]  /*0c20*/  IMAD.IADD R4, R9, 0x1, -R4 ;  /* 0x0000000109047824 */ /* 0x000fe200078e0a04 */
[----:B------:R-:W-:Y:S01]  /*0c30*/  LOP3.LUT R9, R5, 0xffffff80, RZ, 0xc0, !PT ;  /* 0xffffff8005097812 */ /* 0x000fe200078ec0ff */
[----:B------:R-:W-:Y:S02]  /*0c40*/  IMAD R199, R11, 0x10, R10 ;  /* 0x000000100bc77824 */ /* 0x000fe400078e020a */
[----:B------:R-:W-:Y:S02]  /*0c50*/  IMAD.IADD R10, R7, 0x1, -R8 ;  /* 0x00000001070a7824 */ /* 0x000fe400078e0a08 */
[----:B------:R-:W-:Y:S02]  /*0c60*/  IMAD.IADD R9, R200, 0x1, -R9 ;  /* 0x00000001c8097824 */ /* 0x000fe400078e0a09 */
[----:B------:R-:W-:Y:S02]  /*0c70*/  IMAD.SHL.U32 R11, R10, 0x40, RZ ;  /* 0x000000400a0b7824 */ /* 0x000fe400078e00ff */
[----:B------:R-:W-:Y:S01]  /*0c80*/  IMAD.SHL.U32 R4, R4, 0x8, RZ ;  /* 0x0000000804047824 */ /* 0x000fe200078e00ff */
[----:B------:R-:W-:Y:S01]  /*0c90*/  SHF.R.S32.HI R2, RZ, 0x1f, R9 ;  /* 0x0000001fff027819 */ /* 0x000fe20000011409 */
[----:B------:R-:W-:Y:S01]  /*0ca0*/  IMAD.SHL.U32 R12, R6, 0x40, RZ ;  /* 0x00000040060c7824 */ /* 0x000fe200078e00ff */
[----:B------:R-:W-:Y:S01]  /*0cb0*/  LOP3.LUT R11, R11, 0x1c0, RZ, 0xc0, !PT ;  /* 0x000001c00b0b7812 */ /* 0x000fe200078ec0ff */
[----:B------:R-:W-:Y:S01]  /*0cc0*/  IMAD.U32 R199, R199, 0x40, R4 ;  /* 0x00000040c7c77824 */ /* 0x000fe200078e0004 */
[----:B------:R-:W-:-:S02]  /*0cd0*/  LEA.HI R6, R2, R9, RZ, 0x2 ;  /* 0x0000000902067211 */ /* 0x000fc400078f10ff */
[----:B------:R-:W-:Y:S02]  /*0ce0*/  LOP3.LUT R4, R11, 0x8, R4, 0xf8, !PT ;  /* 0x000000080b047812 */ /* 0x000fe400078ef804 */
[----:B------:R-:W-:Y:S02]  /*0cf0*/  LOP3.LUT R13, R12, 0x7ffffe00, RZ, 0xc0, !PT ;  /* 0x7ffffe000c0d7812 */ /* 0x000fe400078ec0ff */
[----:B------:R-:W-:Y:S02]  /*0d00*/  SHF.R.U32.HI R11, RZ, 0x3, R11 ;  /* 0x00000003ff0b7819 */ /* 0x000fe4000001160b */
[--C-:B------:R-:W-:Y:S01]  /*0d10*/  SHF.R.S32.HI R7, RZ, 0x2, R6.reuse ;  /* 0x00000002ff077819 */ /* 0x100fe20000011406 */
[----:B------:R-:W-:Y:S01]  /*0d20*/  IMAD R13, R0, 0x400, R13 ;  /* 0x00000400000d7824 */ /* 0x000fe200078e020d */
[----:B------:R-:W-:Y:S02]  /*0d30*/  SHF.R.S32.HI R8, RZ, 0x1f, R6 ;  /* 0x0000001fff087819 */ /* 0x000fe40000011406 */
[----:B------:R-:W-:-:S02]  /*0d40*/  LOP3.LUT R4, R4, R11, RZ, 0x3c, !PT ;  /* 0x0000000b04047212 */ /* 0x000fc400078e3cff */
[----:B------:R-:W-:Y:S02]  /*0d50*/  LEA.HI R8, R8, R7, RZ, 0x3 ;  /* 0x0000000708087211 */ /* 0x000fe400078f18ff */
[----:B------:R-:W-:Y:S01]  /*0d60*/  R2P PR, R10, 0x6 ;  /* 0x000000060a007804 */ /* 0x000fe20000000000 */
[----:B------:R-:W-:Y:S01]  /*0d70*/  IMAD.IADD R4, R13, 0x1, R4 ;  /* 0x000000010d047824 */ /* 0x000fe200078e0204 */
[----:B------:R-:W-:Y:S02]  /*0d80*/  LOP3.LUT R8, R8, 0xfffffff8, RZ, 0xc0, !PT ;  /* 0xfffffff808087812 */ /* 0x000fe400078ec0ff */
[----:B------:R-:W-:Y:S02]  /*0d90*/  LEA.HI R3, R3, R200, RZ, 0x3 ;  /* 0x000000c803037211 */ /* 0x000fe400078f18ff */
[----:B------:R-:W-:Y:S02]  /*0da0*/  LEA.HI R5, R5, R198, RZ, 0x1 ;  /* 0x000000c605057211 */ /* 0x000fe400078f08ff */
[----:B------:R-:W-:Y:S01]  /*0db0*/  LEA R23, R4, UR37, 0x1 ;  /* 0x0000002504177c11 */ /* 0x000fe2000f8e08ff */
[----:B------:R-:W-:Y:S01]  /*0dc0*/  IMAD.MOV.U32 R189, RZ, RZ, 0x40 ;  /* 0x00000040ffbd7424 */ /* 0x000fe200078e00ff */
[----:B------:R-:W-:Y:S01]  /*0dd0*/  LEA.HI R2, R2, R9, RZ, 0x5 ;  /* 0x0000000902027211 */ /* 0x000fe200078f28ff */
[----:B------:R-:W-:Y:S01]  /*0de0*/  IMAD.IADD R19, R7, 0x1, -R8 ;  /* 0x0000000107137824 */ /* 0x000fe200078e0a08 */
[----:B------:R-:W-:Y:S01]  /*0df0*/  R2UR UR5, R186 ;  /* 0x00000000ba0572ca */ /* 0x000fe200000e0000 */
[----:B------:R-:W-:Y:S01]  /*0e00*/  VIADD R190, R23, 0x36400 ;  /* 0x0003640017be7836 */ /* 0x000fe20000000000 */
[----:B------:R-:W-:-:S02]  /*0e10*/  LOP3.LUT R6, R6, 0x7ffffffc, RZ, 0xc0, !PT ;  /* 0x7ffffffc06067812 */ /* 0x000fc400078ec0ff */
[----:B------:R-:W-:Y:S02]  /*0e20*/  LOP3.LUT R7, R3, 0x1ffffff8, RZ, 0xc0, !PT ;  /* 0x1ffffff803077812 */ /* 0x000fe400078ec0ff */
[----:B------:R-:W-:Y:S01]  /*0e30*/  LOP3.LUT R5, R5, 0xfffffe, RZ, 0xc0, !PT ;  /* 0x00fffffe05057812 */ /* 0x000fe200078ec0ff */
[----:B------:R-:W-:Y:S01]  /*0e40*/  VIADD R188, R23, 0x36420 ;  /* 0x0003642017bc7836 */ /* 0x000fe20000000000 */
[----:B------:R-:W-:Y:S02]  /*0e50*/  SHF.R.S32.HI R2, RZ, 0x5, R2 ;  /* 0x00000005ff027819 */ /* 0x000fe40000011402 */
[----:B------:R-:W-:Y:S01]  /*0e60*/  SEL R189, R189, 0xffffffc0, !P2 ;  /* 0xffffffc0bdbd7807 */ /* 0x000fe20005000000 */
[----:B------:R-:W-:Y:S02]  /*0e70*/  IMAD.IADD R6, R9, 0x1, -R6 ;  /* 0x0000000109067824 */ /* 0x000fe400078e0a06 */
[----:B------:R-:W-:Y:S02]  /*0e80*/  IMAD.IADD R7, R200, 0x1, -R7 ;  /* 0x00000001c8077824 */ /* 0x000fe400078e0a07 */
[----:B------:R-:W-:-:S02]  /*0e90*/  IMAD.IADD R5, R198, 0x1, -R5 ;  /* 0x00000001c6057824 */ /* 0x000fc400078e0a05 */
[----:B------:R-:W-:Y:S01]  /*0ea0*/  @P1 VIADD R188, R190, 0xffffffe0 ;  /* 0xffffffe0bebc1836 */ /* 0x000fe20000000000 */
[----:B------:R-:W-:Y:S01]  /*0eb0*/  SHF.R.S32.HI R194, RZ, 0x3, R3 ;  /* 0x00000003ffc27819 */ /* 0x000fe20000011403 */
[----:B------:R-:W-:Y:S01]  /*0ec0*/  IMAD R19, R2, 0x10, R19 ;  /* 0x0000001002137824 */ /* 0x000fe200078e0213 */
[----:B------:R-:W-:Y:S01]  /*0ed0*/  MOV R2, RZ ;  /* 0x000000ff00027202 */ /* 0x000fe20000000f00 */
[----:B------:R-:W-:Y:S02]  /*0ee0*/  IMAD.IADD R190, R190, 0x1, R189 ;  /* 0x00000001bebe7824 */ /* 0x000fe400078e02bd */
[----:B------:R-:W-:Y:S02]  /*0ef0*/  IMAD.MOV.U32 R197, RZ, RZ, RZ ;  /* 0x000000ffffc57224 */ /* 0x000fe400078e00ff */
[----:B------:R-:W-:Y:S02]  /*0f00*/  IMAD.SHL.U32 R191, R7, 0x8, RZ ;  /* 0x0000000807bf7824 */ /* 0x000fe400078e00ff */
[----:B------:R-:W-:-:S02]  /*0f10*/  IMAD.SHL.U32 R22, R5, 0x100, RZ ;  /* 0x0000010005167824 */ /* 0x000fc400078e00ff */
[----:B------:R-:W-:Y:S02]  /*0f20*/  IMAD.SHL.U32 R16, R6, 0x2, RZ ;  /* 0x0000000206107824 */ /* 0x000fe400078e00ff */
[----:B------:R-:W-:Y:S01]  /*0f30*/  IMAD.IADD R189, R189, 0x1, R188 ;  /* 0x00000001bdbd7824 */ /* 0x000fe200078e02bc */
[----:B------:R-:W-:Y:S01]  /*0f40*/  UMOV UR36, URZ ;  /* 0x0000003f00247c82 */ /* 0x000fe20008000000 */
[----:B--2---:R-:W-:-:S07]  /*0f50*/  LOP3.LUT R192, R14, 0x1, RZ, 0xfc, !PT ;  /* 0x000000010ec07812 */ /* 0x004fce00078efcff */
.L_x_2509:
[----:B0-----:R-:W0:Y:S01]  /*0f60*/  LDC.64 R4, c[0x0][0xb20] ;  /* 0x0002c800ff047b82 */ /* 0x001e220000000a00 */
[----:B-1----:R-:W-:Y:S01]  /*0f70*/  IMAD.MOV.U32 R8, RZ, RZ, RZ ;  /* 0x000000ffff087224 */ /* 0x002fe200078e00ff */
[----:B------:R-:W-:-:S06]  /*0f80*/  ULDC.64 UR6, c[0x0][0x208] ;  /* 0x0000820000067ab9 */ /* 0x000fcc0000000a00 */
[----:B--23--:R-:W1:Y:S08]  /*0f90*/  LDC.64 R6, c[0x0][0xb10] ;  /* 0x0002c400ff067b82 */ /* 0x00ce700000000a00 */
[----:B------:R-:W2:Y:S01]  /*0fa0*/  LDC.64 R10, c[0x0][0x3f8] ;  /* 0x0000fe00ff0a7b82 */ /* 0x000ea20000000a00 */
[----:B0-----:R-:W-:-:S07]  /*0fb0*/  ISETP.NE.U32.AND P0, PT, R4, RZ, PT ;  /* 0x000000ff0400720c */ /* 0x001fce0003f05070 */
[----:B------:R-:W0:Y:S01]  /*0fc0*/  LDC R18, c[0x0][0x288] ;  /* 0x0000a200ff127b82 */ /* 0x000e220000000800 */
[----:B------:R-:W-:Y:S02]  /*0fd0*/  ISETP.NE.AND.EX P0, PT, R5, RZ, PT, P0 ;  /* 0x000000ff0500720c */ /* 0x000fe40003f05300 */
[----:B-1----:R-:W-:-:S05]  /*0fe0*/  ISETP.NE.U32.AND P1, PT, R6, RZ, PT ;  /* 0x000000ff0600720c */ /* 0x002fca0003f25070 */
[----:B------:R-:W1:Y:S01]  /*0ff0*/  LDC R0, c[0x0][0x404] ;  /* 0x00010100ff007b82 */ /* 0x000e620000000800 */
[----:B------:R-:W-:-:S07]  /*1000*/  ISETP.NE.AND.EX P1, PT, R7, RZ, PT, P1 ;  /* 0x000000ff0700720c */ /* 0x000fce0003f25310 */
[----:B------:R-:W3:Y:S08]  /*1010*/  @P0 LDC.64 R4, c[0x0][0xb20] ;  /* 0x0002c800ff040b82 */ /* 0x000ef00000000a00 */
[----:B------:R-:W4:Y:S08]  /*1020*/  @P1 LDC.64 R6, c[0x0][0xb10] ;  /* 0x0002c400ff061b82 */ /* 0x000f300000000a00 */
[----:B------:R-:W1:Y:S01]  /*1030*/  LDC R17, c[0x0][0x2e0] ;  /* 0x0000b800ff117b82 */ /* 0x000e620000000800 */
[----:B---3--:R-:W-:-:S05]  /*1040*/  @P0 IMAD.WIDE R4, R187, 0x4, R4 ;  /* 0x00000004bb040825 */ /* 0x008fca00078e0204 */
[----:B------:R3:W5:Y:S01]  /*1050*/  @P0 LDG.E R8, desc[UR6][R4.64] ;  /* 0x0000000604080981 */ /* 0x000762000c1e1900 */
[----:B--2---:R-:W-:Y:S01]  /*1060*/  ISETP.NE.U32.AND P0, PT, R10, RZ, PT ;  /* 0x000000ff0a00720c */ /* 0x004fe20003f05070 */
[----:B----4-:R-:W-:-:S03]  /*1070*/  @P1 IMAD.WIDE R6, R187, 0x4, R6 ;  /* 0x00000004bb061825 */ /* 0x010fc600078e0206 */
[----:B------:R-:W-:Y:S02]  /*1080*/  ISETP.NE.AND.EX P0, PT, R11, RZ, PT, P0 ;  /* 0x000000ff0b00720c */ /* 0x000fe40003f05300 */
[----:B0-----:R3:W5:Y:S01]  /*1090*/  @P1 LDG.E R18, desc[UR6][R6.64] ;  /* 0x0000000606121981 */ /* 0x001762000c1e1900 */
[----:B------:R-:W-:Y:S01]  /*10a0*/  ULDC.64 UR6, c[0x0][0xb18] ;  /* 0x0002c60000067ab9 */ /* 0x000fe20000000a00 */
[----:B-1----:R-:W-:Y:S01]  /*10b0*/  SEL R0, R0, 0x1, P0 ;  /* 0x0000000100007807 */ /* 0x002fe20000000000 */
[----:B------:R-:W-:Y:S01]  /*10c0*/  UMOV UR39, UR5 ;  /* 0x0000000500277c82 */ /* 0x000fe20008000000 */
[----:B------:R-:W-:-:S03]  /*10d0*/  ISETP.NE.U32.AND P2, PT, RZ, UR6, PT ;  /* 0x00000006ff007c0c */ /* 0x000fc6000bf45070 */
[----:B------:R-:W-:Y:S01]  /*10e0*/  IMAD R17, R0, R17, RZ ;  /* 0x0000001100117224 */ /* 0x000fe200078e02ff */
[----:B------:R-:W-:Y:S01]  /*10f0*/  ISETP.NE.AND.EX P2, PT, RZ, UR7, PT, P2 ;  /* 0x00000007ff007c0c */ /* 0x000fe2000bf45320 */
[----:B------:R-:W-:-:S12]  /*1100*/  @P1 BRA `(.L_x_2407) ;  /* 0x0000000000281947 */ /* 0x000fd80003800000 */
[----:B------:R-:W-:Y:S02]  /*1110*/  ULDC.64 UR4, c[0x0][0xaf8] ;  /* 0x0002be0000047ab9 */ /* 0x000fe40000000a00 */
[----:B------:R-:W-:-:S04]  /*1120*/  ISETP.NE.U32.AND P0, PT, RZ, UR4, PT ;  /* 0x00000004ff007c0c */ /* 0x000fc8000bf05070 */
[----:B------:R-:W-:-:S13]  /*1130*/  ISETP.NE.AND.EX P0, PT, RZ, UR5, PT, P0 ;  /* 0x00000005ff007c0c */ /* 0x000fda000bf05300 */
[----:B------:R-:W-:Y:S05]  /*1140*/  @!P0 BRA `(.L_x_2407) ;  /* 0x0000000000188947 */ /* 0x000fea0003800000 */
[----:B---3--:R-:W0:Y:S01]  /*1150*/  LDC.64 R4, c[0x0][0xaf8] ;  /* 0x0002be00ff047b82 */ /* 0x008e220000000a00 */
[----:B------:R-:W-:Y:S01]  /*1160*/  ULDC.64 UR4, c[0x0][0x208] ;  /* 0x0000820000047ab9 */ /* 0x000fe20000000a00 */
[----:B0-----:R-:W-:-:S05]  /*1170*/  IMAD.WIDE R4, R187, 0x4, R4 ;  /* 0x00000004bb047825 */ /* 0x001fca00078e0204 */
[----:B-----5:R-:W2:Y:S04]  /*1180*/  LDG.E R18, desc[UR4][R4.64] ;  /* 0x0000000404127981 */ /* 0x020ea8000c1e1900 */
[----:B------:R-:W2:Y:S02]  /*1190*/  LDG.E R3, desc[UR4][R4.64+0x4] ;  /* 0x0000040404037981 */ /* 0x000ea4000c1e1900 */
[----:B--2---:R-:W-:-:S07]  /*11a0*/  IMAD.IADD R18, R3, 0x1, -R18 ;  /* 0x0000000103127824 */ /* 0x004fce00078e0a12 */
.L_x_2407:
[----:B------:R-:W-:Y:S02]  /*11b0*/  IMAD.MOV.U32 R196, RZ, RZ, R185 ;  /* 0x000000ffffc47224 */ /* 0x000fe400078e00b9 */
[----:B------:R-:W-:Y:S01]  /*11c0*/  IMAD.MOV.U32 R193, RZ, RZ, R187 ;  /* 0x000000ffffc17224 */ /* 0x000fe200078e00bb */
[----:B------:R-:W-:Y:S06]  /*11d0*/  @!P2 BRA `(.L_x_2408) ;  /* 0x000000000014a947 */ /* 0x000fec0003800000 */
[----:B---3--:R-:W0:Y:S01]  /*11e0*/  LDC.64 R4, c[0x0][0xb18] ;  /* 0x0002c600ff047b82 */ /* 0x008e220000000a00 */
[----:B------:R-:W-:Y:S01]  /*11f0*/  ULDC.64 UR4, c[0x0][0x208] ;  /* 0x0000820000047ab9 */ /* 0x000fe20000000a00 */
[----:B0-----:R-:W-:-:S05]  /*1200*/  IMAD.WIDE R4, R187, 0x4, R4 ;  /* 0x00000004bb047825 */ /* 0x001fca00078e0204 */
[----:B------:R0:W5:Y:S01]  /*1210*/  LDG.E R17, desc[UR4][R4.64] ;  /* 0x0000000404117981 */ /* 0x000162000c1e1900 */
[----:B------:R-:W-:Y:S05]  /*1220*/  BRA `(.L_x_2409) ;  /* 0x0000000000287947 */ /* 0x000fea0003800000 */
.L_x_2408:
[----:B------:R-:W-:Y:S02]  /*1230*/  ULDC.64 UR4, c[0x0][0xb00] ;  /* 0x0002c00000047ab9 */ /* 0x000fe40000000a00 */
[----:B------:R-:W-:-:S04]  /*1240*/  ISETP.NE.U32.AND P0, PT, RZ, UR4, PT ;  /* 0x00000004ff007c0c */ /* 0x000fc8000bf05070 */
[----:B------:R-:W-:-:S13]  /*1250*/  ISETP.NE.AND.EX P0, PT, RZ, UR5, PT, P0 ;  /* 0x00000005ff007c0c */ /* 0x000fda000bf05300 */
[----:B------:R-:W-:Y:S05]  /*1260*/  @!P0 BRA `(.L_x_2409) ;  /* 0x0000000000188947 */ /* 0x000fea0003800000 */
[----:B---3--:R-:W0:Y:S01]  /*1270*/  LDC.64 R4, c[0x0][0xb00] ;  /* 0x0002c000ff047b82 */ /* 0x008e220000000a00 */
[----:B------:R-:W-:Y:S01]  /*1280*/  ULDC.64 UR4, c[0x0][0x208] ;  /* 0x0000820000047ab9 */ /* 0x000fe20000000a00 */
[----:B0-----:R-:W-:-:S05]  /*1290*/  IMAD.WIDE R4, R187, 0x4, R4 ;  /* 0x00000004bb047825 */ /* 0x001fca00078e0204 */
[----:B------:R-:W2:Y:S04]  /*12a0*/  LDG.E R17, desc[UR4][R4.64] ;  /* 0x0000000404117981 */ /* 0x000ea8000c1e1900 */
[----:B------:R-:W2:Y:S02]  /*12b0*/  LDG.E R0, desc[UR4][R4.64+0x4] ;  /* 0x0000040404007981 */ /* 0x000ea4000c1e1900 */
[----:B--2---:R-:W-:-:S07]  /*12c0*/  IMAD.IADD R17, R0, 0x1, -R17 ;  /* 0x0000000100117824 */ /* 0x004fce00078e0a11 */
.L_x_2409:
[----:B---3--:R-:W2:Y:S01]  /*12d0*/  LDL R6, [R1+0x4] ;  /* 0x0000040001067983 */ /* 0x008ea20000100800 */
[----:B0-----:R-:W0:Y:S01]  /*12e0*/  LDC R5, c[0x0][0xad8] ;  /* 0x0002b600ff057b82 */ /* 0x001e220000000800 */
[----:B-----5:R-:W-:Y:S01]  /*12f0*/  IMAD.IADD R17, R17, 0x1, -R8 ;  /* 0x0000000111117824 */ /* 0x020fe200078e0a08 */
[----:B------:R-:W-:-:S03]  /*1300*/  LEA R4, R185, 0x40, 0x6 ;  /* 0x00000040b9047811 */ /* 0x000fc600078e30ff */
[C---:B------:R-:W-:Y:S01]  /*1310*/  VIADD R0, R17.reuse, 0x3f ;  /* 0x0000003f11007836 */ /* 0x040fe20000000000 */
[----:B------:R-:W-:-:S04]  /*1320*/  IADD3 R8, R17, R4, -R18 ;  /* 0x0000000411087210 */ /* 0x000fc80007ffe812 */
[----:B------:R-:W-:-:S04]  /*1330*/  SHF.R.S32.HI R3, RZ, 0x1f, R0 ;  /* 0x0000001fff037819 */ /* 0x000fc80000011400 */
[----:B------:R-:W-:-:S04]  /*1340*/  LEA.HI R3, R3, R0, RZ, 0x6 ;  /* 0x0000000003037211 */ /* 0x000fc800078f30ff */
[----:B------:R-:W-:Y:S01]  /*1350*/  SHF.R.S32.HI R168, RZ, 0x6, R3 ;  /* 0x00000006ffa87819 */ /* 0x000fe20000011403 */
[----:B0-----:R-:W-:Y:S01]  /*1360*/  IMAD.IADD R0, R8, 0x1, R5 ;  /* 0x0000000108007824 */ /* 0x001fe200078e0205 */
[----:B--2---:R-:W-:-:S13]  /*1370*/  ISETP.NE.AND P0, PT, R6, 0x1, PT ;  /* 0x000000010600780c */ /* 0x004fda0003f05270 */
[----:B------:R-:W-:Y:S05]  /*1380*/  @!P0 BRA `(.L_x_2410) ;  /* 0x0000001c00b08947 */ /* 0x000fea0003800000 */
[----:B------:R-:W0:Y:S02]  /*1390*/  LDC R6, c[0x0][0xadc] ;  /* 0x0002b700ff067b82 */ /* 0x000e240000000800 */
[----:B0-----:R-:W-:-:S13]  /*13a0*/  ISETP.GE.AND P1, PT, R6, 0x1, PT ;  /* 0x000000010600780c */ /* 0x001fda0003f26270 */
[----:B------:R-:W-:Y:S05]  /*13b0*/  @!P1 BRA `(.L_x_2411) ;  /* 0x0000000000409947 */ /* 0x000fea0003800000 */
[C---:B------:R-:W-:Y:S02]  /*13c0*/  ISETP.GT.AND P0, PT, R8.reuse, RZ, PT ;  /* 0x000000ff0800720c */ /* 0x040fe40003f04270 */
[----:B------:R-:W-:-:S11]  /*13d0*/  IADD3 R3, R8, -0x1, RZ ;  /* 0xffffffff08037810 */ /* 0x000fd60007ffe0ff */
        /* <DEDUP_REMOVED lines=8> */
.L_x_2412:
[----:B------:R-:W-:-:S13]  /*1460*/  ISETP.NE.AND P0, PT, R6, 0x1, PT ;  /* 0x000000010600780c */ /* 0x000fda0003f05270 */
[----:B------:R-:W0:Y:S02]  /*1470*/  @P0 LDC.64 R4, c[0x0][0xae0] ;  /* 0x0002b800ff040b82 */ /* 0x000e240000000a00 */
[----:B0-----:R-:W-:-:S05]  /*1480*/  @P0 IMAD.HI.U32 R4, R3, R4, RZ ;  /* 0x0000000403040227 */ /* 0x001fca00078e00ff */
[----:B------:R-:W-:-:S07]  /*1490*/  @P0 SHF.R.U32.HI R3, RZ, R5, R4 ;  /* 0x00000005ff030219 */ /* 0x000fce0000011604 */
.L_x_2413:
[----:B------:R-:W-:-:S05]  /*14a0*/  IMAD R3, R3, R6, R6 ;  /* 0x0000000603037224 */ /* 0x000fca00078e0206 */
[----:B------:R-:W-:-:S07]  /*14b0*/  VIMNMX R0, R0, R3, PT ;  /* 0x0000000300007248 */ /* 0x000fce0003fe0100 */
.L_x_2411:
[----:B------:R-:W-:Y:S01]  /*14c0*/  VIADD R0, R0, 0x3f ;  /* 0x0000003f00007836 */ /* 0x000fe20000000000 */
[----:B------:R-:W-:Y:S01]  /*14d0*/  ULDC UR4, c[0x0][0xad4] ;  /* 0x0002b50000047ab9 */ /* 0x000fe20000000800 */
[----:B------:R-:W-:-:S03]  /*14e0*/  IMAD R18, R185, 0x40, -R18 ;  /* 0x00000040b9127824 */ /* 0x000fc600078e0a12 */
[----:B------:R-:W-:Y:S01]  /*14f0*/  SHF.R.S32.HI R3, RZ, 0x1f, R0 ;  /* 0x0000001fff037819 */ /* 0x000fe20000011400 */
[----:B------:R-:W-:-:S03]  /*1500*/  IMAD.IADD R18, R17, 0x1, R18 ;  /* 0x0000000111127824 */ /* 0x000fc600078e0212 */
[----:B------:R-:W-:Y:S01]  /*1510*/  LEA.HI R3, R3, R0, RZ, 0x6 ;  /* 0x0000000003037211 */ /* 0x000fe200078f30ff */
[----:B------:R-:W-:-:S03]  /*1520*/  VIADD R5, R18, -UR4 ;  /* 0x8000000412057c36 */ /* 0x000fc60008000000 */
[----:B------:R-:W-:-:S04]  /*1530*/  SHF.R.S32.HI R3, RZ, 0x6, R3 ;  /* 0x00000006ff037819 */ /* 0x000fc80000011403 */
[----:B------:R-:W-:Y:S01]  /*1540*/  VIMNMX R4, R168, R3, PT ;  /* 0x00000003a8047248 */ /* 0x000fe20003fe0100 */
[----:B------:R-:W-:Y:S06]  /*1550*/  @!P1 BRA `(.L_x_2414) ;  /* 0x00000000003c9947 */ /* 0x000fec0003800000 */
        /* <DEDUP_REMOVED lines=9> */
.L_x_2415:
[----:B------:R-:W-:-:S13]  /*15f0*/  ISETP.NE.AND P0, PT, R6, 0x1, PT ;  /* 0x000000010600780c */ /* 0x000fda0003f05270 */
[----:B------:R-:W0:Y:S02]  /*1600*/  @P0 LDC.64 R8, c[0x0][0xae0] ;  /* 0x0002b800ff080b82 */ /* 0x000e240000000a00 */
[----:B0-----:R-:W-:-:S05]  /*1610*/  @P0 IMAD.HI.U32 R0, R18, R8, RZ ;  /* 0x0000000812000227 */ /* 0x001fca00078e00ff */
[----:B------:R-:W-:-:S07]  /*1620*/  @P0 SHF.R.U32.HI R18, RZ, R9, R0 ;  /* 0x00000009ff120219 */ /* 0x000fce0000011600 */
.L_x_2416:
[----:B------:R-:W-:-:S05]  /*1630*/  IMAD R18, R18, R6, RZ ;  /* 0x0000000612127224 */ /* 0x000fca00078e02ff */
[----:B------:R-:W-:-:S07]  /*1640*/  VIMNMX R5, R5, R18, !PT ;  /* 0x0000001205057248 */ /* 0x000fce0007fe0100 */
.L_x_2414:
[----:B------:R-:W-:Y:S01]  /*1650*/  SHF.R.S32.HI R6, RZ, 0x1f, R5 ;  /* 0x0000001fff067819 */ /* 0x000fe20000011405 */
[----:B------:R-:W-:Y:S01]  /*1660*/  IMAD.MOV.U32 R0, RZ, RZ, RZ ;  /* 0x000000ffff007224 */ /* 0x000fe200078e00ff */
[----:B------:R-:W-:Y:S01]  /*1670*/  PLOP3.LUT P0, PT, PT, PT, PT, 0x80, 0x0 ;  /* 0x000000000000781c */ /* 0x000fe20003f0f070 */
[----:B------:R-:W-:Y:S01]  /*1680*/  IMAD.MOV.U32 R3, RZ, RZ, RZ ;  /* 0x000000ffff037224 */ /* 0x000fe200078e00ff */
[----:B------:R-:W-:Y:S02]  /*1690*/  LEA.HI R6, R6, R5, RZ, 0x6 ;  /* 0x0000000506067211 */ /* 0x000fe400078f30ff */
[----:B------:R-:W-:Y:S02]  /*16a0*/  CS2R R150, SRZ ;  /* 0x0000000000967805 */ /* 0x000fe4000001ff00 */
        /* <DEDUP_REMOVED lines=61> */
[----:B------:R-:W-:Y:S02]  /*1a80*/  CS2R R38, SRZ ;  /* 0x0000000000267805 */ /* 0x000fe4000001ff00 */
[----:B------:R-:W-:Y:S01]  /*1a90*/  CS2R R34, SRZ ;  /* 0x0000000000227805 */ /* 0x000fe2000001ff00 */
[----:B------:R-:W-:Y:S01]  /*1aa0*/  IMAD.MOV.U32 R169, RZ, RZ, RZ ;  /* 0x000000ffffa97224 */ /* 0x000fe200078e00ff */
[----:B------:R-:W-:Y:S01]  /*1ab0*/  CS2R R170, SRZ ;  /* 0x0000000000aa7805 */ /* 0x000fe2000001ff00 */
[----:B------:R-:W-:-:S02]  /*1ac0*/  IMAD.MOV.U32 R7, RZ, RZ, RZ ;  /* 0x000000ffff077224 */ /* 0x000fc400078e00ff */
[----:B------:R-:W-:Y:S02]  /*1ad0*/  IMAD.MOV.U32 R20, RZ, RZ, RZ ;  /* 0x000000ffff147224 */ /* 0x000fe400078e00ff */
[----:B------:R-:W-:Y:S02]  /*1ae0*/  IMAD.MOV.U32 R5, RZ, RZ, RZ ;  /* 0x000000ffff057224 */ /* 0x000fe400078e00ff */
[----:B------:R-:W-:Y:S01]  /*1af0*/  IMAD.MOV.U32 R24, RZ, RZ, RZ ;  /* 0x000000ffff187224 */ /* 0x000fe200078e00ff */
[----:B------:R-:W-:Y:S06]  /*1b00*/  @!P1 BRA `(.L_x_2417) ;  /* 0x000000f000209947 */ /* 0x000fec0003800000 */
[----:B------:R-:W0:Y:S01]  /*1b10*/  SHFL.IDX PT, R0, R198, RZ, 0x1f ;  /* 0x00001fffc6007589 */ /* 0x000e2200000e0000 */
[----:B------:R-:W-:Y:S01]  /*1b20*/  UMOV UR7, 0x40000040 ;  /* 0x4000004000077882 */ /* 0x000fe20000000000 */
[----:B------:R-:W-:Y:S01]  /*1b30*/  UMOV UR9, 0x40000040 ;  /* 0x4000004000097882 */ /* 0x000fe20000000000 */
[----:B------:R-:W-:Y:S01]  /*1b40*/  UMOV UR11, 0x40000040 ;  /* 0x40000040000b7882 */ /* 0x000fe20000000000 */
[----:B------:R-:W-:Y:S01]  /*1b50*/  BAR.SYNC.DEFER_BLOCKING 0xe, 0x100 ;  /* 0x0384000000007b1d */ /* 0x000fe20000010000 */
[----:B------:R-:W-:-:S05]  /*1b60*/  VIADD R3, R4, 0xfffffffe ;  /* 0xfffffffe04037836 */ /* 0x000fca0000000000 */
[----:B------:R-:W-:Y:S01]  /*1b70*/  UMOV UR13, 0x40000040 ;  /* 0x40000040000d7882 */ /* 0x000fe20000000000 */
[----:B------:R-:W-:Y:S01]  /*1b80*/  UMOV UR15, 0x40000040 ;  /* 0x40000040000f7882 */ /* 0x000fe20000000000 */
[----:B------:R-:W-:Y:S01]  /*1b90*/  UMOV UR17, 0x40000040 ;  /* 0x4000004000117882 */ /* 0x000fe20000000000 */
[----:B------:R-:W-:Y:S01]  /*1ba0*/  UMOV UR19, 0x40000040 ;  /* 0x4000004000137882 */ /* 0x000fe20000000000 */
[----:B------:R-:W1:Y:S01]  /*1bb0*/  S2R R8, SR_TID.X ;  /* 0x0000000000087919 */ /* 0x000e620000002100 */
[----:B------:R-:W-:Y:S02]  /*1bc0*/  ISETP.GE.AND P0, PT, R3, R6, PT ;  /* 0x000000060300720c */ /* 0x000fe40003f06270 */
        /* <DEDUP_REMOVED lines=45> */
.L_x_2419:
[----:B------:R-:W-:Y:S01]  /*1ea0*/  BAR.SYNC.DEFER_BLOCKING 0xe, 0x100 ;  /* 0x0384000000007b1d */ /* 0x000fe20000010000 */
[----:B01----:R-:W-:Y:S01]  /*1eb0*/  IMAD.U32 R0, RZ, RZ, UR36 ;  /* 0x00000024ff007e24 */ /* 0x003fe2000f8e00ff */
[----:B------:R-:W-:Y:S01]  /*1ec0*/  UIADD3 UR36, UR36, 0x1, URZ ;  /* 0x0000000124247890 */ /* 0x000fe2000fffe03f */
[C---:B------:R-:W-:Y:S01]  /*1ed0*/  ISETP.GT.AND P0, PT, R3.reuse, R6, PT ;  /* 0x000000060300720c */ /* 0x040fe20003f04270 */
[----:B------:R-:W-:Y:S02]  /*1ee0*/  VIADD R3, R3, 0xffffffff ;  /* 0xffffffff03037836 */ /* 0x000fe40000000000 */
[----:B------:R-:W-:Y:S01]  /*1ef0*/  IMAD R0, R0, 0x40, R19 ;  /* 0x0000004000007824 */ /* 0x000fe200078e0213 */
[----:B------:R-:W-:Y:S01]  /*1f00*/  UISETP.NE.AND UP0, UPT, UR36, 0x2, UPT ;  /* 0x000000022400788c */ /* 0x000fe2000bf05270 */
[----:B------:R-:W-:Y:S01]  /*1f10*/  UMOV UR7, 0x40000040 ;  /* 0x4000004000077882 */ /* 0x000fe20000000000 */
[----:B------:R-:W-:Y:S02]  /*1f20*/  UMOV UR11, 0x40000040 ;  /* 0x40000040000b7882 */ /* 0x000fe40000000000 */
[----:B------:R-:W-:Y:S01]  /*1f30*/  LEA R0, R0, UR37, 0x2 ;  /* 0x0000002500007c11 */ /* 0x000fe2000f8e10ff */
[----:B------:R-:W-:Y:S01]  /*1f40*/  USEL UR36, UR36, URZ, UP0 ;  /* 0x0000003f24247287 */ /* 0x000fe20008000000 */
[----:B------:R-:W-:Y:S01]  /*1f50*/  UMOV UR15, 0x40000040 ;  /* 0x40000040000f7882 */ /* 0x000fe20000000000 */
[----:B------:R-:W-:-:S02]  /*1f60*/  UMOV UR19, 0x40000040 ;  /* 0x4000004000137882 */ /* 0x000fc40000000000 */
[----:B------:R-:W-:-:S04]  /*1f70*/  ULEA UR6, UR36, UR20, 0xc ;  /* 0x0000001424067291 */ /* 0x000fc8000f8e603f */
[----:B------:R-:W-:Y:S02]  /*1f80*/  UIADD3 UR10, UR6, 0x80, URZ ;  /* 0x00000080060a7890 */ /* 0x000fe4000fffe03f */
[----:B------:R-:W-:Y:S01]  /*1f90*/  UIADD3 UR14, UR6, 0x100, URZ ;  /* 0x00000100060e7890 */ /* 0x000fe2000fffe03f */
[----:B------:R-:W0:Y:S01]  /*1fa0*/  LDS R4, [R0+0x38400] ;  /* 0x0384000000047984 */ /* 0x000e220000000800 */
[----:B------:R-:W-:-:S03]  /*1fb0*/  UIADD3 UR18, UR6, 0x180, URZ ;  /* 0x0000018006127890 */ /* 0x000fc6000fffe03f */
[----:B------:R1:W2:Y:S02]  /*1fc0*/  LDS R5, [R0+0x38420] ;  /* 0x0384200000057984 */ /* 0x0002a40000000800 */
[----:B-1----:R-:W-:-:S05]  /*1fd0*/  IMAD.U32 R0, RZ, RZ, UR36 ;  /* 0x00000024ff007e24 */ /* 0x002fca000f8e00ff */
[----:B------:R-:W-:-:S04]  /*1fe0*/  @!P1 LEA R0, R0, UR37, 0x3 ;  /* 0x0000002500009c11 */ /* 0x000fc8000f8e18ff */
[----:B------:R-:W-:-:S04]  /*1ff0*/  @!P1 IADD3 R0, R0, 0x38860, RZ ;  /* 0x0003886000009810 */ /* 0x000fc80007ffe0ff */
        /* <DEDUP_REMOVED lines=149> */
.L_x_2418:
        /* <DEDUP_REMOVED lines=144> */
.L_x_2410:
[----:B------:R-:W0:Y:S02]  /*3250*/  LDC R6, c[0x0][0xadc] ;  /* 0x0002b700ff067b82 */ /* 0x000e240000000800 */
[----:B0-----:R-:W-:-:S13]  /*3260*/  ISETP.GE.AND P0, PT, R6, 0x1, PT ;  /* 0x000000010600780c */ /* 0x001fda0003f06270 */
[----:B------:R-:W-:Y:S05]  /*3270*/  @!P0 BRA `(.L_x_2420) ;  /* 0x0000000000408947 */ /* 0x000fea0003800000 */
[C---:B------:R-:W-:Y:S01]  /*3280*/  ISETP.GT.AND P1, PT, R8.reuse, RZ, PT ;  /* 0x000000ff0800720c */ /* 0x040fe20003f24270 */
[----:B------:R-:W-:-:S12]  /*3290*/  VIADD R3, R8, 0xffffffff ;  /* 0xffffffff08037836 */ /* 0x000fd80000000000 */
        /* <DEDUP_REMOVED lines=8> */
.L_x_2421:
[----:B------:R-:W-:-:S13]  /*3320*/  ISETP.NE.AND P1, PT, R6, 0x1, PT ;  /* 0x000000010600780c */ /* 0x000fda0003f25270 */
[----:B------:R-:W0:Y:S02]  /*3330*/  @P1 LDC.64 R4, c[0x0][0xae0] ;  /* 0x0002b800ff041b82 */ /* 0x000e240000000a00 */
[----:B0-----:R-:W-:-:S05]  /*3340*/  @P1 IMAD.HI.U32 R4, R3, R4, RZ ;  /* 0x0000000403041227 */ /* 0x001fca00078e00ff */
[----:B------:R-:W-:-:S07]  /*3350*/  @P1 SHF.R.U32.HI R3, RZ, R5, R4 ;  /* 0x00000005ff031219 */ /* 0x000fce0000011604 */
.L_x_2422:
[----:B------:R-:W-:-:S05]  /*3360*/  IMAD R3, R3, R6, R6 ;  /* 0x0000000603037224 */ /* 0x000fca00078e0206 */
[----:B------:R-:W-:-:S07]  /*3370*/  VIMNMX R0, R0, R3, PT ;  /* 0x0000000300007248 */ /* 0x000fce0003fe0100 */
.L_x_2420:
[----:B------:R-:W-:Y:S01]  /*3380*/  VIADD R0, R0, 0x3f ;  /* 0x0000003f00007836 */ /* 0x000fe20000000000 */
[----:B------:R-:W-:Y:S01]  /*3390*/  ULDC UR4, c[0x0][0xad4] ;  /* 0x0002b50000047ab9 */ /* 0x000fe20000000800 */
[----:B------:R-:W-:-:S03]  /*33a0*/  IMAD R4, R185, 0x40, -R18 ;  /* 0x00000040b9047824 */ /* 0x000fc600078e0a12 */
[----:B------:R-:W-:-:S04]  /*33b0*/  SHF.R.S32.HI R3, RZ, 0x1f, R0 ;  /* 0x0000001fff037819 */ /* 0x000fc80000011400 */
[----:B------:R-:W-:Y:S01]  /*33c0*/  LEA.HI R3, R3, R0, RZ, 0x6 ;  /* 0x0000000003037211 */ /* 0x000fe200078f30ff */
[----:B------:R-:W-:-:S03]  /*33d0*/  IMAD.IADD R0, R17, 0x1, R4 ;  /* 0x0000000111007824 */ /* 0x000fc600078e0204 */
[----:B------:R-:W-:Y:S01]  /*33e0*/  SHF.R.S32.HI R3, RZ, 0x6, R3 ;  /* 0x00000006ff037819 */ /* 0x000fe20000011403 */
[----:B------:R-:W-:-:S03]  /*33f0*/  VIADD R4, R0, -UR4 ;  /* 0x8000000400047c36 */ /* 0x000fc60008000000 */
[----:B------:R-:W-:Y:S01]  /*3400*/  VIMNMX R168, R168, R3, PT ;  /* 0x00000003a8a87248 */ /* 0x000fe20003fe0100 */
[----:B------:R-:W-:Y:S06]  /*3410*/  @!P0 BRA `(.L_x_2423) ;  /* 0x0000000000408947 */ /* 0x000fec0003800000 */
[----:B------:R-:W-:-:S05]  /*3420*/  IMAD.MOV.U32 R3, RZ, RZ, R0 ;  /* 0x000000ffff037224 */ /* 0x000fca00078e0000 */
        /* <DEDUP_REMOVED lines=9> */
.L_x_2424:
[----:B------:R-:W-:-:S13]  /*34c0*/  ISETP.NE.AND P0, PT, R6, 0x1, PT ;  /* 0x000000010600780c */ /* 0x000fda0003f05270 */
[----:B------:R-:W0:Y:S02]  /*34d0*/  @P0 LDC.64 R8, c[0x0][0xae0] ;  /* 0x0002b800ff080b82 */ /* 0x000e240000000a00 */
[----:B0-----:R-:W-:-:S05]  /*34e0*/  @P0 IMAD.HI.U32 R0, R3, R8, RZ ;  /* 0x0000000803000227 */ /* 0x001fca00078e00ff */
[----:B------:R-:W-:-:S07]  /*34f0*/  @P0 SHF.R.U32.HI R3, RZ, R9, R0 ;  /* 0x00000009ff030219 */ /* 0x000fce0000011600 */
.L_x_2425:
[----:B------:R-:W-:-:S05]  /*3500*/  IMAD R3, R3, R6, RZ ;  /* 0x0000000603037224 */ /* 0x000fca00078e02ff */
[----:B------:R-:W-:-:S07]  /*3510*/  VIMNMX R4, R4, R3, !PT ;  /* 0x0000000304047248 */ /* 0x000fce0007fe0100 */
.L_x_2423:
        /* <DEDUP_REMOVED lines=71> */
[----:B------:R-:W-:Y:S01]  /*3990*/  IMAD.MOV.U32 R7, RZ, RZ, RZ ;  /* 0x000000ffff077224 */ /* 0x000fe200078e00ff */
[----:B------:R-:W-:Y:S01]  /*39a0*/  MOV R24, RZ ;  /* 0x000000ff00187202 */ /* 0x000fe20000000f00 */
[----:B------:R-:W-:-:S02]  /*39b0*/  IMAD.MOV.U32 R20, RZ, RZ, RZ ;  /* 0x000000ffff147224 */ /* 0x000fc400078e00ff */
[----:B------:R-:W-:Y:S01]  /*39c0*/  IMAD.MOV.U32 R5, RZ, RZ, RZ ;  /* 0x000000ffff057224 */ /* 0x000fe200078e00ff */
        /* <DEDUP_REMOVED lines=31> */
.L_x_2426:
[----:B------:R-:W-:Y:S02]  /*3bc0*/  LEA.HI R0, R197, R197, RZ, 0x1 ;  /* 0x000000c5c5007211 */ /* 0x000fe400078f08ff */
[----:B------:R-:W-:Y:S02]  /*3bd0*/  ISETP.NE.AND P0, PT, R192, 0x3, PT ;  /* 0x00000003c000780c */ /* 0x000fe40003f05270 */
[----:B------:R-:W-:-:S05]  /*3be0*/  LOP3.LUT R0, R0, 0xfffffffe, RZ, 0xc0, !PT ;  /* 0xfffffffe00007812 */ /* 0x000fca00078ec0ff */
[----:B------:R-:W-:-:S05]  /*3bf0*/  IMAD.IADD R0, R197, 0x1, -R0 ;  /* 0x00000001c5007824 */ /* 0x000fca00078e0a00 */
[----:B------:R-:W-:-:S04]  /*3c00*/  SHF.L.U32 R0, R0, 0x1f, RZ ;  /* 0x0000001f00007819 */ /* 0x000fc800000006ff */
[----:B------:R-:W0:Y:S02]  /*3c10*/  SYNCS.PHASECHK.TRANS64.TRYWAIT P1, [UR37+0x38800], R0 ;  /* 0x03880000ff0075a7 */ /* 0x000e240008020165 */
[----:B0-----:R-:W-:Y:S05]  /*3c20*/  @!P1 BRA `(.L_x_2427) ;  /* 0x0000015000549947 */ /* 0x001fea0003800000 */
.L_x_2603:
[----:B------:R-:W-:Y:S05]  /*3c30*/  @!P0 BRA `(.L_x_2428) ;  /* 0x0000000000048947 */ /* 0x000fea0003800000 */
[----:B------:R-:W-:Y:S01]  /*3c40*/  BPT.TRAP 0x1 ;  /* 0x000000040000795c */ /* 0x000fe20000300000 */
.L_x_2428:
[----:B------:R-:W-:Y:S01]  /*3c50*/  IMAD.U32 R4, RZ, RZ, UR36 ;  /* 0x00000024ff047e24 */ /* 0x000fe2000f8e00ff */
[----:B------:R-:W-:-:S04]  /*3c60*/  SHF.L.U32 R5, R2, 0x1f, RZ ;  /* 0x0000001f02057819 */ /* 0x000fc800000006ff */
[----:B------:R-:W-:-:S04]  /*3c70*/  LEA R4, R4, UR37, 0x3 ;  /* 0x0000002504047c11 */ /* 0x000fc8000f8e18ff */
[----:B------:R1:W2:Y:S01]  /*3c80*/  SYNCS.PHASECHK.TRANS64.TRYWAIT P1, [R4+URZ+0x38830], R5 ;  /* 0x03883005040075a7 */ /* 0x0002a2000802017f */
[----:B------:R-:W-:Y:S05]  /*3c90*/  @!P0 BRA `(.L_x_2429) ;  /* 0x0000000000048947 */ /* 0x000fea0003800000 */
[----:B------:R-:W-:Y:S01]  /*3ca0*/  BPT.TRAP 0x1 ;  /* 0x000000040000795c */ /* 0x000fe20000300000 */
.L_x_2429:
[----:B--2---:R-:W-:Y:S05]  /*3cb0*/  @P1 BRA `(.L_x_2430) ;  /* 0x0000000000081947 */ /* 0x004fea0003800000 */
[----:B------:R-:W2:Y:S02]  /*3cc0*/  SYNCS.PHASECHK.TRANS64.TRYWAIT P1, [R4+URZ+0x38830], R5 ;  /* 0x03883005040075a7 */ /* 0x000ea4000802017f */
[----:B--2---:R-:W-:Y:S05]  /*3cd0*/  @!P1 BRA `(.L_x_2431) ;  /* 0x0000015000409947 */ /* 0x004fea0003800000 */
.L_x_2430:
[----:B------:R-:W-:-:S04]  /*3ce0*/  UIADD3 UR4, UR37, 0x22400, URZ ;  /* 0x0002240025047890 */ /* 0x000fc8000fffe03f */
[----:B------:R-:W-:-:S04]  /*3cf0*/  USHF.R.U32.HI UR4, URZ, 0x4, UR4 ;  /* 0x000000043f047899 */ /* 0x000fc80008011604 */
[----:B------:R-:W-:-:S06]  /*3d00*/  ULOP3.LUT UR4, UR4, 0x3fff, URZ, 0xc0, !UPT ;  /* 0x00003fff04047892 */ /* 0x000fcc000f8ec03f */
[----:B0-----:R-:W-:Y:S01]  /*3d10*/  IMAD.U32 R3, RZ, RZ, UR4 ;  /* 0x00000004ff037e24 */ /* 0x001fe2000f8e00ff */
        /* <DEDUP_REMOVED lines=34> */
[----:B------:R-:W0:Y:S02]  /*3f40*/  SYNCS.PHASECHK.TRANS64.TRYWAIT P1, [UR37+0x38810], R0 ;  /* 0x03881000ff0075a7 */ /* 0x000e240008020165 */
[----:B0-----:R-:W-:Y:S05]  /*3f50*/  @!P1 BRA `(.L_x_2432) ;  /* 0x0000014c00b49947 */ /* 0x001fea0003800000 */
.L_x_2604:
[----:B------:R-:W-:Y:S05]  /*3f60*/  @!P0 BRA `(.L_x_2433) ;  /* 0x0000000000048947 */ /* 0x000fea0003800000 */
[----:B------:R-:W-:Y:S01]  /*3f70*/  BPT.TRAP 0x1 ;  /* 0x000000040000795c */ /* 0x000fe20000300000 */
.L_x_2433:
[----:B------:R3:W4:Y:S01]  /*3f80*/  SYNCS.PHASECHK.TRANS64.TRYWAIT P1, [R4+URZ+0x38850], R5 ;  /* 0x03885005040075a7 */ /* 0x000722000802017f */
[----:B------:R-:W-:Y:S05]  /*3f90*/  @!P0 BRA `(.L_x_2434) ;  /* 0x0000000000048947 */ /* 0x000fea0003800000 */
[----:B------:R-:W-:Y:S01]  /*3fa0*/  BPT.TRAP 0x1 ;  /* 0x000000040000795c */ /* 0x000fe20000300000 */
.L_x_2434:
[----:B----4-:R-:W-:Y:S05]  /*3fb0*/  @P1 BRA `(.L_x_2435) ;  /* 0x0000000000081947 */ /* 0x010fea0003800000 */
[----:B------:R-:W4:Y:S02]  /*3fc0*/  SYNCS.PHASECHK.TRANS64.TRYWAIT P1, [R4+URZ+0x38850], R5 ;  /* 0x03885005040075a7 */ /* 0x000f24000802017f */
[----:B----4-:R-:W-:Y:S05]  /*3fd0*/  @!P1 BRA `(.L_x_2436) ;  /* 0x0000014c00ac9947 */ /* 0x010fea0003800000 */
.L_x_2435:
[----:B------:R-:W-:Y:S01]  /*3fe0*/  UIADD3 UR4, UR37, 0x400, URZ ;  /* 0x0000040025047890 */ /* 0x000fe2000fffe03f */
[----:B------:R-:W-:Y:S01]  /*3ff0*/  WARPGROUP.ARRIVE ;  /* 0x00000000000079c5 */ /* 0x000fe20000000000 */
[----:B------:R-:W-:-:S05]  /*4000*/  UIADD3 UR5, UR37, 0x26400, URZ ;  /* 0x0002640025057890 */ /* 0x000fca000fffe03f */
[----:B0-----:R-:W0:Y:S01]  /*4010*/  S2R R0, SR_TID.X ;  /* 0x0000000000007919 */ /* 0x001e220000002100 */
[----:B------:R-:W-:Y:S01]  /*4020*/  USHF.R.U32.HI UR4, URZ, 0x4, UR4 ;  /* 0x000000043f047899 */ /* 0x000fe20008011604 */
[----:B------:R-:W-:Y:S01]  /*4030*/  LEA R9, R168, 0xffffffc0, 0x6 ;  /* 0xffffffc0a8097811 */ /* 0x000fe200078e30ff */
[----:B------:R-:W-:Y:S01]  /*4040*/  USHF.R.U32.HI UR5, URZ, 0x4, UR5 ;  /* 0x000000043f057899 */ /* 0x000fe20008011605 */
[----:B------:R-:W1:Y:S01]  /*4050*/  S2R R6, SR_TID.X ;  /* 0x0000000000067919 */ /* 0x000e620000002100 */
[----:B------:R-:W-:Y:S01]  /*4060*/  ULOP3.LUT UR4, UR4, 0x3fff, URZ, 0xc0, !UPT ;  /* 0x00003fff04047892 */ /* 0x000fe2000f8ec03f */
[----:B------:R-:W-:Y:S01]  /*4070*/  IADD3 R8, -R16, R17, -R9 ;  /* 0x0000001110087210 */ /* 0x000fe20007ffe909 */
[----:B------:R-:W-:Y:S02]  /*4080*/  ULOP3.LUT UR5, UR5, 0x3fff, URZ, 0xc0, !UPT ;  /* 0x00003fff05057892 */ /* 0x000fe4000f8ec03f */
[----:B------:R-:W-:Y:S02]  /*4090*/  ULOP3.LUT UR4, UR4, 0x10000, URZ, 0xfc, !UPT ;  /* 0x0001000004047892 */ /* 0x000fe4000f8efc3f */
[----:B------:R-:W-:-:S02]  /*40a0*/  ULOP3.LUT UR5, UR5, 0x10000, URZ, 0xfc, !UPT ;  /* 0x0001000005057892 */ /* 0x000fc4000f8efc3f */
[----:B------:R-:W-:Y:S01]  /*40b0*/  ULEA UR6, UR36, UR4, 0xc ;  /* 0x0000000424067291 */ /* 0x000fe2000f8e603f */
[----:B------:R-:W-:Y:S01]  /*40c0*/  UMOV UR25, 0x40000040 ;  /* 0x4000004000197882 */ /* 0x000fe20000000000 */
[----:B------:R-:W-:Y:S01]  /*40d0*/  UMOV UR27, 0x40000040 ;  /* 0x40000040001b7882 */ /* 0x000fe20000000000 */
[----:B------:R-:W-:Y:S02]  /*40e0*/  UIADD3 UR8, UR5, 0x2, URZ ;  /* 0x0000000205087890 */ /* 0x000fe4000fffe03f */
[----:B------:R-:W-:Y:S02]  /*40f0*/  UMOV UR24, UR5 ;  /* 0x0000000500187c82 */ /* 0x000fe40008000000 */
[----:B------:R-:W-:Y:S01]  /*4100*/  UMOV UR26, UR6 ;  /* 0x00000006001a7c82 */ /* 0x000fe20008000000 */
[----:B------:R-:W-:Y:S01]  /*4110*/  UIADD3 UR10, UR6, 0x2, URZ ;  /* 0x00000002060a7890 */ /* 0x000fe2000fffe03f */
[----:B------:R-:W-:Y:S01]  /*4120*/  HGMMA.64x64x16.F32.BF16 R24, gdesc[UR24], R24, gsb0 ;  /* 0x00e00000181879f0 */ /* 0x000fe20008001818 */
[----:B------:R-:W-:Y:S01]  /*4130*/  UMOV UR9, 0x40000040 ;  /* 0x4000004000097882 */ /* 0x000fe20000000000 */
[----:B------:R-:W-:Y:S01]  /*4140*/  UMOV UR11, 0x40000040 ;  /* 0x40000040000b7882 */ /* 0x000fe20000000000 */
[----:B------:R-:W-:-:S02]  /*4150*/  UIADD3 UR14, UR5, 0x800, URZ ;  /* 0x00000800050e7890 */ /* 0x000fc4000fffe03f */
[----:B------:R-:W-:Y:S01]  /*4160*/  UIADD3 UR15, UR6, 0x800, URZ ;  /* 0x00000800060f7890 */ /* 0x000fe2000fffe03f */
[----:B------:R-:W-:Y:S01]  /*4170*/  UMOV UR29, 0x40000040 ;  /* 0x40000040001d7882 */ /* 0x000fe20000000000 */
[----:B------:R-:W-:Y:S01]  /*4180*/  UMOV UR31, 0x40000040 ;  /* 0x40000040001f7882 */ /* 0x000fe20000000000 */
[----:B------:R-:W-:Y:S01]  /*4190*/  ULDC UR18, c[0x0][0xad4] ;  /* 0x0002b50000127ab9 */ /* 0x000fe20000000800 */
[----:B0-----:R-:W-:Y:S02]  /*41a0*/  SHF.R.U32.HI R0, RZ, 0x7, R0 ;  /* 0x00000007ff007819 */ /* 0x001fe40000011600 */
[----:B-1234-:R-:W-:-:S04]  /*41b0*/  LOP3.LUT R5, R6, 0x7f, RZ, 0xc0, !PT ;  /* 0x0000007f06057812 */ /* 0x01efc800078ec0ff */
[----:B------:R-:W0:Y:S01]  /*41c0*/  SHFL.IDX PT, R0, R0, RZ, 0x1f ;  /* 0x00001fff00007589 */ /* 0x000e2200000e0000 */
[----:B------:R-:W-:Y:S01]  /*41d0*/  ISETP.NE.AND P1, PT, R5, RZ, PT ;  /* 0x000000ff0500720c */ /* 0x000fe20003f25270 */
[----:B------:R-:W-:-:S04]  /*41e0*/  IMAD.MOV.U32 R5, RZ, RZ, -0x40 ;  /* 0xffffffc0ff057424 */ /* 0x000fc800078e00ff */
[----:B------:R-:W-:-:S04]  /*41f0*/  IMAD R5, R168, R5, 0x41 ;  /* 0x00000041a8057424 */ /* 0x000fc800078e0205 */
[----:B------:R-:W-:Y:S01]  /*4200*/  VIADD R10, R5, 0xffffffff ;  /* 0xffffffff050a7836 */ /* 0x000fe20000000000 */
[----:B------:R-:W-:-:S05]  /*4210*/  IADD3 R7, -R18, R5, R17 ;  /* 0x0000000512077210 */ /* 0x000fca0007ffe111 */
[----:B------:R-:W-:Y:S01]  /*4220*/  IMAD.IADD R7, R7, 0x1, -R16 ;  /* 0x0000000107077824 */ /* 0x000fe200078e0a10 */
[----:B0-----:R-:W-:Y:S01]  /*4230*/  R2UR UR7, R0 ;  /* 0x00000000000772ca */ /* 0x001fe200000e0000 */
[----:B------:R-:W-:-:S05]  /*4240*/  @!P1 VIADD R0, R4, 0x38840 ;  /* 0x0003884004009836 */ /* 0x000fca0000000000 */
[----:B------:R-:W-:-:S07]  /*4250*/  @!P1 PRMT R0, RZ, 0x654, R0 ;  /* 0x00000654ff009816 */ /* 0x000fce0000000000 */
        /* <DEDUP_REMOVED lines=242> */
[----:B------:R-:W-:-:S05]  /*5180*/  UIADD3 UR6, UR7, UR8, UR6 ;  /* 0x0000000807067290 */ /* 0x000fca000fffe006 */
[----:B------:R-:W-:Y:S02]  /*5190*/  UMOV UR8, UR10 ;  /* 0x0000000a00087c82 */ /* 0x000fe40008000000 */
[----:B------:R-:W-:Y:S01]  /*51a0*/  UMOV UR10, UR6 ;  /* 0x00000006000a7c82 */ /* 0x000fe20008000000 */
[----:B------:R-:W-:Y:S02]  /*51b0*/  ULDC.64 UR6, c[0x0][0xad8] ;  /* 0x0002b60000067ab9 */ /* 0x000fe40000000a00 */
[----:B------:R-:W-:Y:S01]  /*51c0*/  UISETP.GE.AND UP0, UPT, UR7, 0x1, UPT ;  /* 0x000000010700788c */ /* 0x000fe2000bf06270 */
[----:B------:R-:W-:-:S05]  /*51d0*/  VIADD R11, R7, UR6 ;  /* 0x00000006070b7c36 */ /* 0x000fca0008000000 */
[----:B------:R-:W-:Y:S01]  /*51e0*/  PLOP3.LUT P2, PT, PT, PT, UP0, 0x40, 0x0 ;  /* 0x000000000000781c */ /* 0x000fe20003f4e808 */
[----:B------:R-:W-:Y:S02]  /*51f0*/  WARPGROUP.DEPBAR.LE gsb0, 0x0 ;  /* 0x00008000000079c5 */ /* 0x000fe40000010000 */
[----:B------:R-:W-:-:S06]  /*5200*/  WARPGROUP.ARRIVE ;  /* 0x00000000000079c5 */ /* 0x000fcc0000000000 */
[----:B------:R-:W-:Y:S01]  /*5210*/  HGMMA.64x64x16.F32.BF16 R24, gdesc[UR8], R24, gsb0 ;  /* 0x00e00000081879f0 */ /* 0x000fe20008001818 */
[----:B------:R-:W-:-:S06]  /*5220*/  ULOP3.LUT UR8, URZ, UR18, URZ, 0x33, !UPT ;  /* 0x000000123f087292 */ /* 0x000fcc000f8e333f */
[----:B------:R-:W-:Y:S01]  /*5230*/  VIADD R13, R7, UR8 ;  /* 0x00000008070d7c36 */ /* 0x000fe20008000000 */
[----:B------:R-:W-:Y:S02]  /*5240*/  WARPGROUP.DEPBAR.LE gsb0, 0x0 ;  /* 0x00008000000079c5 */ /* 0x000fe40000010000 */
[----:B------:R0:W-:Y:S02]  /*5250*/  @!P1 SYNCS.ARRIVE.TRANS64.RED.A1T0 RZ, [R0+URZ], RZ ;  /* 0x000000ff00ff99a7 */ /* 0x0001e4000810043f */
[----:B0-----:R-:W-:-:S05]  /*5260*/  IMAD R0, R185, 0x40, R19 ;  /* 0x00000040b9007824 */ /* 0x001fca00078e0213 */
[----:B------:R-:W-:Y:S02]  /*5270*/  VIADDMNMX R5, R0, R11, R8, PT ;  /* 0x0000000b00057246 */ /* 0x000fe40003800108 */
[----:B------:R-:W-:Y:S01]  /*5280*/  IADD3 R6, R13, R0, RZ ;  /* 0x000000000d067210 */ /* 0x000fe20007ffe0ff */
        /* <DEDUP_REMOVED lines=13> */
.L_x_2439:
[----:B------:R-:W-:-:S06]  /*5360*/  UISETP.NE.AND UP1, UPT, UR7, 0x1, UPT ;  /* 0x000000010700788c */ /* 0x000fcc000bf25270 */
[----:B------:R-:W-:-:S05]  /*5370*/  PLOP3.LUT P2, PT, PT, PT, UP1, 0x80, 0x0 ;  /* 0x000000000000781c */ /* 0x000fca0003f4f018 */
[----:B------:R-:W-:-:S08]  /*5380*/  @UP1 ULDC.64 UR8, c[0x0][0xae0] ;  /* 0x0002b80000081ab9 */ /* 0x000fd00000000a00 */
[----:B------:R-:W-:-:S05]  /*5390*/  @P2 IMAD.HI.U32 R12, R7, UR8, RZ ;  /* 0x00000008070c2c27 */ /* 0x000fca000f8e00ff */
[----:B------:R-:W-:-:S07]  /*53a0*/  @P2 SHF.R.U32.HI R7, RZ, UR9, R12 ;  /* 0x00000009ff072c19 */ /* 0x000fce000801160c */
.L_x_2440:
[----:B------:R-:W-:Y:S05]  /*53b0*/  BSYNC B0 ;  /* 0x0000000000007941 */ /* 0x000fea0003800000 */
.L_x_2438:
[----:B------:R-:W-:-:S04]  /*53c0*/  IMAD R7, R7, UR7, -R9 ;  /* 0x0000000707077c24 */ /* 0x000fc8000f8e0a09 */
[----:B------:R-:W-:-:S05]  /*53d0*/  IMAD.IADD R7, R7, 0x1, -R16 ;  /* 0x0000000107077824 */ /* 0x000fca00078e0a10 */
[----:B------:R-:W-:Y:S02]  /*53e0*/  VIMNMX R6, R6, R7, !PT ;  /* 0x0000000706067248 */ /* 0x000fe40007fe0100 */
[----:B------:R-:W-:-:S07]  /*53f0*/  VIADDMNMX R5, R7, UR7, R5, PT ;  /* 0x0000000707057c46 */ /* 0x000fce000b800105 */
.L_x_2437:
[C---:B------:R-:W-:Y:S02]  /*5400*/  ISETP.GE.AND P2, PT, R10.reuse, 0x2, PT ;  /* 0x000000020a00780c */ /* 0x040fe40003f46270 */
        /* <DEDUP_REMOVED lines=76> */
[----:B------:R-:W-:Y:S02]  /*58d0*/  PLOP3.LUT P6, PT, PT, PT, UP0, 0x40, 0x0 ;  /* 0x000000000000781c */ /* 0x000fe40003fce808 */
[----:B------:R-:W-:Y:S02]  /*58e0*/  VIADDMNMX R7, R5, R11, R8, PT ;  /* 0x0000000b05077246 */ /* 0x000fe40003800108 */
[----:B------:R-:W-:-:S09]  /*58f0*/  IADD3 R5, R13, 0x8, R0 ;  /* 0x000000080d057810 */ /* 0x000fd20007ffe000 */
        /* <DEDUP_REMOVED lines=15> */
.L_x_2443:
[----:B------:R-:W-:-:S06]  /*59f0*/  UISETP.NE.AND UP1, UPT, UR7, 0x1, UPT ;  /* 0x000000010700788c */ /* 0x000fcc000bf25270 */
[----:B------:R-:W-:-:S05]  /*5a00*/  PLOP3.LUT P6, PT, PT, PT, UP1, 0x80, 0x0 ;  /* 0x000000000000781c */ /* 0x000fca0003fcf018 */
[----:B------:R-:W-:-:S08]  /*5a10*/  @UP1 ULDC.64 UR8, c[0x0][0xae0] ;  /* 0x0002b80000081ab9 */ /* 0x000fd00000000a00 */
[----:B------:R-:W-:Y:S01]  /*5a20*/  @P6 IMAD.HI.U32 R8, R6, UR8, RZ ;  /* 0x0000000806086c27 */ /* 0x000fe2000f8e00ff */
[----:B------:R-:W-:-:S13]  /*5a30*/  PLOP3.LUT P6, PT, PT, PT, UP1, 0x80, 0x0 ;  /* 0x000000000000781c */ /* 0x000fda0003fcf018 */
[----:B------:R-:W-:-:S07]  /*5a40*/  @P6 SHF.R.U32.HI R6, RZ, UR9, R8 ;  /* 0x00000009ff066c19 */ /* 0x000fce0008011608 */
.L_x_2444:
[----:B------:R-:W-:Y:S05]  /*5a50*/  BSYNC B0 ;  /* 0x0000000000007941 */ /* 0x000fea0003800000 */
.L_x_2442:
[----:B------:R-:W-:-:S04]  /*5a60*/  IMAD R9, R6, UR7, -R9 ;  /* 0x0000000706097c24 */ /* 0x000fc8000f8e0a09 */
[----:B------:R-:W-:-:S05]  /*5a70*/  IMAD.IADD R6, R9, 0x1, -R16 ;  /* 0x0000000109067824 */ /* 0x000fca00078e0a10 */
[----:B------:R-:W-:Y:S02]  /*5a80*/  VIMNMX R5, R5, R6, !PT ;  /* 0x0000000605057248 */ /* 0x000fe40007fe0100 */
[----:B------:R-:W-:-:S07]  /*5a90*/  VIADDMNMX R7, R6, UR7, R7, PT ;  /* 0x0000000706077c46 */ /* 0x000fce000b800107 */
.L_x_2441:
[----:B------:R-:W-:Y:S01]  /*5aa0*/  ISETP.GT.AND P2, PT, R5, 0x1, !P2 ;  /* 0x000000010500780c */ /* 0x000fe20005744270 */
[----:B------:R-:W-:Y:S01]  /*5ab0*/  ULDC UR11, c[0x0][0xa80] ;  /* 0x0002a000000b7ab9 */ /* 0x000fe20000000800 */
[----:B------:R-:W-:Y:S01]  /*5ac0*/  FMNMX.FTZ R6, R15, R25, !PT ;  /* 0x000000190f067209 */ /* 0x000fe20007810000 */
[----:B------:R-:W-:Y:S01]  /*5ad0*/  ULEA UR8, UR36, UR38, 0xc ;  /* 0x0000002624087291 */ /* 0x000fe2000f8e603f */
[----:B------:R-:W-:Y:S01]  /*5ae0*/  ISETP.LT.OR P2, PT, R7, 0x2, P2 ;  /* 0x000000020700780c */ /* 0x000fe20001741670 */
[----:B------:R-:W-:Y:S01]  /*5af0*/  UMOV UR15, 0x40000040 ;  /* 0x40000040000f7882 */ /* 0x000fe20000000000 */
[----:B------:R-:W-:Y:S01]  /*5b00*/  FMNMX.FTZ R6, R21, R6, !PT ;  /* 0x0000000615067209 */ /* 0x000fe20007810000 */
[----:B------:R-:W-:Y:S01]  /*5b10*/  UIADD3 UR10, UR8, 0x80, URZ ;  /* 0x00000080080a7890 */ /* 0x000fe2000fffe03f */
[----:B------:R-:W-:Y:S01]  /*5b20*/  FSEL R27, R27, -INF , !P2 ;  /* 0xff8000001b1b7808 */ /* 0x000fe20005000000 */
[----:B------:R-:W-:Y:S01]  /*5b30*/  @!P1 VIADD R4, R4, 0x38860 ;  /* 0x0003886004049836 */ /* 0x000fe20000000000 */
[----:B------:R-:W-:Y:S01]  /*5b40*/  ISETP.NE.AND P2, PT, R14, RZ, PT ;  /* 0x000000ff0e00720c */ /* 0x000fe20003f45270 */
[----:B------:R-:W-:Y:S01]  /*5b50*/  UMOV UR14, UR8 ;  /* 0x00000008000e7c82 */ /* 0x000fe20008000000 */
[----:B------:R-:W-:Y:S01]  /*5b60*/  FMNMX.FTZ R6, R29, R6, !PT ;  /* 0x000000061d067209 */ /* 0x000fe20007810000 */
        /* <DEDUP_REMOVED lines=25> */
[----:B------:R-:W-:-:S02]  /*5d00*/  ISETP.GT.AND P3, PT, R5, 0x8, !P3 ;  /* 0x000000080500780c */ /* 0x000fc40005f64270 */
[----:B------:R-:W-:Y:S02]  /*5d10*/  FSEL R38, R38, -INF , !P2 ;  /* 0xff80000026267808 */ /* 0x000fe40005000000 */
[----:B------:R-:W-:Y:S02]  /*5d20*/  ISETP.NE.AND P2, PT, R36, RZ, PT ;  /* 0x000000ff2400720c */ /* 0x000fe40003f45270 */
[----:B------:R-:W-:Y:S02]  /*5d30*/  FMNMX.FTZ R6, R169, R6, !PT ;  /* 0x00000006a9067209 */ /* 0x000fe40007810000 */
[----:B------:R-:W-:Y:S02]  /*5d40*/  ISETP.GT.AND P2, PT, R5, 0x19, !P2 ;  /* 0x000000190500780c */ /* 0x000fe40005744270 */
[C---:B------:R-:W-:Y:S02]  /*5d50*/  ISETP.LT.OR P3, PT, R7.reuse, 0x9, P3 ;  /* 0x000000090700780c */ /* 0x040fe40001f61670 */
[----:B------:R-:W-:-:S02]  /*5d60*/  ISETP.LT.OR P2, PT, R7, 0x1a, P2 ;  /* 0x0000001a0700780c */ /* 0x000fc40001741670 */
[----:B------:R-:W-:Y:S02]  /*5d70*/  FMNMX.FTZ R8, R53, R6, !PT ;  /* 0x0000000635087209 */ /* 0x000fe40007810000 */
[----:B------:R-:W-:Y:S02]  /*5d80*/  FSEL R39, R39, -INF , !P2 ;  /* 0xff80000027277808 */ /* 0x000fe40005000000 */
[----:B------:R-:W-:Y:S01]  /*5d90*/  ISETP.NE.AND P2, PT, R56, RZ, PT ;  /* 0x000000ff3800720c */ /* 0x000fe20003f45270 */
[----:B------:R-:W0:Y:S01]  /*5da0*/  SHFL.BFLY PT, R9, R8, 0x2, 0x1f ;  /* 0x0c401f0008097f89 */ /* 0x000e2200000e0000 */
        /* <DEDUP_REMOVED lines=9> */
[----:B------:R-:W-:Y:S02]  /*5e40*/  ISETP.GT.AND P5, PT, R5, 0x38, !P5 ;  /* 0x000000380500780c */ /* 0x000fe40006fa4270 */
[C---:B------:R-:W-:Y:S02]  /*5e50*/  ISETP.LT.OR P2, PT, R7.reuse, 0x22, P2 ;  /* 0x000000220700780c */ /* 0x040fe40001741670 */
[----:B------:R-:W-:Y:S02]  /*5e60*/  ISETP.LT.OR P4, PT, R7, 0x32, P4 ;  /* 0x000000320700780c */ /* 0x000fe40002781670 */
[----:B------:R-:W-:Y:S02]  /*5e70*/  FSEL R43, R43, -INF , !P2 ;  /* 0xff8000002b2b7808 */ /* 0x000fe40005000000 */
[----:B------:R-:W-:Y:S02]  /*5e80*/  ISETP.GT.AND P2, PT, R5, 0x28, !P3 ;  /* 0x000000280500780c */ /* 0x000fe40005f44270 */
[----:B------:R-:W-:-:S02]  /*5e90*/  ISETP.NE.AND P3, PT, R60, RZ, PT ;  /* 0x000000ff3c00720c */ /* 0x000fc40003f65270 */
[----:B------:R-:W-:Y:S02]  /*5ea0*/  ISETP.LT.OR P2, PT, R7, 0x29, P2 ;  /* 0x000000290700780c */ /* 0x000fe40001741670 */
[C---:B------:R-:W-:Y:S02]  /*5eb0*/  ISETP.GT.AND P3, PT, R5.reuse, 0x30, !P3 ;  /* 0x000000300500780c */ /* 0x040fe40005f64270 */
[----:B------:R-:W-:Y:S02]  /*5ec0*/  FSEL R46, R46, -INF , !P2 ;  /* 0xff8000002e2e7808 */ /* 0x000fe40005000000 */
[----:B------:R-:W-:Y:S02]  /*5ed0*/  ISETP.GT.AND P2, PT, R5, RZ, !P6 ;  /* 0x000000ff0500720c */ /* 0x000fe40007744270 */
[----:B------:R-:W-:Y:S02]  /*5ee0*/  ISETP.NE.AND P6, PT, R10, RZ, PT ;  /* 0x000000ff0a00720c */ /* 0x000fe40003fc5270 */
[----:B------:R-:W-:-:S02]  /*5ef0*/  ISETP.LT.OR P2, PT, R7, 0x1, P2 ;  /* 0x000000010700780c */ /* 0x000fc40001741670 */
[----:B0-----:R-:W-:Y:S02]  /*5f00*/  FMNMX.FTZ R10, R8, R9, !PT ;  /* 0x00000009080a7209 */ /* 0x001fe40007810000 */
[----:B------:R-:W-:Y:S02]  /*5f10*/  FSEL R26, R26, -INF , !P2 ;  /* 0xff8000001a1a7808 */ /* 0x000fe40005000000 */
[----:B------:R-:W-:Y:S01]  /*5f20*/  ISETP.NE.AND P2, PT, R44, RZ, PT ;  /* 0x000000ff2c00720c */ /* 0x000fe20003f45270 */
[----:B------:R-:W0:Y:S01]  /*5f30*/  SHFL.BFLY PT, R11, R10, 0x1, 0x1f ;  /* 0x0c201f000a0b7f89 */ /* 0x000e2200000e0000 */
[----:B------:R-:W-:Y:S02]  /*5f40*/  FMNMX.FTZ R9, R26, R27, !PT ;  /* 0x0000001b1a097209 */ /* 0x000fe40007810000 */
[----:B------:R-:W-:Y:S02]  /*5f50*/  ISETP.GT.AND P2, PT, R5, 0x29, !P2 ;  /* 0x000000290500780c */ /* 0x000fe40005744270 */
[----:B------:R-:W-:-:S02]  /*5f60*/  FMNMX.FTZ R6, R30, R9, !PT ;  /* 0x000000091e067209 */ /* 0x000fc40007810000 */
[----:B------:R-:W-:Y:S02]  /*5f70*/  ISETP.LT.OR P2, PT, R7, 0x2a, P2 ;  /* 0x0000002a0700780c */ /* 0x000fe40001741670 */
[----:B------:R-:W-:Y:S02]  /*5f80*/  FMNMX.FTZ R9, R31, R6, !PT ;  /* 0x000000061f097209 */ /* 0x000fe40007810000 */
[----:B------:R-:W-:Y:S02]  /*5f90*/  FSEL R47, R47, -INF , !P2 ;  /* 0xff8000002f2f7808 */ /* 0x000fe40005000000 */
[----:B------:R-:W-:Y:S02]  /*5fa0*/  FMNMX.FTZ R6, R34, R9, !PT ;  /* 0x0000000922067209 */ /* 0x000fe40007810000 */
[----:B------:R-:W-:Y:S02]  /*5fb0*/  ISETP.LT.OR P3, PT, R7, 0x31, P3 ;  /* 0x000000310700780c */ /* 0x000fe40001f61670 */
[----:B------:R-:W-:-:S02]  /*5fc0*/  FMNMX.FTZ R9, R35, R6, !PT ;  /* 0x0000000623097209 */ /* 0x000fc40007810000 */
[----:B------:R-:W-:Y:S02]  /*5fd0*/  FSEL R50, R50, -INF , !P3 ;  /* 0xff80000032327808 */ /* 0x000fe40005800000 */
[----:B------:R-:W-:Y:S02]  /*5fe0*/  FMNMX.FTZ R8, R38, R9, !PT ;  /* 0x0000000926087209 */ /* 0x000fe40007810000 */
[----:B------:R-:W-:Y:S02]  /*5ff0*/  ISETP.LT.OR P5, PT, R7, 0x39, P5 ;  /* 0x000000390700780c */ /* 0x000fe40002fa1670 */
[----:B------:R-:W-:Y:S02]  /*6000*/  FMNMX.FTZ R9, R39, R8, !PT ;  /* 0x0000000827097209 */ /* 0x000fe40007810000 */
[----:B0-----:R-:W-:Y:S02]  /*6010*/  FMNMX.FTZ R6, R10, R11, !PT ;  /* 0x0000000b0a067209 */ /* 0x001fe40007810000 */
[----:B------:R-:W-:-:S02]  /*6020*/  FMNMX.FTZ R8, R42, R9, !PT ;  /* 0x000000092a087209 */ /* 0x000fc40007810000 */
[C---:B------:R-:W-:Y:S01]  /*6030*/  FSETP.NEU.FTZ.AND P2, PT, R6.reuse, -INF , PT ;  /* 0xff8000000600780b */ /* 0x040fe20003f5d000 */
[----:B------:R-:W-:Y:S01]  /*6040*/  FMUL.FTZ R10, R6, UR11 ;  /* 0x0000000b060a7c20 */ /* 0x000fe20008410000 */
[----:B------:R-:W-:Y:S02]  /*6050*/  FMNMX.FTZ R9, R43, R8, !PT ;  /* 0x000000082b097209 */ /* 0x000fe40007810000 */
[----:B------:R-:W-:Y:S02]  /*6060*/  FSEL R51, R51, -INF , !P4 ;  /* 0xff80000033337808 */ /* 0x000fe40006000000 */
[----:B------:R-:W-:Y:S02]  /*6070*/  FMNMX.FTZ R8, R46, R9, !PT ;  /* 0x000000092e087209 */ /* 0x000fe40007810000 */
[----:B------:R-:W-:Y:S02]  /*6080*/  FSEL R28, R10, RZ, P2 ;  /* 0x000000ff0a1c7208 */ /* 0x000fe40001000000 */
[----:B------:R-:W-:-:S02]  /*6090*/  FMNMX.FTZ R9, R47, R8, !PT ;  /* 0x000000082f097209 */ /* 0x000fc40007810000 */
[----:B------:R-:W-:Y:S01]  /*60a0*/  ISETP.GT.AND P2, PT, R5, 0x39, !P6 ;  /* 0x000000390500780c */ /* 0x000fe20007744270 */
[--C-:B------:R-:W-:Y:S01]  /*60b0*/  FFMA.FTZ R10, R25, UR11, -R28.reuse ;  /* 0x0000000b190a7c23 */ /* 0x100fe2000801081c */
[----:B------:R-:W-:Y:S01]  /*60c0*/  FMNMX.FTZ R8, R50, R9, !PT ;  /* 0x0000000932087209 */ /* 0x000fe20007810000 */
[--C-:B------:R-:W-:Y:S01]  /*60d0*/  FFMA.FTZ R5, R15, UR11, -R28.reuse ;  /* 0x0000000b0f057c23 */ /* 0x100fe2000801081c */
[----:B------:R-:W-:Y:S01]  /*60e0*/  ISETP.LT.OR P2, PT, R7, 0x3a, P2 ;  /* 0x0000003a0700780c */ /* 0x000fe20001741670 */
[--C-:B------:R-:W-:Y:S01]  /*60f0*/  FFMA.FTZ R15, R21, UR11, -R28.reuse ;  /* 0x0000000b150f7c23 */ /* 0x100fe2000801081c */
[----:B------:R-:W-:Y:S01]  /*6100*/  FSEL R54, R54, -INF , !P5 ;  /* 0xff80000036367808 */ /* 0x000fe20006800000 */
[--C-:B------:R-:W-:Y:S01]  /*6110*/  FFMA.FTZ R12, R29, UR11, -R28.reuse ;  /* 0x0000000b1d0c7c23 */ /* 0x100fe2000801081c */
[----:B------:R-:W-:Y:S01]  /*6120*/  FMNMX.FTZ R7, R51, R8, !PT ;  /* 0x0000000833077209 */ /* 0x000fe20007810000 */
[--C-:B------:R-:W-:Y:S01]  /*6130*/  FFMA.FTZ R9, R57, UR11, -R28.reuse ;  /* 0x0000000b39097c23 */ /* 0x100fe2000801081c */
[----:B------:R-:W-:Y:S01]  /*6140*/  FSEL R55, R55, -INF , !P2 ;  /* 0xff80000037377808 */ /* 0x000fe20005000000 */
[--C-:B------:R-:W-:Y:S01]  /*6150*/  FFMA.FTZ R14, R33, UR11, -R28.reuse ;  /* 0x0000000b210e7c23 */ /* 0x100fe2000801081c */
[----:B------:R-:W-:Y:S01]  /*6160*/  FMNMX.FTZ R8, R54, R7, !PT ;  /* 0x0000000736087209 */ /* 0x000fe20007810000 */
[--C-:B------:R-:W-:Y:S01]  /*6170*/  FFMA.FTZ R11, R59, UR11, -R28.reuse ;  /* 0x0000000b3b0b7c23 */ /* 0x100fe2000801081c */
[----:B------:R0:W-:Y:S01]  /*6180*/  MUFU.EX2 R7, R15 ;  /* 0x0000000f00077308 */ /* 0x0001e20000000800 */
[--C-:B------:R-:W-:Y:S01]  /*6190*/  FFMA.FTZ R20, R37, UR11, -R28.reuse ;  /* 0x0000000b25147c23 */ /* 0x100fe2000801081c */
[----:B------:R-:W-:Y:S01]  /*61a0*/  FMNMX.FTZ R8, R55, R8, !PT ;  /* 0x0000000837087209 */ /* 0x000fe20007810000 */
[--C-:B------:R-:W-:Y:S01]  /*61b0*/  FFMA.FTZ R170, R41, UR11, -R28.reuse ;  /* 0x0000000b29aa7c23 */ /* 0x100fe2000801081c */
[--C-:B------:R-:W-:Y:S01]  /*61c0*/  FFMA.FTZ R172, R45, UR11, -R28.reuse ;  /* 0x0000000b2dac7c23 */ /* 0x100fe2000801081c */
[--C-:B------:R-:W-:Y:S01]  /*61d0*/  FFMA.FTZ R21, R65, UR11, -R28.reuse ;  /* 0x0000000b41157c23 */ /* 0x100fe2000801081c */
[--C-:B------:R-:W-:Y:S01]  /*61e0*/  FFMA.FTZ R174, R49, UR11, -R28.reuse ;  /* 0x0000000b31ae7c23 */ /* 0x100fe2000801081c */
[----:B------:R-:W1:Y:S01]  /*61f0*/  SHFL.BFLY PT, R13, R8, 0x2, 0x1f ;  /* 0x0c401f00080d7f89 */ /* 0x000e6200000e0000 */
[--C-:B------:R-:W-:Y:S01]  /*6200*/  FFMA.FTZ R169, R169, UR11, -R28.reuse ;  /* 0x0000000ba9a97c23 */ /* 0x100fe2000801081c */
[--C-:B0-----:R-:W-:Y:S01]  /*6210*/  FFMA.FTZ R15, R63, UR11, -R28.reuse ;  /* 0x0000000b3f0f7c23 */ /* 0x101fe2000801081c */
[--C-:B------:R-:W-:Y:S01]  /*6220*/  FFMA.FTZ R176, R53, UR11, -R28.reuse ;  /* 0x0000000b35b07c23 */ /* 0x100fe2000801081c */
[----:B------:R-:W-:Y:S01]  /*6230*/  FFMA.FTZ R29, R61, UR11, -R28 ;  /* 0x0000000b3d1d7c23 */ /* 0x000fe2000801081c */
[----:B------:R-:W-:Y:S01]  /*6240*/  MUFU.EX2 R5, R5 ;  /* 0x0000000500057308 */ /* 0x000fe20000000800 */
[----:B------:R-:W-:-:S07]  /*6250*/  @!P1 PRMT R4, RZ, 0x654, R4 ;  /* 0x00000654ff049816 */ /* 0x000fce0000000004 */
[----:B------:R-:W0:Y:S08]  /*6260*/  MUFU.EX2 R10, R10 ;  /* 0x0000000a000a7308 */ /* 0x000e300000000800 */
[----:B------:R-:W2:Y:S01]  /*6270*/  MUFU.EX2 R12, R12 ;  /* 0x0000000c000c7308 */ /* 0x000ea20000000800 */
[----:B-1----:R-:W-:-:S05]  /*6280*/  FMNMX.FTZ R24, R8, R13, !PT ;  /* 0x0000000d08187209 */ /* 0x002fca0007810000 */
[----:B------:R-:W1:Y:S02]  /*6290*/  SHFL.BFLY PT, R25, R24, 0x1, 0x1f ;  /* 0x0c201f0018197f89 */ /* 0x000e6400000e0000 */
[----:B------:R-:W-:Y:S01]  /*62a0*/  MUFU.EX2 R9, R9 ;  /* 0x0000000900097308 */ /* 0x000fe20000000800 */
[----:B0-----:R-:W-:Y:S01]  /*62b0*/  F2FP.BF16.F32.PACK_AB R152, R10, R5 ;  /* 0x000000050a98723e */ /* 0x001fe200000010ff */
[----:B------:R-:W-:-:S06]  /*62c0*/  FADD.FTZ R10, R5, R10 ;  /* 0x0000000a050a7221 */ /* 0x000fcc0000010000 */
[----:B------:R-:W0:Y:S01]  /*62d0*/  MUFU.EX2 R14, R14 ;  /* 0x0000000e000e7308 */ /* 0x000e220000000800 */
[----:B--2---:R-:W-:Y:S01]  /*62e0*/  F2FP.BF16.F32.PACK_AB R154, R12, R7 ;  /* 0x000000070c9a723e */ /* 0x004fe200000010ff */
[----:B------:R-:W-:-:S04]  /*62f0*/  FADD.FTZ R7, R7, R10 ;  /* 0x0000000a07077221 */ /* 0x000fc80000010000 */
[----:B------:R-:W-:Y:S01]  /*6300*/  FADD.FTZ R12, R12, R7 ;  /* 0x000000070c0c7221 */ /* 0x000fe20000010000 */
[----:B------:R-:W-:Y:S01]  /*6310*/  VIADD R7, R168, 0xfffffffe ;  /* 0xfffffffea8077836 */ /* 0x000fe20000000000 */
[----:B------:R-:W-:Y:S01]  /*6320*/  MUFU.EX2 R11, R11 ;  /* 0x0000000b000b7308 */ /* 0x000fe20000000800 */
[----:B-1----:R-:W-:-:S07]  /*6330*/  FMNMX.FTZ R8, R24, R25, !PT ;  /* 0x0000001918087209 */ /* 0x002fce0007810000 */
[----:B------:R-:W1:Y:S01]  /*6340*/  MUFU.EX2 R20, R20 ;  /* 0x0000001400147308 */ /* 0x000e620000000800 */
[----:B0-----:R-:W-:Y:S01]  /*6350*/  F2FP.BF16.F32.PACK_AB R156, R14, R9 ;  /* 0x000000090e9c723e */ /* 0x001fe200000010ff */
[----:B------:R-:W-:Y:S01]  /*6360*/  FADD.FTZ R9, R9, R12 ;  /* 0x0000000c09097221 */ /* 0x000fe20000010000 */
[C---:B------:R-:W-:Y:S01]  /*6370*/  FSETP.NEU.FTZ.AND P2, PT, R8.reuse, -INF , PT ;  /* 0xff8000000800780b */ /* 0x040fe20003f5d000 */
[----:B------:R-:W-:Y:S02]  /*6380*/  FMUL.FTZ R24, R8, UR11 ;  /* 0x0000000b08187c20 */ /* 0x000fe40008410000 */
[----:B------:R-:W-:Y:S01]  /*6390*/  FADD.FTZ R14, R14, R9 ;  /* 0x000000090e0e7221 */ /* 0x000fe20000010000 */
[----:B------:R-:W-:Y:S01]  /*63a0*/  IMAD.IADD R9, R17, 0x1, -R18 ;  /* 0x0000000111097824 */ /* 0x000fe200078e0a12 */
[----:B------:R-:W-:Y:S01]  /*63b0*/  MUFU.EX2 R13, R29 ;  /* 0x0000001d000d7308 */ /* 0x000fe20000000800 */
[----:B------:R-:W-:Y:S02]  /*63c0*/  FSEL R24, R24, RZ, P2 ;  /* 0x000000ff18187208 */ /* 0x000fe40001000000 */
[----:B------:R-:W-:-:S03]  /*63d0*/  PLOP3.LUT P2, PT, PT, PT, UP0, 0x40, 0x0 ;  /* 0x000000000000781c */ /* 0x000fc60003f4e808 */
        /* <DEDUP_REMOVED lines=19> */
[----:B------:R-:W-:Y:S01]  /*6510*/  FADD.FTZ R20, R20, R11 ;  /* 0x0000000b14147221 */ /* 0x000fe20000010000 */
[----:B------:R-:W-:Y:S01]  /*6520*/  IMAD R11, R185, 0x40, R9 ;  /* 0x00000040b90b7824 */ /* 0x000fe200078e0209 */
[----:B------:R-:W0:Y:S08]  /*6530*/  MUFU.EX2 R178, R178 ;  /* 0x000000b200b27308 */ /* 0x000e300000000800 */
[----:B------:R-:W-:Y:S08]  /*6540*/  MUFU.EX2 R173, R173 ;  /* 0x000000ad00ad7308 */ /* 0x000ff00000000800 */
[----:B------:R-:W1:Y:S01]  /*6550*/  MUFU.EX2 R180, R180 ;  /* 0x000000b400b47308 */ /* 0x000e620000000800 */
[----:B0-----:R-:W-:Y:S01]  /*6560*/  F2FP.BF16.F32.PACK_AB R153, R178, R171 ;  /* 0x000000abb299723e */ /* 0x001fe200000010ff */
[----:B------:R-:W-:-:S06]  /*6570*/  FADD.FTZ R178, R171, R178 ;  /* 0x000000b2abb27221 */ /* 0x000fcc0000010000 */
[----:B------:R-:W-:Y:S08]  /*6580*/  MUFU.EX2 R175, R175 ;  /* 0x000000af00af7308 */ /* 0x000ff00000000800 */
[----:B------:R-:W0:Y:S01]  /*6590*/  MUFU.EX2 R182, R182 ;  /* 0x000000b600b67308 */ /* 0x000e220000000800 */
[----:B-1----:R-:W-:Y:S01]  /*65a0*/  F2FP.BF16.F32.PACK_AB R155, R180, R173 ;  /* 0x000000adb49b723e */ /* 0x002fe200000010ff */
[----:B------:R-:W-:-:S04]  /*65b0*/  FADD.FTZ R173, R173, R178 ;  /* 0x000000b2adad7221 */ /* 0x000fc80000010000 */
[----:B------:R1:W-:Y:S01]  /*65c0*/  STSM.16.M88.4 [R23+0x36400], R152 ;  /* 0x0364009817007844 */ /* 0x0003e20000000200 */
[----:B------:R-:W-:Y:S01]  /*65d0*/  FADD.FTZ R180, R180, R173 ;  /* 0x000000adb4b47221 */ /* 0x000fe20000010000 */
[----:B------:R-:W-:Y:S08]  /*65e0*/  MUFU.EX2 R177, R177 ;  /* 0x000000b100b17308 */ /* 0x000ff00000000800 */
[----:B------:R-:W2:Y:S01]  /*65f0*/  MUFU.EX2 R186, R186 ;  /* 0x000000ba00ba7308 */ /* 0x000ea20000000800 */
[----:B0-----:R-:W-:Y:S01]  /*6600*/  F2FP.BF16.F32.PACK_AB R157, R182, R175 ;  /* 0x000000afb69d723e */ /* 0x001fe200000010ff */
[----:B------:R-:W-:-:S04]  /*6610*/  FADD.FTZ R175, R175, R180 ;  /* 0x000000b4afaf7221 */ /* 0x000fc80000010000 */
[----:B------:R-:W-:Y:S02]  /*6620*/  FADD.FTZ R182, R182, R175 ;  /* 0x000000afb6b67221 */ /* 0x000fe40000010000 */
[----:B------:R-:W0:Y:S08]  /*6630*/  MUFU.EX2 R170, R170 ;  /* 0x000000aa00aa7308 */ /* 0x000e300000000800 */
        /* <DEDUP_REMOVED lines=33> */
[----:B------:R-:W-:-:S06]  /*6850*/  FADD.FTZ R169, R169, R174 ;  /* 0x000000aea9a97221 */ /* 0x000fcc0000010000 */
[----:B------:R-:W2:Y:S08]  /*6860*/  MUFU.EX2 R187, R187 ;  /* 0x000000bb00bb7308 */ /* 0x000eb00000000800 */
[----:B------:R-:W3:Y:S01]  /*6870*/  MUFU.EX2 R208, R208 ;  /* 0x000000d000d07308 */ /* 0x000ee20000000800 */
[----:B0-----:R-:W-:Y:S01]  /*6880*/  F2FP.BF16.F32.PACK_AB R165, R206, R183 ;  /* 0x000000b7cea5723e */ /* 0x001fe200000010ff */
[----:B------:R-:W-:-:S04]  /*6890*/  FADD.FTZ R183, R183, R204 ;  /* 0x000000ccb7b77221 */ /* 0x000fc80000010000 */
[----:B------:R-:W-:-:S04]  /*68a0*/  FADD.FTZ R206, R206, R183 ;  /* 0x000000b7cece7221 */ /* 0x000fc80000010000 */
[----:B--2---:R-:W-:Y:S01]  /*68b0*/  FADD.FTZ R5, R187, R206 ;  /* 0x000000cebb057221 */ /* 0x004fe20000010000 */
[----:B---3--:R-:W-:-:S03]  /*68c0*/  F2FP.BF16.F32.PACK_AB R167, R208, R187 ;  /* 0x000000bbd0a7723e */ /* 0x008fc600000010ff */
[----:B------:R-:W-:Y:S02]  /*68d0*/  FADD.FTZ R5, R208, R5 ;  /* 0x00000005d0057221 */ /* 0x000fe40000010000 */
[----:B------:R1:W-:Y:S01]  /*68e0*/  STSM.16.M88.4 [R189], R164 ;  /* 0x000000a4bd007844 */ /* 0x0003e20000000200 */
[----:B------:R-:W-:-:S06]  /*68f0*/  WARPGROUP.ARRIVE ;  /* 0x00000000000079c5 */ /* 0x000fcc0000000000 */
[----:B------:R-:W-:Y:S01]  /*6900*/  HGMMA.64x256x16.F32.BF16 R24, R152, gdesc[UR12].tnspB, RZ, !UPT, gsb0 ;  /* 0x43e0000c98187df0 */ /* 0x000fe2000c0018ff */
[----:B------:R-:W-:Y:S01]  /*6910*/  UMOV UR14, UR10 ;  /* 0x0000000a000e7c82 */ /* 0x000fe20008000000 */
[----:B------:R-:W-:Y:S01]  /*6920*/  UMOV UR15, 0x40000040 ;  /* 0x40000040000f7882 */ /* 0x000fe20000000000 */
[----:B------:R-:W-:Y:S02]  /*6930*/  UIADD3 UR10, UR8, 0x100, URZ ;  /* 0x00000100080a7890 */ /* 0x000fe4000fffe03f */
[----:B------:R-:W-:Y:S01]  /*6940*/  UIADD3 UR8, UR8, 0x180, URZ ;  /* 0x0000018008087890 */ /* 0x000fe2000fffe03f */
[----:B------:R-:W-:Y:S02]  /*6950*/  WARPGROUP.DEPBAR.LE gsb0, 0x0 ;  /* 0x00008000000079c5 */ /* 0x000fe40000010000 */
[----:B------:R-:W-:-:S15]  /*6960*/  WARPGROUP.ARRIVE ;  /* 0x00000000000079c5 */ /* 0x000fde0000000000 */
[----:B------:R-:W-:-:S05]  /*6970*/  NOP ;  /* 0x0000000000007918 */ /* 0x000fca0000000000 */
[----:B------:R-:W-:Y:S01]  /*6980*/  HGMMA.64x256x16.F32.BF16 R24, R156, gdesc[UR12].tnspB, R24, gsb0 ;  /* 0x43e0000c9c187df0 */ /* 0x000fe20008001818 */
[----:B------:R-:W-:Y:S01]  /*6990*/  UMOV UR14, UR10 ;  /* 0x0000000a000e7c82 */ /* 0x000fe20008000000 */
[----:B------:R-:W-:Y:S01]  /*69a0*/  UMOV UR15, 0x40000040 ;  /* 0x40000040000f7882 */ /* 0x000fe20000000000 */
[----:B------:R-:W-:Y:S02]  /*69b0*/  WARPGROUP.DEPBAR.LE gsb0, 0x0 ;  /* 0x00008000000079c5 */ /* 0x000fe40000010000 */
[----:B------:R-:W-:-:S15]  /*69c0*/  WARPGROUP.ARRIVE ;  /* 0x00000000000079c5 */ /* 0x000fde0000000000 */
[----:B------:R-:W-:-:S08]  /*69d0*/  NOP ;  /* 0x0000000000007918 */ /* 0x000fd00000000000 */
[----:B------:R-:W-:Y:S01]  /*69e0*/  HGMMA.64x256x16.F32.BF16 R24, R160, gdesc[UR12].tnspB, R24, gsb0 ;  /* 0x43e0000ca0187df0 */ /* 0x000fe20008001818 */
[----:B------:R-:W-:Y:S01]  /*69f0*/  UMOV UR14, UR8 ;  /* 0x00000008000e7c82 */ /* 0x000fe20008000000 */
[----:B------:R-:W-:Y:S01]  /*6a00*/  UMOV UR15, 0x40000040 ;  /* 0x40000040000f7882 */ /* 0x000fe20000000000 */
[----:B------:R-:W-:-:S13]  /*6a10*/  R2UR UR8, R11 ;  /* 0x000000000b0872ca */ /* 0x000fda00000e0000 */
[----:B------:R-:W-:Y:S01]  /*6a20*/  UIADD3 UR6, UR8, UR6, URZ ;  /* 0x0000000608067290 */ /* 0x000fe2000fffe03f */
[----:B------:R-:W-:Y:S02]  /*6a30*/  WARPGROUP.DEPBAR.LE gsb0, 0x0 ;  /* 0x00008000000079c5 */ /* 0x000fe40000010000 */
[----:B------:R-:W-:-:S09]  /*6a40*/  WARPGROUP.ARRIVE ;  /* 0x00000000000079c5 */ /* 0x000fd20000000000 */
[----:B------:R-:W-:Y:S03]  /*6a50*/  HGMMA.64x256x16.F32.BF16 R24, R164, gdesc[UR12].tnspB, R24, gsb0 ;  /* 0x43e0000ca4187df0 */ /* 0x000fe60008001818 */
[----:B------:R-:W-:Y:S02]  /*6a60*/  WARPGROUP.DEPBAR.LE gsb0, 0x0 ;  /* 0x00008000000079c5 */ /* 0x000fe40000010000 */
[----:B------:R0:W-:Y:S06]  /*6a70*/  MEMBAR.ALL.CTA ;  /* 0x0000000000007992 */ /* 0x0001ec0000008000 */
[----:B0-----:R-:W0:Y:S02]  /*6a80*/  FENCE.VIEW.ASYNC.S ;  /* 0x00000000000073c6 */ /* 0x001e240000000000 */
[----:B0-----:R-:W-:Y:S01]  /*6a90*/  NOP ;  /* 0x0000000000007918 */ /* 0x001fe20000000000 */
[----:B------:R-:W-:Y:S06]  /*6aa0*/  BAR.ARV 0xe, 0x100 ;  /* 0x0384000000007b1d */ /* 0x000fec0000002000 */
[----:B------:R0:W-:Y:S02]  /*6ab0*/  @!P1 SYNCS.ARRIVE.TRANS64.RED.A1T0 RZ, [R4+URZ], RZ ;  /* 0x000000ff04ff99a7 */ /* 0x0001e4000810043f */
[----:B0-----:R-:W-:Y:S01]  /*6ac0*/  FADD.FTZ R4, R176, R169 ;  /* 0x000000a9b0047221 */ /* 0x001fe20000010000 */
[----:B-1----:R-:W-:Y:S06]  /*6ad0*/  @P2 BRA `(.L_x_2445) ;  /* 0x0000000000482947 */ /* 0x002fec0003800000 */
[C---:B------:R-:W-:Y:S01]  /*6ae0*/  ISETP.GT.AND P2, PT, R11.reuse, RZ, PT ;  /* 0x000000ff0b00720c */ /* 0x040fe20003f44270 */
[----:B------:R-:W-:-:S05]  /*6af0*/  VIADD R10, R11, 0xffffffff ;  /* 0xffffffff0b0a7836 */ /* 0x000fca0000000000 */
[----:B------:R-:W-:-:S07]  /*6b00*/  R2UR UR10, R10 ;  /* 0x000000000a0a72ca */ /* 0x000fce00000e0000 */
[----:B------:R-:W-:Y:S08]  /*6b10*/  @P2 BRA `(.L_x_2446) ;  /* 0x00000000001c2947 */ /* 0x000ff00003800000 */
[----:B------:R-:W-:Y:S02]  /*6b20*/  UISETP.NE.AND UP1, UPT, UR7, 0x1, UPT ;  /* 0x000000010700788c */ /* 0x000fe4000bf25270 */
[----:B------:R-:W-:-:S09]  /*6b30*/  UIADD3 UR10, -UR8, URZ, URZ ;  /* 0x0000003f080a7290 */ /* 0x000fd2000fffe13f */
[----:B------:R-:W-:Y:S02]  /*6b40*/  @UP1 ULDC.64 UR14, c[0x0][0xae0] ;  /* 0x0002b800000e1ab9 */ /* 0x000fe40000000a00 */
[----:B------:R-:W-:-:S04]  /*6b50*/  UIMAD.WIDE.U32 UR8, UR10, UR14, URZ ;  /* 0x0000000e0a0872a5 */ /* 0x000fc8000f8e003f */
[----:B------:R-:W-:-:S04]  /*6b60*/  @UP1 USHF.R.U32.HI UR10, URZ, UR15, UR9 ;  /* 0x0000000f3f0a1299 */ /* 0x000fc80008011609 */
[----:B------:R-:W-:Y:S01]  /*6b70*/  ULOP3.LUT UR10, URZ, UR10, URZ, 0x33, !UPT ;  /* 0x0000000a3f0a7292 */ /* 0x000fe2000f8e333f */
[----:B------:R-:W-:Y:S11]  /*6b80*/  BRA `(.L_x_2447) ;  /* 0x0000000000107947 */ /* 0x000ff60003800000 */
.L_x_2446:
[----:B------:R-:W-:-:S11]  /*6b90*/  UISETP.NE.AND UP1, UPT, UR7, 0x1, UPT ;  /* 0x000000010700788c */ /* 0x000fd6000bf25270 */
[----:B------:R-:W-:Y:S02]  /*6ba0*/  @UP1 ULDC.64 UR14, c[0x0][0xae0] ;  /* 0x0002b800000e1ab9 */ /* 0x000fe40000000a00 */
[----:B------:R-:W-:-:S04]  /*6bb0*/  UIMAD.WIDE.U32 UR8, UR10, UR14, URZ ;  /* 0x0000000e0a0872a5 */ /* 0x000fc8000f8e003f */
[----:B------:R-:W-:-:S12]  /*6bc0*/  @UP1 USHF.R.U32.HI UR10, URZ, UR15, UR9 ;  /* 0x0000000f3f0a1299 */ /* 0x000fd80008011609 */
.L_x_2447:
[----:B------:R-:W-:-:S04]  /*6bd0*/  UIMAD UR7, UR10, UR7, UR7 ;  /* 0x000000070a0772a4 */ /* 0x000fc8000f8e0207 */
[----:B------:R-:W-:-:S04]  /*6be0*/  UISETP.LT.AND UP1, UPT, UR6, UR7, UPT ;  /* 0x000000070600728c */ /* 0x000fc8000bf21270 */
[----:B------:R-:W-:-:S12]  /*6bf0*/  USEL UR6, UR6, UR7, UP1 ;  /* 0x0000000706067287 */ /* 0x000fd80008800000 */
.L_x_2445:
[----:B------:R-:W-:Y:S01]  /*6c00*/  R2UR UR14, R184 ;  /* 0x00000000b80e72ca */ /* 0x000fe200000e0000 */
[----:B------:R-:W-:-:S04]  /*6c10*/  USHF.R.S32.HI UR7, URZ, 0x1f, UR6 ;  /* 0x0000001f3f077899 */ /* 0x000fc80008011406 */
[----:B------:R-:W-:-:S04]  /*6c20*/  ULEA.HI UR7, UR7, UR6, URZ, 0x6 ;  /* 0x0000000607077291 */ /* 0x000fc8000f8f303f */
[----:B------:R-:W-:-:S04]  /*6c30*/  USHF.R.S32.HI UR7, URZ, 0x6, UR7 ;  /* 0x000000063f077899 */ /* 0x000fc80008011407 */
[----:B------:R-:W-:-:S04]  /*6c40*/  UISETP.LT.AND UP1, UPT, UR14, UR7, UPT ;  /* 0x000000070e00728c */ /* 0x000fc8000bf21270 */
[----:B------:R-:W-:-:S06]  /*6c50*/  USEL UR14, UR14, UR7, !UP1 ;  /* 0x000000070e0e7287 */ /* 0x000fcc000c800000 */
[----:B------:R-:W-:-:S13]  /*6c60*/  ISETP.GE.AND P2, PT, R7, UR14, PT ;  /* 0x0000000e07007c0c */ /* 0x000fda000bf46270 */
[----:B------:R-:W-:Y:S05]  /*6c70*/  @!P2 BRA `(.L_x_2448) ;  /* 0x000000340014a947 */ /* 0x000fea0003800000 */
[----:B------:R-:W-:-:S04]  /*6c80*/  IMAD.IADD R15, R0, 0x1, R9 ;  /* 0x00000001000f7824 */ /* 0x000fc800078e0209 */
[----:B------:R-:W-:-:S05]  /*6c90*/  VIADD R13, R15, 0x8 ;  /* 0x000000080f0d7836 */ /* 0x000fca0000000000 */
[----:B------:R-:W-:-:S07]  /*6ca0*/  LOP3.LUT R11, RZ, R13, RZ, 0x33, !PT ;  /* 0x0000000dff0b7212 */ /* 0x000fce00078e33ff */
.L_x_2465:
[----:B------:R-:W-:-:S04]  /*6cb0*/  UIADD3 UR6, UR36, 0x1, URZ ;  /* 0x0000000124067890 */ /* 0x000fc8000fffe03f */
[----:B------:R-:W-:-:S04]  /*6cc0*/  UISETP.NE.AND UP1, UPT, UR6, 0x2, UPT ;  /* 0x000000020600788c */ /* 0x000fc8000bf25270 */
[----:B------:R-:W-:Y:S02]  /*6cd0*/  USEL UR7, URZ, 0x1, UP1 ;  /* 0x000000013f077887 */ /* 0x000fe40008800000 */
[----:B------:R-:W-:-:S04]  /*6ce0*/  USEL UR6, UR6, URZ, UP1 ;  /* 0x0000003f06067287 */ /* 0x000fc80008800000 */
[----:B------:R-:W-:Y:S01]  /*6cf0*/  LOP3.LUT R2, R2, UR7, RZ, 0x3c, !PT ;  /* 0x0000000702027c12 */ /* 0x000fe2000f8e3cff */
[----:B-1----:R-:W-:Y:S07]  /*6d00*/  @!P0 BRA `(.L_x_2449) ;  /* 0x0000000000048947 */ /* 0x002fee0003800000 */
[----:B------:R-:W-:Y:S01]  /*6d10*/  BPT.TRAP 0x1 ;  /* 0x000000040000795c */ /* 0x000fe20000300000 */
.L_x_2449:
[----:B------:R-:W-:Y:S01]  /*6d20*/  ULEA UR7, UR6, UR37, 0x3 ;  /* 0x0000002506077291 */ /* 0x000fe2000f8e183f */
[----:B------:R-:W-:-:S08]  /*6d30*/  SHF.L.U32 R9, R2, 0x1f, RZ ;  /* 0x0000001f02097819 */ /* 0x000fd000000006ff */
[----:B------:R0:W1:Y:S01]  /*6d40*/  SYNCS.PHASECHK.TRANS64.TRYWAIT P2, [UR7+0x38830], R9 ;  /* 0x03883009ff0075a7 */ /* 0x0000620008040147 */
[----:B------:R-:W-:Y:S05]  /*6d50*/  @!P0 BRA `(.L_x_2450) ;  /* 0x0000000000048947 */ /* 0x000fea0003800000 */
[----:B------:R-:W-:Y:S01]  /*6d60*/  BPT.TRAP 0x1 ;  /* 0x000000040000795c */ /* 0x000fe20000300000 */
.L_x_2450:
[----:B-1----:R-:W-:Y:S05]  /*6d70*/  @P2 BRA `(.L_x_2451) ;  /* 0x0000000000082947 */ /* 0x002fea0003800000 */
[----:B------:R-:W1:Y:S02]  /*6d80*/  SYNCS.PHASECHK.TRANS64.TRYWAIT P2, [UR7+0x38830], R9 ;  /* 0x03883009ff0075a7 */ /* 0x000e640008040147 */
[----:B-1----:R-:W-:Y:S05]  /*6d90*/  @!P2 BRA `(.L_x_2452) ;  /* 0x000001200050a947 */ /* 0x002fea0003800000 */
.L_x_2451:
[----:B------:R-:W-:Y:S01]  /*6da0*/  R2UR UR15, R3 ;  /* 0x00000000030f72ca */ /* 0x000fe200000e0000 */
[----:B------:R-:W-:Y:S01]  /*6db0*/  WARPGROUP.ARRIVE ;  /* 0x00000000000079c5 */ /* 0x000fe20000000000 */
[----:B------:R-:W-:Y:S01]  /*6dc0*/  UMOV UR8, UR32 ;  /* 0x0000002000087c82 */ /* 0x000fe20008000000 */
[----:B------:R-:W-:Y:S01]  /*6dd0*/  UMOV UR9, UR33 ;  /* 0x0000002100097c82 */ /* 0x000fe20008000000 */
[----:B------:R-:W-:-:S09]  /*6de0*/  UMOV UR11, 0x40000040 ;  /* 0x40000040000b7882 */ /* 0x000fd20000000000 */
[----:B------:R-:W-:-:S07]  /*6df0*/  ULEA UR15, UR6, UR15, 0x9 ;  /* 0x0000000f060f7291 */ /* 0x000fce000f8e483f */
        /* <DEDUP_REMOVED lines=26> */
.L_x_2453:
[----:B------:R2:W3:Y:S01]  /*6fa0*/  SYNCS.PHASECHK.TRANS64.TRYWAIT P2, [UR7+0x38850], R9 ;  /* 0x03885009ff0075a7 */ /* 0x0004e20008040147 */
[----:B------:R-:W-:Y:S05]  /*6fb0*/  @!P0 BRA `(.L_x_2454) ;  /* 0x0000000000048947 */ /* 0x000fea0003800000 */
[----:B------:R-:W-:Y:S01]  /*6fc0*/  BPT.TRAP 0x1 ;  /* 0x000000040000795c */ /* 0x000fe20000300000 */
.L_x_2454:
[----:B---3--:R-:W-:Y:S05]  /*6fd0*/  @P2 BRA `(.L_x_2455) ;  /* 0x0000000000082947 */ /* 0x008fea0003800000 */
[----:B------:R-:W3:Y:S02]  /*6fe0*/  SYNCS.PHASECHK.TRANS64.TRYWAIT P2, [UR7+0x38850], R9 ;  /* 0x03885009ff0075a7 */ /* 0x000ee40008040147 */
[----:B---3--:R-:W-:Y:S05]  /*6ff0*/  @!P2 BRA `(.L_x_2456) ;  /* 0x0000011c00d0a947 */ /* 0x008fea0003800000 */
.L_x_2455:
[----:B------:R-:W-:Y:S01]  /*7000*/  ULEA UR8, UR6, UR4, 0xc ;  /* 0x0000000406087291 */ /* 0x000fe2000f8e603f */
[----:B------:R-:W-:Y:S01]  /*7010*/  WARPGROUP.ARRIVE ;  /* 0x00000000000079c5 */ /* 0x000fe20000000000 */
[----:B------:R-:W-:Y:S01]  /*7020*/  UMOV UR27, 0x40000040 ;  /* 0x40000040001b7882 */ /* 0x000fe20000000000 */
[----:B------:R-:W-:-:S04]  /*7030*/  UIADD3 UR28, UR5, 0x2, URZ ;  /* 0x00000002051c7890 */ /* 0x000fc8000fffe03f */
[----:B-1----:R-:W1:Y:S01]  /*7040*/  S2R R10, SR_TID.X ;  /* 0x00000000000a7919 */ /* 0x002e620000002100 */
[----:B------:R-:W-:Y:S01]  /*7050*/  UIADD3 UR30, UR8, 0x2, URZ ;  /* 0x00000002081e7890 */ /* 0x000fe2000fffe03f */
[----:B------:R-:W-:Y:S01]  /*7060*/  PLOP3.LUT P2, PT, PT, PT, UP0, 0x40, 0x0 ;  /* 0x000000000000781c */ /* 0x000fe20003f4e808 */
[----:B------:R-:W-:Y:S01]  /*7070*/  UMOV UR26, UR8 ;  /* 0x00000008001a7c82 */ /* 0x000fe20008000000 */
[----:B------:R-:W-:Y:S01]  /*7080*/  UMOV UR29, 0x40000040 ;  /* 0x40000040001d7882 */ /* 0x000fe20000000000 */
[----:B------:R-:W-:Y:S01]  /*7090*/  HGMMA.64x64x16.F32.BF16 R152, gdesc[UR24], R152, gsb0 ;  /* 0x00e00000189879f0 */ /* 0x000fe20008001898 */
[----:B------:R-:W-:Y:S01]  /*70a0*/  UMOV UR31, 0x40000040 ;  /* 0x40000040001f7882 */ /* 0x000fe20000000000 */
[----:B------:R-:W-:Y:S02]  /*70b0*/  UIADD3 UR18, UR5, 0x800, URZ ;  /* 0x0000080005127890 */ /* 0x000fe4000fffe03f */
[----:B------:R-:W-:Y:S01]  /*70c0*/  UIADD3 UR15, UR8, 0x800, URZ ;  /* 0x00000800080f7890 */ /* 0x000fe2000fffe03f */
[----:B------:R-:W-:Y:S01]  /*70d0*/  UMOV UR11, 0x4 ;  /* 0x00000004000b7882 */ /* 0x000fe20000000000 */
[----:B-1----:R-:W-:-:S05]  /*70e0*/  SHF.R.U32.HI R10, RZ, 0x7, R10 ;  /* 0x00000007ff0a7819 */ /* 0x002fca000001160a */
[----:B0-2---:R-:W0:Y:S02]  /*70f0*/  SHFL.IDX PT, R9, R10, RZ, 0x1f ;  /* 0x00001fff0a097589 */ /* 0x005e2400000e0000 */
[----:B0-----:R-:W-:Y:S01]  /*7100*/  R2UR UR9, R9 ;  /* 0x00000000090972ca */ /* 0x001fe200000e0000 */
[----:B------:R-:W-:-:S04]  /*7110*/  IMAD.U32 R9, RZ, RZ, UR7 ;  /* 0x00000007ff097e24 */ /* 0x000fc8000f8e00ff */
[----:B------:R-:W-:-:S05]  /*7120*/  @!P1 VIADD R10, R9, 0x38840 ;  /* 0x00038840090a9836 */ /* 0x000fca0000000000 */
[----:B------:R-:W-:Y:S01]  /*7130*/  @!P1 PRMT R12, RZ, 0x654, R10 ;  /* 0x00000654ff0c9816 */ /* 0x000fe2000000000a */
[----:B------:R-:W-:Y:S02]  /*7140*/  IMAD.SHL.U32 R10, R7, 0x40, RZ ;  /* 0x00000040070a7824 */ /* 0x000fe400078e00ff */
[----:B------:R-:W-:-:S03]  /*7150*/  UISETP.GT.AND UP1, UPT, UR9, 0x7f, UPT ;  /* 0x0000007f0900788c */ /* 0x000fc6000bf24270 */
[----:B------:R-:W-:Y:S01]  /*7160*/  IADD3 R21, R17, 0x1, -R10 ;  /* 0x0000000111157810 */ /* 0x000fe20007ffe80a */
[----:B------:R-:W-:Y:S02]  /*7170*/  USEL UR9, URZ, 0x2, !UP1 ;  /* 0x000000023f097887 */ /* 0x000fe4000c800000 */
[----:B------:R-:W-:Y:S01]  /*7180*/  USEL UR10, UR11, 0x2, UP1 ;  /* 0x000000020b0a7887 */ /* 0x000fe20008800000 */
[----:B------:R-:W-:Y:S02]  /*7190*/  WARPGROUP.DEPBAR.LE gsb0, 0x0 ;  /* 0x00008000000079c5 */ /* 0x000fe40000010000 */
[----:B------:R-:W-:Y:S01]  /*71a0*/  WARPGROUP.ARRIVE ;  /* 0x00000000000079c5 */ /* 0x000fe20000000000 */
[----:B------:R-:W-:Y:S01]  /*71b0*/  USEL UR11, UR11, 0x6, !UP1 ;  /* 0x000000060b0b7887 */ /* 0x000fe2000c800000 */
[----:B------:R-:W-:-:S04]  /*71c0*/  IADD3 R21, -R16, R21, -R18 ;  /* 0x0000001510157210 */ /* 0x000fc80007ffe912 */
        /* <DEDUP_REMOVED lines=232> */
[----:B------:R-:W-:Y:S01]  /*8050*/  UIADD3 UR10, UR9, UR10, UR8 ;  /* 0x0000000a090a7290 */ /* 0x000fe2000fffe008 */
[----:B------:R-:W-:Y:S02]  /*8060*/  ULDC UR18, c[0x0][0xad4] ;  /* 0x0002b50000127ab9 */ /* 0x000fe40000000800 */
[----:B------:R-:W-:Y:S01]  /*8070*/  UMOV UR9, 0x40000040 ;  /* 0x4000004000097882 */ /* 0x000fe20000000000 */
[----:B------:R-:W-:Y:S01]  /*8080*/  ULOP3.LUT UR7, URZ, UR18, URZ, 0x33, !UPT ;  /* 0x000000123f077292 */ /* 0x000fe2000f8e333f */
[----:B------:R-:W-:Y:S01]  /*8090*/  UMOV UR8, UR11 ;  /* 0x0000000b00087c82 */ /* 0x000fe20008000000 */
[----:B------:R-:W-:-:S04]  /*80a0*/  UMOV UR11, 0x40000040 ;  /* 0x40000040000b7882 */ /* 0x000fc80000000000 */
[----:B------:R-:W-:Y:S01]  /*80b0*/  VIADD R205, R21, UR7 ;  /* 0x0000000715cd7c36 */ /* 0x000fe20008000000 */
[----:B------:R-:W-:-:S03]  /*80c0*/  ULDC UR7, c[0x0][0xadc] ;  /* 0x0002b70000077ab9 */ /* 0x000fc60000000800 */
        /* <DEDUP_REMOVED lines=8> */
[----:B------:R-:W-:-:S04]  /*8150*/  VIADD R203, R21, UR8 ;  /* 0x0000000815cb7c36 */ /* 0x000fc80008000000 */
[----:B------:R-:W-:Y:S01]  /*8160*/  IMAD.IADD R186, R0, 0x1, R203 ;  /* 0x0000000100ba7824 */ /* 0x000fe200078e02cb */
[----:B------:R-:W-:Y:S02]  /*8170*/  WARPGROUP.DEPBAR.LE gsb0, 0x0 ;  /* 0x00008000000079c5 */ /* 0x000fe40000010000 */
[----:B------:R0:W-:Y:S01]  /*8180*/  @!P1 SYNCS.ARRIVE.TRANS64.RED.A1T0 RZ, [R12+URZ], RZ ;  /* 0x000000ff0cff99a7 */ /* 0x0001e2000810043f */
[----:B------:R-:W-:Y:S05]  /*8190*/  @P2 BRA `(.L_x_2457) ;  /* 0x00000000005c2947 */ /* 0x000fea0003800000 */
[----:B------:R-:W-:Y:S01]  /*81a0*/  ISETP.GT.AND P2, PT, R15, -0x1, PT ;  /* 0xffffffff0f00780c */ /* 0x000fe20003f44270 */
[----:B------:R-:W-:-:S12]  /*81b0*/  BSSY B0, `(.L_x_2458) ;  /* 0x0000011000007945 */ /* 0x000fd80003800000 */
[----:B------:R-:W-:Y:S05]  /*81c0*/  @P2 BRA `(.L_x_2459) ;  /* 0x0000000000242947 */ /* 0x000fea0003800000 */
[----:B0-----:R-:W-:Y:S01]  /*81d0*/  IMAD.U32 R12, RZ, RZ, UR7 ;  /* 0x00000007ff0c7e24 */ /* 0x001fe2000f8e00ff */
[----:B------:R-:W-:-:S04]  /*81e0*/  IADD3 R187, R0, R17, -R18 ;  /* 0x0000001100bb7210 */ /* 0x000fc80007ffe812 */
[----:B------:R-:W-:Y:S02]  /*81f0*/  ISETP.NE.AND P2, PT, R12, 0x1, PT ;  /* 0x000000010c00780c */ /* 0x000fe40003f45270 */
[----:B------:R-:W-:-:S11]  /*8200*/  LOP3.LUT R187, RZ, R187, RZ, 0x33, !PT ;  /* 0x000000bbffbb7212 */ /* 0x000fd600078e33ff */
[----:B------:R-:W0:Y:S02]  /*8210*/  @P2 LDC.64 R20, c[0x0][0xae0] ;  /* 0x0002b800ff142b82 */ /* 0x000e240000000a00 */
[----:B0-----:R-:W-:-:S05]  /*8220*/  @P2 IMAD.HI.U32 R20, R187, R20, RZ ;  /* 0x00000014bb142227 */ /* 0x001fca00078e00ff */
[----:B------:R-:W-:-:S04]  /*8230*/  @P2 SHF.R.U32.HI R187, RZ, R21, R20 ;  /* 0x00000015ffbb2219 */ /* 0x000fc80000011614 */
[----:B------:R-:W-:Y:S01]  /*8240*/  LOP3.LUT R187, RZ, R187, RZ, 0x33, !PT ;  /* 0x000000bbffbb7212 */ /* 0x000fe200078e33ff */
[----:B------:R-:W-:Y:S06]  /*8250*/  BRA `(.L_x_2460) ;  /* 0x0000000000187947 */ /* 0x000fec0003800000 */
.L_x_2459:
[----:B0-----:R-:W-:Y:S01]  /*8260*/  MOV R12, UR7 ;  /* 0x00000007000c7c02 */ /* 0x001fe20008000f00 */
[----:B------:R-:W-:-:S03]  /*8270*/  IMAD.MOV.U32 R187, RZ, RZ, R15 ;  /* 0x000000ffffbb7224 */ /* 0x000fc600078e000f */
[----:B------:R-:W-:-:S13]  /*8280*/  ISETP.NE.AND P2, PT, R12, 0x1, PT ;  /* 0x000000010c00780c */ /* 0x000fda0003f45270 */
[----:B------:R-:W0:Y:S02]  /*8290*/  @P2 LDC.64 R20, c[0x0][0xae0] ;  /* 0x0002b800ff142b82 */ /* 0x000e240000000a00 */
[----:B0-----:R-:W-:-:S05]  /*82a0*/  @P2 IMAD.HI.U32 R20, R15, R20, RZ ;  /* 0x000000140f142227 */ /* 0x001fca00078e00ff */
[----:B------:R-:W-:-:S07]  /*82b0*/  @P2 SHF.R.U32.HI R187, RZ, R21, R20 ;  /* 0x00000015ffbb2219 */ /* 0x000fce0000011614 */
.L_x_2460:
[----:B------:R-:W-:Y:S05]  /*82c0*/  BSYNC B0 ;  /* 0x0000000000007941 */ /* 0x000fea0003800000 */
.L_x_2458:
[----:B------:R-:W-:-:S04]  /*82d0*/  IMAD R21, R187, R12, -R10 ;  /* 0x0000000cbb157224 */ /* 0x000fc800078e0a0a */
[----:B------:R-:W-:-:S05]  /*82e0*/  IMAD.IADD R21, R21, 0x1, -R16 ;  /* 0x0000000115157824 */ /* 0x000fca00078e0a10 */
[----:B------:R-:W-:Y:S02]  /*82f0*/  VIADDMNMX R186, R21, R12, R186, PT ;  /* 0x0000000c15ba7246 */ /* 0x000fe400038001ba */
[----:B------:R-:W-:-:S07]  /*8300*/  VIMNMX R201, R201, R21, !PT ;  /* 0x00000015c9c97248 */ /* 0x000fce0007fe0100 */
.L_x_2457:
[----:B------:R-:W-:-:S04]  /*8310*/  ISETP.GT.AND P2, PT, R7, -0x1, PT ;  /* 0xffffffff0700780c */ /* 0x000fc80003f44270 */
[C---:B------:R-:W-:Y:S02]  /*8320*/  ISETP.GT.AND P5, PT, R201.reuse, RZ, P2 ;  /* 0x000000ffc900720c */ /* 0x040fe400017a4270 */
[C---:B------:R-:W-:Y:S02]  /*8330*/  ISETP.GT.AND P4, PT, R201.reuse, 0x1, P2 ;  /* 0x00000001c900780c */ /* 0x040fe40001784270 */
[C---:B------:R-:W-:Y:S02]  /*8340*/  ISETP.GT.AND P6, PT, R201.reuse, 0x8, P2 ;  /* 0x00000008c900780c */ /* 0x040fe400017c4270 */
[----:B------:R-:W-:Y:S02]  /*8350*/  ISETP.GT.AND P3, PT, R201, 0x9, P2 ;  /* 0x00000009c900780c */ /* 0x000fe40001764270 */
[C---:B------:R-:W-:Y:S02]  /*8360*/  ISETP.LT.OR P5, PT, R186.reuse, 0x1, P5 ;  /* 0x00000001ba00780c */ /* 0x040fe40002fa1670 */
[----:B------:R-:W-:-:S02]  /*8370*/  ISETP.LT.OR P4, PT, R186, 0x2, P4 ;  /* 0x00000002ba00780c */ /* 0x000fc40002781670 */
[C---:B------:R-:W-:Y:S02]  /*8380*/  ISETP.LT.OR P6, PT, R186.reuse, 0x9, P6 ;  /* 0x00000009ba00780c */ /* 0x040fe400037c1670 */
[----:B------:R-:W-:Y:S02]  /*8390*/  ISETP.LT.OR P3, PT, R186, 0xa, P3 ;  /* 0x0000000aba00780c */ /* 0x000fe40001f61670 */
[----:B------:R-:W-:Y:S02]  /*83a0*/  FSEL R187, R152, -INF , !P5 ;  /* 0xff80000098bb7808 */ /* 0x000fe40006800000 */
[----:B------:R-:W-:Y:S02]  /*83b0*/  ISETP.GT.AND P5, PT, R201, 0x10, P2 ;  /* 0x00000010c900780c */ /* 0x000fe400017a4270 */
[----:B0-----:R-:W-:Y:S02]  /*83c0*/  FSEL R12, R153, -INF , !P4 ;  /* 0xff800000990c7808 */ /* 0x001fe40006000000 */
[----:B------:R-:W-:-:S02]  /*83d0*/  FSEL R14, R156, -INF , !P6 ;  /* 0xff8000009c0e7808 */ /* 0x000fc40007000000 */
[----:B------:R-:W-:Y:S02]  /*83e0*/  FSEL R157, R157, -INF , !P3 ;  /* 0xff8000009d9d7808 */ /* 0x000fe40005800000 */
        /* <DEDUP_REMOVED lines=9> */
[----:B------:R-:W-:Y:S02]  /*8480*/  FSEL R161, R161, -INF , !P4 ;  /* 0xff800000a1a17808 */ /* 0x000fe40006000000 */
        /* <DEDUP_REMOVED lines=22> */
[----:B------:R-:W-:Y:S02]  /*85f0*/  PLOP3.LUT P5, PT, PT, PT, UP0, 0x40, 0x0 ;  /* 0x000000000000781c */ /* 0x000fe40003fae808 */
[--C-:B------:R-:W-:Y:S02]  /*8600*/  IADD3 R168, R203, 0x8, R0.reuse ;  /* 0x00000008cba87810 */ /* 0x100fe40007ffe000 */
[----:B------:R-:W-:-:S02]  /*8610*/  IADD3 R169, R205, 0x8, R0 ;  /* 0x00000008cda97810 */ /* 0x000fc40007ffe000 */
[----:B------:R-:W-:Y:S02]  /*8620*/  FSEL R176, R177, -INF , !P4 ;  /* 0xff800000b1b07808 */ /* 0x000fe40006000000 */
[----:B------:R-:W-:Y:S02]  /*8630*/  FSEL R180, R180, -INF , !P6 ;  /* 0xff800000b4b47808 */ /* 0x000fe40007000000 */
[----:B------:R-:W-:-:S03]  /*8640*/  FSEL R181, R181, -INF , !P3 ;  /* 0xff800000b5b57808 */ /* 0x000fc60005800000 */
[----:B------:R-:W-:Y:S05]  /*8650*/  @P5 BRA `(.L_x_2461) ;  /* 0x0000000000585947 */ /* 0x000fea0003800000 */
        /* <DEDUP_REMOVED lines=11> */
.L_x_2463:
[----:B------:R-:W-:Y:S02]  /*8710*/  IMAD.U32 R177, RZ, RZ, UR7 ;  /* 0x00000007ffb17e24 */ /* 0x000fe4000f8e00ff */
[----:B------:R-:W-:-:S03]  /*8720*/  IMAD.MOV.U32 R173, RZ, RZ, R13 ;  /* 0x000000ffffad7224 */ /* 0x000fc600078e000d */
[----:B------:R-:W-:-:S13]  /*8730*/  ISETP.NE.AND P3, PT, R177, 0x1, PT ;  /* 0x00000001b100780c */ /* 0x000fda0003f65270 */
[----:B------:R-:W0:Y:S02]  /*8740*/  @P3 LDC.64 R20, c[0x0][0xae0] ;  /* 0x0002b800ff143b82 */ /* 0x000e240000000a00 */
[----:B0-----:R-:W-:-:S05]  /*8750*/  @P3 IMAD.HI.U32 R20, R13, R20, RZ ;  /* 0x000000140d143227 */ /* 0x001fca00078e00ff */
[----:B------:R-:W-:-:S07]  /*8760*/  @P3 SHF.R.U32.HI R173, RZ, R21, R20 ;  /* 0x00000015ffad3219 */ /* 0x000fce0000011614 */
.L_x_2464:
[----:B------:R-:W-:Y:S05]  /*8770*/  BSYNC B0 ;  /* 0x0000000000007941 */ /* 0x000fea0003800000 */
.L_x_2462:
[----:B------:R-:W-:-:S04]  /*8780*/  IMAD R21, R173, R177, -R10 ;  /* 0x000000b1ad157224 */ /* 0x000fc800078e0a0a */
[----:B------:R-:W-:-:S05]  /*8790*/  IMAD.IADD R21, R21, 0x1, -R16 ;  /* 0x0000000115157824 */ /* 0x000fca00078e0a10 */
[----:B------:R-:W-:Y:S02]  /*87a0*/  VIADDMNMX R168, R21, R177, R168, PT ;  /* 0x000000b115a87246 */ /* 0x000fe400038001a8 */
[----:B------:R-:W-:-:S07]  /*87b0*/  VIMNMX R169, R169, R21, !PT ;  /* 0x00000015a9a97248 */ /* 0x000fce0007fe0100 */
.L_x_2461:
[----:B------:R-:W-:Y:S01]  /*87c0*/  FMNMX.FTZ R21, R187, R6, !PT ;  /* 0x00000006bb157209 */ /* 0x000fe20007810000 */
[----:B------:R-:W-:Y:S01]  /*87d0*/  ULDC UR11, c[0x0][0xa80] ;  /* 0x0002a000000b7ab9 */ /* 0x000fe20000000800 */
[C---:B------:R-:W-:Y:S01]  /*87e0*/  ISETP.GT.AND P4, PT, R169.reuse, RZ, P2 ;  /* 0x000000ffa900720c */ /* 0x040fe20001784270 */
[----:B------:R-:W-:Y:S01]  /*87f0*/  ULEA UR8, UR6, UR38, 0xc ;  /* 0x0000002606087291 */ /* 0x000fe2000f8e603f */
[----:B------:R-:W-:Y:S01]  /*8800*/  FMNMX.FTZ R21, R12, R21, !PT ;  /* 0x000000150c157209 */ /* 0x000fe20007810000 */
[----:B------:R-:W-:Y:S01]  /*8810*/  UMOV UR23, 0x40000040 ;  /* 0x4000004000177882 */ /* 0x000fe20000000000 */
[----:B------:R-:W-:Y:S01]  /*8820*/  ISETP.GT.AND P3, PT, R169, 0x1, P2 ;  /* 0x00000001a900780c */ /* 0x000fe20001764270 */
[----:B------:R-:W-:Y:S01]  /*8830*/  UIADD3 UR10, UR8, 0x80, URZ ;  /* 0x00000080080a7890 */ /* 0x000fe2000fffe03f */
[----:B------:R-:W-:Y:S01]  /*8840*/  FMNMX.FTZ R10, R14, R21, !PT ;  /* 0x000000150e0a7209 */ /* 0x000fe20007810000 */
[----:B------:R-:W-:Y:S01]  /*8850*/  @!P1 VIADD R9, R9, 0x38860 ;  /* 0x0003886009099836 */ /* 0x000fe20000000000 */
[----:B------:R-:W-:Y:S01]  /*8860*/  ISETP.LT.OR P4, PT, R168, 0x1, P4 ;  /* 0x00000001a800780c */ /* 0x000fe20002781670 */
[----:B------:R-:W-:Y:S01]  /*8870*/  UMOV UR22, UR8 ;  /* 0x0000000800167c82 */ /* 0x000fe20008000000 */
[----:B------:R-:W-:-:S02]  /*8880*/  FMNMX.FTZ R21, R157, R10, !PT ;  /* 0x0000000a9d157209 */ /* 0x000fc40007810000 */
[----:B------:R-:W-:Y:S02]  /*8890*/  ISETP.GT.AND P5, PT, R169, 0x8, P2 ;  /* 0x00000008a900780c */ /* 0x000fe400017a4270 */
[----:B------:R-:W-:Y:S02]  /*88a0*/  FMNMX.FTZ R10, R160, R21, !PT ;  /* 0x00000015a00a7209 */ /* 0x000fe40007810000 */
[----:B------:R-:W-:Y:S02]  /*88b0*/  ISETP.LT.OR P3, PT, R168, 0x2, P3 ;  /* 0x00000002a800780c */ /* 0x000fe40001f61670 */
[----:B------:R-:W-:Y:S02]  /*88c0*/  FMNMX.FTZ R21, R161, R10, !PT ;  /* 0x0000000aa1157209 */ /* 0x000fe40007810000 */
[----:B------:R-:W-:Y:S02]  /*88d0*/  FSEL R201, R154, -INF , !P4 ;  /* 0xff8000009ac97808 */ /* 0x000fe40006000000 */
        /* <DEDUP_REMOVED lines=15> */
[----:B------:R-:W-:Y:S02]  /*89d0*/  FSEL R159, R159, -INF , !P6 ;  /* 0xff8000009f9f7808 */ /* 0x000fe40007000000 */
[----:B------:R-:W-:Y:S02]  /*89e0*/  FMNMX.FTZ R10, R180, R21, !PT ;  /* 0x00000015b40a7209 */ /* 0x000fe40007810000 */
[----:B------:R-:W-:Y:S02]  /*89f0*/  ISETP.LT.OR P3, PT, R168, 0x11, P3 ;  /* 0x00000011a800780c */ /* 0x000fe40001f61670 */
[----:B------:R-:W-:-:S02]  /*8a00*/  FMNMX.FTZ R20, R181, R10, !PT ;  /* 0x0000000ab5147209 */ /* 0x000fc40007810000 */
[C---:B------:R-:W-:Y:S02]  /*8a10*/  ISETP.GT.AND P6, PT, R169.reuse, 0x18, P2 ;  /* 0x00000018a900780c */ /* 0x040fe400017c4270 */
[----:B------:R-:W-:Y:S01]  /*8a20*/  ISETP.LT.OR P5, PT, R168, 0x12, P5 ;  /* 0x00000012a800780c */ /* 0x000fe20002fa1670 */
[----:B------:R-:W0:Y:S01]  /*8a30*/  SHFL.BFLY PT, R21, R20, 0x2, 0x1f ;  /* 0x0c401f0014157f89 */ /* 0x000e2200000e0000 */
[----:B------:R-:W-:Y:S02]  /*8a40*/  FSEL R162, R162, -INF , !P3 ;  /* 0xff800000a2a27808 */ /* 0x000fe40005800000 */
[----:B------:R-:W-:Y:S02]  /*8a50*/  ISETP.GT.AND P4, PT, R169, 0x19, P2 ;  /* 0x00000019a900780c */ /* 0x000fe40001784270 */
[----:B------:R-:W-:Y:S02]  /*8a60*/  ISETP.LT.OR P6, PT, R168, 0x19, P6 ;  /* 0x00000019a800780c */ /* 0x000fe400037c1670 */
[----:B------:R-:W-:-:S02]  /*8a70*/  FSEL R163, R163, -INF , !P5 ;  /* 0xff800000a3a37808 */ /* 0x000fc40006800000 */
[C---:B------:R-:W-:Y:S02]  /*8a80*/  ISETP.GT.AND P5, PT, R169.reuse, 0x21, P2 ;  /* 0x00000021a900780c */ /* 0x040fe400017a4270 */
[----:B------:R-:W-:Y:S02]  /*8a90*/  ISETP.GT.AND P3, PT, R169, 0x20, P2 ;  /* 0x00000020a900780c */ /* 0x000fe40001764270 */
[----:B------:R-:W-:Y:S02]  /*8aa0*/  FSEL R166, R166, -INF , !P6 ;  /* 0xff800000a6a67808 */ /* 0x000fe40007000000 */
[C---:B------:R-:W-:Y:S02]  /*8ab0*/  ISETP.LT.OR P4, PT, R168.reuse, 0x1a, P4 ;  /* 0x0000001aa800780c */ /* 0x040fe40002781670 */
[C---:B------:R-:W-:Y:S02]  /*8ac0*/  ISETP.LT.OR P5, PT, R168.reuse, 0x22, P5 ;  /* 0x00000022a800780c */ /* 0x040fe40002fa1670 */
[----:B------:R-:W-:-:S02]  /*8ad0*/  ISETP.LT.OR P3, PT, R168, 0x21, P3 ;  /* 0x00000021a800780c */ /* 0x000fc40001f61670 */
[----:B------:R-:W-:Y:S02]  /*8ae0*/  FSEL R167, R167, -INF , !P4 ;  /* 0xff800000a7a77808 */ /* 0x000fe40006000000 */
[----:B------:R-:W-:Y:S02]  /*8af0*/  FSEL R202, R171, -INF , !P5 ;  /* 0xff800000abca7808 */ /* 0x000fe40006800000 */
[----:B0-----:R-:W-:Y:S02]  /*8b00*/  FMNMX.FTZ R21, R20, R21, !PT ;  /* 0x0000001514157209 */ /* 0x001fe40007810000 */
[----:B------:R-:W-:Y:S02]  /*8b10*/  FMNMX.FTZ R20, R201, R8, !PT ;  /* 0x00000008c9147209 */ /* 0x000fe40007810000 */
[----:B------:R-:W-:Y:S01]  /*8b20*/  ISETP.GT.AND P6, PT, R169, 0x28, P2 ;  /* 0x00000028a900780c */ /* 0x000fe200017c4270 */
[----:B------:R-:W0:Y:S01]  /*8b30*/  SHFL.BFLY PT, R10, R21, 0x1, 0x1f ;  /* 0x0c201f00150a7f89 */ /* 0x000e2200000e0000 */
[----:B------:R-:W-:-:S02]  /*8b40*/  FSEL R154, R170, -INF , !P3 ;  /* 0xff800000aa9a7808 */ /* 0x000fc40005800000 */
[C---:B------:R-:W-:Y:S02]  /*8b50*/  ISETP.GT.AND P3, PT, R169.reuse, 0x29, P2 ;  /* 0x00000029a900780c */ /* 0x040fe40001764270 */
[C---:B------:R-:W-:Y:S02]  /*8b60*/  ISETP.LT.OR P6, PT, R168.reuse, 0x29, P6 ;  /* 0x00000029a800780c */ /* 0x040fe400037c1670 */
[C---:B------:R-:W-:Y:S02]  /*8b70*/  ISETP.GT.AND P5, PT, R169.reuse, 0x30, P2 ;  /* 0x00000030a900780c */ /* 0x040fe400017a4270 */
[----:B------:R-:W-:Y:S02]  /*8b80*/  ISETP.LT.OR P3, PT, R168, 0x2a, P3 ;  /* 0x0000002aa800780c */ /* 0x000fe40001f61670 */
[----:B------:R-:W-:Y:S02]  /*8b90*/  FSEL R174, R174, -INF , !P6 ;  /* 0xff800000aeae7808 */ /* 0x000fe40007000000 */
[----:B------:R-:W-:-:S02]  /*8ba0*/  ISETP.GT.AND P6, PT, R169, 0x31, P2 ;  /* 0x00000031a900780c */ /* 0x000fc400017c4270 */
[C---:B------:R-:W-:Y:S02]  /*8bb0*/  ISETP.LT.OR P5, PT, R168.reuse, 0x31, P5 ;  /* 0x00000031a800780c */ /* 0x040fe40002fa1670 */
[----:B------:R-:W-:Y:S02]  /*8bc0*/  ISETP.LT.OR P6, PT, R168, 0x32, P6 ;  /* 0x00000032a800780c */ /* 0x000fe400037c1670 */
[----:B------:R-:W-:Y:S02]  /*8bd0*/  FSEL R203, R178, -INF , !P5 ;  /* 0xff800000b2cb7808 */ /* 0x000fe40006800000 */
[----:B------:R-:W-:Y:S02]  /*8be0*/  FSEL R204, R179, -INF , !P6 ;  /* 0xff800000b3cc7808 */ /* 0x000fe40007000000 */
[----:B------:R-:W-:Y:S02]  /*8bf0*/  @!P1 PRMT R9, RZ, 0x654, R9 ;  /* 0x00000654ff099816 */ /* 0x000fe40000000009 */
[----:B0-----:R-:W-:-:S02]  /*8c00*/  FMNMX.FTZ R10, R21, R10, !PT ;  /* 0x0000000a150a7209 */ /* 0x001fc40007810000 */
        /* <DEDUP_REMOVED lines=13> */
[--C-:B------:R-:W-:Y:S01]  /*8ce0*/  FFMA.FTZ R21, R187, UR11, -R205.reuse ;  /* 0x0000000bbb157c23 */ /* 0x100fe200080108cd */
[----:B------:R-:W-:Y:S01]  /*8cf0*/  FSEL R187, R175, -INF , !P3 ;  /* 0xff800000afbb7808 */ /* 0x000fe20005800000 */
[--C-:B------:R-:W-:Y:S01]  /*8d00*/  FFMA.FTZ R175, R160, UR11, -R205.reuse ;  /* 0x0000000ba0af7c23 */ /* 0x100fe200080108cd */
[----:B------:R-:W-:Y:S01]  /*8d10*/  FMNMX.FTZ R171, R167, R20, !PT ;  /* 0x00000014a7ab7209 */ /* 0x000fe20007810000 */
[--C-:B------:R-:W-:Y:S01]  /*8d20*/  FFMA.FTZ R178, R186, UR11, -R205.reuse ;  /* 0x0000000bbab27c23 */ /* 0x100fe200080108cd */
[C---:B------:R-:W-:Y:S01]  /*8d30*/  ISETP.GT.AND P3, PT, R169.reuse, 0x38, P2 ;  /* 0x00000038a900780c */ /* 0x040fe20001764270 */
        /* <DEDUP_REMOVED lines=17> */
[----:B------:R-:W-:Y:S02]  /*8e50*/  FSEL R183, R183, -INF , !P2 ;  /* 0xff800000b7b77808 */ /* 0x000fe40005000000 */
[----:B------:R-:W-:Y:S01]  /*8e60*/  FMNMX.FTZ R157, R204, R169, !PT ;  /* 0x000000a9cc9d7209 */ /* 0x000fe20007810000 */
[----:B------:R-:W-:Y:S03]  /*8e70*/  MUFU.EX2 R12, R12 ;  /* 0x0000000c000c7308 */ /* 0x000fe60000000800 */
[----:B------:R-:W-:-:S04]  /*8e80*/  FMNMX.FTZ R20, R182, R157, !PT ;  /* 0x0000009db6147209 */ /* 0x000fc80007810000 */
[----:B------:R-:W-:Y:S01]  /*8e90*/  FMNMX.FTZ R157, R183, R20, !PT ;  /* 0x00000014b79d7209 */ /* 0x000fe20007810000 */
[----:B------:R0:W-:Y:S04]  /*8ea0*/  MUFU.EX2 R169, R170 ;  /* 0x000000aa00a97308 */ /* 0x0001e80000000800 */
[----:B------:R-:W1:Y:S04]  /*8eb0*/  SHFL.BFLY PT, R160, R157, 0x2, 0x1f ;  /* 0x0c401f009da07f89 */ /* 0x000e6800000e0000 */
[----:B------:R-:W-:Y:S01]  /*8ec0*/  MUFU.EX2 R20, R175 ;  /* 0x000000af00147308 */ /* 0x000fe20000000800 */
[--C-:B0-----:R-:W-:Y:S01]  /*8ed0*/  FFMA.FTZ R170, R152, UR11, -R205.reuse ;  /* 0x0000000b98aa7c23 */ /* 0x101fe200080108cd */
[----:B------:R-:W-:-:S06]  /*8ee0*/  FFMA.FTZ R152, R153, UR11, -R205 ;  /* 0x0000000b99987c23 */ /* 0x000fcc00080108cd */
[----:B------:R0:W-:Y:S08]  /*8ef0*/  MUFU.EX2 R175, R152 ;  /* 0x0000009800af7308 */ /* 0x0001f00000000800 */
[----:B------:R-:W-:Y:S01]  /*8f00*/  MUFU.EX2 R14, R14 ;  /* 0x0000000e000e7308 */ /* 0x000fe20000000800 */
[----:B-1----:R-:W-:Y:S02]  /*8f10*/  FMNMX.FTZ R160, R157, R160, !PT ;  /* 0x000000a09da07209 */ /* 0x002fe40007810000 */
[----:B------:R-:W-:-:S05]  /*8f20*/  FSEL R157, R10, RZ, P4 ;  /* 0x000000ff0a9d7208 */ /* 0x000fca0002000000 */
[----:B------:R-:W-:Y:S01]  /*8f30*/  MUFU.EX2 R171, R171 ;  /* 0x000000ab00ab7308 */ /* 0x000fe20000000800 */
[----:B------:R-:W1:Y:S01]  /*8f40*/  SHFL.BFLY PT, R153, R160, 0x1, 0x1f ;  /* 0x0c201f00a0997f89 */ /* 0x000e6200000e0000 */
[----:B------:R-:W-:-:S04]  /*8f50*/  FADD.FTZ R157, -R157, R6 ;  /* 0x000000069d9d7221 */ /* 0x000fc80000010100 */
[----:B------:R-:W-:Y:S02]  /*8f60*/  FMUL.FTZ R6, R157, UR11 ;  /* 0x0000000b9d067c20 */ /* 0x000fe40008410000 */
[----:B------:R-:W-:Y:S08]  /*8f70*/  MUFU.EX2 R168, R168 ;  /* 0x000000a800a87308 */ /* 0x000ff00000000800 */
[----:B------:R-:W2:Y:S08]  /*8f80*/  MUFU.EX2 R6, R6 ;  /* 0x0000000600067308 */ /* 0x000eb00000000800 */
[----:B------:R-:W3:Y:S01]  /*8f90*/  MUFU.EX2 R173, R173 ;  /* 0x000000ad00ad7308 */ /* 0x000ee20000000800 */
[----:B-1----:R-:W-:-:S04]  /*8fa0*/  FMNMX.FTZ R180, R160, R153, !PT ;  /* 0x00000099a0b47209 */ /* 0x002fc80007810000 */
[C---:B------:R-:W-:Y:S01]  /*8fb0*/  FSETP.NEU.FTZ.AND P2, PT, R180.reuse, -INF , PT ;  /* 0xff800000b400780b */ /* 0x040fe20003f5d000 */
[C---:B0-----:R-:W-:Y:S02]  /*8fc0*/  FMUL.FTZ R152, R180.reuse, UR11 ;  /* 0x0000000bb4987c20 */ /* 0x041fe40008410000 */
[----:B------:R-:W0:Y:S01]  /*8fd0*/  MUFU.EX2 R170, R170 ;  /* 0x000000aa00aa7308 */ /* 0x000e220000000800 */
[----:B------:R-:W-:Y:S01]  /*8fe0*/  FSEL R153, R180, RZ, P2 ;  /* 0x000000ffb4997208 */ /* 0x000fe20001000000 */
[-C--:B--2---:R-:W-:Y:S01]  /*8ff0*/  FMUL.FTZ R24, R24, R6.reuse ;  /* 0x0000000618187220 */ /* 0x084fe20000410000 */
[----:B------:R-:W-:Y:S01]  /*9000*/  FSEL R156, R152, RZ, P2 ;  /* 0x000000ff989c7208 */ /* 0x000fe20001000000 */
[----:B------:R-:W-:Y:S02]  /*9010*/  IMAD.U32 R152, RZ, RZ, UR36 ;  /* 0x00000024ff987e24 */ /* 0x000fe4000f8e00ff */
[-C--:B------:R-:W-:Y:S01]  /*9020*/  FMUL.FTZ R25, R25, R6.reuse ;  /* 0x0000000619197220 */ /* 0x080fe20000410000 */
[----:B------:R-:W-:Y:S01]  /*9030*/  FADD.FTZ R153, -R153, R8 ;  /* 0x0000000899997221 */ /* 0x000fe20000010100 */
[----:B------:R-:W-:Y:S01]  /*9040*/  FMUL.FTZ R28, R28, R6 ;  /* 0x000000061c1c7220 */ /* 0x000fe20000410000 */
[--C-:B------:R-:W-:Y:S01]  /*9050*/  FFMA.FTZ R186, R201, UR11, -R156.reuse ;  /* 0x0000000bc9ba7c23 */ /* 0x100fe2000801089c */
[----:B------:R-:W-:Y:S01]  /*9060*/  FFMA.FTZ R201, R155, UR11, -R156 ;  /* 0x0000000b9bc97c23 */ /* 0x000fe2000801089c */
[----:B------:R-:W-:-:S02]  /*9070*/  IMAD.MOV R155, RZ, RZ, -R22 ;  /* 0x000000ffff9b7224 */ /* 0x000fc400078e0a16 */
[----:B------:R-:W-:Y:S01]  /*9080*/  FMUL.FTZ R153, R153, UR11 ;  /* 0x0000000b99997c20 */ /* 0x000fe20008410000 */
[--C-:B------:R-:W-:Y:S01]  /*9090*/  FFMA.FTZ R159, R159, UR11, -R156.reuse ;  /* 0x0000000b9f9f7c23 */ /* 0x100fe2000801089c */
[--C-:B------:R-:W-:Y:S01]  /*90a0*/  FFMA.FTZ R205, R158, UR11, -R156.reuse ;  /* 0x0000000b9ecd7c23 */ /* 0x100fe2000801089c */
[--C-:B------:R-:W-:Y:S01]  /*90b0*/  FFMA.FTZ R206, R162, UR11, -R156.reuse ;  /* 0x0000000ba2ce7c23 */ /* 0x100fe2000801089c */
[----:B------:R-:W-:Y:S01]  /*90c0*/  ISETP.NE.AND P2, PT, R16, R155, PT ;  /* 0x0000009b1000720c */ /* 0x000fe20003f45270 */
[----:B------:R1:W2:Y:S01]  /*90d0*/  MUFU.EX2 R207, R153 ;  /* 0x0000009900cf7308 */ /* 0x0002a20000000800 */
        /* <DEDUP_REMOVED lines=9> */
[--C-:B------:R-:W-:Y:S01]  /*9170*/  FFMA.FTZ R213, R183, UR11, -R156.reuse ;  /* 0x0000000bb7d57c23 */ /* 0x100fe2000801089c */
[--C-:B-1----:R-:W-:Y:S01]  /*9180*/  FFMA.FTZ R153, R203, UR11, -R156.reuse ;  /* 0x0000000bcb997c23 */ /* 0x102fe2000801089c */
[----:B------:R-:W-:Y:S01]  /*9190*/  @!P2 IMAD R152, R152, 0x40, R19 ;  /* 0x000000409898a824 */ /* 0x000fe200078e0213 */
[----:B---3--:R-:W-:Y:S01]  /*91a0*/  F2FP.BF16.F32.PACK_AB R158, R173, R168 ;  /* 0x000000a8ad9e723e */ /* 0x008fe200000010ff */
[----:B------:R-:W-:Y:S01]  /*91b0*/  FMUL.FTZ R29, R29, R6 ;  /* 0x000000061d1d7220 */ /* 0x000fe20000410000 */
[----:B0-----:R-:W-:Y:S01]  /*91c0*/  F2FP.BF16.F32.PACK_AB R160, R175, R170 ;  /* 0x000000aaafa0723e */ /* 0x001fe200000010ff */
[----:B------:R-:W-:Y:S01]  /*91d0*/  MUFU.EX2 R186, R186 ;  /* 0x000000ba00ba7308 */ /* 0x000fe20000000800 */
[----:B------:R-:W-:Y:S01]  /*91e0*/  @!P2 LEA R155, R152, UR37, 0x2 ;  /* 0x00000025989bac11 */ /* 0x000fe2000f8e10ff */
[----:B----4-:R-:W-:Y:S01]  /*91f0*/  FFMA.FTZ R159, R154, UR11, -R156 ;  /* 0x0000000b9a9f7c23 */ /* 0x010fe2000801089c */
[----:B------:R-:W-:Y:S01]  /*9200*/  F2FP.BF16.F32.PACK_AB R152, R12, R21 ;  /* 0x000000150c98723e */ /* 0x000fe200000010ff */
[----:B------:R-:W-:Y:S01]  /*9210*/  FMUL.FTZ R32, R32, R6 ;  /* 0x0000000620207220 */ /* 0x000fe20000410000 */
[----:B------:R-:W-:Y:S01]  /*9220*/  F2FP.BF16.F32.PACK_AB R154, R169, R14 ;  /* 0x0000000ea99a723e */ /* 0x000fe200000010ff */
[----:B------:R-:W-:Y:S01]  /*9230*/  @!P2 STS [R155+0x38400], R6 ;  /* 0x038400069b00a388 */ /* 0x000fe20000000800 */
[----:B------:R-:W-:Y:S01]  /*9240*/  F2FP.BF16.F32.PACK_AB R156, R171, R20 ;  /* 0x00000014ab9c723e */ /* 0x000fe200000010ff */
[----:B------:R-:W-:Y:S01]  /*9250*/  MUFU.EX2 R201, R201 ;  /* 0x000000c900c97308 */ /* 0x000fe20000000800 */
[-C--:B------:R-:W-:Y:S01]  /*9260*/  FMUL.FTZ R33, R33, R6.reuse ;  /* 0x0000000621217220 */ /* 0x080fe20000410000 */
[----:B--2---:R0:W-:Y:S01]  /*9270*/  @!P2 STS [R155+0x38420], R207 ;  /* 0x038420cf9b00a388 */ /* 0x0041e20000000800 */
        /* <DEDUP_REMOVED lines=68> */
[----:B------:R-:W-:Y:S01]  /*96c0*/  FMUL.FTZ R26, R26, R207 ;  /* 0x000000cf1a1a7220 */ /* 0x000fe20000410000 */
[----:B------:R-:W2:Y:S01]  /*96d0*/  MUFU.EX2 R203, R161 ;  /* 0x000000a100cb7308 */ /* 0x000ea20000000800 */
[----:B0-----:R-:W-:Y:S01]  /*96e0*/  F2FP.BF16.F32.PACK_AB R159, R174, R183 ;  /* 0x000000b7ae9f723e */ /* 0x001fe200000010ff */
[-C--:B------:R-:W-:Y:S01]  /*96f0*/  FMUL.FTZ R27, R27, R207.reuse ;  /* 0x000000cf1b1b7220 */ /* 0x080fe20000410000 */
[----:B-1----:R-:W-:Y:S01]  /*9700*/  F2FP.BF16.F32.PACK_AB R162, R177, R172 ;  /* 0x000000acb1a2723e */ /* 0x002fe200000010ff */
        /* <DEDUP_REMOVED lines=63> */
[----:B0-----:R-:W-:Y:S01]  /*9b00*/  F2FP.BF16.F32.PACK_AB R166, R181, R176 ;  /* 0x000000b0b5a6723e */ /* 0x001fe200000010ff */
        /* <DEDUP_REMOVED lines=14> */
[----:B------:R-:W-:Y:S01]  /*9bf0*/  FMUL.FTZ R151, R151, R207 ;  /* 0x000000cf97977220 */ /* 0x000fe20000410000 */
[----:B------:R-:W-:Y:S01]  /*9c00*/  FFMA.FTZ R21, R6, R4, R21 ;  /* 0x0000000406157223 */ /* 0x000fe20000010015 */
[----:B------:R-:W-:Y:S01]  /*9c10*/  FFMA.FTZ R186, R207, R5, R186 ;  /* 0x00000005cfba7223 */ /* 0x000fe200000100ba */
[----:B------:R-:W-:Y:S01]  /*9c20*/  ISETP.GT.AND P2, PT, R7, UR14, PT ;  /* 0x0000000e07007c0c */ /* 0x000fe2000bf44270 */
[----:B------:R-:W-:Y:S01]  /*9c30*/  UMOV UR36, UR6 ;  /* 0x0000000600247c82 */ /* 0x000fe20008000000 */
[----:B------:R-:W-:Y:S01]  /*9c40*/  FADD.FTZ R21, R12, R21 ;  /* 0x000000150c157221 */ /* 0x000fe20000010000 */
[----:B------:R-:W-:Y:S01]  /*9c50*/  FADD.FTZ R186, R201, R186 ;  /* 0x000000bac9ba7221 */ /* 0x000fe20000010000 */
[----:B------:R-:W-:Y:S01]  /*9c60*/  VIADD R7, R7, 0xffffffff ;  /* 0xffffffff07077836 */ /* 0x000fe20000000000 */
[----:B------:R1:W-:Y:S01]  /*9c70*/  STSM.16.M88.4 [R23+0x36400], R152 ;  /* 0x0364009817007844 */ /* 0x0003e20000000200 */
[----:B------:R-:W-:Y:S01]  /*9c80*/  FADD.FTZ R14, R14, R21 ;  /* 0x000000150e0e7221 */ /* 0x000fe20000010000 */
[----:B------:R-:W-:Y:S01]  /*9c90*/  FADD.FTZ R205, R205, R186 ;  /* 0x000000bacdcd7221 */ /* 0x000fe20000010000 */
[----:B------:R-:W-:Y:S01]  /*9ca0*/  IMAD.MOV.U32 R6, RZ, RZ, R10 ;  /* 0x000000ffff067224 */ /* 0x000fe200078e000a */
[----:B------:R1:W-:Y:S01]  /*9cb0*/  STSM.16.M88.4 [R188], R156 ;  /* 0x0000009cbc007844 */ /* 0x0003e20000000200 */
[----:B------:R-:W-:Y:S01]  /*9cc0*/  FADD.FTZ R169, R169, R14 ;  /* 0x0000000ea9a97221 */ /* 0x000fe20000010000 */
[----:B------:R-:W-:Y:S01]  /*9cd0*/  FADD.FTZ R205, R8, R205 ;  /* 0x000000cd08cd7221 */ /* 0x000fe20000010000 */
[----:B0-----:R-:W-:Y:S01]  /*9ce0*/  F2FP.BF16.F32.PACK_AB R167, R213, R208 ;  /* 0x000000d0d5a7723e */ /* 0x001fe200000010ff */
[----:B------:R1:W-:Y:S01]  /*9cf0*/  STSM.16.M88.4 [R190], R160 ;  /* 0x000000a0be007844 */ /* 0x0003e20000000200 */
[----:B------:R-:W-:Y:S01]  /*9d00*/  FADD.FTZ R20, R20, R169 ;  /* 0x000000a914147221 */ /* 0x000fe20000010000 */
[----:B------:R-:W-:Y:S01]  /*9d10*/  FADD.FTZ R206, R206, R205 ;  /* 0x000000cdcece7221 */ /* 0x000fe20000010000 */
[----:B------:R-:W-:Y:S01]  /*9d20*/  IMAD.MOV.U32 R8, RZ, RZ, R180 ;  /* 0x000000ffff087224 */ /* 0x000fe200078e00b4 */
[----:B------:R1:W-:Y:S01]  /*9d30*/  STSM.16.M88.4 [R189], R164 ;  /* 0x000000a4bd007844 */ /* 0x0003e20000000200 */
[----:B------:R-:W-:Y:S01]  /*9d40*/  WARPGROUP.ARRIVE ;  /* 0x00000000000079c5 */ /* 0x000fe20000000000 */
[----:B------:R-:W-:Y:S01]  /*9d50*/  FADD.FTZ R171, R171, R20 ;  /* 0x00000014abab7221 */ /* 0x000fe20000010000 */
[----:B------:R-:W-:-:S03]  /*9d60*/  FADD.FTZ R206, R187, R206 ;  /* 0x000000cebbce7221 */ /* 0x000fc60000010000 */
[----:B------:R-:W-:Y:S01]  /*9d70*/  FADD.FTZ R168, R168, R171 ;  /* 0x000000aba8a87221 */ /* 0x000fe20000010000 */
[----:B------:R-:W-:Y:S01]  /*9d80*/  HGMMA.64x256x16.F32.BF16 R24, R152, gdesc[UR20].tnspB, R24, gsb0 ;  /* 0x43e0001498187df0 */ /* 0x000fe20008001818 */
[----:B------:R-:W-:Y:S01]  /*9d90*/  UMOV UR22, UR10 ;  /* 0x0000000a00167c82 */ /* 0x000fe20008000000 */
[----:B------:R-:W-:Y:S01]  /*9da0*/  UMOV UR23, 0x40000040 ;  /* 0x4000004000177882 */ /* 0x000fe20000000000 */
[----:B------:R-:W-:Y:S01]  /*9db0*/  UIADD3 UR10, UR8, 0x100, URZ ;  /* 0x00000100080a7890 */ /* 0x000fe2000fffe03f */
[----:B------:R-:W-:Y:S01]  /*9dc0*/  FADD.FTZ R183, R183, R206 ;  /* 0x000000ceb7b77221 */ /* 0x000fe20000010000 */
[----:B------:R-:W-:Y:S01]  /*9dd0*/  UIADD3 UR8, UR8, 0x180, URZ ;  /* 0x0000018008087890 */ /* 0x000fe2000fffe03f */
[----:B------:R-:W-:Y:S02]  /*9de0*/  FADD.FTZ R173, R173, R168 ;  /* 0x000000a8adad7221 */ /* 0x000fe40000010000 */
[----:B------:R-:W-:Y:S02]  /*9df0*/  FADD.FTZ R183, R174, R183 ;  /* 0x000000b7aeb77221 */ /* 0x000fe40000010000 */
[----:B------:R-:W-:-:S02]  /*9e00*/  FADD.FTZ R170, R170, R173 ;  /* 0x000000adaaaa7221 */ /* 0x000fc40000010000 */
[----:B------:R-:W-:Y:S02]  /*9e10*/  FADD.FTZ R182, R182, R183 ;  /* 0x000000b7b6b67221 */ /* 0x000fe40000010000 */
[----:B------:R-:W-:Y:S02]  /*9e20*/  FADD.FTZ R175, R175, R170 ;  /* 0x000000aaafaf7221 */ /* 0x000fe40000010000 */
[----:B------:R-:W-:Y:S02]  /*9e30*/  FADD.FTZ R203, R203, R182 ;  /* 0x000000b6cbcb7221 */ /* 0x000fe40000010000 */
        /* <DEDUP_REMOVED lines=38> */
[----:B------:R-:W-:Y:S01]  /*a0a0*/  IMAD.MOV.U32 R8, RZ, RZ, R180 ;  /* 0x000000ffff087224 */ /* 0x000fe200078e00b4 */
[----:B------:R-:W-:Y:S01]  /*a0b0*/  UMOV UR36, UR6 ;  /* 0x0000000600247c82 */ /* 0x000fe20008000000 */
[----:B------:R-:W-:-:S07]  /*a0c0*/  IMAD.MOV.U32 R6, RZ, RZ, R10 ;  /* 0x000000ffff067224 */ /* 0x000fce00078e000a */
.L_x_2448:
[----:B------:R-:W0:Y:S01]  /*a0d0*/  LDC R13, c[0x0][0xadc] ;  /* 0x0002b700ff0d7b82 */ /* 0x000e220000000800 */
[----:B------:R-:W-:-:S05]  /*a0e0*/  IADD3 R10, R17, 0x40, -R18 ;  /* 0x00000040110a7810 */ /* 0x000fca0007ffe812 */
[----:B------:R-:W-:-:S04]  /*a0f0*/  IMAD R10, R185, 0x40, R10 ;  /* 0x00000040b90a7824 */ /* 0x000fc800078e020a */
[----:B-1----:R-:W-:Y:S01]  /*a100*/  VIADD R9, R10, -UR18 ;  /* 0x800000120a097c36 */ /* 0x002fe20008000000 */
[----:B0-----:R-:W-:-:S13]  /*a110*/  ISETP.GE.AND P6, PT, R13, 0x1, PT ;  /* 0x000000010d00780c */ /* 0x001fda0003fc6270 */
[----:B------:R-:W-:Y:S05]  /*a120*/  @!P6 BRA `(.L_x_2466) ;  /* 0x00000000003ce947 */ /* 0x000fea0003800000 */
        /* <DEDUP_REMOVED lines=9> */
.L_x_2467:
[----:B------:R-:W-:-:S13]  /*a1c0*/  ISETP.NE.AND P2, PT, R13, 0x1, PT ;  /* 0x000000010d00780c */ /* 0x000fda0003f45270 */
[----:B------:R-:W0:Y:S02]  /*a1d0*/  @P2 LDC.64 R14, c[0x0][0xae0] ;  /* 0x0002b800ff0e2b82 */ /* 0x000e240000000a00 */
[----:B0-----:R-:W-:-:S05]  /*a1e0*/  @P2 IMAD.HI.U32 R12, R10, R14, RZ ;  /* 0x0000000e0a0c2227 */ /* 0x001fca00078e00ff */
[----:B------:R-:W-:-:S07]  /*a1f0*/  @P2 SHF.R.U32.HI R10, RZ, R15, R12 ;  /* 0x0000000fff0a2219 */ /* 0x000fce000001160c */
.L_x_2468:
[----:B------:R-:W-:-:S05]  /*a200*/  IMAD R10, R10, R13, RZ ;  /* 0x0000000d0a0a7224 */ /* 0x000fca00078e02ff */
[----:B------:R-:W-:-:S07]  /*a210*/  VIMNMX R9, R9, R10, !PT ;  /* 0x0000000a09097248 */ /* 0x000fce0007fe0100 */
.L_x_2466:
[----:B------:R-:W-:-:S05]  /*a220*/  VIADD R9, R9, 0x3f ;  /* 0x0000003f09097836 */ /* 0x000fca0000000000 */
[----:B------:R-:W-:-:S04]  /*a230*/  SHF.R.S32.HI R10, RZ, 0x1f, R9 ;  /* 0x0000001fff0a7819 */ /* 0x000fc80000011409 */
[----:B------:R-:W-:-:S04]  /*a240*/  LEA.HI R10, R10, R9, RZ, 0x6 ;  /* 0x000000090a0a7211 */ /* 0x000fc800078f30ff */
[----:B------:R-:W-:-:S04]  /*a250*/  SHF.R.S32.HI R9, RZ, 0x6, R10 ;  /* 0x00000006ff097819 */ /* 0x000fc8000001140a */
[----:B------:R-:W-:-:S04]  /*a260*/  VIMNMX R10, R184, R9, !PT ;  /* 0x00000009b80a7248 */ /* 0x000fc80007fe0100 */
[----:B------:R-:W-:-:S13]  /*a270*/  ISETP.GE.AND P2, PT, R7, R10, PT ;  /* 0x0000000a0700720c */ /* 0x000fda0003f46270 */
[----:B------:R-:W-:Y:S05]  /*a280*/  @!P2 BRA `(.L_x_2469) ;  /* 0x000000280080a947 */ /* 0x000fea0003800000 */
[----:B------:R-:W-:Y:S01]  /*a290*/  MOV R185, R8 ;  /* 0x0000000800b97202 */ /* 0x000fe20000000f00 */
[----:B------:R-:W-:Y:S01]  /*a2a0*/  IMAD.MOV.U32 R11, RZ, RZ, R6 ;  /* 0x000000ffff0b7224 */ /* 0x000fe200078e0006 */
[----:B------:R-:W-:Y:S01]  /*a2b0*/  UMOV UR7, UR36 ;  /* 0x0000002400077c82 */ /* 0x000fe20008000000 */
[----:B------:R-:W-:-:S07]  /*a2c0*/  IMAD.MOV.U32 R9, RZ, RZ, R7 ;  /* 0x000000ffff097224 */ /* 0x000fce00078e0007 */
.L_x_2478:
[----:B------:R-:W-:Y:S01]  /*a2d0*/  UIADD3 UR14, UR7, 0x1, URZ ;  /* 0x00000001070e7890 */ /* 0x000fe2000fffe03f */
[----:B------:R-:W-:Y:S02]  /*a2e0*/  IMAD.MOV.U32 R7, RZ, RZ, R9 ;  /* 0x000000ffff077224 */ /* 0x000fe400078e0009 */
[----:B------:R-:W-:Y:S01]  /*a2f0*/  VIADD R9, R9, 0xffffffff ;  /* 0xffffffff09097836 */ /* 0x000fe20000000000 */
[----:B------:R-:W-:Y:S02]  /*a300*/  UISETP.NE.AND UP0, UPT, UR14, 0x2, UPT ;  /* 0x000000020e00788c */ /* 0x000fe4000bf05270 */
[----:B------:R-:W-:Y:S02]  /*a310*/  ISETP.GT.AND P2, PT, R7, R10, PT ;  /* 0x0000000a0700720c */ /* 0x000fe40003f44270 */
[----:B------:R-:W-:Y:S02]  /*a320*/  USEL UR14, UR14, URZ, UP0 ;  /* 0x0000003f0e0e7287 */ /* 0x000fe40008000000 */
[----:B------:R-:W-:-:S05]  /*a330*/  USEL UR6, URZ, 0x1, UP0 ;  /* 0x000000013f067887 */ /* 0x000fca0008000000 */
[----:B------:R-:W-:Y:S01]  /*a340*/  UMOV UR36, UR14 ;  /* 0x0000000e00247c82 */ /* 0x000fe20008000000 */
[----:B------:R-:W-:Y:S01]  /*a350*/  LOP3.LUT R2, R2, UR6, RZ, 0x3c, !PT ;  /* 0x0000000602027c12 */ /* 0x000fe2000f8e3cff */
[----:B-1----:R-:W-:Y:S06]  /*a360*/  @!P0 BRA `(.L_x_2470) ;  /* 0x0000000000048947 */ /* 0x002fec0003800000 */
[----:B------:R-:W-:Y:S01]  /*a370*/  BPT.TRAP 0x1 ;  /* 0x000000040000795c */ /* 0x000fe20000300000 */
.L_x_2470:
[----:B------:R-:W-:Y:S01]  /*a380*/  ULEA UR6, UR36, UR37, 0x3 ;  /* 0x0000002524067291 */ /* 0x000fe2000f8e183f */
[----:B------:R-:W-:-:S08]  /*a390*/  SHF.L.U32 R6, R2, 0x1f, RZ ;  /* 0x0000001f02067819 */ /* 0x000fd000000006ff */
[----:B------:R0:W1:Y:S01]  /*a3a0*/  SYNCS.PHASECHK.TRANS64.TRYWAIT P3, [UR6+0x38830], R6 ;  /* 0x03883006ff0075a7 */ /* 0x0000620008060146 */
[----:B------:R-:W-:Y:S05]  /*a3b0*/  @!P0 BRA `(.L_x_2471) ;  /* 0x0000000000048947 */ /* 0x000fea0003800000 */
[----:B------:R-:W-:Y:S01]  /*a3c0*/  BPT.TRAP 0x1 ;  /* 0x000000040000795c */ /* 0x000fe20000300000 */
.L_x_2471:
[----:B-1----:R-:W-:Y:S05]  /*a3d0*/  @P3 BRA `(.L_x_2472) ;  /* 0x0000000000083947 */ /* 0x002fea0003800000 */
[----:B------:R-:W1:Y:S02]  /*a3e0*/  SYNCS.PHASECHK.TRANS64.TRYWAIT P3, [UR6+0x38830], R6 ;  /* 0x03883006ff0075a7 */ /* 0x000e640008060146 */
[----:B-1----:R-:W-:Y:S05]  /*a3f0*/  @!P3 BRA `(.L_x_2473) ;  /* 0x000000e800e8b947 */ /* 0x002fea0003800000 */
.L_x_2472:
        /* <DEDUP_REMOVED lines=32> */
.L_x_2474:
[----:B------:R2:W3:Y:S01]  /*a600*/  SYNCS.PHASECHK.TRANS64.TRYWAIT P3, [UR6+0x38850], R6 ;  /* 0x03885006ff0075a7 */ /* 0x0004e20008060146 */
[----:B------:R-:W-:Y:S05]  /*a610*/  @!P0 BRA `(.L_x_2475) ;  /* 0x0000000000048947 */ /* 0x000fea0003800000 */
[----:B------:R-:W-:Y:S01]  /*a620*/  BPT.TRAP 0x1 ;  /* 0x000000040000795c */ /* 0x000fe20000300000 */
.L_x_2475:
[----:B---3--:R-:W-:Y:S05]  /*a630*/  @P3 BRA `(.L_x_2476) ;  /* 0x0000000000083947 */ /* 0x008fea0003800000 */
[----:B------:R-:W3:Y:S02]  /*a640*/  SYNCS.PHASECHK.TRANS64.TRYWAIT P3, [UR6+0x38850], R6 ;  /* 0x03885006ff0075a7 */ /* 0x000ee40008060146 */
[----:B---3--:R-:W-:Y:S05]  /*a650*/  @!P3 BRA `(.L_x_2477) ;  /* 0x000000e80068b947 */ /* 0x008fea0003800000 */
.L_x_2476:
[----:B------:R-:W-:Y:S01]  /*a660*/  ULEA UR8, UR14, UR4, 0xc ;  /* 0x000000040e087291 */ /* 0x000fe2000f8e603f */
[----:B------:R-:W-:Y:S01]  /*a670*/  WARPGROUP.ARRIVE ;  /* 0x00000000000079c5 */ /* 0x000fe20000000000 */
[----:B------:R-:W-:Y:S01]  /*a680*/  UMOV UR27, 0x40000040 ;  /* 0x40000040001b7882 */ /* 0x000fe20000000000 */
[----:B------:R-:W-:-:S04]  /*a690*/  UIADD3 UR28, UR5, 0x2, URZ ;  /* 0x00000002051c7890 */ /* 0x000fc8000fffe03f */
[----:B-1----:R-:W1:Y:S01]  /*a6a0*/  S2R R7, SR_TID.X ;  /* 0x0000000000077919 */ /* 0x002e620000002100 */
[----:B------:R-:W-:Y:S02]  /*a6b0*/  UIADD3 UR30, UR8, 0x2, URZ ;  /* 0x00000002081e7890 */ /* 0x000fe4000fffe03f */
        /* <DEDUP_REMOVED lines=9> */
[----:B0-----:R-:W-:-:S13]  /*a750*/  R2UR UR9, R6 ;  /* 0x00000000060972ca */ /* 0x001fda00000e0000 */
[----:B------:R-:W-:-:S04]  /*a760*/  UISETP.GT.AND UP0, UPT, UR9, 0x7f, UPT ;  /* 0x0000007f0900788c */ /* 0x000fc8000bf04270 */
[----:B------:R-:W-:Y:S02]  /*a770*/  USEL UR9, URZ, 0x2, !UP0 ;  /* 0x000000023f097887 */ /* 0x000fe4000c000000 */
[----:B------:R-:W-:Y:S01]  /*a780*/  USEL UR10, UR11, 0x2, UP0 ;  /* 0x000000020b0a7887 */ /* 0x000fe20008000000 */
[----:B------:R-:W-:Y:S02]  /*a790*/  WARPGROUP.DEPBAR.LE gsb0, 0x0 ;  /* 0x00008000000079c5 */ /* 0x000fe40000010000 */
[----:B------:R-:W-:Y:S01]  /*a7a0*/  WARPGROUP.ARRIVE ;  /* 0x00000000000079c5 */ /* 0x000fe20000000000 */
[----:B------:R-:W-:-:S05]  /*a7b0*/  USEL UR11, UR11, 0x6, !UP0 ;  /* 0x000000060b0b7887 */ /* 0x000fca000c000000 */
        /* <DEDUP_REMOVED lines=233> */
[----:B------:R-:W-:Y:S02]  /*b650*/  UMOV UR15, 0x40000040 ;  /* 0x40000040000f7882 */ /* 0x000fe40000000000 */
[----:B------:R-:W-:-:S02]  /*b660*/  UMOV UR9, 0x40000040 ;  /* 0x4000004000097882 */ /* 0x000fc40000000000 */
        /* <DEDUP_REMOVED lines=35> */
[----:B------:R-:W-:Y:S02]  /*b8a0*/  FMNMX.FTZ R8, R166, R7, !PT ;  /* 0x00000007a6087209 */ /* 0x000fe40007810000 */
[----:B0-----:R-:W-:-:S05]  /*b8b0*/  FMNMX.FTZ R6, R13, R14, !PT ;  /* 0x0000000e0d067209 */ /* 0x001fca0007810000 */
[C---:B------:R-:W-:Y:S01]  /*b8c0*/  FADD.FTZ R11, -R6.reuse, R11 ;  /* 0x0000000b060b7221 */ /* 0x040fe20000010100 */
[----:B------:R-:W-:-:S03]  /*b8d0*/  FMUL.FTZ R187, R6, UR11 ;  /* 0x0000000b06bb7c20 */ /* 0x000fc60008410000 */
[----:B------:R-:W-:Y:S01]  /*b8e0*/  FMUL.FTZ R7, R11, UR11 ;  /* 0x0000000b0b077c20 */ /* 0x000fe20008410000 */
[----:B------:R-:W-:Y:S01]  /*b8f0*/  FMNMX.FTZ R11, R167, R8, !PT ;  /* 0x00000008a70b7209 */ /* 0x000fe20007810000 */
[--C-:B------:R-:W-:Y:S01]  /*b900*/  FFMA.FTZ R12, R152, UR11, -R187.reuse ;  /* 0x0000000b980c7c23 */ /* 0x100fe200080108bb */
[--C-:B------:R-:W-:Y:S01]  /*b910*/  FFMA.FTZ R14, R157, UR11, -R187.reuse ;  /* 0x0000000b9d0e7c23 */ /* 0x100fe200080108bb */
[--C-:B------:R-:W-:Y:S01]  /*b920*/  FFMA.FTZ R20, R161, UR11, -R187.reuse ;  /* 0x0000000ba1147c23 */ /* 0x100fe200080108bb */
[----:B------:R-:W-:Y:S01]  /*b930*/  FMNMX.FTZ R8, R170, R11, !PT ;  /* 0x0000000baa087209 */ /* 0x000fe20007810000 */
[----:B------:R-:W0:Y:S01]  /*b940*/  MUFU.EX2 R7, R7 ;  /* 0x0000000700077308 */ /* 0x000e220000000800 */
        /* <DEDUP_REMOVED lines=16> */
[----:B------:R-:W-:Y:S01]  /*ba50*/  MUFU.EX2 R12, R12 ;  /* 0x0000000c000c7308 */ /* 0x000fe20000000800 */
[-C--:B0-----:R-:W-:Y:S01]  /*ba60*/  FMUL.FTZ R24, R24, R7.reuse ;  /* 0x0000000718187220 */ /* 0x081fe20000410000 */
[----:B------:R-:W-:Y:S01]  /*ba70*/  FMNMX.FTZ R15, R179, R8, !PT ;  /* 0x00000008b30f7209 */ /* 0x000fe20007810000 */
[-C--:B------:R-:W-:Y:S01]  /*ba80*/  FMUL.FTZ R25, R25, R7.reuse ;  /* 0x0000000719197220 */ /* 0x080fe20000410000 */
[-C--:B------:R-:W-:Y:S01]  /*ba90*/  FMUL.FTZ R28, R28, R7.reuse ;  /* 0x000000071c1c7220 */ /* 0x080fe20000410000 */
[----:B------:R-:W-:Y:S01]  /*baa0*/  FMUL.FTZ R29, R29, R7 ;  /* 0x000000071d1d7220 */ /* 0x000fe20000410000 */
[----:B------:R-:W-:Y:S01]  /*bab0*/  FMNMX.FTZ R8, R182, R15, !PT ;  /* 0x0000000fb6087209 */ /* 0x000fe20007810000 */
[----:B------:R-:W-:Y:S01]  /*bac0*/  FFMA.FTZ R15, R160, UR11, -R187 ;  /* 0x0000000ba00f7c23 */ /* 0x000fe200080108bb */
[----:B------:R-:W-:Y:S01]  /*bad0*/  MUFU.EX2 R11, R11 ;  /* 0x0000000b000b7308 */ /* 0x000fe20000000800 */
[-C--:B------:R-:W-:Y:S01]  /*bae0*/  FMUL.FTZ R32, R32, R7.reuse ;  /* 0x0000000720207220 */ /* 0x080fe20000410000 */
[----:B------:R-:W-:Y:S01]  /*baf0*/  FMNMX.FTZ R8, R183, R8, !PT ;  /* 0x00000008b7087209 */ /* 0x000fe20007810000 */
[-C--:B------:R-:W-:Y:S01]  /*bb00*/  FMUL.FTZ R33, R33, R7.reuse ;  /* 0x0000000721217220 */ /* 0x080fe20000410000 */
[-C--:B------:R-:W-:Y:S01]  /*bb10*/  FMUL.FTZ R36, R36, R7.reuse ;  /* 0x0000000724247220 */ /* 0x080fe20000410000 */
[-C--:B------:R-:W-:Y:S01]  /*bb20*/  FMUL.FTZ R37, R37, R7.reuse ;  /* 0x0000000725257220 */ /* 0x080fe20000410000 */
[-C--:B------:R-:W-:Y:S01]  /*bb30*/  FMUL.FTZ R40, R40, R7.reuse ;  /* 0x0000000728287220 */ /* 0x080fe20000410000 */
[----:B------:R-:W0:Y:S01]  /*bb40*/  SHFL.BFLY PT, R153, R8, 0x2, 0x1f ;  /* 0x0c401f0008997f89 */ /* 0x000e2200000e0000 */
        /* <DEDUP_REMOVED lines=23> */
[----:B0-----:R-:W-:Y:S01]  /*bcc0*/  FMNMX.FTZ R153, R8, R153, !PT ;  /* 0x0000009908997209 */ /* 0x001fe20007810000 */
[----:B------:R-:W-:Y:S01]  /*bcd0*/  MUFU.EX2 R20, R20 ;  /* 0x0000001400147308 */ /* 0x000fe20000000800 */
[-C--:B------:R-:W-:Y:S01]  /*bce0*/  FMUL.FTZ R81, R81, R7.reuse ;  /* 0x0000000751517220 */ /* 0x080fe20000410000 */
[-C--:B------:R-:W-:Y:S01]  /*bcf0*/  FMUL.FTZ R84, R84, R7.reuse ;  /* 0x0000000754547220 */ /* 0x080fe20000410000 */
[-C--:B------:R-:W-:Y:S01]  /*bd00*/  FMUL.FTZ R85, R85, R7.reuse ;  /* 0x0000000755557220 */ /* 0x080fe20000410000 */
[----:B------:R-:W0:Y:S01]  /*bd10*/  SHFL.BFLY PT, R8, R153, 0x1, 0x1f ;  /* 0x0c201f0099087f89 */ /* 0x000e2200000e0000 */
        /* <DEDUP_REMOVED lines=24> */
[----:B------:R-:W-:-:S02]  /*bea0*/  IMAD.MOV R153, RZ, RZ, -R22 ;  /* 0x000000ffff997224 */ /* 0x000fc400078e0a16 */
[-C--:B------:R-:W-:Y:S01]  /*beb0*/  FMUL.FTZ R128, R128, R7.reuse ;  /* 0x0000000780807220 */ /* 0x080fe20000410000 */
[----:B------:R-:W-:Y:S01]  /*bec0*/  FMUL.FTZ R129, R129, R7 ;  /* 0x0000000781817220 */ /* 0x000fe20000410000 */
[----:B------:R-:W-:Y:S01]  /*bed0*/  MUFU.EX2 R169, R169 ;  /* 0x000000a900a97308 */ /* 0x000fe20000000800 */
[----:B------:R-:W-:Y:S01]  /*bee0*/  FADD.FTZ R152, -R8, R185 ;  /* 0x000000b908987221 */ /* 0x000fe20000010100 */
[----:B------:R-:W-:Y:S01]  /*bef0*/  ISETP.NE.AND P3, PT, R16, R153, PT ;  /* 0x000000991000720c */ /* 0x000fe20003f65270 */
[----:B------:R-:W-:Y:S01]  /*bf00*/  FMUL.FTZ R156, R8, UR11 ;  /* 0x0000000b089c7c20 */ /* 0x000fe20008410000 */
[-C--:B------:R-:W-:Y:S01]  /*bf10*/  FMUL.FTZ R132, R132, R7.reuse ;  /* 0x0000000784847220 */ /* 0x080fe20000410000 */
[----:B------:R-:W-:Y:S01]  /*bf20*/  FMUL.FTZ R152, R152, UR11 ;  /* 0x0000000b98987c20 */ /* 0x000fe20008410000 */
[----:B------:R-:W-:Y:S01]  /*bf30*/  FMUL.FTZ R133, R133, R7 ;  /* 0x0000000785857220 */ /* 0x000fe20000410000 */
[--C-:B------:R-:W-:Y:S01]  /*bf40*/  FFMA.FTZ R185, R154, UR11, -R156.reuse ;  /* 0x0000000b9ab97c23 */ /* 0x100fe2000801089c */
[----:B------:R-:W-:Y:S01]  /*bf50*/  FFMA.FTZ R205, R179, UR11, -R156 ;  /* 0x0000000bb3cd7c23 */ /* 0x000fe2000801089c */
[----:B------:R0:W2:Y:S01]  /*bf60*/  MUFU.EX2 R202, R152 ;  /* 0x0000009800ca7308 */ /* 0x0000a20000000800 */
[----:B------:R-:W-:-:S02]  /*bf70*/  IMAD.U32 R179, RZ, RZ, UR6 ;  /* 0x00000006ffb37e24 */ /* 0x000fc4000f8e00ff */
[--C-:B------:R-:W-:Y:S01]  /*bf80*/  FFMA.FTZ R204, R155, UR11, -R156.reuse ;  /* 0x0000000b9bcc7c23 */ /* 0x100fe2000801089c */
[----:B------:R-:W-:Y:S02]  /*bf90*/  IMAD.U32 R154, RZ, RZ, UR7 ;  /* 0x00000007ff9a7e24 */ /* 0x000fe4000f8e00ff */
[--C-:B------:R-:W-:Y:S01]  /*bfa0*/  FFMA.FTZ R187, R158, UR11, -R156.reuse ;  /* 0x0000000b9ebb7c23 */ /* 0x100fe2000801089c */
[--C-:B------:R-:W-:Y:S01]  /*bfb0*/  FFMA.FTZ R206, R159, UR11, -R156.reuse ;  /* 0x0000000b9fce7c23 */ /* 0x100fe2000801089c */
[--C-:B------:R-:W-:Y:S01]  /*bfc0*/  FFMA.FTZ R201, R162, UR11, -R156.reuse ;  /* 0x0000000ba2c97c23 */ /* 0x100fe2000801089c */
[----:B------:R-:W-:Y:S02]  /*bfd0*/  @!P3 IMAD R153, R154, 0x40, R19 ;  /* 0x000000409a99b824 */ /* 0x000fe400078e0213 */
[--C-:B------:R-:W-:Y:S01]  /*bfe0*/  FFMA.FTZ R208, R163, UR11, -R156.reuse ;  /* 0x0000000ba3d07c23 */ /* 0x100fe2000801089c */
[----:B0-----:R-:W-:Y:S02]  /*bff0*/  @!P1 VIADD R152, R179, 0x38840 ;  /* 0x00038840b3989836 */ /* 0x001fe40000000000 */
[--C-:B------:R-:W-:Y:S01]  /*c000*/  FFMA.FTZ R203, R166, UR11, -R156.reuse ;  /* 0x0000000ba6cb7c23 */ /* 0x100fe2000801089c */
[--C-:B------:R-:W-:Y:S01]  /*c010*/  FFMA.FTZ R210, R167, UR11, -R156.reuse ;  /* 0x0000000ba7d27c23 */ /* 0x100fe2000801089c */
[----:B------:R-:W-:Y:S01]  /*c020*/  @!P3 LEA R153, R153, UR37, 0x2 ;  /* 0x000000259999bc11 */ /* 0x000fe2000f8e10ff */
[----:B------:R-:W-:Y:S01]  /*c030*/  FFMA.FTZ R170, R170, UR11, -R156 ;  /* 0x0000000baaaa7c23 */ /* 0x000fe2000801089c */
[----:B------:R-:W-:Y:S01]  /*c040*/  @!P1 PRMT R152, RZ, 0x654, R152 ;  /* 0x00000654ff989816 */ /* 0x000fe20000000098 */
[--C-:B------:R-:W-:Y:S01]  /*c050*/  FFMA.FTZ R171, R171, UR11, -R156.reuse ;  /* 0x0000000babab7c23 */ /* 0x100fe2000801089c */
[--C-:B------:R-:W-:Y:S01]  /*c060*/  FFMA.FTZ R174, R174, UR11, -R156.reuse ;  /* 0x0000000baeae7c23 */ /* 0x100fe2000801089c */
[--C-:B------:R-:W-:Y:S01]  /*c070*/  FFMA.FTZ R175, R175, UR11, -R156.reuse ;  /* 0x0000000bafaf7c23 */ /* 0x100fe2000801089c */
[----:B------:R0:W-:Y:S01]  /*c080*/  @!P1 SYNCS.ARRIVE.TRANS64.RED.A1T0 RZ, [R152+URZ], RZ ;  /* 0x000000ff98ff99a7 */ /* 0x0001e2000810043f */
[--C-:B------:R-:W-:Y:S01]  /*c090*/  FFMA.FTZ R178, R178, UR11, -R156.reuse ;  /* 0x0000000bb2b27c23 */ /* 0x100fe2000801089c */
[--C-:B------:R-:W-:Y:S01]  /*c0a0*/  FFMA.FTZ R182, R182, UR11, -R156.reuse ;  /* 0x0000000bb6b67c23 */ /* 0x100fe2000801089c */
[----:B------:R-:W-:Y:S01]  /*c0b0*/  FFMA.FTZ R183, R183, UR11, -R156 ;  /* 0x0000000bb7b77c23 */ /* 0x000fe2000801089c */
[----:B------:R-:W-:Y:S01]  /*c0c0*/  @!P3 STS [R153+0x38400], R7 ;  /* 0x038400079900b388 */ /* 0x000fe20000000800 */
[----:B------:R-:W-:Y:S01]  /*c0d0*/  MUFU.EX2 R185, R185 ;  /* 0x000000b900b97308 */ /* 0x000fe20000000800 */
[----:B-1----:R-:W-:Y:S01]  /*c0e0*/  F2FP.BF16.F32.PACK_AB R154, R14, R13 ;  /* 0x0000000d0e9a723e */ /* 0x002fe200000010ff */
[----:B--2---:R-:W-:Y:S01]  /*c0f0*/  FMUL.FTZ R26, R26, R202 ;  /* 0x000000ca1a1a7220 */ /* 0x004fe20000410000 */
[----:B------:R1:W-:Y:S01]  /*c100*/  @!P3 STS [R153+0x38420], R202 ;  /* 0x038420ca9900b388 */ /* 0x0003e20000000800 */
[----:B0-----:R-:W-:Y:S01]  /*c110*/  F2FP.BF16.F32.PACK_AB R152, R11, R12 ;  /* 0x0000000c0b98723e */ /* 0x001fe200000010ff */
[-C--:B------:R-:W-:Y:S01]  /*c120*/  FMUL.FTZ R27, R27, R202.reuse ;  /* 0x000000ca1b1b7220 */ /* 0x080fe20000410000 */
[----:B------:R-:W-:Y:S01]  /*c130*/  F2FP.BF16.F32.PACK_AB R156, R20, R15 ;  /* 0x0000000f149c723e */ /* 0x000fe200000010ff */
[-C--:B------:R-:W-:Y:S01]  /*c140*/  FMUL.FTZ R30, R30, R202.reuse ;  /* 0x000000ca1e1e7220 */ /* 0x080fe20000410000 */
[----:B------:R-:W1:Y:S01]  /*c150*/  MUFU.EX2 R204, R204 ;  /* 0x000000cc00cc7308 */ /* 0x000e620000000800 */
[----:B------:R-:W-:Y:S01]  /*c160*/  F2FP.BF16.F32.PACK_AB R158, R186, R21 ;  /* 0x00000015ba9e723e */ /* 0x000fe200000010ff */
[----:B------:R-:W-:Y:S01]  /*c170*/  FMUL.FTZ R31, R31, R202 ;  /* 0x000000ca1f1f7220 */ /* 0x000fe20000410000 */
[----:B------:R-:W-:Y:S01]  /*c180*/  F2FP.BF16.F32.PACK_AB R160, R169, R168 ;  /* 0x000000a8a9a0723e */ /* 0x000fe200000010ff */
        /* <DEDUP_REMOVED lines=73> */
[----:B------:R-:W-:Y:S01]  /*c620*/  FMUL.FTZ R143, R143, R202 ;  /* 0x000000ca8f8f7220 */ /* 0x000fe20000410000 */
[-C--:B------:R-:W-:Y:S01]  /*c630*/  FMUL.FTZ R144, R144, R7.reuse ;  /* 0x0000000790907220 */ /* 0x080fe20000410000 */
[-C--:B------:R-:W-:Y:S01]  /*c640*/  FMUL.FTZ R145, R145, R7.reuse ;  /* 0x0000000791917220 */ /* 0x080fe20000410000 */
[----:B------:R-:W0:Y:S01]  /*c650*/  MUFU.EX2 R171, R171 ;  /* 0x000000ab00ab7308 */ /* 0x000e220000000800 */
[----:B-1----:R-:W-:Y:S01]  /*c660*/  F2FP.BF16.F32.PACK_AB R162, R173, R172 ;  /* 0x000000acada2723e */ /* 0x002fe200000010ff */
[-C--:B------:R-:W-:Y:S01]  /*c670*/  FMUL.FTZ R146, R146, R202.reuse ;  /* 0x000000ca92927220 */ /* 0x080fe20000410000 */
[-C--:B------:R-:W-:Y:S01]  /*c680*/  FMUL.FTZ R147, R147, R202.reuse ;  /* 0x000000ca93937220 */ /* 0x080fe20000410000 */
[-C--:B------:R-:W-:Y:S01]  /*c690*/  FMUL.FTZ R148, R148, R7.reuse ;  /* 0x0000000794947220 */ /* 0x080fe20000410000 */
[----:B------:R-:W-:Y:S01]  /*c6a0*/  FMUL.FTZ R149, R149, R7 ;  /* 0x0000000795957220 */ /* 0x000fe20000410000 */
[-C--:B------:R-:W-:Y:S01]  /*c6b0*/  FMUL.FTZ R150, R150, R202.reuse ;  /* 0x000000ca96967220 */ /* 0x080fe20000410000 */
[----:B------:R-:W-:Y:S01]  /*c6c0*/  FMUL.FTZ R151, R151, R202 ;  /* 0x000000ca97977220 */ /* 0x000fe20000410000 */
[----:B------:R-:W-:Y:S01]  /*c6d0*/  MUFU.EX2 R174, R174 ;  /* 0x000000ae00ae7308 */ /* 0x000fe20000000800 */
[----:B------:R1:W-:Y:S01]  /*c6e0*/  STSM.16.M88.4 [R23+0x36400], R152 ;  /* 0x0364009817007844 */ /* 0x0003e20000000200 */
[----:B------:R-:W-:Y:S01]  /*c6f0*/  ULEA UR6, UR14, UR38, 0xc ;  /* 0x000000260e067291 */ /* 0x000fe2000f8e603f */
[----:B------:R-:W-:Y:S01]  /*c700*/  FFMA.FTZ R4, R7, R4, R12 ;  /* 0x0000000407047223 */ /* 0x000fe2000001000c */
[----:B------:R-:W-:Y:S01]  /*c710*/  UMOV UR7, 0x40000040 ;  /* 0x4000004000077882 */ /* 0x000fe20000000000 */
[----:B------:R1:W-:Y:S01]  /*c720*/  STSM.16.M88.4 [R188], R156 ;  /* 0x0000009cbc007844 */ /* 0x0003e20000000200 */
[----:B------:R-:W-:Y:S01]  /*c730*/  UIADD3 UR8, UR6, 0x80, URZ ;  /* 0x0000008006087890 */ /* 0x000fe2000fffe03f */
[----:B------:R-:W-:Y:S01]  /*c740*/  FFMA.FTZ R5, R202, R5, R185 ;  /* 0x00000005ca057223 */ /* 0x000fe200000100b9 */
[----:B------:R-:W2:Y:S01]  /*c750*/  MUFU.EX2 R175, R175 ;  /* 0x000000af00af7308 */ /* 0x000ea20000000800 */
[----:B0-----:R-:W-:Y:S01]  /*c760*/  F2FP.BF16.F32.PACK_AB R161, R171, R170 ;  /* 0x000000aaaba1723e */ /* 0x001fe200000010ff */
[----:B------:R-:W-:Y:S01]  /*c770*/  FADD.FTZ R4, R11, R4 ;  /* 0x000000040b047221 */ /* 0x000fe20000010000 */
[----:B------:R-:W-:Y:S01]  /*c780*/  FADD.FTZ R204, R204, R5 ;  /* 0x00000005cccc7221 */ /* 0x000fe20000010000 */
[----:B------:R-:W-:Y:S01]  /*c790*/  @!P1 VIADD R179, R179, 0x38860 ;  /* 0x00038860b3b39836 */ /* 0x000fe20000000000 */
[----:B------:R-:W-:Y:S01]  /*c7a0*/  UMOV UR14, UR8 ;  /* 0x00000008000e7c82 */ /* 0x000fe20008000000 */
[----:B------:R-:W-:Y:S01]  /*c7b0*/  UIADD3 UR8, UR6, 0x100, URZ ;  /* 0x0000010006087890 */ /* 0x000fe2000fffe03f */
[----:B------:R-:W-:Y:S01]  /*c7c0*/  FADD.FTZ R13, R13, R4 ;  /* 0x000000040d0d7221 */ /* 0x000fe20000010000 */
[----:B------:R-:W-:Y:S01]  /*c7d0*/  MUFU.EX2 R176, R176 ;  /* 0x000000b000b07308 */ /* 0x000fe20000000800 */
[----:B------:R-:W-:Y:S01]  /*c7e0*/  FADD.FTZ R187, R187, R204 ;  /* 0x000000ccbbbb7221 */ /* 0x000fe20000010000 */
[----:B------:R-:W-:Y:S01]  /*c7f0*/  @!P1 PRMT R179, RZ, 0x654, R179 ;  /* 0x00000654ffb39816 */ /* 0x000fe200000000b3 */
[----:B------:R-:W-:Y:S01]  /*c800*/  FADD.FTZ R14, R14, R13 ;  /* 0x0000000d0e0e7221 */ /* 0x000fe20000010000 */
[----:B------:R-:W-:-:S02]  /*c810*/  IMAD.MOV.U32 R185, RZ, RZ, R8 ;  /* 0x000000ffffb97224 */ /* 0x000fc400078e0008 */
[----:B------:R-:W-:Y:S01]  /*c820*/  FADD.FTZ R206, R206, R187 ;  /* 0x000000bbcece7221 */ /* 0x000fe20000010000 */
[----:B------:R-:W-:Y:S02]  /*c830*/  IMAD.MOV.U32 R11, RZ, RZ, R6 ;  /* 0x000000ffff0b7224 */ /* 0x000fe400078e0006 */
[----:B------:R-:W-:Y:S01]  /*c840*/  FADD.FTZ R15, R15, R14 ;  /* 0x0000000e0f0f7221 */ /* 0x000fe20000010000 */
[----:B------:R-:W0:Y:S01]  /*c850*/  MUFU.EX2 R177, R177 ;  /* 0x000000b100b17308 */ /* 0x000e220000000800 */
[----:B--2---:R-:W-:Y:S01]  /*c860*/  F2FP.BF16.F32.PACK_AB R163, R175, R174 ;  /* 0x000000aeafa3723e */ /* 0x004fe200000010ff */
[----:B------:R-:W-:Y:S01]  /*c870*/  FADD.FTZ R201, R201, R206 ;  /* 0x000000cec9c97221 */ /* 0x000fe20000010000 */
[----:B------:R-:W-:-:S03]  /*c880*/  FADD.FTZ R20, R20, R15 ;  /* 0x0000000f14147221 */ /* 0x000fc60000010000 */
[----:B------:R1:W-:Y:S01]  /*c890*/  STSM.16.M88.4 [R190], R160 ;  /* 0x000000a0be007844 */ /* 0x0003e20000000200 */
[----:B------:R-:W-:Y:S01]  /*c8a0*/  FADD.FTZ R208, R208, R201 ;  /* 0x000000c9d0d07221 */ /* 0x000fe20000010000 */
[----:B------:R-:W-:Y:S01]  /*c8b0*/  MUFU.EX2 R180, R180 ;  /* 0x000000b400b47308 */ /* 0x000fe20000000800 */
[----:B------:R-:W-:Y:S02]  /*c8c0*/  FADD.FTZ R21, R21, R20 ;  /* 0x0000001415157221 */ /* 0x000fe40000010000 */
[----:B------:R-:W-:Y:S02]  /*c8d0*/  FADD.FTZ R203, R203, R208 ;  /* 0x000000d0cbcb7221 */ /* 0x000fe40000010000 */
[----:B------:R-:W-:Y:S02]  /*c8e0*/  FADD.FTZ R21, R186, R21 ;  /* 0x00000015ba157221 */ /* 0x000fe40000010000 */
[----:B------:R-:W-:Y:S01]  /*c8f0*/  FADD.FTZ R203, R210, R203 ;  /* 0x000000cbd2cb7221 */ /* 0x000fe20000010000 */
[----:B------:R-:W2:Y:S01]  /*c900*/  MUFU.EX2 R181, R181 ;  /* 0x000000b500b57308 */ /* 0x000ea20000000800 */
[----:B0-----:R-:W-:Y:S01]  /*c910*/  F2FP.BF16.F32.PACK_AB R164, R177, R176 ;  /* 0x000000b0b1a4723e */ /* 0x001fe200000010ff */
        /* <DEDUP_REMOVED lines=9> */
[----:B------:R-:W0:Y:S01]  /*c9b0*/  MUFU.EX2 R205, R205 ;  /* 0x000000cd00cd7308 */ /* 0x000e220000000800 */
[----:B--2---:R-:W-:Y:S01]  /*c9c0*/  F2FP.BF16.F32.PACK_AB R166, R181, R180 ;  /* 0x000000b4b5a6723e */ /* 0x004fe200000010ff */
[----:B------:R-:W-:-:S04]  /*c9d0*/  FADD.FTZ R176, R176, R173 ;  /* 0x000000adb0b07221 */ /* 0x000fc80000010000 */
[----:B------:R-:W-:Y:S02]  /*c9e0*/  FADD.FTZ R177, R177, R176 ;  /* 0x000000b0b1b17221 */ /* 0x000fe40000010000 */
[----:B------:R-:W-:Y:S02]  /*c9f0*/  MUFU.EX2 R182, R182 ;  /* 0x000000b600b67308 */ /* 0x000fe40000000800 */
[----:B------:R-:W-:-:S04]  /*ca00*/  FADD.FTZ R4, R180, R177 ;  /* 0x000000b1b4047221 */ /* 0x000fc80000010000 */
[----:B------:R-:W-:Y:S02]  /*ca10*/  FADD.FTZ R4, R181, R4 ;  /* 0x00000004b5047221 */ /* 0x000fe40000010000 */
[----:B------:R-:W2:Y:S01]  /*ca20*/  MUFU.EX2 R183, R183 ;  /* 0x000000b700b77308 */ /* 0x000ea20000000800 */
[----:B0-----:R-:W-:Y:S01]  /*ca30*/  F2FP.BF16.F32.PACK_AB R165, R205, R178 ;  /* 0x000000b2cda5723e */ /* 0x001fe200000010ff */
[----:B------:R-:W-:-:S04]  /*ca40*/  FADD.FTZ R178, R178, R175 ;  /* 0x000000afb2b27221 */ /* 0x000fc80000010000 */
[----:B------:R-:W-:Y:S01]  /*ca50*/  FADD.FTZ R205, R205, R178 ;  /* 0x000000b2cdcd7221 */ /* 0x000fe20000010000 */
[----:B--2---:R-:W-:-:S03]  /*ca60*/  F2FP.BF16.F32.PACK_AB R167, R183, R182 ;  /* 0x000000b6b7a7723e */ /* 0x004fc600000010ff */
[----:B------:R-:W-:Y:S02]  /*ca70*/  FADD.FTZ R182, R182, R205 ;  /* 0x000000cdb6b67221 */ /* 0x000fe40000010000 */
[----:B------:R1:W-:Y:S01]  /*ca80*/  STSM.16.M88.4 [R189], R164 ;  /* 0x000000a4bd007844 */ /* 0x0003e20000000200 */
[----:B------:R-:W-:Y:S01]  /*ca90*/  WARPGROUP.ARRIVE ;  /* 0x00000000000079c5 */ /* 0x000fe20000000000 */
[----:B------:R-:W-:-:S05]  /*caa0*/  FADD.FTZ R5, R183, R182 ;  /* 0x000000b6b7057221 */ /* 0x000fca0000010000 */
[----:B------:R-:W-:Y:S01]  /*cab0*/  HGMMA.64x256x16.F32.BF16 R24, R152, gdesc[UR4].tnspB, R24, gsb0 ;  /* 0x43e0000498187df0 */ /* 0x000fe20008001818 */
        /* <DEDUP_REMOVED lines=28> */
[----:B------:R-:W-:-:S07]  /*cc80*/  IMAD.MOV.U32 R7, RZ, RZ, R9 ;  /* 0x000000ffff077224 */ /* 0x000fce00078e0009 */
.L_x_2469:
[----:B------:R-:W-:-:S13]  /*cc90*/  ISETP.GE.AND P2, PT, R7, R184, PT ;  /* 0x000000b80700720c */ /* 0x000fda0003f46270 */
[----:B------:R-:W-:Y:S05]  /*cca0*/  @!P2 BRA `(.L_x_2479) ;  /* 0x00000034000ca947 */ /* 0x000fea0003800000 */
[----:B------:R-:W-:Y:S01]  /*ccb0*/  IMAD.IADD R11, R17, 0x1, -R18 ;  /* 0x00000001110b7824 */ /* 0x000fe200078e0a12 */
[----:B------:R-:W-:Y:S01]  /*ccc0*/  UMOV UR6, UR36 ;  /* 0x0000002400067c82 */ /* 0x000fe20008000000 */
[----:B------:R-:W-:Y:S02]  /*ccd0*/  IMAD.MOV.U32 R20, RZ, RZ, R8 ;  /* 0x000000ffff147224 */ /* 0x000fe400078e0008 */
[----:B------:R-:W-:Y:S01]  /*cce0*/  IMAD.MOV.U32 R12, RZ, RZ, R6 ;  /* 0x000000ffff0c7224 */ /* 0x000fe200078e0006 */
[----:B------:R-:W-:Y:S01]  /*ccf0*/  IADD3 R9, R11, 0x8, R0 ;  /* 0x000000080b097810 */ /* 0x000fe20007ffe000 */
[----:B------:R-:W-:-:S03]  /*cd00*/  IMAD.IADD R11, R0, 0x1, R11 ;  /* 0x00000001000b7824 */ /* 0x000fc600078e020b */
[----:B------:R-:W-:-:S07]  /*cd10*/  LOP3.LUT R13, RZ, R9, RZ, 0x33, !PT ;  /* 0x00000009ff0d7212 */ /* 0x000fce00078e33ff */
.L_x_2496:
[----:B------:R-:W-:-:S04]  /*cd20*/  UIADD3 UR14, UR6, 0x1, URZ ;  /* 0x00000001060e7890 */ /* 0x000fc8000fffe03f */
[----:B------:R-:W-:-:S04]  /*cd30*/  UISETP.NE.AND UP0, UPT, UR14, 0x2, UPT ;  /* 0x000000020e00788c */ /* 0x000fc8000bf05270 */
[----:B------:R-:W-:Y:S02]  /*cd40*/  USEL UR14, UR14, URZ, UP0 ;  /* 0x0000003f0e0e7287 */ /* 0x000fe40008000000 */
[----:B------:R-:W-:-:S05]  /*cd50*/  USEL UR7, URZ, 0x1, UP0 ;  /* 0x000000013f077887 */ /* 0x000fca0008000000 */
[----:B------:R-:W-:Y:S01]  /*cd60*/  UMOV UR36, UR14 ;  /* 0x0000000e00247c82 */ /* 0x000fe20008000000 */
[----:B------:R-:W-:Y:S01]  /*cd70*/  LOP3.LUT R2, R2, UR7, RZ, 0x3c, !PT ;  /* 0x0000000702027c12 */ /* 0x000fe2000f8e3cff */
[----:B0-----:R-:W-:Y:S06]  /*cd80*/  @!P0 BRA `(.L_x_2480) ;  /* 0x0000000000048947 */ /* 0x001fec0003800000 */
[----:B------:R-:W-:Y:S01]  /*cd90*/  BPT.TRAP 0x1 ;  /* 0x000000040000795c */ /* 0x000fe20000300000 */
.L_x_2480:
[----:B------:R-:W-:Y:S01]  /*cda0*/  ULEA UR7, UR36, UR37, 0x3 ;  /* 0x0000002524077291 */ /* 0x000fe2000f8e183f */
[----:B------:R-:W-:-:S08]  /*cdb0*/  SHF.L.U32 R6, R2, 0x1f, RZ ;  /* 0x0000001f02067819 */ /* 0x000fd000000006ff */
[----:B------:R0:W2:Y:S01]  /*cdc0*/  SYNCS.PHASECHK.TRANS64.TRYWAIT P2, [UR7+0x38830], R6 ;  /* 0x03883006ff0075a7 */ /* 0x0000a20008040147 */
[----:B------:R-:W-:Y:S05]  /*cdd0*/  @!P0 BRA `(.L_x_2481) ;  /* 0x0000000000048947 */ /* 0x000fea0003800000 */
[----:B------:R-:W-:Y:S01]  /*cde0*/  BPT.TRAP 0x1 ;  /* 0x000000040000795c */ /* 0x000fe20000300000 */
.L_x_2481:
[----:B--2---:R-:W-:Y:S05]  /*cdf0*/  @P2 BRA `(.L_x_2482) ;  /* 0x0000000000082947 */ /* 0x004fea0003800000 */
[----:B------:R-:W2:Y:S02]  /*ce00*/  SYNCS.PHASECHK.TRANS64.TRYWAIT P2, [UR7+0x38830], R6 ;  /* 0x03883006ff0075a7 */ /* 0x000ea40008040147 */
[----:B--2---:R-:W-:Y:S05]  /*ce10*/  @!P2 BRA `(.L_x_2483) ;  /* 0x000000c00090a947 */ /* 0x004fea0003800000 */
.L_x_2482:
[----:B------:R-:W-:Y:S01]  /*ce20*/  R2UR UR15, R3 ;  /* 0x00000000030f72ca */ /* 0x000fe200000e0000 */
[----:B-1----:R-:W-:Y:S01]  /*ce30*/  WARPGROUP.ARRIVE ;  /* 0x00000000000079c5 */ /* 0x002fe20000000000 */
        /* <DEDUP_REMOVED lines=30> */
.L_x_2484:
[----:B------:R1:W3:Y:S01]  /*d020*/  SYNCS.PHASECHK.TRANS64.TRYWAIT P2, [UR7+0x38850], R6 ;  /* 0x03885006ff0075a7 */ /* 0x0002e20008040147 */
[----:B------:R-:W-:Y:S05]  /*d030*/  @!P0 BRA `(.L_x_2485) ;  /* 0x0000000000048947 */ /* 0x000fea0003800000 */
[----:B------:R-:W-:Y:S01]  /*d040*/  BPT.TRAP 0x1 ;  /* 0x000000040000795c */ /* 0x000fe20000300000 */
.L_x_2485:
[----:B---3--:R-:W-:Y:S05]  /*d050*/  @P2 BRA `(.L_x_2486) ;  /* 0x0000000000082947 */ /* 0x008fea0003800000 */
[----:B------:R-:W3:Y:S02]  /*d060*/  SYNCS.PHASECHK.TRANS64.TRYWAIT P2, [UR7+0x38850], R6 ;  /* 0x03885006ff0075a7 */ /* 0x000ee40008040147 */
[----:B---3--:R-:W-:Y:S05]  /*d070*/  @!P2 BRA `(.L_x_2487) ;  /* 0x000000c00010a947 */ /* 0x008fea0003800000 */
.L_x_2486:
[----:B------:R-:W-:Y:S01]  /*d080*/  ULEA UR8, UR14, UR4, 0xc ;  /* 0x000000040e087291 */ /* 0x000fe2000f8e603f */
[----:B------:R-:W-:Y:S01]  /*d090*/  WARPGROUP.ARRIVE ;  /* 0x00000000000079c5 */ /* 0x000fe20000000000 */
[----:B------:R-:W-:Y:S01]  /*d0a0*/  UMOV UR27, 0x40000040 ;  /* 0x40000040001b7882 */ /* 0x000fe20000000000 */
[----:B------:R-:W-:-:S04]  /*d0b0*/  UIADD3 UR28, UR5, 0x2, URZ ;  /* 0x00000002051c7890 */ /* 0x000fc8000fffe03f */
[----:B------:R-:W3:Y:S01]  /*d0c0*/  S2R R8, SR_TID.X ;  /* 0x0000000000087919 */ /* 0x000ee20000002100 */
[----:B------:R-:W-:Y:S01]  /*d0d0*/  UIADD3 UR30, UR8, 0x2, URZ ;  /* 0x00000002081e7890 */ /* 0x000fe2000fffe03f */
[----:B------:R-:W-:Y:S01]  /*d0e0*/  IMAD.U32 R10, RZ, RZ, UR7 ;  /* 0x00000007ff0a7e24 */ /* 0x000fe2000f8e00ff */
[----:B------:R-:W-:Y:S01]  /*d0f0*/  UMOV UR26, UR8 ;  /* 0x00000008001a7c82 */ /* 0x000fe20008000000 */
[----:B------:R-:W-:Y:S01]  /*d100*/  UMOV UR29, 0x40000040 ;  /* 0x40000040001d7882 */ /* 0x000fe20000000000 */
[----:B------:R-:W-:Y:S01]  /*d110*/  HGMMA.64x64x16.F32.BF16 R152, gdesc[UR24], R152, gsb0 ;  /* 0x00e00000189879f0 */ /* 0x000fe20008001898 */
[----:B------:R-:W-:Y:S01]  /*d120*/  UMOV UR31, 0x40000040 ;  /* 0x40000040001f7882 */ /* 0x000fe20000000000 */
[----:B------:R-:W-:Y:S02]  /*d130*/  UIADD3 UR18, UR5, 0x800, URZ ;  /* 0x0000080005127890 */ /* 0x000fe4000fffe03f */
[----:B------:R-:W-:Y:S01]  /*d140*/  UIADD3 UR15, UR8, 0x800, URZ ;  /* 0x00000800080f7890 */ /* 0x000fe2000fffe03f */
[----:B------:R-:W-:Y:S01]  /*d150*/  UMOV UR11, 0x4 ;  /* 0x00000004000b7882 */ /* 0x000fe20000000000 */
[----:B------:R-:W-:-:S02]  /*d160*/  ULDC UR7, c[0x0][0xad4] ;  /* 0x0002b50000077ab9 */ /* 0x000fc40000000800 */
[----:B------:R-:W-:Y:S01]  /*d170*/  ULOP3.LUT UR7, URZ, UR7, URZ, 0x33, !UPT ;  /* 0x000000073f077292 */ /* 0x000fe2000f8e333f */
[----:B---3--:R-:W-:-:S05]  /*d180*/  SHF.R.U32.HI R8, RZ, 0x7, R8 ;  /* 0x00000007ff087819 */ /* 0x008fca0000011608 */
[----:B012---:R-:W0:Y:S02]  /*d190*/  SHFL.IDX PT, R6, R8, RZ, 0x1f ;  /* 0x00001fff08067589 */ /* 0x007e2400000e0000 */
[----:B0-----:R-:W-:Y:S01]  /*d1a0*/  R2UR UR9, R6 ;  /* 0x00000000060972ca */ /* 0x001fe200000e0000 */
[----:B------:R-:W-:-:S05]  /*d1b0*/  @!P1 VIADD R6, R10, 0x38840 ;  /* 0x000388400a069836 */ /* 0x000fca0000000000 */
[----:B------:R-:W-:Y:S02]  /*d1c0*/  @!P1 PRMT R8, RZ, 0x654, R6 ;  /* 0x00000654ff089816 */ /* 0x000fe40000000006 */
[----:B------:R-:W-:-:S04]  /*d1d0*/  SHF.L.U32 R6, R7, 0x6, RZ ;  /* 0x0000000607067819 */ /* 0x000fc800000006ff */
[----:B------:R-:W-:Y:S01]  /*d1e0*/  IADD3 R15, R17, 0x1, -R6 ;  /* 0x00000001110f7810 */ /* 0x000fe20007ffe806 */
[----:B------:R-:W-:-:S03]  /*d1f0*/  UISETP.GT.AND UP0, UPT, UR9, 0x7f, UPT ;  /* 0x0000007f0900788c */ /* 0x000fc6000bf04270 */
[----:B------:R-:W-:Y:S01]  /*d200*/  IADD3 R15, -R16, R15, -R18 ;  /* 0x0000000f100f7210 */ /* 0x000fe20007ffe912 */
[----:B------:R-:W-:Y:S02]  /*d210*/  USEL UR9, URZ, 0x2, !UP0 ;  /* 0x000000023f097887 */ /* 0x000fe4000c000000 */
[----:B------:R-:W-:Y:S01]  /*d220*/  USEL UR10, UR11, 0x2, UP0 ;  /* 0x000000020b0a7887 */ /* 0x000fe20008000000 */
[----:B------:R-:W-:Y:S02]  /*d230*/  WARPGROUP.DEPBAR.LE gsb0, 0x0 ;  /* 0x00008000000079c5 */ /* 0x000fe40000010000 */
[----:B------:R-:W-:Y:S01]  /*d240*/  WARPGROUP.ARRIVE ;  /* 0x00000000000079c5 */ /* 0x000fe20000000000 */
[----:B------:R-:W-:Y:S01]  /*d250*/  USEL UR11, UR11, 0x6, !UP0 ;  /* 0x000000060b0b7887 */ /* 0x000fe2000c000000 */
[----:B------:R-:W-:Y:S01]  /*d260*/  VIADD R205, R15, UR7 ;  /* 0x000000070fcd7c36 */ /* 0x000fe20008000000 */
[----:B------:R-:W-:-:S03]  /*d270*/  ULDC UR7, c[0x0][0xadc] ;  /* 0x0002b70000077ab9 */ /* 0x000fc60000000800 */
[----:B------:R-:W-:Y:S01]  /*d280*/  HGMMA.64x64x16.F32.BF16 R152, gdesc[UR28], R152, gsb0 ;  /* 0x00e000001c9879f0 */ /* 0x000fe20008001898 */
[----:B------:R-:W-:Y:S01]  /*d290*/  UIADD3 UR28, UR5, 0x4, URZ ;  /* 0x00000004051c7890 */ /* 0x000fe2000fffe03f */
[----:B------:R-:W-:Y:S01]  /*d2a0*/  IMAD.IADD R201, R0, 0x1, R205 ;  /* 0x0000000100c97824 */ /* 0x000fe200078e02cd */
        /* <DEDUP_REMOVED lines=245> */
[----:B------:R-:W-:Y:S05]  /*e200*/  @!P6 BRA `(.L_x_2488) ;  /* 0x00000000005ce947 */ /* 0x000fea0003800000 */
[----:B------:R-:W-:Y:S01]  /*e210*/  ISETP.GT.AND P2, PT, R11, -0x1, PT ;  /* 0xffffffff0b00780c */ /* 0x000fe20003f44270 */
[----:B------:R-:W-:-:S12]  /*e220*/  BSSY B0, `(.L_x_2489) ;  /* 0x0000011000007945 */ /* 0x000fd80003800000 */
[----:B------:R-:W-:Y:S05]  /*e230*/  @P2 BRA `(.L_x_2490) ;  /* 0x0000000000242947 */ /* 0x000fea0003800000 */
[----:B------:R-:W-:Y:S01]  /*e240*/  IMAD.U32 R185, RZ, RZ, UR7 ;  /* 0x00000007ffb97e24 */ /* 0x000fe2000f8e00ff */
[----:B0-----:R-:W-:-:S04]  /*e250*/  IADD3 R8, R0, R17, -R18 ;  /* 0x0000001100087210 */ /* 0x001fc80007ffe812 */
[----:B------:R-:W-:Y:S02]  /*e260*/  ISETP.NE.AND P2, PT, R185, 0x1, PT ;  /* 0x00000001b900780c */ /* 0x000fe40003f45270 */
[----:B------:R-:W-:-:S11]  /*e270*/  LOP3.LUT R21, RZ, R8, RZ, 0x33, !PT ;  /* 0x00000008ff157212 */ /* 0x000fd600078e33ff */
[----:B------:R-:W0:Y:S02]  /*e280*/  @P2 LDC.64 R14, c[0x0][0xae0] ;  /* 0x0002b800ff0e2b82 */ /* 0x000e240000000a00 */
[----:B0-----:R-:W-:-:S05]  /*e290*/  @P2 IMAD.HI.U32 R14, R21, R14, RZ ;  /* 0x0000000e150e2227 */ /* 0x001fca00078e00ff */
[----:B------:R-:W-:-:S04]  /*e2a0*/  @P2 SHF.R.U32.HI R21, RZ, R15, R14 ;  /* 0x0000000fff152219 */ /* 0x000fc8000001160e */
[----:B------:R-:W-:Y:S01]  /*e2b0*/  LOP3.LUT R21, RZ, R21, RZ, 0x33, !PT ;  /* 0x00000015ff157212 */ /* 0x000fe200078e33ff */
[----:B------:R-:W-:Y:S06]  /*e2c0*/  BRA `(.L_x_2491) ;  /* 0x0000000000187947 */ /* 0x000fec0003800000 */
.L_x_2490:
[----:B------:R-:W-:Y:S02]  /*e2d0*/  IMAD.U32 R185, RZ, RZ, UR7 ;  /* 0x00000007ffb97e24 */ /* 0x000fe4000f8e00ff */
[----:B------:R-:W-:-:S03]  /*e2e0*/  IMAD.MOV.U32 R21, RZ, RZ, R11 ;  /* 0x000000ffff157224 */ /* 0x000fc600078e000b */
[----:B------:R-:W-:-:S13]  /*e2f0*/  ISETP.NE.AND P2, PT, R185, 0x1, PT ;  /* 0x00000001b900780c */ /* 0x000fda0003f45270 */
[----:B------:R-:W1:Y:S02]  /*e300*/  @P2 LDC.64 R14, c[0x0][0xae0] ;  /* 0x0002b800ff0e2b82 */ /* 0x000e640000000a00 */
[----:B-1----:R-:W-:-:S05]  /*e310*/  @P2 IMAD.HI.U32 R14, R11, R14, RZ ;  /* 0x0000000e0b0e2227 */ /* 0x002fca00078e00ff */
[----:B------:R-:W-:-:S07]  /*e320*/  @P2 SHF.R.U32.HI R21, RZ, R15, R14 ;  /* 0x0000000fff152219 */ /* 0x000fce000001160e */
.L_x_2491:
[----:B------:R-:W-:Y:S05]  /*e330*/  BSYNC B0 ;  /* 0x0000000000007941 */ /* 0x000fea0003800000 */
.L_x_2489:
[----:B------:R-:W-:-:S04]  /*e340*/  IMAD R15, R21, R185, -R6 ;  /* 0x000000b9150f7224 */ /* 0x000fc800078e0a06 */
[----:B------:R-:W-:-:S05]  /*e350*/  IMAD.IADD R15, R15, 0x1, -R16 ;  /* 0x000000010f0f7824 */ /* 0x000fca00078e0a10 */
[----:B------:R-:W-:Y:S02]  /*e360*/  VIADDMNMX R186, R15, R185, R186, PT ;  /* 0x000000b90fba7246 */ /* 0x000fe400038001ba */
[----:B------:R-:W-:-:S07]  /*e370*/  VIMNMX R201, R201, R15, !PT ;  /* 0x0000000fc9c97248 */ /* 0x000fce0007fe0100 */
.L_x_2488:
        /* <DEDUP_REMOVED lines=29> */
[----:B0-----:R-:W-:Y:S02]  /*e550*/  FSEL R8, R168, -INF , !P3 ;  /* 0xff800000a8087808 */ /* 0x001fe40005800000 */
        /* <DEDUP_REMOVED lines=33> */
.L_x_2494:
[----:B------:R-:W-:Y:S02]  /*e770*/  IMAD.U32 R186, RZ, RZ, UR7 ;  /* 0x00000007ffba7e24 */ /* 0x000fe4000f8e00ff */
[----:B------:R-:W-:-:S03]  /*e780*/  IMAD.MOV.U32 R173, RZ, RZ, R9 ;  /* 0x000000ffffad7224 */ /* 0x000fc600078e0009 */
[----:B------:R-:W-:-:S13]  /*e790*/  ISETP.NE.AND P3, PT, R186, 0x1, PT ;  /* 0x00000001ba00780c */ /* 0x000fda0003f65270 */
[----:B------:R-:W0:Y:S02]  /*e7a0*/  @P3 LDC.64 R14, c[0x0][0xae0] ;  /* 0x0002b800ff0e3b82 */ /* 0x000e240000000a00 */
[----:B0-----:R-:W-:-:S05]  /*e7b0*/  @P3 IMAD.HI.U32 R14, R9, R14, RZ ;  /* 0x0000000e090e3227 */ /* 0x001fca00078e00ff */
[----:B------:R-:W-:-:S07]  /*e7c0*/  @P3 SHF.R.U32.HI R173, RZ, R15, R14 ;  /* 0x0000000fffad3219 */ /* 0x000fce000001160e */
.L_x_2495:
[----:B------:R-:W-:Y:S05]  /*e7d0*/  BSYNC B0 ;  /* 0x0000000000007941 */ /* 0x000fea0003800000 */
.L_x_2493:
[----:B------:R-:W-:-:S04]  /*e7e0*/  IMAD R15, R173, R186, -R6 ;  /* 0x000000baad0f7224 */ /* 0x000fc800078e0a06 */
[----:B------:R-:W-:-:S05]  /*e7f0*/  IMAD.IADD R15, R15, 0x1, -R16 ;  /* 0x000000010f0f7824 */ /* 0x000fca00078e0a10 */
[----:B------:R-:W-:Y:S02]  /*e800*/  VIADDMNMX R168, R15, R186, R168, PT ;  /* 0x000000ba0fa87246 */ /* 0x000fe400038001a8 */
[----:B------:R-:W-:-:S07]  /*e810*/  VIMNMX R169, R169, R15, !PT ;  /* 0x0000000fa9a97248 */ /* 0x000fce0007fe0100 */
.L_x_2492:
[----:B------:R-:W-:Y:S01]  /*e820*/  FMNMX.FTZ R6, R187, R12, !PT ;  /* 0x0000000cbb067209 */ /* 0x000fe20007810000 */
[----:B------:R-:W-:Y:S01]  /*e830*/  ULDC UR11, c[0x0][0xa80] ;  /* 0x0002a000000b7ab9 */ /* 0x000fe20000000800 */
[----:B------:R-:W-:Y:S01]  /*e840*/  ISETP.GT.AND P3, PT, R169, 0x1, P2 ;  /* 0x00000001a900780c */ /* 0x000fe20001764270 */
[----:B------:R-:W-:Y:S01]  /*e850*/  UMOV UR7, 0x40000040 ;  /* 0x4000004000077882 */ /* 0x000fe20000000000 */
[----:B------:R-:W-:Y:S01]  /*e860*/  FMNMX.FTZ R6, R185, R6, !PT ;  /* 0x00000006b9067209 */ /* 0x000fe20007810000 */
[----:B------:R-:W-:Y:S01]  /*e870*/  UMOV UR15, 0x40000040 ;  /* 0x40000040000f7882 */ /* 0x000fe20000000000 */
[----:B------:R-:W-:Y:S01]  /*e880*/  ISETP.LT.OR P3, PT, R168, 0x2, P3 ;  /* 0x00000002a800780c */ /* 0x000fe20001f61670 */
[----:B------:R-:W-:Y:S01]  /*e890*/  @!P1 VIADD R10, R10, 0x38860 ;  /* 0x000388600a0a9836 */ /* 0x000fe20000000000 */
        /* <DEDUP_REMOVED lines=27> */
[C---:B------:R-:W-:Y:S02]  /*ea50*/  ISETP.GT.AND P3, PT, R169.reuse, 0x18, P2 ;  /* 0x00000018a900780c */ /* 0x040fe40001764270 */
[----:B------:R-:W-:Y:S01]  /*ea60*/  FSEL R162, R162, -INF , !P4 ;  /* 0xff800000a2a27808 */ /* 0x000fe20006000000 */
[----:B------:R-:W0:Y:S01]  /*ea70*/  SHFL.BFLY PT, R15, R14, 0x2, 0x1f ;  /* 0x0c401f000e0f7f89 */ /* 0x000e2200000e0000 */
[C---:B------:R-:W-:Y:S02]  /*ea80*/  ISETP.LT.OR P5, PT, R168.reuse, 0x12, P5 ;  /* 0x00000012a800780c */ /* 0x040fe40002fa1670 */
[----:B------:R-:W-:Y:S02]  /*ea90*/  ISETP.LT.OR P3, PT, R168, 0x19, P3 ;  /* 0x00000019a800780c */ /* 0x000fe40001f61670 */
[----:B------:R-:W-:-:S02]  /*eaa0*/  ISETP.GT.AND P4, PT, R169, 0x19, P2 ;  /* 0x00000019a900780c */ /* 0x000fc40001784270 */
[----:B------:R-:W-:Y:S02]  /*eab0*/  FSEL R163, R163, -INF , !P5 ;  /* 0xff800000a3a37808 */ /* 0x000fe40006800000 */
[----:B------:R-:W-:Y:S02]  /*eac0*/  FSEL R166, R166, -INF , !P3 ;  /* 0xff800000a6a67808 */ /* 0x000fe40005800000 */
[C---:B------:R-:W-:Y:S02]  /*ead0*/  ISETP.GT.AND P3, PT, R169.reuse, 0x21, P2 ;  /* 0x00000021a900780c */ /* 0x040fe40001764270 */
[----:B------:R-:W-:Y:S02]  /*eae0*/  ISETP.GT.AND P5, PT, R169, 0x20, P2 ;  /* 0x00000020a900780c */ /* 0x000fe400017a4270 */
[C---:B------:R-:W-:Y:S02]  /*eaf0*/  ISETP.LT.OR P4, PT, R168.reuse, 0x1a, P4 ;  /* 0x0000001aa800780c */ /* 0x040fe40002781670 */
[----:B------:R-:W-:-:S02]  /*eb00*/  ISETP.LT.OR P3, PT, R168, 0x22, P3 ;  /* 0x00000022a800780c */ /* 0x000fc40001f61670 */
[----:B------:R-:W-:Y:S02]  /*eb10*/  ISETP.LT.OR P5, PT, R168, 0x21, P5 ;  /* 0x00000021a800780c */ /* 0x000fe40002fa1670 */
[----:B------:R-:W-:Y:S02]  /*eb20*/  FSEL R167, R167, -INF , !P4 ;  /* 0xff800000a7a77808 */ /* 0x000fe40006000000 */
[----:B------:R-:W-:Y:S02]  /*eb30*/  ISETP.GT.AND P4, PT, R169, 0x28, P2 ;  /* 0x00000028a900780c */ /* 0x000fe40001784270 */
[----:B0-----:R-:W-:Y:S02]  /*eb40*/  FMNMX.FTZ R15, R14, R15, !PT ;  /* 0x0000000f0e0f7209 */ /* 0x001fe40007810000 */
[----:B------:R-:W-:Y:S02]  /*eb50*/  FMNMX.FTZ R14, R201, R20, !PT ;  /* 0x00000014c90e7209 */ /* 0x000fe40007810000 */
[----:B------:R-:W-:Y:S01]  /*eb60*/  FSEL R186, R171, -INF , !P3 ;  /* 0xff800000abba7808 */ /* 0x000fe20005800000 */
[----:B------:R-:W0:Y:S01]  /*eb70*/  SHFL.BFLY PT, R6, R15, 0x1, 0x1f ;  /* 0x0c201f000f067f89 */ /* 0x000e2200000e0000 */
[----:B------:R-:W-:-:S02]  /*eb80*/  FSEL R154, R170, -INF , !P5 ;  /* 0xff800000aa9a7808 */ /* 0x000fc40006800000 */
[----:B------:R-:W-:Y:S02]  /*eb90*/  ISETP.LT.OR P4, PT, R168, 0x29, P4 ;  /* 0x00000029a800780c */ /* 0x000fe40002781670 */
[C---:B------:R-:W-:Y:S02]  /*eba0*/  ISETP.GT.AND P3, PT, R169.reuse, 0x29, P2 ;  /* 0x00000029a900780c */ /* 0x040fe40001764270 */
[----:B------:R-:W-:Y:S02]  /*ebb0*/  FSEL R202, R174, -INF , !P4 ;  /* 0xff800000aeca7808 */ /* 0x000fe40006000000 */
[----:B------:R-:W-:Y:S02]  /*ebc0*/  ISETP.GT.AND P4, PT, R169, 0x30, P2 ;  /* 0x00000030a900780c */ /* 0x000fe40001784270 */
[C---:B------:R-:W-:Y:S02]  /*ebd0*/  ISETP.LT.OR P3, PT, R168.reuse, 0x2a, P3 ;  /* 0x0000002aa800780c */ /* 0x040fe40001f61670 */
[----:B------:R-:W-:-:S02]  /*ebe0*/  ISETP.LT.OR P4, PT, R168, 0x31, P4 ;  /* 0x00000031a800780c */ /* 0x000fc40002781670 */
[----:B------:R-:W-:Y:S02]  /*ebf0*/  @!P1 PRMT R10, RZ, 0x654, R10 ;  /* 0x00000654ff0a9816 */ /* 0x000fe4000000000a */
        /* <DEDUP_REMOVED lines=28> */
[----:B------:R-:W-:Y:S01]  /*edc0*/  MUFU.EX2 R15, R15 ;  /* 0x0000000f000f7308 */ /* 0x000fe20000000800 */
[----:B------:R-:W-:Y:S01]  /*edd0*/  FMNMX.FTZ R170, R202, R171, !PT ;  /* 0x000000abcaaa7209 */ /* 0x000fe20007810000 */
[----:B------:R-:W-:Y:S01]  /*ede0*/  FFMA.FTZ R171, R164, UR11, -R204 ;  /* 0x0000000ba4ab7c23 */ /* 0x000fe200080108cc */
[----:B------:R-:W-:-:S02]  /*edf0*/  ISETP.LT.OR P3, PT, R168, 0x32, P3 ;  /* 0x00000032a800780c */ /* 0x000fc40001f61670 */
[----:B------:R-:W-:Y:S02]  /*ee00*/  FMNMX.FTZ R170, R187, R170, !PT ;  /* 0x000000aabbaa7209 */ /* 0x000fe40007810000 */
[----:B------:R-:W-:Y:S01]  /*ee10*/  ISETP.GT.AND P2, PT, R169, 0x39, P2 ;  /* 0x00000039a900780c */ /* 0x000fe20001744270 */
[--C-:B------:R-:W-:Y:S01]  /*ee20*/  FFMA.FTZ R169, R160, UR11, -R204.reuse ;  /* 0x0000000ba0a97c23 */ /* 0x100fe200080108cc */
[----:B------:R-:W-:Y:S01]  /*ee30*/  ISETP.LT.OR P4, PT, R168, 0x39, P4 ;  /* 0x00000039a800780c */ /* 0x000fe20002781670 */
[----:B------:R-:W-:Y:S01]  /*ee40*/  MUFU.EX2 R14, R14 ;  /* 0x0000000e000e7308 */ /* 0x000fe20000000800 */
[----:B------:R-:W-:Y:S01]  /*ee50*/  FSEL R203, R179, -INF , !P3 ;  /* 0xff800000b3cb7808 */ /* 0x000fe20005800000 */
[--C-:B------:R-:W-:Y:S01]  /*ee60*/  FFMA.FTZ R179, R180, UR11, -R204.reuse ;  /* 0x0000000bb4b37c23 */ /* 0x100fe200080108cc */
[----:B------:R-:W-:Y:S02]  /*ee70*/  FMNMX.FTZ R170, R185, R170, !PT ;  /* 0x000000aab9aa7209 */ /* 0x000fe40007810000 */
[----:B------:R-:W-:Y:S01]  /*ee80*/  ISETP.LT.OR P2, PT, R168, 0x3a, P2 ;  /* 0x0000003aa800780c */ /* 0x000fe20001741670 */
[----:B------:R-:W-:Y:S01]  /*ee90*/  FFMA.FTZ R168, R157, UR11, -R204 ;  /* 0x0000000b9da87c23 */ /* 0x000fe200080108cc */
[----:B------:R-:W-:Y:S01]  /*eea0*/  FSEL R182, R182, -INF , !P4 ;  /* 0xff800000b6b67808 */ /* 0x000fe20006000000 */
[----:B------:R-:W-:Y:S01]  /*eeb0*/  MUFU.EX2 R21, R21 ;  /* 0x0000001500157308 */ /* 0x000fe20000000800 */
[----:B------:R-:W-:-:S02]  /*eec0*/  FMNMX.FTZ R157, R203, R170, !PT ;  /* 0x000000aacb9d7209 */ /* 0x000fc40007810000 */
[----:B------:R-:W-:Y:S02]  /*eed0*/  FSEL R183, R183, -INF , !P2 ;  /* 0xff800000b7b77808 */ /* 0x000fe40005000000 */
[----:B------:R-:W-:-:S03]  /*eee0*/  FMNMX.FTZ R170, R182, R157, !PT ;  /* 0x0000009db6aa7209 */ /* 0x000fc60007810000 */
[----:B------:R-:W-:Y:S01]  /*eef0*/  MUFU.EX2 R168, R168 ;  /* 0x000000a800a87308 */ /* 0x000fe20000000800 */
[----:B------:R-:W-:Y:S01]  /*ef00*/  FMNMX.FTZ R157, R183, R170, !PT ;  /* 0x000000aab79d7209 */ /* 0x000fe20007810000 */
[----:B------:R-:W-:-:S04]  /*ef10*/  FFMA.FTZ R170, R161, UR11, -R204 ;  /* 0x0000000ba1aa7c23 */ /* 0x000fc800080108cc */
[----:B------:R-:W0:Y:S02]  /*ef20*/  SHFL.BFLY PT, R160, R157, 0x2, 0x1f ;  /* 0x0c401f009da07f89 */ /* 0x000e2400000e0000 */
[----:B------:R-:W-:Y:S08]  /*ef30*/  MUFU.EX2 R169, R169 ;  /* 0x000000a900a97308 */ /* 0x000ff00000000800 */
[----:B------:R-:W-:Y:S08]  /*ef40*/  MUFU.EX2 R170, R170 ;  /* 0x000000aa00aa7308 */ /* 0x000ff00000000800 */
[----:B------:R-:W-:Y:S01]  /*ef50*/  MUFU.EX2 R171, R171 ;  /* 0x000000ab00ab7308 */ /* 0x000fe20000000800 */
[----:B0-----:R-:W-:-:S02]  /*ef60*/  FMNMX.FTZ R160, R157, R160, !PT ;  /* 0x000000a09da07209 */ /* 0x001fc40007810000 */
[----:B------:R-:W-:-:S05]  /*ef70*/  FSEL R157, R6, RZ, P5 ;  /* 0x000000ff069d7208 */ /* 0x000fca0002800000 */
[----:B------:R-:W-:Y:S01]  /*ef80*/  MUFU.EX2 R172, R172 ;  /* 0x000000ac00ac7308 */ /* 0x000fe20000000800 */
[----:B------:R-:W0:Y:S01]  /*ef90*/  SHFL.BFLY PT, R153, R160, 0x1, 0x1f ;  /* 0x0c201f00a0997f89 */ /* 0x000e2200000e0000 */
[----:B------:R-:W-:-:S04]  /*efa0*/  FADD.FTZ R157, -R157, R12 ;  /* 0x0000000c9d9d7221 */ /* 0x000fc80000010100 */
[----:B------:R-:W-:Y:S02]  /*efb0*/  FMUL.FTZ R157, R157, UR11 ;  /* 0x0000000b9d9d7c20 */ /* 0x000fe40008410000 */
[----:B------:R1:W-:Y:S08]  /*efc0*/  MUFU.EX2 R12, R152 ;  /* 0x00000098000c7308 */ /* 0x0003f00000000800 */
[----:B------:R-:W2:Y:S01]  /*efd0*/  MUFU.EX2 R180, R157 ;  /* 0x0000009d00b47308 */ /* 0x000ea20000000800 */
[----:B-1----:R-:W-:Y:S01]  /*efe0*/  IMAD.U32 R152, RZ, RZ, UR6 ;  /* 0x00000006ff987e24 */ /* 0x002fe2000f8e00ff */
[----:B------:R-:W-:-:S04]  /*eff0*/  ULEA UR6, UR14, UR38, 0xc ;  /* 0x000000260e067291 */ /* 0x000fc8000f8e603f */
[----:B------:R-:W-:Y:S02]  /*f000*/  UIADD3 UR8, UR6, 0x80, URZ ;  /* 0x0000008006087890 */ /* 0x000fe4000fffe03f */
[----:B------:R-:W-:Y:S01]  /*f010*/  MUFU.EX2 R173, R173 ;  /* 0x000000ad00ad7308 */ /* 0x000fe20000000800 */
[----:B0-----:R-:W-:-:S04]  /*f020*/  FMNMX.FTZ R8, R160, R153, !PT ;  /* 0x00000099a0087209 */ /* 0x001fc80007810000 */
[C---:B------:R-:W-:Y:S01]  /*f030*/  FSETP.NEU.FTZ.AND P2, PT, R8.reuse, -INF , PT ;  /* 0xff8000000800780b */ /* 0x040fe20003f5d000 */
[C---:B------:R-:W-:Y:S01]  /*f040*/  FMUL.FTZ R156, R8.reuse, UR11 ;  /* 0x0000000b089c7c20 */ /* 0x040fe20008410000 */
[----:B------:R-:W-:Y:S01]  /*f050*/  UMOV UR14, UR8 ;  /* 0x00000008000e7c82 */ /* 0x000fe20008000000 */
[----:B------:R-:W0:Y:S01]  /*f060*/  MUFU.EX2 R174, R174 ;  /* 0x000000ae00ae7308 */ /* 0x000e220000000800 */
[----:B------:R-:W-:Y:S01]  /*f070*/  FSEL R153, R8, RZ, P2 ;  /* 0x000000ff08997208 */ /* 0x000fe20001000000 */
[-C--:B--2---:R-:W-:Y:S01]  /*f080*/  FMUL.FTZ R24, R24, R180.reuse ;  /* 0x000000b418187220 */ /* 0x084fe20000410000 */
        /* <DEDUP_REMOVED lines=23> */
[----:B------:R-:W-:Y:S01]  /*f200*/  FFMA.FTZ R209, R183, UR11, -R156 ;  /* 0x0000000bb7d17c23 */ /* 0x000fe2000801089c */
[----:B------:R-:W-:-:S02]  /*f210*/  @!P2 IMAD R152, R152, 0x40, R19 ;  /* 0x000000409898a824 */ /* 0x000fc400078e0213 */
[--C-:B-1----:R-:W-:Y:S01]  /*f220*/  FFMA.FTZ R153, R187, UR11, -R156.reuse ;  /* 0x0000000bbb997c23 */ /* 0x102fe2000801089c */
[----:B------:R-:W-:Y:S01]  /*f230*/  F2FP.BF16.F32.PACK_AB R158, R172, R171 ;  /* 0x000000abac9e723e */ /* 0x000fe200000010ff */
[-C--:B------:R-:W-:Y:S01]  /*f240*/  FMUL.FTZ R32, R32, R180.reuse ;  /* 0x000000b420207220 */ /* 0x080fe20000410000 */
[----:B------:R-:W-:Y:S01]  /*f250*/  MUFU.EX2 R204, R204 ;  /* 0x000000cc00cc7308 */ /* 0x000fe20000000800 */
[----:B------:R-:W-:Y:S01]  /*f260*/  @!P2 LEA R155, R152, UR37, 0x2 ;  /* 0x00000025989bac11 */ /* 0x000fe2000f8e10ff */
[----:B---3--:R-:W-:Y:S01]  /*f270*/  FFMA.FTZ R159, R154, UR11, -R156 ;  /* 0x0000000b9a9f7c23 */ /* 0x008fe2000801089c */
[----:B------:R-:W-:Y:S01]  /*f280*/  F2FP.BF16.F32.PACK_AB R152, R14, R15 ;  /* 0x0000000f0e98723e */ /* 0x000fe200000010ff */
[-C--:B------:R-:W-:Y:S01]  /*f290*/  FMUL.FTZ R33, R33, R180.reuse ;  /* 0x000000b421217220 */ /* 0x080fe20000410000 */
[----:B------:R-:W-:Y:S01]  /*f2a0*/  F2FP.BF16.F32.PACK_AB R154, R168, R21 ;  /* 0x00000015a89a723e */ /* 0x000fe200000010ff */
[----:B------:R-:W-:Y:S01]  /*f2b0*/  @!P2 STS [R155+0x38400], R180 ;  /* 0x038400b49b00a388 */ /* 0x000fe20000000800 */
[----:B------:R-:W-:Y:S01]  /*f2c0*/  F2FP.BF16.F32.PACK_AB R156, R170, R169 ;  /* 0x000000a9aa9c723e */ /* 0x000fe200000010ff */
[----:B------:R-:W-:Y:S01]  /*f2d0*/  MUFU.EX2 R181, R181 ;  /* 0x000000b500b57308 */ /* 0x000fe20000000800 */
[----:B0-----:R-:W-:Y:S01]  /*f2e0*/  F2FP.BF16.F32.PACK_AB R160, R174, R173 ;  /* 0x000000adaea0723e */ /* 0x001fe200000010ff */
        /* <DEDUP_REMOVED lines=69> */
[-C--:B------:R-:W-:Y:S01]  /*f740*/  FMUL.FTZ R26, R26, R205.reuse ;  /* 0x000000cd1a1a7220 */ /* 0x080fe20000410000 */
[----:B------:R-:W2:Y:S01]  /*f750*/  MUFU.EX2 R185, R161 ;  /* 0x000000a100b97308 */ /* 0x000ea20000000800 */
[----:B0-----:R-:W-:Y:S01]  /*f760*/  F2FP.BF16.F32.PACK_AB R159, R183, R210 ;  /* 0x000000d2b79f723e */ /* 0x001fe200000010ff */
[----:B------:R-:W-:Y:S01]  /*f770*/  FMUL.FTZ R27, R27, R205 ;  /* 0x000000cd1b1b7220 */ /* 0x000fe20000410000 */
        /* <DEDUP_REMOVED lines=13> */
[----:B------:R0:W1:Y:S01]  /*f850*/  MUFU.EX2 R203, R153 ;  /* 0x0000009900cb7308 */ /* 0x0000620000000800 */
        /* <DEDUP_REMOVED lines=8> */
[----:B0-----:R-:W-:Y:S01]  /*f8e0*/  F2FP.BF16.F32.PACK_AB R153, R181, R204 ;  /* 0x000000ccb599723e */ /* 0x001fe200000010ff */
[----:B------:R-:W-:Y:S01]  /*f8f0*/  BAR.SYNC.DEFER_BLOCKING 0xf, 0x100 ;  /* 0x03c4000000007b1d */ /* 0x000fe20000010000 */
        /* <DEDUP_REMOVED lines=55> */
[----:B------:R0:W-:Y:S01]  /*fc70*/  STSM.16.M88.4 [R23+0x36400], R152 ;  /* 0x0364009817007844 */ /* 0x0001e20000000200 */
[----:B------:R-:W-:Y:S01]  /*fc80*/  UIADD3 UR8, UR6, 0x100, URZ ;  /* 0x0000010006087890 */ /* 0x000fe2000fffe03f */
[----:B------:R-:W-:Y:S01]  /*fc90*/  FFMA.FTZ R15, R180, R4, R15 ;  /* 0x00000004b40f7223 */ /* 0x000fe2000001000f */
[----:B------:R-:W-:Y:S01]  /*fca0*/  FFMA.FTZ R204, R205, R5, R204 ;  /* 0x00000005cdcc7223 */ /* 0x000fe200000100cc */
[----:B------:R0:W-:Y:S01]  /*fcb0*/  STSM.16.M88.4 [R188], R156 ;  /* 0x0000009cbc007844 */ /* 0x0001e20000000200 */
[----:B------:R-:W-:Y:S01]  /*fcc0*/  ISETP.GT.AND P2, PT, R7, R184, PT ;  /* 0x000000b80700720c */ /* 0x000fe20003f44270 */
[----:B------:R-:W-:Y:S01]  /*fcd0*/  FADD.FTZ R14, R14, R15 ;  /* 0x0000000f0e0e7221 */ /* 0x000fe20000010000 */
[----:B-1----:R-:W-:Y:S01]  /*fce0*/  F2FP.BF16.F32.PACK_AB R167, R209, R208 ;  /* 0x000000d0d1a7723e */ /* 0x002fe200000010ff */
[----:B------:R0:W-:Y:S01]  /*fcf0*/  STSM.16.M88.4 [R190], R160 ;  /* 0x000000a0be007844 */ /* 0x0001e20000000200 */
[----:B------:R-:W-:Y:S01]  /*fd00*/  FADD.FTZ R204, R181, R204 ;  /* 0x000000ccb5cc7221 */ /* 0x000fe20000010000 */
[----:B------:R-:W-:Y:S01]  /*fd10*/  FADD.FTZ R21, R21, R14 ;  /* 0x0000000e15157221 */ /* 0x000fe20000010000 */
[----:B------:R-:W-:Y:S01]  /*fd20*/  VIADD R7, R7, 0xffffffff ;  /* 0xffffffff07077836 */ /* 0x000fe20000000000 */
[----:B------:R0:W-:Y:S01]  /*fd30*/  STSM.16.M88.4 [R189], R164 ;  /* 0x000000a4bd007844 */ /* 0x0001e20000000200 */
[----:B------:R-:W-:Y:S01]  /*fd40*/  WARPGROUP.ARRIVE ;  /* 0x00000000000079c5 */ /* 0x000fe20000000000 */
[----:B------:R-:W-:Y:S01]  /*fd50*/  FADD.FTZ R201, R201, R204 ;  /* 0x000000ccc9c97221 */ /* 0x000fe20000010000 */
[----:B------:R-:W-:-:S03]  /*fd60*/  FADD.FTZ R168, R168, R21 ;  /* 0x00000015a8a87221 */ /* 0x000fc60000010000 */
[----:B------:R-:W-:Y:S01]  /*fd70*/  FADD.FTZ R201, R20, R201 ;  /* 0x000000c914c97221 */ /* 0x000fe20000010000 */
[----:B------:R-:W-:Y:S01]  /*fd80*/  HGMMA.64x256x16.F32.BF16 R24, R152, gdesc[UR4].tnspB, R24, gsb0 ;  /* 0x43e0000498187df0 */ /* 0x000fe20008001818 */
[----:B------:R-:W-:Y:S01]  /*fd90*/  UIADD3 UR6, UR6, 0x180, URZ ;  /* 0x0000018006067890 */ /* 0x000fe2000fffe03f */
[----:B------:R-:W-:Y:S01]  /*fda0*/  FADD.FTZ R169, R169, R168 ;  /* 0x000000a8a9a97221 */ /* 0x000fe20000010000 */
[----:B------:R-:W-:Y:S01]  /*fdb0*/  UMOV UR7, 0x40000040 ;  /* 0x4000004000077882 */ /* 0x000fe20000000000 */
[----:B------:R-:W-:Y:S01]  /*fdc0*/  FADD.FTZ R206, R206, R201 ;  /* 0x000000c9cece7221 */ /* 0x000fe20000010000 */
[----:B------:R-:W-:Y:S01]  /*fdd0*/  MOV R20, R8 ;  /* 0x0000000800147202 */ /* 0x000fe20000000f00 */
        /* <DEDUP_REMOVED lines=20> */
[----:B------:R-:W-:Y:S01]  /*ff20*/  FADD.FTZ R4, R12, R179 ;  /* 0x000000b30c047221 */ /* 0x000fe20000010000 */
[----:B------:R-:W-:-:S02]  /*ff30*/  IMAD.MOV.U32 R12, RZ, RZ, R6 ;  /* 0x000000ffff0c7224 */ /* 0x000fc400078e0006 */
        /* <DEDUP_REMOVED lines=26> */
.L_x_2479:
[----:B------:R-:W2:Y:S01]  /*100e0*/  SHFL.BFLY PT, R3, R4, 0x2, 0x1f ;  /* 0x0c401f0004037f89 */ /* 0x000ea200000e0000 */
[----:B------:R-:W-:Y:S02]  /*100f0*/  IMAD.MOV R11, RZ, RZ, -R22 ;  /* 0x000000ffff0b7224 */ /* 0x000fe400078e0a16 */
[----:B------:R-:W-:Y:S01]  /*10100*/  IMAD.MOV.U32 R9, RZ, RZ, RZ ;  /* 0x000000ffff097224 */ /* 0x000fe200078e00ff */
[----:B0-----:R-:W0:Y:S01]  /*10110*/  SHFL.BFLY PT, R10, R5, 0x2, 0x1f ;  /* 0x0c401f00050a7f89 */ /* 0x001e2200000e0000 */
[----:B------:R-:W-:Y:S01]  /*10120*/  IMAD.U32 R17, RZ, RZ, UR11 ;  /* 0x0000000bff117e24 */ /* 0x000fe2000f8e00ff */
[----:B------:R-:W-:Y:S08]  /*10130*/  BAR.ARV 0x8, 0xa0 ;  /* 0x0202800000007b1d */ /* 0x000ff00000002000 */
[----:B------:R-:W-:Y:S01]  /*10140*/  BAR.SYNC.DEFER_BLOCKING 0xf, 0x100 ;  /* 0x03c4000000007b1d */ /* 0x000fe20000010000 */
[----:B------:R-:W-:Y:S01]  /*10150*/  ISETP.NE.AND P0, PT, R16, R11, PT ;  /* 0x0000000b1000720c */ /* 0x000fe20003f05270 */
[----:B------:R-:W-:-:S02]  /*10160*/  VIADD R197, R197, 0x1 ;  /* 0x00000001c5c57836 */ /* 0x000fc40000000000 */
[----:B--2---:R-:W-:Y:S01]  /*10170*/  FADD.FTZ R3, R3, R4 ;  /* 0x0000000403037221 */ /* 0x004fe20000010000 */
[----:B------:R-:W-:Y:S02]  /*10180*/  IMAD.MOV.U32 R4, RZ, RZ, RZ ;  /* 0x000000ffff047224 */ /* 0x000fe400078e00ff */
[----:B0-----:R-:W-:Y:S02]  /*10190*/  FADD.FTZ R10, R10, R5 ;  /* 0x000000050a0a7221 */ /* 0x001fe40000010000 */
[----:B------:R-:W0:Y:S04]  /*101a0*/  SHFL.BFLY PT, R0, R3, 0x1, 0x1f ;  /* 0x0c201f0003007f89 */ /* 0x000e2800000e0000 */
[----:B------:R-:W2:Y:S01]  /*101b0*/  SHFL.BFLY PT, R7, R10, 0x1, 0x1f ;  /* 0x0c201f000a077f89 */ /* 0x000ea200000e0000 */
[----:B0-----:R-:W-:Y:S01]  /*101c0*/  FADD.FTZ R18, R3, R0 ;  /* 0x0000000003127221 */ /* 0x001fe20000010000 */
[----:B------:R-:W-:Y:S01]  /*101d0*/  IMAD.U32 R0, RZ, RZ, UR36 ;  /* 0x00000024ff007e24 */ /* 0x000fe2000f8e00ff */
[----:B------:R-:W-:Y:S01]  /*101e0*/  UIADD3 UR36, UR36, 0x1, URZ ;  /* 0x0000000124247890 */ /* 0x000fe2000fffe03f */
[----:B------:R-:W-:-:S02]  /*101f0*/  IMAD.MOV.U32 R3, RZ, RZ, -0x800000 ;  /* 0xff800000ff037424 */ /* 0x000fc400078e00ff */
[----:B--2---:R-:W-:Y:S01]  /*10200*/  FADD.FTZ R21, R10, R7 ;  /* 0x000000070a157221 */ /* 0x004fe20000010000 */
[----:B------:R-:W-:Y:S01]  /*10210*/  FSETP.NE.FTZ.AND P1, PT, R18, RZ, PT ;  /* 0x000000ff1200720b */ /* 0x000fe20003f35000 */
[----:B------:R-:W-:Y:S01]  /*10220*/  @!P0 IMAD R0, R0, 0x40, R19 ;  /* 0x0000004000008824 */ /* 0x000fe200078e0213 */
[----:B------:R-:W-:Y:S02]  /*10230*/  UISETP.NE.AND UP0, UPT, UR36, 0x2, UPT ;  /* 0x000000022400788c */ /* 0x000fe4000bf05270 */
[----:B------:R-:W-:Y:S02]  /*10240*/  FSETP.NE.FTZ.AND P2, PT, R21, RZ, PT ;  /* 0x000000ff1500720b */ /* 0x000fe40003f55000 */
[----:B------:R-:W-:Y:S01]  /*10250*/  @!P0 LEA R5, R0, UR37, 0x2 ;  /* 0x0000002500058c11 */ /* 0x000fe2000f8e10ff */
[----:B------:R-:W-:Y:S01]  /*10260*/  USEL UR4, URZ, 0x1, UP0 ;  /* 0x000000013f047887 */ /* 0x000fe20008000000 */
[----:B------:R-:W-:Y:S01]  /*10270*/  IMAD.MOV.U32 R0, RZ, RZ, -0x800000 ;  /* 0xff800000ff007424 */ /* 0x000fe200078e00ff */
[----:B------:R-:W-:-:S04]  /*10280*/  USEL UR36, UR36, URZ, UP0 ;  /* 0x0000003f24247287 */ /* 0x000fc80008000000 */
[----:B------:R-:W0:Y:S01]  /*10290*/  @P1 MUFU.RCP R9, R18 ;  /* 0x0000001200091308 */ /* 0x000e220000001000 */
[----:B------:R-:W-:Y:S01]  /*102a0*/  @P1 FMUL.FTZ R17, R17, 0.69314718246459960938 ;  /* 0x3f31721811111820 */ /* 0x000fe20000410000 */
[----:B------:R-:W-:-:S06]  /*102b0*/  LOP3.LUT R2, R2, UR4, RZ, 0x3c, !PT ;  /* 0x0000000402027c12 */ /* 0x000fcc000f8e3cff */
[----:B------:R-:W2:Y:S08]  /*102c0*/  @P2 MUFU.RCP R4, R21 ;  /* 0x0000001500042308 */ /* 0x000eb00000001000 */
[----:B------:R-:W3:Y:S01]  /*102d0*/  @P1 MUFU.LG2 R18, R18 ;  /* 0x0000001200121308 */ /* 0x000ee20000000c00 */
[----:B0-----:R-:W-:Y:S01]  /*102e0*/  @!P0 STS [R5+0x38400], R9 ;  /* 0x0384000905008388 */ /* 0x001fe20000000800 */
[----:B------:R-:W-:Y:S01]  /*102f0*/  FMUL.FTZ R170, R28, R9 ;  /* 0x000000091caa7220 */ /* 0x000fe20000410000 */
[----:B------:R-:W-:-:S02]  /*10300*/  IMAD.U32 R28, RZ, RZ, UR11 ;  /* 0x0000000bff1c7e24 */ /* 0x000fc4000f8e00ff */
[-C--:B------:R-:W-:Y:S01]  /*10310*/  FMUL.FTZ R171, R24, R9.reuse ;  /* 0x0000000918ab7220 */ /* 0x080fe20000410000 */
[-C--:B------:R-:W-:Y:S01]  /*10320*/  FMUL.FTZ R24, R25, R9.reuse ;  /* 0x0000000919187220 */ /* 0x080fe20000410000 */
[-C--:B------:R-:W-:Y:S01]  /*10330*/  FMUL.FTZ R20, R29, R9.reuse ;  /* 0x000000091d147220 */ /* 0x080fe20000410000 */
[----:B------:R-:W-:Y:S01]  /*10340*/  @P2 FMUL.FTZ R28, R28, 0.69314718246459960938 ;  /* 0x3f3172181c1c2820 */ /* 0x000fe20000410000 */
[----:B------:R-:W0:Y:S01]  /*10350*/  @P2 MUFU.LG2 R21, R21 ;  /* 0x0000001500152308 */ /* 0x000e220000000c00 */
[----:B--2---:R2:W-:Y:S01]  /*10360*/  @!P0 STS [R5+0x38420], R4 ;  /* 0x0384200405008388 */ /* 0x0045e20000000800 */
[-C--:B------:R-:W-:Y:S01]  /*10370*/  FMUL.FTZ R169, R32, R9.reuse ;  /* 0x0000000920a97220 */ /* 0x080fe20000410000 */
[-C--:B-1----:R-:W-:Y:S01]  /*10380*/  FMUL.FTZ R159, R33, R9.reuse ;  /* 0x00000009219f7220 */ /* 0x082fe20000410000 */
        /* <DEDUP_REMOVED lines=128> */
.L_x_2417:
        /* <DEDUP_REMOVED lines=35> */
[----:B------:R-:W-:Y:S02]  /*10dc0*/  IADD3 R177, P0, R130, 0x40, RZ ;  /* 0x0000004082b17810 */ /* 0x000fe40007f1e0ff */
[----:B------:R-:W-:Y:S01]  /*10dd0*/  LOP3.LUT R4, R175, 0x380, RZ, 0xc0, !PT ;  /* 0x00000380af047812 */ /* 0x000fe200078ec0ff */
[--C-:B------:R-:W-:Y:S01]  /*10de0*/  IMAD.X R29, RZ, RZ, R131.reuse, P1 ;  /* 0x000000ffff1d7224 */ /* 0x100fe200008e0683 */
[----:B------:R-:W-:Y:S01]  /*10df0*/  LOP3.LUT R6, R177, 0x380, RZ, 0xc0, !PT ;  /* 0x00000380b1067812 */ /* 0x000fe200078ec0ff */
[----:B------:R-:W-:Y:S01]  /*10e00*/  IMAD.X R33, RZ, RZ, R131, P0 ;  /* 0x000000ffff217224 */ /* 0x000fe200000e0683 */
[----:B------:R-:W-:-:S02]  /*10e10*/  SHF.R.U64 R4, R4, 0x3, RZ ;  /* 0x0000000304047819 */ /* 0x000fc400000012ff */
[----:B------:R-:W-:Y:S02]  /*10e20*/  SHF.R.U64 R6, R6, 0x3, RZ ;  /* 0x0000000306067819 */ /* 0x000fe400000012ff */
[C---:B------:R-:W-:Y:S02]  /*10e30*/  IADD3 R183, P6, R130.reuse, 0x2020, RZ ;  /* 0x0000202082b77810 */ /* 0x040fe40007fde0ff */
[C---:B------:R-:W-:Y:S02]  /*10e40*/  IADD3 R201, P5, R130.reuse, 0x2040, RZ ;  /* 0x0000204082c97810 */ /* 0x040fe40007fbe0ff */
[----:B------:R-:W-:Y:S01]  /*10e50*/  IADD3 R179, P4, R130, 0x60, RZ ;  /* 0x0000006082b37810 */ /* 0x000fe20007f9e0ff */
[--C-:B------:R-:W-:Y:S01]  /*10e60*/  IMAD.X R95, RZ, RZ, R131.reuse, P6 ;  /* 0x000000ffff5f7224 */ /* 0x100fe200030e0683 */
[----:B------:R-:W-:Y:S01]  /*10e70*/  LOP3.LUT R28, R4, R175, RZ, 0x3c, !PT ;  /* 0x000000af041c7212 */ /* 0x000fe200078e3cff */
[--C-:B------:R-:W-:Y:S01]  /*10e80*/  IMAD.X R99, RZ, RZ, R131.reuse, P5 ;  /* 0x000000ffff637224 */ /* 0x100fe200028e0683 */
[----:B------:R-:W-:Y:S01]  /*10e90*/  LOP3.LUT R32, R6, R177, RZ, 0x3c, !PT ;  /* 0x000000b106207212 */ /* 0x000fe200078e3cff */
[----:B------:R-:W-:Y:S01]  /*10ea0*/  IMAD.X R37, RZ, RZ, R131, P4 ;  /* 0x000000ffff257224 */ /* 0x000fe200020e0683 */
[----:B------:R-:W-:-:S02]  /*10eb0*/  LOP3.LUT R4, R183, 0x380, RZ, 0xc0, !PT ;  /* 0x00000380b7047812 */ /* 0x000fc400078ec0ff */
[----:B------:R-:W-:Y:S02]  /*10ec0*/  LOP3.LUT R6, R201, 0x380, RZ, 0xc0, !PT ;  /* 0x00000380c9067812 */ /* 0x000fe400078ec0ff */
[----:B------:R-:W-:Y:S02]  /*10ed0*/  SHF.R.U64 R4, R4, 0x3, RZ ;  /* 0x0000000304047819 */ /* 0x000fe400000012ff */
[----:B------:R-:W-:Y:S02]  /*10ee0*/  SHF.R.U64 R6, R6, 0x3, RZ ;  /* 0x0000000306067819 */ /* 0x000fe400000012ff */
[C---:B------:R-:W-:Y:S02]  /*10ef0*/  IADD3 R207, P0, R130.reuse, 0x4020, RZ ;  /* 0x0000402082cf7810 */ /* 0x040fe40007f1e0ff */
[C---:B------:R-:W-:Y:S02]  /*10f00*/  IADD3 R209, P4, R130.reuse, 0x4040, RZ ;  /* 0x0000404082d17810 */ /* 0x040fe40007f9e0ff */
[C---:B------:R-:W-:Y:S01]  /*10f10*/  LOP3.LUT R21, R130.reuse, 0x380, RZ, 0xc0, !PT ;  /* 0x0000038082157812 */ /* 0x040fe200078ec0ff */
        /* <DEDUP_REMOVED lines=8> */
[----:B------:R-:W-:Y:S02]  /*10fa0*/  LOP3.LUT R98, R6, R201, RZ, 0x3c, !PT ;  /* 0x000000c906627212 */ /* 0x000fe400078e3cff */
[----:B------:R-:W-:Y:S02]  /*10fb0*/  LOP3.LUT R4, R207, 0x380, RZ, 0xc0, !PT ;  /* 0x00000380cf047812 */ /* 0x000fe400078ec0ff */
[----:B------:R-:W-:Y:S02]  /*10fc0*/  LOP3.LUT R6, R209, 0x380, RZ, 0xc0, !PT ;  /* 0x00000380d1067812 */ /* 0x000fe400078ec0ff */
[----:B------:R-:W-:-:S02]  /*10fd0*/  SHF.R.U64 R21, R21, 0x3, RZ ;  /* 0x0000000315157819 */ /* 0x000fc400000012ff */
[----:B------:R-:W-:Y:S02]  /*10fe0*/  IADD3.X R107, RZ, R131, RZ, P1, !PT ;  /* 0x00000083ff6b7210 */ /* 0x000fe40000ffe4ff */
[C---:B------:R-:W-:Y:S02]  /*10ff0*/  IADD3 R211, P3, R130.reuse, 0x4060, RZ ;  /* 0x0000406082d37810 */ /* 0x040fe40007f7e0ff */
[C---:B------:R-:W-:Y:S02]  /*11000*/  IADD3 R213, P6, R130.reuse, 0x6000, RZ ;  /* 0x0000600082d57810 */ /* 0x040fe40007fde0ff */
[C---:B------:R-:W-:Y:S01]  /*11010*/  IADD3 R8, P5, R130.reuse, 0x6020, RZ ;  /* 0x0000602082087810 */ /* 0x040fe20007fbe0ff */
[--C-:B------:R-:W-:Y:S01]  /*11020*/  IMAD.X R119, RZ, RZ, R131.reuse, P3 ;  /* 0x000000ffff777224 */ /* 0x100fe200018e0683 */
[C---:B------:R-:W-:Y:S01]  /*11030*/  IADD3 R18, P2, R130.reuse, 0x6040, RZ ;  /* 0x0000604082127810 */ /* 0x040fe20007f5e0ff */
[--C-:B------:R-:W-:Y:S01]  /*11040*/  IMAD.X R123, RZ, RZ, R131.reuse, P6 ;  /* 0x000000ffff7b7224 */ /* 0x100fe200030e0683 */
[----:B------:R-:W-:Y:S01]  /*11050*/  IADD3 R17, P1, R130, 0x6060, RZ ;  /* 0x0000606082117810 */ /* 0x000fe20007f3e0ff */
[----:B------:R-:W-:Y:S01]  /*11060*/  IMAD.X R127, RZ, RZ, R131, P5 ;  /* 0x000000ffff7f7224 */ /* 0x000fe200028e0683 */
[----:B------:R-:W-:-:S02]  /*11070*/  SHF.R.U64 R4, R4, 0x3, RZ ;  /* 0x0000000304047819 */ /* 0x000fc400000012ff */
[----:B------:R-:W-:Y:S01]  /*11080*/  SHF.R.U64 R6, R6, 0x3, RZ ;  /* 0x0000000306067819 */ /* 0x000fe200000012ff */
[--C-:B------:R-:W-:Y:S01]  /*11090*/  IMAD.X R25, RZ, RZ, R131.reuse, P1 ;  /* 0x000000ffff197224 */ /* 0x100fe200008e0683 */
[----:B------:R-:W-:Y:S01]  /*110a0*/  LOP3.LUT R130, R21, R130, RZ, 0x3c, !PT ;  /* 0x0000008215827212 */ /* 0x000fe200078e3cff */
[----:B------:R-:W-:Y:S01]  /*110b0*/  IMAD.X R21, RZ, RZ, R131, P2 ;  /* 0x000000ffff157224 */ /* 0x000fe200010e0683 */
[----:B------:R-:W-:Y:S02]  /*110c0*/  LOP3.LUT R36, R179, 0x380, RZ, 0xc0, !PT ;  /* 0x00000380b3247812 */ /* 0x000fe400078ec0ff */
[----:B------:R-:W-:Y:S02]  /*110d0*/  LOP3.LUT R110, R4, R207, RZ, 0x3c, !PT ;  /* 0x000000cf046e7212 */ /* 0x000fe400078e3cff */
[----:B------:R-:W-:Y:S02]  /*110e0*/  LOP3.LUT R114, R6, R209, RZ, 0x3c, !PT ;  /* 0x000000d106727212 */ /* 0x000fe400078e3cff */
[----:B------:R-:W-:-:S02]  /*110f0*/  LOP3.LUT R40, R181, 0x380, RZ, 0xc0, !PT ;  /* 0x00000380b5287812 */ /* 0x000fc400078ec0ff */
[----:B------:R-:W-:Y:S02]  /*11100*/  MOV R130, R130 ;  /* 0x0000008200827202 */ /* 0x000fe40000000f00 */
[----:B------:R-:W-:Y:S02]  /*11110*/  F2FP.BF16.F32.PACK_AB R4, R24, R171 ;  /* 0x000000ab1804723e */ /* 0x000fe400000010ff */
[----:B------:R-:W-:Y:S02]  /*11120*/  LOP3.LUT R27, R8, 0x380, RZ, 0xc0, !PT ;  /* 0x00000380081b7812 */ /* 0x000fe400078ec0ff */
[----:B------:R-:W-:Y:S02]  /*11130*/  F2FP.BF16.F32.PACK_AB R6, R20, R170 ;  /* 0x000000aa1406723e */ /* 0x000fe400000010ff */
[----:B------:R-:W-:Y:S02]  /*11140*/  SHF.R.U64 R36, R36, 0x3, RZ ;  /* 0x0000000324247819 */ /* 0x000fe400000012ff */
[----:B------:R-:W-:Y:S01]  /*11150*/  LOP3.LUT R102, R203, 0x380, RZ, 0xc0, !PT ;  /* 0x00000380cb667812 */ /* 0x000fe200078ec0ff */
[----:B------:R0:W-:Y:S01]  /*11160*/  STSM.16.M88.4 [R130], R4 ;  /* 0x0000000482007844 */ /* 0x0001e20000000200 */
[----:B------:R-:W-:-:S02]  /*11170*/  SHF.R.U64 R40, R40, 0x3, RZ ;  /* 0x0000000328287819 */ /* 0x000fc400000012ff */
[----:B------:R-:W-:Y:S02]  /*11180*/  LOP3.LUT R106, R205, 0x380, RZ, 0xc0, !PT ;  /* 0x00000380cd6a7812 */ /* 0x000fe400078ec0ff */
[----:B------:R-:W-:Y:S02]  /*11190*/  SHF.R.U64 R27, R27, 0x3, RZ ;  /* 0x000000031b1b7819 */ /* 0x000fe400000012ff */
[----:B------:R-:W-:Y:S02]  /*111a0*/  MOV R28, R28 ;  /* 0x0000001c001c7202 */ /* 0x000fe40000000f00 */
[----:B------:R-:W-:Y:S02]  /*111b0*/  LOP3.LUT R36, R36, R179, RZ, 0x3c, !PT ;  /* 0x000000b324247212 */ /* 0x000fe400078e3cff */
[----:B------:R-:W-:Y:S02]  /*111c0*/  SHF.R.U64 R102, R102, 0x3, RZ ;  /* 0x0000000366667819 */ /* 0x000fe400000012ff */
[----:B------:R-:W-:-:S02]  /*111d0*/  LOP3.LUT R118, R211, 0x380, RZ, 0xc0, !PT ;  /* 0x00000380d3767812 */ /* 0x000fc400078ec0ff */
[----:B------:R-:W-:Y:S02]  /*111e0*/  LOP3.LUT R131, R18, 0x380, RZ, 0xc0, !PT ;  /* 0x0000038012837812 */ /* 0x000fe400078ec0ff */
[----:B0-----:R-:W-:Y:S02]  /*111f0*/  F2FP.BF16.F32.PACK_AB R4, R159, R169 ;  /* 0x000000a99f04723e */ /* 0x001fe400000010ff */
[----:B------:R-:W-:Y:S02]  /*11200*/  F2FP.BF16.F32.PACK_AB R5, R35, R34 ;  /* 0x000000222305723e */ /* 0x000fe400000010ff */
[----:B------:R-:W-:Y:S02]  /*11210*/  F2FP.BF16.F32.PACK_AB R6, R155, R165 ;  /* 0x000000a59b06723e */ /* 0x000fe400000010ff */
[----:B------:R-:W-:Y:S02]  /*11220*/  F2FP.BF16.F32.PACK_AB R7, R39, R38 ;  /* 0x000000262707723e */ /* 0x000fe400000010ff */
[----:B------:R-:W-:-:S02]  /*11230*/  LOP3.LUT R40, R40, R181, RZ, 0x3c, !PT ;  /* 0x000000b528287212 */ /* 0x000fc400078e3cff */
[----:B------:R-:W-:Y:S01]  /*11240*/  SHF.R.U64 R106, R106, 0x3, RZ ;  /* 0x000000036a6a7819 */ /* 0x000fe200000012ff */
[----:B------:R0:W-:Y:S01]  /*11250*/  STSM.16.M88.4 [R28], R4 ;  /* 0x000000041c007844 */ /* 0x0001e20000000200 */
[----:B------:R-:W-:Y:S02]  /*11260*/  LOP3.LUT R122, R213, 0x380, RZ, 0xc0, !PT ;  /* 0x00000380d57a7812 */ /* 0x000fe400078ec0ff */
[----:B------:R-:W-:Y:S02]  /*11270*/  LOP3.LUT R126, R27, R8, RZ, 0x3c, !PT ;  /* 0x000000081b7e7212 */ /* 0x000fe400078e3cff */
[----:B------:R-:W-:Y:S02]  /*11280*/  LOP3.LUT R24, R17, 0x380, RZ, 0xc0, !PT ;  /* 0x0000038011187812 */ /* 0x000fe400078ec0ff */
[----:B------:R-:W-:Y:S02]  /*11290*/  F2FP.BF16.F32.PACK_AB R8, R10, R157 ;  /* 0x0000009d0a08723e */ /* 0x000fe400000010ff */
[----:B------:R-:W-:-:S02]  /*112a0*/  MOV R32, R32 ;  /* 0x0000002000207202 */ /* 0x000fc40000000f00 */
[----:B------:R-:W-:Y:S02]  /*112b0*/  F2FP.BF16.F32.PACK_AB R10, R45, R14 ;  /* 0x0000000e2d0a723e */ /* 0x000fe400000010ff */
[----:B------:R-:W-:Y:S02]  /*112c0*/  LOP3.LUT R102, R102, R203, RZ, 0x3c, !PT ;  /* 0x000000cb66667212 */ /* 0x000fe400078e3cff */
[----:B------:R-:W-:Y:S01]  /*112d0*/  SHF.R.U64 R118, R118, 0x3, RZ ;  /* 0x0000000376767819 */ /* 0x000fe200000012ff */
[----:B0-----:R-:W0:Y:S01]  /*112e0*/  LDC.64 R6, c[0x0][0xcd8] ;  /* 0x00033600ff067b82 */ /* 0x001e220000000a00 */
[----:B------:R-:W-:Y:S01]  /*112f0*/  SHF.R.U64 R131, R131, 0x3, RZ ;  /* 0x0000000383837819 */ /* 0x000fe200000012ff */
[----:B------:R1:W-:Y:S01]  /*11300*/  STSM.16.M88.4 [R32], R8 ;  /* 0x0000000820007844 */ /* 0x0003e20000000200 */
[----:B------:R-:W-:Y:S02]  /*11310*/  MOV R36, R36 ;  /* 0x0000002400247202 */ /* 0x000fe40000000f00 */
[----:B------:R-:W-:-:S02]  /*11320*/  F2FP.BF16.F32.PACK_AB R14, R53, R52 ;  /* 0x00000034350e723e */ /* 0x000fc400000010ff */
[----:B------:R-:W-:Y:S01]  /*11330*/  LOP3.LUT R106, R106, R205, RZ, 0x3c, !PT ;  /* 0x000000cd6a6a7212 */ /* 0x000fe200078e3cff */
[----:B------:R-:W2:Y:S01]  /*11340*/  LDC.64 R4, c[0x0][0xcd8] ;  /* 0x00033600ff047b82 */ /* 0x000ea20000000a00 */
[----:B------:R-:W-:Y:S01]  /*11350*/  SHF.R.U64 R122, R122, 0x3, RZ ;  /* 0x000000037a7a7819 */ /* 0x000fe200000012ff */
[----:B------:R-:W-:Y:S01]  /*11360*/  STSM.16.M88.4 [R36], R12 ;  /* 0x0000000c24007844 */ /* 0x000fe20000000200 */
[----:B------:R-:W-:Y:S02]  /*11370*/  MOV R40, R40 ;  /* 0x0000002800287202 */ /* 0x000fe40000000f00 */
[----:B------:R-:W-:Y:S02]  /*11380*/  SHF.R.U64 R24, R24, 0x3, RZ ;  /* 0x0000000318187819 */ /* 0x000fe400000012ff */
[----:B------:R-:W-:Y:S01]  /*11390*/  MOV R94, R94 ;  /* 0x0000005e005e7202 */ /* 0x000fe20000000f00 */
[----:B------:R-:W-:Y:S01]  /*113a0*/  STSM.16.M88.4 [R40], R56 ;  /* 0x0000003828007844 */ /* 0x000fe20000000200 */
[----:B------:R-:W-:Y:S01]  /*113b0*/  F2FP.BF16.F32.PACK_AB R80, R81, R80 ;  /* 0x000000505150723e */ /* 0x000fe200000010ff */
[----:B-1----:R-:W1:Y:S01]  /*113c0*/  LDC.64 R8, c[0x0][0xce0] ;  /* 0x00033800ff087b82 */ /* 0x002e620000000a00 */
[----:B------:R-:W-:Y:S01]  /*113d0*/  MOV R27, R98 ;  /* 0x00000062001b7202 */ /* 0x000fe20000000f00 */
[----:B------:R-:W-:Y:S01]  /*113e0*/  STSM.16.M88.4 [R94], R64 ;  /* 0x000000405e007844 */ /* 0x000fe20000000200 */
[----:B------:R-:W-:-:S02]  /*113f0*/  F2FP.BF16.F32.PACK_AB R74, R77, R76 ;  /* 0x0000004c4d4a723e */ /* 0x000fc400000010ff */
[----:B------:R-:W-:Y:S02]  /*11400*/  F2FP.BF16.F32.PACK_AB R75, R79, R78 ;  /* 0x0000004e4f4b723e */ /* 0x000fe400000010ff */
[----:B------:R-:W-:Y:S02]  /*11410*/  F2FP.BF16.F32.PACK_AB R81, R83, R82 ;  /* 0x000000525351723e */ /* 0x000fe400000010ff */
[----:B------:R-:W-:Y:S01]  /*11420*/  F2FP.BF16.F32.PACK_AB R88, R89, R88 ;  /* 0x000000585958723e */ /* 0x000fe200000010ff */
[----:B------:R-:W-:Y:S01]  /*11430*/  STSM.16.M88.4 [R27], R72 ;  /* 0x000000481b007844 */ /* 0x000fe20000000200 */
[----:B------:R-:W-:Y:S02]  /*11440*/  LOP3.LUT R118, R118, R211, RZ, 0x3c, !PT ;  /* 0x000000d376767212 */ /* 0x000fe400078e3cff */
[----:B------:R-:W-:Y:S02]  /*11450*/  LOP3.LUT R20, R131, R18, RZ, 0x3c, !PT ;  /* 0x0000001283147212 */ /* 0x000fe400078e3cff */
[----:B------:R-:W-:-:S02]  /*11460*/  MOV R102, R102 ;  /* 0x0000006600667202 */ /* 0x000fc40000000f00 */
        /* <DEDUP_REMOVED lines=9> */
[----:B------:R-:W-:Y:S01]  /*11500*/  LOP3.LUT R24, R24, R17, RZ, 0x3c, !PT ;  /* 0x0000001118187212 */ /* 0x000fe200078e3cff */
[----:B------:R-:W-:Y:S01]  /*11510*/  STSM.16.M88.4 [R18], R88 ;  /* 0x0000005812007844 */ /* 0x000fe20000000200 */
[----:B------:R-:W-:Y:S02]  /*11520*/  MOV R110, R110 ;  /* 0x0000006e006e7202 */ /* 0x000fe40000000f00 */
[----:B------:R-:W-:Y:S02]  /*11530*/  F2FP.BF16.F32.PACK_AB R97, R44, R42 ;  /* 0x0000002a2c61723e */ /* 0x000fe400000010ff */
[----:B------:R-:W-:-:S02]  /*11540*/  F2FP.BF16.F32.PACK_AB R98, R101, R100 ;  /* 0x000000646562723e */ /* 0x000fc400000010ff */
[----:B------:R-:W-:Y:S02]  /*11550*/  F2FP.BF16.F32.PACK_AB R99, R48, R46 ;  /* 0x0000002e3063723e */ /* 0x000fe400000010ff */
[----:B------:R-:W-:Y:S02]  /*11560*/  F2FP.BF16.F32.PACK_AB R104, R105, R104 ;  /* 0x000000686968723e */ /* 0x000fe400000010ff */
[----:B------:R-:W-:Y:S01]  /*11570*/  MOV R17, R114 ;  /* 0x0000007200117202 */ /* 0x000fe20000000f00 */
[----:B------:R-:W-:Y:S01]  /*11580*/  STSM.16.M88.4 [R110], R96 ;  /* 0x000000606e007844 */ /* 0x000fe20000000200 */
        /* <DEDUP_REMOVED lines=16> */
[----:B------:R-:W-:Y:S01]  /*11690*/  F2FP.BF16.F32.PACK_AB R136, R137, R136 ;  /* 0x000000888988723e */ /* 0x000fe200000010ff */
[----:B------:R-:W-:Y:S01]  /*116a0*/  STSM.16.M88.4 [R122], R160 ;  /* 0x000000a07a007844 */ /* 0x000fe20000000200 */
[----:B------:R-:W-:-:S02]  /*116b0*/  MOV R126, R126 ;  /* 0x0000007e007e7202 */ /* 0x000fc40000000f00 */
        /* <DEDUP_REMOVED lines=10> */
[----:B------:R-:W-:Y:S01]  /*11760*/  MOV R24, R24 ;  /* 0x0000001800187202 */ /* 0x000fe20000000f00 */
[----:B------:R-:W-:Y:S01]  /*11770*/  STSM.16.M88.4 [R20], R136 ;  /* 0x0000008814007844 */ /* 0x000fe20000000200 */
[----:B------:R-:W-:Y:S02]  /*11780*/  F2FP.BF16.F32.PACK_AB R146, R149, R148 ;  /* 0x000000949592723e */ /* 0x000fe400000010ff */
[----:B------:R-:W-:-:S02]  /*11790*/  F2FP.BF16.F32.PACK_AB R147, R151, R150 ;  /* 0x000000969793723e */ /* 0x000fc400000010ff */
[----:B0-----:R-:W-:-:S03]  /*117a0*/  ISETP.NE.U32.AND P0, PT, R6, RZ, PT ;  /* 0x000000ff0600720c */ /* 0x001fc60003f05070 */
[----:B------:R0:W-:Y:S01]  /*117b0*/  STSM.16.M88.4 [R24], R144 ;  /* 0x0000009018007844 */ /* 0x0001e20000000200 */
[----:B------:R-:W-:Y:S01]  /*117c0*/  BAR.SYNC.DEFER_BLOCKING 0x1, 0x100 ;  /* 0x0044000000007b1d */ /* 0x000fe20000010000 */
[----:B------:R-:W-:Y:S01]  /*117d0*/  ISETP.NE.AND.EX P0, PT, R7, RZ, PT, P0 ;  /* 0x000000ff0700720c */ /* 0x000fe20003f05300 */
[----:B--2---:R-:W-:-:S12]  /*117e0*/  IMAD.WIDE R6, R193, 0x4, R4 ;  /* 0x00000004c1067825 */ /* 0x004fd800078e0204 */
[----:B------:R-:W2:Y:S01]  /*117f0*/  @P0 LDG.E R10, desc[UR8][R6.64] ;  /* 0x00000008060a0981 */ /* 0x000ea2000c1e1900 */
[----:B-1----:R-:W-:Y:S01]  /*11800*/  ISETP.NE.U32.AND P6, PT, R8, RZ, PT ;  /* 0x000000ff0800720c */ /* 0x002fe20003fc5070 */
[----:B------:R-:W-:Y:S01]  /*11810*/  IMAD R5, R194, 0x40, R191 ;  /* 0x00000040c2057824 */ /* 0x000fe200078e02bf */
[----:B---3--:R-:W1:Y:S02]  /*11820*/  LDC R17, c[0x0][0xb88] ;  /* 0x0002e200ff117b82 */ /* 0x008e640000000800 */
[----:B------:R-:W-:Y:S01]  /*11830*/  ISETP.NE.AND.EX P6, PT, R9, RZ, PT, P6 ;  /* 0x000000ff0900720c */ /* 0x000fe20003fc5360 */
[----:B------:R-:W-:-:S03]  /*11840*/  IMAD.WIDE R172, R5, 0x2, R172 ;  /* 0x0000000205ac7825 */ /* 0x000fc600078e02ac */
[C---:B------:R-:W-:Y:S02]  /*11850*/  IADD3 R9, P1, R172.reuse, 0x1000, RZ ;  /* 0x00001000ac097810 */ /* 0x040fe40007f3e0ff */
[C---:B------:R-:W-:Y:S02]  /*11860*/  IADD3 R25, P2, R172.reuse, 0x2000, RZ ;  /* 0x00002000ac197810 */ /* 0x040fe40007f5e0ff */
[C---:B------:R-:W-:Y:S02]  /*11870*/  IADD3 R13, P3, R172.reuse, 0x3000, RZ ;  /* 0x00003000ac0d7810 */ /* 0x040fe40007f7e0ff */
[----:B------:R-:W-:-:S03]  /*11880*/  IADD3 R33, P4, R172, 0x4000, RZ ;  /* 0x00004000ac217810 */ /* 0x000fc60007f9e0ff */
[----:B------:R-:W3:Y:S01]  /*11890*/  @P6 LDC.64 R4, c[0x0][0xce0] ;  /* 0x00033800ff046b82 */ /* 0x000ee20000000a00 */
[----:B------:R-:W-:Y:S02]  /*118a0*/  LOP3.LUT R8, R9, 0x380, RZ, 0xc0, !PT ;  /* 0x0000038009087812 */ /* 0x000fe400078ec0ff */
[----:B0-----:R-:W-:Y:S02]  /*118b0*/  LOP3.LUT R24, R25, 0x380, RZ, 0xc0, !PT ;  /* 0x0000038019187812 */ /* 0x001fe400078ec0ff */
        /* <DEDUP_REMOVED lines=14> */
[C---:B------:R-:W-:Y:S01]  /*119a0*/  IADD3 R29, P5, R172.reuse, 0x5000, RZ ;  /* 0x00005000ac1d7810 */ /* 0x040fe20007fbe0ff */
[----:B---3--:R-:W-:Y:S01]  /*119b0*/  @P6 IMAD.WIDE R4, R193, 0x4, R4 ;  /* 0x00000004c1046825 */ /* 0x008fe200078e0204 */
[----:B------:R-:W-:-:S02]  /*119c0*/  IADD3 R45, P1, R172, 0x6000, RZ ;  /* 0x00006000ac2d7810 */ /* 0x000fc40007f3e0ff */
[C---:B------:R-:W-:Y:S02]  /*119d0*/  IADD3 R37, P2, R172.reuse, 0x7000, RZ ;  /* 0x00007000ac257810 */ /* 0x040fe40007f5e0ff */
[C---:B------:R-:W-:Y:S01]  /*119e0*/  IADD3 R49, P3, R172.reuse, 0x8000, RZ ;  /* 0x00008000ac317810 */ /* 0x040fe20007f7e0ff */
[----:B------:R-:W-:Y:S01]  /*119f0*/  UMOV UR4, URZ ;  /* 0x0000003f00047c82 */ /* 0x000fe20008000000 */
[----:B------:R-:W-:Y:S01]  /*11a00*/  IADD3 R41, P4, R172, 0x9000, RZ ;  /* 0x00009000ac297810 */ /* 0x000fe20007f9e0ff */
[----:B-1----:R0:W5:Y:S01]  /*11a10*/  @P6 LDG.E R17, desc[UR8][R4.64] ;  /* 0x0000000804116981 */ /* 0x002162000c1e1900 */
[----:B------:R-:W-:Y:S02]  /*11a20*/  P2R R11, PR, RZ, 0x20 ;  /* 0x00000020ff0b7803 */ /* 0x000fe40000000000 */
[----:B------:R-:W-:Y:S02]  /*11a30*/  LOP3.LUT R28, R29, 0x380, RZ, 0xc0, !PT ;  /* 0x000003801d1c7812 */ /* 0x000fe400078ec0ff */
[----:B------:R-:W-:-:S02]  /*11a40*/  LOP3.LUT R44, R45, 0x380, RZ, 0xc0, !PT ;  /* 0x000003802d2c7812 */ /* 0x000fc400078ec0ff */
[----:B------:R-:W-:Y:S02]  /*11a50*/  LOP3.LUT R36, R37, 0x380, RZ, 0xc0, !PT ;  /* 0x0000038025247812 */ /* 0x000fe400078ec0ff */
[----:B------:R-:W-:Y:S02]  /*11a60*/  LOP3.LUT R48, R49, 0x380, RZ, 0xc0, !PT ;  /* 0x0000038031307812 */ /* 0x000fe400078ec0ff */
[----:B------:R-:W-:Y:S02]  /*11a70*/  LOP3.LUT R40, R41, 0x380, RZ, 0xc0, !PT ;  /* 0x0000038029287812 */ /* 0x000fe400078ec0ff */
[----:B------:R-:W-:Y:S02]  /*11a80*/  IADD3 R57, P5, R172, 0xa000, RZ ;  /* 0x0000a000ac397810 */ /* 0x000fe40007fbe0ff */
[----:B------:R-:W-:Y:S02]  /*11a90*/  SHF.R.U64 R28, R28, 0x3, RZ ;  /* 0x000000031c1c7819 */ /* 0x000fe400000012ff */
[----:B------:R-:W-:-:S02]  /*11aa0*/  SHF.R.U64 R44, R44, 0x3, RZ ;  /* 0x000000032c2c7819 */ /* 0x000fc400000012ff */
[----:B------:R-:W-:Y:S02]  /*11ab0*/  SHF.R.U64 R36, R36, 0x3, RZ ;  /* 0x0000000324247819 */ /* 0x000fe400000012ff */
[----:B------:R-:W-:Y:S02]  /*11ac0*/  SHF.R.U64 R48, R48, 0x3, RZ ;  /* 0x0000000330307819 */ /* 0x000fe400000012ff */
[----:B------:R-:W-:Y:S02]  /*11ad0*/  SHF.R.U64 R40, R40, 0x3, RZ ;  /* 0x0000000328287819 */ /* 0x000fe400000012ff */
[----:B------:R-:W-:Y:S02]  /*11ae0*/  LOP3.LUT R56, R57, 0x380, RZ, 0xc0, !PT ;  /* 0x0000038039387812 */ /* 0x000fe400078ec0ff */
[----:B------:R-:W-:Y:S02]  /*11af0*/  LOP3.LUT R28, R28, R29, RZ, 0x3c, !PT ;  /* 0x0000001d1c1c7212 */ /* 0x000fe400078e3cff */
[----:B------:R-:W-:-:S02]  /*11b00*/  LOP3.LUT R44, R44, R45, RZ, 0x3c, !PT ;  /* 0x0000002d2c2c7212 */ /* 0x000fc400078e3cff */
[----:B------:R-:W-:Y:S02]  /*11b10*/  LOP3.LUT R36, R36, R37, RZ, 0x3c, !PT ;  /* 0x0000002524247212 */ /* 0x000fe400078e3cff */
[----:B------:R-:W-:Y:S02]  /*11b20*/  LOP3.LUT R48, R48, R49, RZ, 0x3c, !PT ;  /* 0x0000003130307212 */ /* 0x000fe400078e3cff */
[----:B------:R-:W-:Y:S02]  /*11b30*/  LOP3.LUT R40, R40, R41, RZ, 0x3c, !PT ;  /* 0x0000002928287212 */ /* 0x000fe400078e3cff */
[----:B------:R-:W-:Y:S02]  /*11b40*/  SHF.R.U64 R56, R56, 0x3, RZ ;  /* 0x0000000338387819 */ /* 0x000fe400000012ff */
[----:B--2---:R-:W-:Y:S01]  /*11b50*/  @P0 R2UR UR4, R10 ;  /* 0x000000000a0402ca */ /* 0x004fe200000e0000 */
[----:B0-----:R-:W-:-:S14]  /*11b60*/  @P6 BRA `(.L_x_2499) ;  /* 0x0000000000146947 */ /* 0x001fdc0003800000 */
[----:B------:R-:W-:Y:S05]  /*11b70*/  @!P0 BRA `(.L_x_2499) ;  /* 0x0000000000108947 */ /* 0x000fea0003800000 */
[----:B------:R-:W-:Y:S02]  /*11b80*/  ULDC.64 UR6, c[0x0][0x208] ;  /* 0x0000820000067ab9 */ /* 0x000fe40000000a00 */
[----:B------:R-:W2:Y:S04]  /*11b90*/  LDG.E R4, desc[UR6][R6.64] ;  /* 0x0000000606047981 */ /* 0x000ea8000c1e1900 */
[----:B-----5:R-:W2:Y:S02]  /*11ba0*/  LDG.E R17, desc[UR6][R6.64+0x4] ;  /* 0x0000040606117981 */ /* 0x020ea4000c1e1900 */
[----:B--2---:R-:W-:-:S07]  /*11bb0*/  IMAD.IADD R17, R17, 0x1, -R4 ;  /* 0x0000000111117824 */ /* 0x004fce00078e0a04 */
.L_x_2499:
[----:B------:R-:W0:Y:S01]  /*11bc0*/  SHFL.IDX PT, R4, R198, RZ, 0x1f ;  /* 0x00001fffc6047589 */ /* 0x000e2200000e0000 */
[----:B------:R-:W-:Y:S01]  /*11bd0*/  ISETP.NE.AND P6, PT, R11, RZ, PT ;  /* 0x000000ff0b00720c */ /* 0x000fe20003fc5270 */
[--C-:B------:R-:W-:Y:S01]  /*11be0*/  IMAD.X R41, RZ, RZ, R173.reuse, P4 ;  /* 0x000000ffff297224 */ /* 0x100fe200020e06ad */
[----:B------:R-:W-:Y:S01]  /*11bf0*/  LOP3.LUT R56, R56, R57, RZ, 0x3c, !PT ;  /* 0x0000003938387212 */ /* 0x000fe200078e3cff */
        /* <DEDUP_REMOVED lines=10> */
[----:B------:R-:W-:Y:S01]  /*11ca0*/  USHF.R.S32.HI UR9, URZ, 0x1f, UR4 ;  /* 0x0000001f3f097899 */ /* 0x000fe20008011404 */
[----:B------:R-:W-:Y:S01]  /*11cb0*/  LOP3.LUT R52, R53, 0x380, RZ, 0xc0, !PT ;  /* 0x0000038035347812 */ /* 0x000fe200078ec0ff */
[----:B------:R-:W-:Y:S01]  /*11cc0*/  USHF.R.S32.HI UR12, URZ, 0x1f, UR39 ;  /* 0x0000001f3f0c7899 */ /* 0x000fe20008011427 */
[----:B------:R-:W-:Y:S01]  /*11cd0*/  LOP3.LUT R64, R65, 0x380, RZ, 0xc0, !PT ;  /* 0x0000038041407812 */ /* 0x000fe200078ec0ff */
[----:B------:R-:W-:Y:S01]  /*11ce0*/  IMAD.X R69, RZ, RZ, R173, P5 ;  /* 0x000000ffff457224 */ /* 0x000fe200028e06ad */
[----:B------:R-:W-:-:S02]  /*11cf0*/  LOP3.LUT R60, R61, 0x380, RZ, 0xc0, !PT ;  /* 0x000003803d3c7812 */ /* 0x000fc400078ec0ff */
[----:B------:R-:W-:Y:S02]  /*11d00*/  LOP3.LUT R72, R73, 0x380, RZ, 0xc0, !PT ;  /* 0x0000038049487812 */ /* 0x000fe400078ec0ff */
[----:B------:R-:W-:Y:S02]  /*11d10*/  LOP3.LUT R7, R172, 0x380, RZ, 0xc0, !PT ;  /* 0x00000380ac077812 */ /* 0x000fe400078ec0ff */
[----:B0-----:R-:W-:Y:S02]  /*11d20*/  ISETP.NE.AND P4, PT, R4, RZ, PT ;  /* 0x000000ff0400720c */ /* 0x001fe40003f85270 */
[----:B------:R-:W-:Y:S02]  /*11d30*/  LOP3.LUT R5, R6, 0x380, RZ, 0xc0, !PT ;  /* 0x0000038006057812 */ /* 0x000fe400078ec0ff */
[----:B------:R-:W-:Y:S02]  /*11d40*/  SHF.R.U64 R52, R52, 0x3, RZ ;  /* 0x0000000334347819 */ /* 0x000fe400000012ff */
[----:B------:R-:W-:-:S02]  /*11d50*/  SHF.R.U64 R64, R64, 0x3, RZ ;  /* 0x0000000340407819 */ /* 0x000fc400000012ff */
[----:B------:R-:W-:Y:S02]  /*11d60*/  SHF.R.U64 R60, R60, 0x3, RZ ;  /* 0x000000033c3c7819 */ /* 0x000fe400000012ff */
[----:B------:R-:W-:Y:S02]  /*11d70*/  SHF.R.U64 R72, R72, 0x3, RZ ;  /* 0x0000000348487819 */ /* 0x000fe400000012ff */
[----:B------:R-:W-:Y:S02]  /*11d80*/  SHF.R.U64 R7, R7, 0x3, RZ ;  /* 0x0000000307077819 */ /* 0x000fe400000012ff */
[----:B------:R-:W-:Y:S02]  /*11d90*/  SHF.R.U64 R5, R5, 0x3, RZ ;  /* 0x0000000305057819 */ /* 0x000fe400000012ff */
[----:B------:R-:W-:Y:S02]  /*11da0*/  SHF.R.S32.HI R4, RZ, 0x1f, R193 ;  /* 0x0000001fff047819 */ /* 0x000fe400000114c1 */
[----:B------:R-:W-:-:S02]  /*11db0*/  LOP3.LUT R52, R52, R53, RZ, 0x3c, !PT ;  /* 0x0000003534347212 */ /* 0x000fc400078e3cff */
[----:B------:R-:W-:Y:S01]  /*11dc0*/  LOP3.LUT R64, R64, R65, RZ, 0x3c, !PT ;  /* 0x0000004140407212 */ /* 0x000fe200078e3cff */
[--C-:B------:R-:W-:Y:S01]  /*11dd0*/  IMAD.X R65, RZ, RZ, R173.reuse, P1 ;  /* 0x000000ffff417224 */ /* 0x100fe200008e06ad */
[----:B------:R-:W-:Y:S01]  /*11de0*/  LOP3.LUT R60, R60, R61, RZ, 0x3c, !PT ;  /* 0x0000003d3c3c7212 */ /* 0x000fe200078e3cff */
[--C-:B------:R-:W-:Y:S01]  /*11df0*/  IMAD.X R61, RZ, RZ, R173.reuse, P2 ;  /* 0x000000ffff3d7224 */ /* 0x100fe200010e06ad */
[----:B------:R-:W-:Y:S01]  /*11e00*/  LOP3.LUT R72, R72, R73, RZ, 0x3c, !PT ;  /* 0x0000004948487212 */ /* 0x000fe200078e3cff */
[----:B------:R-:W-:Y:S01]  /*11e10*/  IMAD.X R73, RZ, RZ, R173, P3 ;  /* 0x000000ffff497224 */ /* 0x000fe200018e06ad */
[----:B------:R-:W-:Y:S02]  /*11e20*/  IADD3.X R53, RZ, R173, RZ, P6, !PT ;  /* 0x000000adff357210 */ /* 0x000fe400037fe4ff */
[----:B------:R-:W-:Y:S02]  /*11e30*/  LOP3.LUT R172, R7, R172, RZ, 0x3c, !PT ;  /* 0x000000ac07ac7212 */ /* 0x000fe400078e3cff */
[----:B------:R-:W-:-:S02]  /*11e40*/  LOP3.LUT R68, R5, R6, RZ, 0x3c, !PT ;  /* 0x0000000605447212 */ /* 0x000fc400078e3cff */
[----:B------:R-:W-:Y:S02]  /*11e50*/  SEL R79, R193, RZ, !P0 ;  /* 0x000000ffc14f7207 */ /* 0x000fe40004000000 */
[----:B------:R-:W-:Y:S01]  /*11e60*/  SEL R76, R4, RZ, !P0 ;  /* 0x000000ff044c7207 */ /* 0x000fe20004000000 */
[----:B------:R-:W-:Y:S06]  /*11e70*/  @P4 BRA `(.L_x_2500) ;  /* 0x0000000000744947 */ /* 0x000fec0003800000 */
[----:B------:R-:W-:Y:S01]  /*11e80*/  ULDC.64 UR10, c[0x0][0xc70] ;  /* 0x00031c00000a7ab9 */ /* 0x000fe20000000a00 */
[----:B------:R-:W-:Y:S01]  /*11e90*/  UMOV UR6, UR4 ;  /* 0x0000000400067c82 */ /* 0x000fe20008000000 */
[----:B------:R-:W-:Y:S01]  /*11ea0*/  UIMAD UR8, UR12, UR10, URZ ;  /* 0x0000000a0c0872a4 */ /* 0x000fe2000f8e023f */
[----:B------:R-:W-:Y:S01]  /*11eb0*/  IMAD.MOV R7, RZ, RZ, -R22 ;  /* 0x000000ffff077224 */ /* 0x000fe200078e0a16 */
[----:B------:R-:W-:Y:S01]  /*11ec0*/  UMOV UR7, UR9 ;  /* 0x0000000900077c82 */ /* 0x000fe20008000000 */
[----:B------:R-:W-:Y:S01]  /*11ed0*/  IMAD R14, R196, 0x40, R19 ;  /* 0x00000040c40e7824 */ /* 0x000fe200078e0213 */
[----:B------:R-:W-:Y:S02]  /*11ee0*/  UIMAD.WIDE.U32 UR6, UR39, UR10, UR6 ;  /* 0x0000000a270672a5 */ /* 0x000fe4000f8e0006 */
[----:B------:R-:W-:Y:S01]  /*11ef0*/  UIMAD UR8, UR39, UR11, UR8 ;  /* 0x0000000b270872a4 */ /* 0x000fe2000f8e0208 */
[----:B------:R-:W-:Y:S01]  /*11f00*/  ISETP.NE.AND P0, PT, R16, R7, PT ;  /* 0x000000071000720c */ /* 0x000fe20003f05270 */
[----:B------:R-:W-:Y:S01]  /*11f10*/  ULDC.64 UR14, c[0x0][0x208] ;  /* 0x00008200000e7ab9 */ /* 0x000fe20000000a00 */
[----:B------:R-:W-:Y:S01]  /*11f20*/  SHF.R.S32.HI R7, RZ, 0x1f, R14 ;  /* 0x0000001fff077819 */ /* 0x000fe2000001140e */
[----:B------:R-:W-:Y:S01]  /*11f30*/  UIADD3 UR8, UR7, UR8, URZ ;  /* 0x0000000807087290 */ /* 0x000fe2000fffe03f */
[----:B------:R-:W-:Y:S01]  /*11f40*/  IMAD.U32 R4, RZ, RZ, UR6 ;  /* 0x00000006ff047e24 */ /* 0x000fe2000f8e00ff */
[----:B-----5:R-:W-:Y:S01]  /*11f50*/  ISETP.GE.OR P1, PT, R14, R17, P0 ;  /* 0x000000110e00720c */ /* 0x020fe20000726670 */
[----:B------:R-:W-:Y:S01]  /*11f60*/  IMAD.U32 R5, RZ, RZ, UR7 ;  /* 0x00000007ff057e24 */ /* 0x000fe2000f8e00ff */
[----:B------:R-:W-:-:S02]  /*11f70*/  ULDC.64 UR6, c[0x0][0xc78] ;  /* 0x00031e0000067ab9 */ /* 0x000fc40000000a00 */
[----:B------:R-:W-:Y:S02]  /*11f80*/  IMAD.U32 R5, RZ, RZ, UR8 ;  /* 0x00000008ff057e24 */ /* 0x000fe4000f8e00ff */
[----:B------:R-:W-:Y:S02]  /*11f90*/  IMAD R6, R76, UR6, RZ ;  /* 0x000000064c067c24 */ /* 0x000fe4000f8e02ff */
[----:B------:R-:W-:-:S04]  /*11fa0*/  IMAD.WIDE.U32 R4, R79, UR6, R4 ;  /* 0x000000064f047c25 */ /* 0x000fc8000f8e0004 */
[----:B------:R-:W-:Y:S01]  /*11fb0*/  IMAD R11, R79, UR7, R6 ;  /* 0x000000074f0b7c24 */ /* 0x000fe2000f8e0206 */
[C---:B------:R-:W-:Y:S01]  /*11fc0*/  IADD3 R10, P2, R14.reuse, R4, RZ ;  /* 0x000000040e0a7210 */ /* 0x040fe20007f5e0ff */
[----:B------:R-:W-:Y:S01]  /*11fd0*/  VIADD R6, R14, 0x8 ;  /* 0x000000080e067836 */ /* 0x000fe20000000000 */
[----:B------:R-:W-:Y:S02]  /*11fe0*/  ULDC.64 UR6, c[0x0][0xc40] ;  /* 0x0003100000067ab9 */ /* 0x000fe40000000a00 */
[----:B------:R-:W-:Y:S02]  /*11ff0*/  IADD3.X R7, R7, R5, R11, P2, !PT ;  /* 0x0000000507077210 */ /* 0x000fe400017fe40b */
[----:B------:R-:W-:Y:S02]  /*12000*/  ISETP.GE.OR P0, PT, R6, R17, P0 ;  /* 0x000000110600720c */ /* 0x000fe40000706670 */
[----:B------:R-:W-:-:S04]  /*12010*/  LEA R4, P2, R10, UR6, 0x2 ;  /* 0x000000060a047c11 */ /* 0x000fc8000f8410ff */
[----:B------:R-:W-:-:S05]  /*12020*/  LEA.HI.X R5, R10, UR7, R7, 0x2, P2 ;  /* 0x000000070a057c11 */ /* 0x000fca00090f1407 */
[----:B------:R0:W-:Y:S04]  /*12030*/  @!P1 STG.E desc[UR14][R4.64], R3 ;  /* 0x0000000304009986 */ /* 0x0001e8000c10190e */
[----:B------:R0:W-:Y:S02]  /*12040*/  @!P0 STG.E desc[UR14][R4.64+0x20], R0 ;  /* 0x0000200004008986 */ /* 0x0001e4000c10190e */
.L_x_2500:
[----:B------:R-:W-:Y:S01]  /*12050*/  ULDC.64 UR6, c[0x0][0x208] ;  /* 0x0000820000067ab9 */ /* 0x000fe20000000a00 */
[C---:B0-----:R-:W-:Y:S01]  /*12060*/  VIADD R3, R191.reuse, 0x40 ;  /* 0x00000040bf037836 */ /* 0x041fe20000000000 */
[----:B------:R0:W5:Y:S01]  /*12070*/  LD.E.128 R4, desc[UR6][R172.64] ;  /* 0x00000006ac047980 */ /* 0x000162000c101d00 */
[C---:B------:R-:W-:Y:S01]  /*12080*/  VIADD R82, R191.reuse, 0x80 ;  /* 0x00000080bf527836 */ /* 0x040fe20000000000 */
[----:B------:R-:W-:Y:S02]  /*12090*/  ULDC.64 UR10, c[0x0][0xba0] ;  /* 0x0002e800000a7ab9 */ /* 0x000fe40000000a00 */
[----:B------:R-:W5:Y:S04]  /*120a0*/  LD.E.128 R8, desc[UR6][R8.64] ;  /* 0x0000000608087980 */ /* 0x000f68000c101d00 */
        /* <DEDUP_REMOVED lines=13> */
[----:B------:R-:W5:Y:S01]  /*12180*/  LD.E.128 R68, desc[UR6][R68.64] ;  /* 0x0000000644447980 */ /* 0x000f62000c101d00 */
[----:B------:R-:W-:Y:S01]  /*12190*/  ULDC UR7, c[0x0][0xb8c] ;  /* 0x0002e30000077ab9 */ /* 0x000fe20000000800 */
[----:B------:R-:W-:Y:S01]  /*121a0*/  VIADD R83, R191, 0xc0 ;  /* 0x000000c0bf537836 */ /* 0x000fe20000000000 */
[----:B------:R-:W-:Y:S01]  /*121b0*/  ISETP.GE.AND P1, PT, R3, UR7, PT ;  /* 0x0000000703007c0c */ /* 0x000fe2000bf26270 */
[C---:B------:R-:W-:Y:S01]  /*121c0*/  VIADD R20, R191.reuse, 0x180 ;  /* 0x00000180bf147836 */ /* 0x040fe20000000000 */
[C---:B------:R-:W-:Y:S01]  /*121d0*/  ISETP.GE.AND P0, PT, R191.reuse, UR7, PT ;  /* 0x00000007bf007c0c */ /* 0x040fe2000bf06270 */
[C---:B------:R-:W-:Y:S01]  /*121e0*/  VIADD R84, R191.reuse, 0x100 ;  /* 0x00000100bf547836 */ /* 0x040fe20000000000 */
[----:B------:R-:W-:Y:S01]  /*121f0*/  SEL R18, RZ, 0xffffffff, P1 ;  /* 0xffffffffff127807 */ /* 0x000fe20000800000 */
[----:B------:R-:W-:Y:S01]  /*12200*/  VIADD R86, R191, 0x140 ;  /* 0x00000140bf567836 */ /* 0x000fe20000000000 */
[----:B------:R-:W-:Y:S01]  /*12210*/  SEL R0, RZ, 0x1, P0 ;  /* 0x00000001ff007807 */ /* 0x000fe20000000000 */
[----:B------:R-:W-:Y:S01]  /*12220*/  IMAD.U32 R77, RZ, RZ, UR10 ;  /* 0x0000000aff4d7e24 */ /* 0x000fe2000f8e00ff */
[----:B------:R-:W-:Y:S01]  /*12230*/  ISETP.GE.AND P0, PT, R82, UR7, PT ;  /* 0x0000000752007c0c */ /* 0x000fe2000bf06270 */
[----:B------:R-:W-:Y:S01]  /*12240*/  IMAD.SHL.U32 R21, R18, 0x2, RZ ;  /* 0x0000000212157824 */ /* 0x000fe200078e00ff */
[----:B------:R-:W-:Y:S01]  /*12250*/  ISETP.GE.AND P1, PT, R83, UR7, PT ;  /* 0x0000000753007c0c */ /* 0x000fe2000bf26270 */
[----:B------:R-:W-:Y:S01]  /*12260*/  UIMAD UR6, UR9, UR10, URZ ;  /* 0x0000000a090672a4 */ /* 0x000fe2000f8e023f */
[----:B------:R-:W-:Y:S01]  /*12270*/  ISETP.GE.AND P2, PT, R20, UR7, PT ;  /* 0x0000000714007c0c */ /* 0x000fe2000bf46270 */
[----:B------:R-:W-:Y:S01]  /*12280*/  IMAD.MOV.U32 R20, RZ, RZ, R191 ;  /* 0x000000ffff147224 */ /* 0x000fe200078e00bf */
[----:B------:R-:W-:Y:S01]  /*12290*/  LOP3.LUT R0, R21, 0x2, R0, 0xe2, !PT ;  /* 0x0000000215007812 */ /* 0x000fe200078ee200 */
[----:B------:R-:W-:Y:S01]  /*122a0*/  @!PT LDS RZ, [RZ] ;  /* 0x00000000fffff984 */ /* 0x000fe20000000800 */
[----:B------:R-:W-:Y:S01]  /*122b0*/  @!PT LDS RZ, [RZ] ;  /* 0x00000000fffff984 */ /* 0x000fe20000000800 */
[----:B------:R-:W-:Y:S01]  /*122c0*/  @!PT LDS RZ, [RZ] ;  /* 0x00000000fffff984 */ /* 0x000fe20000000800 */
[----:B------:R-:W-:Y:S01]  /*122d0*/  @!PT LDS RZ, [RZ] ;  /* 0x00000000fffff984 */ /* 0x000fe20000000800 */
[----:B------:R1:W-:Y:S06]  /*122e0*/  MEMBAR.ALL.CTA ;  /* 0x0000000000007992 */ /* 0x0003ec0000008000 */
[----:B-1----:R-:W1:Y:S01]  /*122f0*/  FENCE.VIEW.ASYNC.S ;  /* 0x00000000000073c6 */ /* 0x002e620000000000 */
[----:B------:R-:W-:Y:S01]  /*12300*/  SEL R21, RZ, 0x4, P0 ;  /* 0x00000004ff157807 */ /* 0x000fe20000000000 */
[----:B------:R-:W-:Y:S01]  /*12310*/  UIMAD UR6, UR4, UR11, UR6 ;  /* 0x0000000b040672a4 */ /* 0x000fe2000f8e0206 */
[----:B------:R-:W-:Y:S01]  /*12320*/  SEL R18, RZ, 0x8, P1 ;  /* 0x00000008ff127807 */ /* 0x000fe20000800000 */
[----:B------:R-:W-:Y:S01]  /*12330*/  ULDC.64 UR8, c[0x0][0xbe0] ;  /* 0x0002f80000087ab9 */ /* 0x000fe20000000a00 */
[----:B------:R-:W-:Y:S01]  /*12340*/  ISETP.GE.AND P0, PT, R84, UR7, PT ;  /* 0x0000000754007c0c */ /* 0x000fe2000bf06270 */
[----:B------:R-:W-:Y:S01]  /*12350*/  IMAD.U32 R81, RZ, RZ, UR8 ;  /* 0x00000008ff517e24 */ /* 0x000fe2000f8e00ff */
[----:B------:R-:W-:Y:S01]  /*12360*/  LOP3.LUT R0, R18, R0, R21, 0xfe, !PT ;  /* 0x0000000012007212 */ /* 0x000fe200078efe15 */
[----:B------:R-:W-:Y:S01]  /*12370*/  BSSY B1, `(.L_x_2501) ;  /* 0x000003c000017945 */ /* 0x000fe20003800000 */
[----:B------:R-:W-:-:S02]  /*12380*/  SHF.R.S32.HI R21, RZ, 0x1f, R191 ;  /* 0x0000001fff157819 */ /* 0x000fc400000114bf */
[----:B------:R-:W-:Y:S02]  /*12390*/  ISETP.GE.AND P1, PT, R86, UR7, PT ;  /* 0x0000000756007c0c */ /* 0x000fe4000bf26270 */
[----:B------:R-:W-:Y:S01]  /*123a0*/  IADD3 R78, R191, 0x1c0, RZ ;  /* 0x000001c0bf4e7810 */ /* 0x000fe20007ffe0ff */
[----:B------:R-:W-:Y:S01]  /*123b0*/  IMAD.WIDE.U32 R20, R77, UR4, R20 ;  /* 0x000000044d147c25 */ /* 0x000fe2000f8e0014 */
[----:B------:R-:W-:Y:S01]  /*123c0*/  SEL R77, RZ, 0x10, P0 ;  /* 0x00000010ff4d7807 */ /* 0x000fe20000000000 */
[----:B------:R-:W-:Y:S01]  /*123d0*/  UIMAD UR4, UR12, UR8, URZ ;  /* 0x000000080c0472a4 */ /* 0x000fe2000f8e023f */
[----:B------:R-:W-:Y:S01]  /*123e0*/  SEL R18, RZ, 0x20, P1 ;  /* 0x00000020ff127807 */ /* 0x000fe20000800000 */
[----:B------:R-:W-:Y:S01]  /*123f0*/  VIADD R21, R21, UR6 ;  /* 0x0000000615157c36 */ /* 0x000fe20008000000 */
[----:B------:R-:W-:Y:S01]  /*12400*/  ISETP.GE.AND P1, PT, R78, UR7, PT ;  /* 0x000000074e007c0c */ /* 0x000fe2000bf26270 */
[----:B------:R-:W-:Y:S01]  /*12410*/  UIMAD UR6, UR39, UR9, UR4 ;  /* 0x00000009270672a4 */ /* 0x000fe2000f8e0204 */
[----:B------:R-:W-:Y:S01]  /*12420*/  LOP3.LUT R77, R18, R0, R77, 0xfe, !PT ;  /* 0x00000000124d7212 */ /* 0x000fe200078efe4d */
[----:B-----5:R-:W-:Y:S01]  /*12430*/  IMAD R18, R196, -0x40, R17 ;  /* 0xffffffc0c4127824 */ /* 0x020fe200078e0211 */
[----:B------:R-:W-:Y:S01]  /*12440*/  UIADD3 UR4, UR37, 0x38820, URZ ;  /* 0x0003882025047890 */ /* 0x000fe2000fffe03f */
[----:B------:R-:W-:Y:S01]  /*12450*/  SEL R0, RZ, 0x40, P2 ;  /* 0x00000040ff007807 */ /* 0x000fe20001000000 */
[C---:B------:R-:W-:Y:S01]  /*12460*/  VIADD R17, R194.reuse, 0x20 ;  /* 0x00000020c2117836 */ /* 0x040fe20000000000 */
[----:B------:R-:W-:Y:S01]  /*12470*/  ULDC.64 UR8, c[0x0][0xbe8] ;  /* 0x0002fa0000087ab9 */ /* 0x000fe20000000a00 */
[-C--:B------:R-:W-:Y:S01]  /*12480*/  ISETP.GE.AND P2, PT, R194, R18.reuse, PT ;  /* 0x00000012c200720c */ /* 0x080fe20003f46270 */
[----:B------:R-:W-:Y:S01]  /*12490*/  IMAD.WIDE.U32 R20, R81, UR39, R20 ;  /* 0x0000002751147c25 */ /* 0x000fe2000f8e0014 */
[----:B------:R-:W-:Y:S01]  /*124a0*/  UPRMT UR4, URZ, 0x654, UR4 ;  /* 0x000006543f047896 */ /* 0x000fe20008000004 */
[----:B------:R-:W-:-:S02]  /*124b0*/  ISETP.GE.AND P0, PT, R17, R18, PT ;  /* 0x000000121100720c */ /* 0x000fc40003f06270 */
[----:B------:R-:W-:Y:S01]  /*124c0*/  IMAD R17, R76, UR8, RZ ;  /* 0x000000084c117c24 */ /* 0x000fe2000f8e02ff */
[----:B------:R-:W-:Y:S01]  /*124d0*/  SHF.R.S32.HI R195, RZ, 0x1f, R194 ;  /* 0x0000001fffc37819 */ /* 0x000fe200000114c2 */
[----:B------:R-:W-:Y:S01]  /*124e0*/  VIADD R21, R21, UR6 ;  /* 0x0000000615157c36 */ /* 0x000fe20008000000 */
[----:B------:R-:W-:Y:S01]  /*124f0*/  LOP3.LUT R0, R77, R0, RZ, 0xfc, !PT ;  /* 0x000000004d007212 */ /* 0x000fe200078efcff */
[C---:B------:R-:W-:Y:S01]  /*12500*/  IMAD R81, R79.reuse, UR9, R17 ;  /* 0x000000094f517c24 */ /* 0x040fe2000f8e0211 */
[----:B------:R-:W-:Y:S01]  /*12510*/  SEL R17, RZ, 0x80, P1 ;  /* 0x00000080ff117807 */ /* 0x000fe20000800000 */
[----:B------:R-:W-:Y:S01]  /*12520*/  IMAD.WIDE.U32 R78, R79, UR8, R20 ;  /* 0x000000084f4e7c25 */ /* 0x000fe2000f8e0014 */
[----:B-1----:R-:W-:Y:S02]  /*12530*/  SYNCS.ARRIVE.TRANS64.RED.A1T0 RZ, [UR4], RZ ;  /* 0x000000ffffff79a7 */ /* 0x002fe40008100404 */
[----:B------:R-:W-:Y:S01]  /*12540*/  LOP3.LUT R17, R0, R17, RZ, 0xfc, !PT ;  /* 0x0000001100117212 */ /* 0x000fe200078efcff */
[----:B------:R-:W-:-:S04]  /*12550*/  IMAD.WIDE R76, R196, 0x40, R194 ;  /* 0x00000040c44c7825 */ /* 0x000fc800078e02c2 */
[----:B------:R-:W-:Y:S01]  /*12560*/  IMAD.IADD R85, R79, 0x1, R81 ;  /* 0x000000014f557824 */ /* 0x000fe200078e0251 */
[----:B0-----:R-:W-:Y:S06]  /*12570*/  @P2 BRA `(.L_x_2502) ;  /* 0x00000000006c2947 */ /* 0x001fec0003800000 */
        /* <DEDUP_REMOVED lines=11> */
[----:B------:R-:W-:-:S02]  /*12630*/  LOP3.LUT P5, RZ, R0, 0x40, RZ, 0xc0, !PT ;  /* 0x0000004000ff7812 */ /* 0x000fc400078ac0ff */
[----:B------:R-:W-:Y:S01]  /*12640*/  IMAD.IADD R21, R21, 0x1, R81 ;  /* 0x0000000115157824 */ /* 0x000fe200078e0251 */
[C---:B------:R-:W-:Y:S02]  /*12650*/  LEA R80, P1, R20.reuse, UR8, 0x1 ;  /* 0x0000000814507c11 */ /* 0x040fe4000f8208ff */
        /* <DEDUP_REMOVED lines=13> */
.L_x_2502:
[----:B------:R-:W-:Y:S05]  /*12730*/  BSYNC B1 ;  /* 0x0000000000017941 */ /* 0x000fea0003800000 */
.L_x_2501:
[----:B------:R-:W-:Y:S05]  /*12740*/  @P0 BRA `(.L_x_2503) ;  /* 0x0000000c00280947 */ /* 0x000fea0003800000 */
[----:B0-----:R-:W-:Y:S01]  /*12750*/  IADD3 R7, P0, R76, 0x20, RZ ;  /* 0x000000204c077810 */ /* 0x001fe20007f1e0ff */
[----:B------:R-:W-:Y:S01]  /*12760*/  ULDC.64 UR8, c[0x0][0xbd8] ;  /* 0x0002f60000087ab9 */ /* 0x000fe20000000a00 */
[----:B------:R-:W-:Y:S01]  /*12770*/  IMAD.MOV.U32 R4, RZ, RZ, R78 ;  /* 0x000000ffff047224 */ /* 0x000fe200078e004e */
[----:B------:R-:W-:Y:S01]  /*12780*/  ISETP.GE.AND P4, PT, R3, UR7, PT ;  /* 0x0000000703007c0c */ /* 0x000fe2000bf86270 */
        /* <DEDUP_REMOVED lines=28> */
.L_x_2498:
[----:B------:R-:W0:Y:S01]  /*12950*/  LDC.64 R6, c[0x0][0xcd8] ;  /* 0x00033600ff067b82 */ /* 0x000e220000000a00 */
[----:B------:R-:W-:Y:S01]  /*12960*/  IMAD.MOV.U32 R9, RZ, RZ, RZ ;  /* 0x000000ffff097224 */ /* 0x000fe200078e00ff */
[----:B------:R-:W-:-:S06]  /*12970*/  ULDC.64 UR6, c[0x0][0x208] ;  /* 0x0000820000067ab9 */ /* 0x000fcc0000000a00 */
[----:B------:R-:W1:Y:S01]  /*12980*/  LDC.64 R4, c[0x0][0xcd8] ;  /* 0x00033600ff047b82 */ /* 0x000e620000000a00 */
[----:B0-----:R-:W-:-:S04]  /*12990*/  ISETP.NE.U32.AND P0, PT, R6, RZ, PT ;  /* 0x000000ff0600720c */ /* 0x001fc80003f05070 */
[----:B------:R-:W-:-:S03]  /*129a0*/  ISETP.NE.AND.EX P0, PT, R7, RZ, PT, P0 ;  /* 0x000000ff0700720c */ /* 0x000fc60003f05300 */
[----:B------:R-:W0:Y:S01]  /*129b0*/  LDC.64 R6, c[0x0][0xce0] ;  /* 0x00033800ff067b82 */ /* 0x000e220000000a00 */
[----:B-1----:R-:W-:-:S07]  /*129c0*/  IMAD.WIDE R4, R193, 0x4, R4 ;  /* 0x00000004c1047825 */ /* 0x002fce00078e0204 */
[----:B------:R-:W1:Y:S01]  /*129d0*/  LDC R3, c[0x0][0xb88] ;  /* 0x0002e200ff037b82 */ /* 0x000e620000000800 */
[----:B------:R-:W-:Y:S01]  /*129e0*/  VIADD R13, R191, 0x40 ;  /* 0x00000040bf0d7836 */ /* 0x000fe20000000000 */
[----:B------:R-:W5:Y:S01]  /*129f0*/  @P0 LDG.E R9, desc[UR6][R4.64] ;  /* 0x0000000604090981 */ /* 0x000f62000c1e1900 */
[----:B0-----:R-:W-:-:S04]  /*12a00*/  ISETP.NE.U32.AND P1, PT, R6, RZ, PT ;  /* 0x000000ff0600720c */ /* 0x001fc80003f25070 */
[----:B------:R-:W-:-:S13]  /*12a10*/  ISETP.NE.AND.EX P1, PT, R7, RZ, PT, P1 ;  /* 0x000000ff0700720c */ /* 0x000fda0003f25310 */
[----:B------:R-:W0:Y:S01]  /*12a20*/  @P1 LDC.64 R6, c[0x0][0xce0] ;  /* 0x00033800ff061b82 */ /* 0x000e220000000a00 */
[C---:B------:R-:W-:Y:S02]  /*12a30*/  VIADD R14, R191.reuse, 0x80 ;  /* 0x00000080bf0e7836 */ /* 0x040fe40000000000 */
[----:B------:R-:W-:Y:S02]  /*12a40*/  VIADD R15, R191, 0xc0 ;  /* 0x000000c0bf0f7836 */ /* 0x000fe40000000000 */
[----:B0-----:R-:W-:-:S05]  /*12a50*/  @P1 IMAD.WIDE R6, R193, 0x4, R6 ;  /* 0x00000004c1061825 */ /* 0x001fca00078e0206 */
[----:B-1----:R0:W5:Y:S01]  /*12a60*/  @P1 LDG.E R3, desc[UR6][R6.64] ;  /* 0x0000000606031981 */ /* 0x002162000c1e1900 */
[----:B------:R-:W-:Y:S02]  /*12a70*/  ULDC UR7, c[0x0][0xb8c] ;  /* 0x0002e30000077ab9 */ /* 0x000fe40000000800 */
[----:B------:R-:W-:Y:S02]  /*12a80*/  ISETP.GE.AND P3, PT, R13, UR7, PT ;  /* 0x000000070d007c0c */ /* 0x000fe4000bf66270 */
[----:B------:R-:W-:Y:S02]  /*12a90*/  ISETP.GE.AND P2, PT, R191, UR7, PT ;  /* 0x00000007bf007c0c */ /* 0x000fe4000bf46270 */
[----:B------:R-:W-:Y:S02]  /*12aa0*/  SEL R8, RZ, 0xffffffff, P3 ;  /* 0xffffffffff087807 */ /* 0x000fe40001800000 */
[----:B------:R-:W-:Y:S02]  /*12ab0*/  SEL R0, RZ, 0x1, P2 ;  /* 0x00000001ff007807 */ /* 0x000fe40001000000 */
[----:B------:R-:W-:Y:S01]  /*12ac0*/  ISETP.GE.AND P2, PT, R14, UR7, PT ;  /* 0x000000070e007c0c */ /* 0x000fe2000bf46270 */
[----:B------:R-:W-:Y:S01]  /*12ad0*/  IMAD.SHL.U32 R11, R8, 0x2, RZ ;  /* 0x00000002080b7824 */ /* 0x000fe200078e00ff */
[----:B------:R-:W-:-:S02]  /*12ae0*/  ISETP.GE.AND P3, PT, R15, UR7, PT ;  /* 0x000000070f007c0c */ /* 0x000fc4000bf66270 */
[----:B0-----:R-:W-:Y:S02]  /*12af0*/  SEL R7, RZ, 0x4, P2 ;  /* 0x00000004ff077807 */ /* 0x001fe40001000000 */
[----:B------:R-:W-:Y:S02]  /*12b00*/  LOP3.LUT R0, R11, 0x2, R0, 0xe2, !PT ;  /* 0x000000020b007812 */ /* 0x000fe400078ee200 */
[----:B------:R-:W-:-:S04]  /*12b10*/  SEL R6, RZ, 0x8, P3 ;  /* 0x00000008ff067807 */ /* 0x000fc80001800000 */
[----:B------:R-:W-:Y:S01]  /*12b20*/  LOP3.LUT R17, R6, R0, R7, 0xfe, !PT ;  /* 0x0000000006117212 */ /* 0x000fe200078efe07 */
[----:B------:R-:W-:Y:S06]  /*12b30*/  @P1 BRA `(.L_x_2504) ;  /* 0x0000000000141947 */ /* 0x000fec0003800000 */
[----:B------:R-:W-:Y:S05]  /*12b40*/  @!P0 BRA `(.L_x_2504) ;  /* 0x0000000000108947 */ /* 0x000fea0003800000 */
[----:B------:R-:W-:Y:S02]  /*12b50*/  ULDC.64 UR8, c[0x0][0x208] ;  /* 0x0000820000087ab9 */ /* 0x000fe40000000a00 */
[----:B------:R-:W2:Y:S04]  /*12b60*/  LDG.E R0, desc[UR8][R4.64] ;  /* 0x0000000804007981 */ /* 0x000ea8000c1e1900 */
[----:B-----5:R-:W2:Y:S02]  /*12b70*/  LDG.E R3, desc[UR8][R4.64+0x4] ;  /* 0x0000040804037981 */ /* 0x020ea4000c1e1900 */
[----:B--2---:R-:W-:-:S07]  /*12b80*/  IMAD.IADD R3, R3, 0x1, -R0 ;  /* 0x0000000103037824 */ /* 0x004fce00078e0a00 */
.L_x_2504:
[----:B------:R-:W-:Y:S01]  /*12b90*/  ISETP.GT.AND P1, PT, R200, 0x3f, PT ;  /* 0x0000003fc800780c */ /* 0x000fe20003f24270 */
[----:B------:R-:W-:Y:S01]  /*12ba0*/  USHF.R.S32.HI UR6, URZ, 0x1f, UR39 ;  /* 0x0000001f3f067899 */ /* 0x000fe20008011427 */
[----:B------:R-:W-:Y:S01]  /*12bb0*/  SHF.R.S32.HI R0, RZ, 0x1f, R193 ;  /* 0x0000001fff007819 */ /* 0x000fe200000114c1 */
[----:B------:R-:W-:Y:S01]  /*12bc0*/  BSSY B1, `(.L_x_2505) ;  /* 0x0000020000017945 */ /* 0x000fe20003800000 */
[----:B------:R-:W-:Y:S01]  /*12bd0*/  SHF.R.S32.HI R12, RZ, 0x1f, R191 ;  /* 0x0000001fff0c7819 */ /* 0x000fe200000114bf */
[C---:B------:R-:W-:Y:S01]  /*12be0*/  VIADD R18, R191.reuse, 0x100 ;  /* 0x00000100bf127836 */ /* 0x040fe20000000000 */
[----:B------:R-:W-:Y:S02]  /*12bf0*/  IADD3 R24, R191, 0x140, RZ ;  /* 0x00000140bf187810 */ /* 0x000fe40007ffe0ff */
[----:B------:R-:W-:Y:S02]  /*12c00*/  SEL R11, R193, RZ, !P0 ;  /* 0x000000ffc10b7207 */ /* 0x000fe40004000000 */
[----:B------:R-:W-:-:S02]  /*12c10*/  SEL R10, R0, RZ, !P0 ;  /* 0x000000ff000a7207 */ /* 0x000fc40004000000 */
[----:B-----5:R-:W-:Y:S01]  /*12c20*/  SHF.R.S32.HI R8, RZ, 0x1f, R9 ;  /* 0x0000001fff087819 */ /* 0x020fe20000011409 */
[----:B------:R-:W-:Y:S06]  /*12c30*/  @P1 BRA `(.L_x_2506) ;  /* 0x0000000000601947 */ /* 0x000fec0003800000 */
        /* <DEDUP_REMOVED lines=13> */
[----:B------:R-:W-:-:S03]  /*12d10*/  ULDC.64 UR8, c[0x0][0xc78] ;  /* 0x00031e0000087ab9 */ /* 0x000fc60000000a00 */
[----:B------:R-:W-:Y:S02]  /*12d20*/  IMAD R0, R10, UR8, RZ ;  /* 0x000000080a007c24 */ /* 0x000fe4000f8e02ff */
[----:B------:R-:W-:Y:S02]  /*12d30*/  VIADD R5, R5, UR4 ;  /* 0x0000000405057c36 */ /* 0x000fe40008000000 */
        /* <DEDUP_REMOVED lines=8> */
.L_x_2506:
[----:B------:R-:W-:Y:S05]  /*12dc0*/  BSYNC B1 ;  /* 0x0000000000017941 */ /* 0x000fea0003800000 */
.L_x_2505:
[----:B------:R-:W-:Y:S01]  /*12dd0*/  ULDC.64 UR8, c[0x0][0xba0] ;  /* 0x0002e80000087ab9 */ /* 0x000fe20000000a00 */
[----:B------:R-:W-:Y:S01]  /*12de0*/  IMAD.MOV.U32 R4, RZ, RZ, R191 ;  /* 0x000000ffff047224 */ /* 0x000fe200078e00bf */
[----:B------:R-:W-:Y:S01]  /*12df0*/  ISETP.GE.AND P0, PT, R18, UR7, PT ;  /* 0x0000000712007c0c */ /* 0x000fe2000bf06270 */
[----:B0-----:R-:W-:Y:S01]  /*12e00*/  IMAD.MOV.U32 R5, RZ, RZ, R12 ;  /* 0x000000ffff057224 */ /* 0x001fe200078e000c */
[----:B------:R-:W-:Y:S01]  /*12e10*/  ISETP.GE.AND P1, PT, R24, UR7, PT ;  /* 0x0000000718007c0c */ /* 0x000fe2000bf26270 */
[----:B------:R-:W-:Y:S01]  /*12e20*/  IMAD R0, R8, UR8, RZ ;  /* 0x0000000808007c24 */ /* 0x000fe2000f8e02ff */
[----:B------:R-:W-:Y:S01]  /*12e30*/  BSSY B1, `(.L_x_2507) ;  /* 0x000003d000017945 */ /* 0x000fe20003800000 */
[----:B------:R-:W-:Y:S01]  /*12e40*/  IMAD.WIDE.U32 R4, R9, UR8, R4 ;  /* 0x0000000809047c25 */ /* 0x000fe2000f8e0004 */
[----:B------:R-:W-:-:S03]  /*12e50*/  SEL R6, RZ, 0x20, P1 ;  /* 0x00000020ff067807 */ /* 0x000fc60000800000 */
[----:B------:R-:W-:Y:S01]  /*12e60*/  IMAD R9, R9, UR9, R0 ;  /* 0x0000000909097c24 */ /* 0x000fe2000f8e0200 */
[----:B------:R-:W-:Y:S01]  /*12e70*/  SEL R0, RZ, 0x10, P0 ;  /* 0x00000010ff007807 */ /* 0x000fe20000000000 */
[----:B------:R-:W-:Y:S01]  /*12e80*/  VIADD R7, R191, 0x180 ;  /* 0x00000180bf077836 */ /* 0x000fe20000000000 */
[----:B------:R-:W-:Y:S01]  /*12e90*/  ULDC.64 UR8, c[0x0][0xbe0] ;  /* 0x0002f80000087ab9 */ /* 0x000fe20000000a00 */
[----:B------:R-:W-:Y:S01]  /*12ea0*/  IMAD R3, R196, -0x40, R3 ;  /* 0xffffffc0c4037824 */ /* 0x000fe200078e0203 */
[----:B------:R-:W-:Y:S01]  /*12eb0*/  LOP3.LUT R17, R6, R17, R0, 0xfe, !PT ;  /* 0x0000001106117212 */ /* 0x000fe200078efe00 */
[----:B------:R-:W-:Y:S01]  /*12ec0*/  UIMAD UR4, UR6, UR8, URZ ;  /* 0x00000008060472a4 */ /* 0x000fe2000f8e023f */
[----:B------:R-:W-:Y:S01]  /*12ed0*/  ISETP.GE.AND P0, PT, R7, UR7, PT ;  /* 0x0000000707007c0c */ /* 0x000fe2000bf06270 */
[----:B------:R-:W-:Y:S01]  /*12ee0*/  VIADD R6, R191, 0x1c0 ;  /* 0x000001c0bf067836 */ /* 0x000fe20000000000 */
[----:B------:R-:W-:Y:S01]  /*12ef0*/  ISETP.GE.AND P1, PT, R194, R3, PT ;  /* 0x00000003c200720c */ /* 0x000fe20003f26270 */
[----:B------:R-:W-:Y:S01]  /*12f00*/  IMAD.IADD R5, R5, 0x1, R9 ;  /* 0x0000000105057824 */ /* 0x000fe200078e0209 */
[----:B------:R-:W-:Y:S01]  /*12f10*/  UIMAD UR4, UR39, UR9, UR4 ;  /* 0x00000009270472a4 */ /* 0x000fe2000f8e0204 */
[----:B------:R-:W-:Y:S01]  /*12f20*/  IMAD.U32 R7, RZ, RZ, UR8 ;  /* 0x00000008ff077e24 */ /* 0x000fe2000f8e00ff */
[----:B------:R-:W-:Y:S01]  /*12f30*/  SEL R0, RZ, 0x40, P0 ;  /* 0x00000040ff007807 */ /* 0x000fe20000000000 */
[----:B------:R-:W-:Y:S01]  /*12f40*/  ULDC.64 UR8, c[0x0][0xbe8] ;  /* 0x0002fa0000087ab9 */ /* 0x000fe20000000a00 */
[----:B------:R-:W-:Y:S01]  /*12f50*/  ISETP.GE.AND P2, PT, R6, UR7, PT ;  /* 0x0000000706007c0c */ /* 0x000fe2000bf46270 */
[----:B------:R-:W-:Y:S01]  /*12f60*/  IMAD.WIDE.U32 R4, R7, UR39, R4 ;  /* 0x0000002707047c25 */ /* 0x000fe2000f8e0004 */
[----:B------:R-:W-:-:S02]  /*12f70*/  LOP3.LUT R17, R17, R0, RZ, 0xfc, !PT ;  /* 0x0000000011117212 */ /* 0x000fc400078efcff */
[----:B------:R-:W-:Y:S01]  /*12f80*/  SHF.R.S32.HI R9, RZ, 0x1f, R194 ;  /* 0x0000001fff097819 */ /* 0x000fe200000114c2 */
[----:B------:R-:W-:Y:S02]  /*12f90*/  VIADD R6, R194, 0x20 ;  /* 0x00000020c2067836 */ /* 0x000fe40000000000 */
[----:B------:R-:W-:Y:S02]  /*12fa0*/  IMAD R0, R10, UR8, RZ ;  /* 0x000000080a007c24 */ /* 0x000fe4000f8e02ff */
[----:B------:R-:W-:Y:S01]  /*12fb0*/  VIADD R5, R5, UR4 ;  /* 0x0000000405057c36 */ /* 0x000fe20008000000 */
[----:B------:R-:W-:Y:S01]  /*12fc0*/  ISETP.GE.AND P0, PT, R6, R3, PT ;  /* 0x000000030600720c */ /* 0x000fe20003f06270 */
[C---:B------:R-:W-:Y:S01]  /*12fd0*/  IMAD R3, R11.reuse, UR9, R0 ;  /* 0x000000090b037c24 */ /* 0x040fe2000f8e0200 */
[----:B------:R-:W-:Y:S01]  /*12fe0*/  SEL R0, RZ, 0x80, P2 ;  /* 0x00000080ff007807 */ /* 0x000fe20001000000 */
[----:B------:R-:W-:-:S03]  /*12ff0*/  IMAD.WIDE.U32 R6, R11, UR8, R4 ;  /* 0x000000080b067c25 */ /* 0x000fc6000f8e0004 */
[----:B------:R-:W-:Y:S01]  /*13000*/  LOP3.LUT R0, R17, R0, RZ, 0xfc, !PT ;  /* 0x0000000011007212 */ /* 0x000fe200078efcff */
[----:B------:R-:W-:Y:S02]  /*13010*/  IMAD.MOV.U32 R8, RZ, RZ, R194 ;  /* 0x000000ffff087224 */ /* 0x000fe400078e00c2 */
[----:B------:R-:W-:Y:S02]  /*13020*/  IMAD.IADD R11, R7, 0x1, R3 ;  /* 0x00000001070b7824 */ /* 0x000fe400078e0203 */
        /* <DEDUP_REMOVED lines=29> */
.L_x_2508:
[----:B------:R-:W-:Y:S05]  /*13200*/  BSYNC B1 ;  /* 0x0000000000017941 */ /* 0x000fea0003800000 */
.L_x_2507:
[----:B------:R-:W-:Y:S05]  /*13210*/  @P0 BRA `(.L_x_2503) ;  /* 0x0000000000740947 */ /* 0x000fea0003800000 */
[----:B------:R-:W-:Y:S01]  /*13220*/  IADD3 R3, P0, R8, 0x20, RZ ;  /* 0x0000002008037810 */ /* 0x000fe20007f1e0ff */
[----:B------:R-:W-:Y:S01]  /*13230*/  ULDC.64 UR8, c[0x0][0xbd8] ;  /* 0x0002f60000087ab9 */ /* 0x000fe20000000a00 */
[----:B------:R-:W-:Y:S01]  /*13240*/  IMAD.MOV.U32 R4, RZ, RZ, R6 ;  /* 0x000000ffff047224 */ /* 0x000fe200078e0006 */
[----:B------:R-:W-:Y:S01]  /*13250*/  ULDC.64 UR10, c[0x0][0x208] ;  /* 0x00008200000a7ab9 */ /* 0x000fe20000000a00 */
[----:B------:R-:W-:Y:S01]  /*13260*/  IADD3.X R8, RZ, R9, RZ, P0, !PT ;  /* 0x00000009ff087210 */ /* 0x000fe200007fe4ff */
[----:B------:R-:W-:Y:S01]  /*13270*/  IMAD.MOV.U32 R5, RZ, RZ, R11 ;  /* 0x000000ffff057224 */ /* 0x000fe200078e000b */
[----:B------:R-:W-:Y:S02]  /*13280*/  ISETP.GE.AND P0, PT, R13, UR7, PT ;  /* 0x000000070d007c0c */ /* 0x000fe4000bf06270 */
[----:B------:R-:W-:Y:S01]  /*13290*/  ISETP.GE.AND P1, PT, R14, UR7, PT ;  /* 0x000000070e007c0c */ /* 0x000fe2000bf26270 */
[----:B------:R-:W-:Y:S01]  /*132a0*/  IMAD R8, R8, UR8, RZ ;  /* 0x0000000808087c24 */ /* 0x000fe2000f8e02ff */
[----:B------:R-:W-:Y:S01]  /*132b0*/  ISETP.GE.AND P2, PT, R15, UR7, PT ;  /* 0x000000070f007c0c */ /* 0x000fe2000bf46270 */
[----:B------:R-:W-:Y:S01]  /*132c0*/  IMAD.WIDE.U32 R4, R3, UR8, R4 ;  /* 0x0000000803047c25 */ /* 0x000fe2000f8e0004 */
        /* <DEDUP_REMOVED lines=18> */
.L_x_2503:
[----:B------:R-:W-:Y:S05]  /*133f0*/  BSYNC B0 ;  /* 0x0000000000007941 */ /* 0x000fea0003800000 */
.L_x_2497:
[----:B------:R-:W-:Y:S02]  /*13400*/  ULDC UR4, c[0x0][0xd14] ;  /* 0x0003450000047ab9 */ /* 0x000fe40000000800 */
[----:B------:R-:W-:-:S13]  /*13410*/  ISETP.GE.AND P0, PT, R187, UR4, PT ;  /* 0x00000004bb007c0c */ /* 0x000fda000bf06270 */
[----:B------:R-:W-:Y:S05]  /*13420*/  @!P0 BRA `(.L_x_2509) ;  /* 0xfffffed800cc8947 */ /* 0x000fea000383ffff */
[----:B------:R-:W-:Y:S05]  /*13430*/  EXIT ;  /* 0x000000000000794d */ /* 0x000fea0003800000 */
.L_x_2405:
        /* <DEDUP_REMOVED lines=58> */
[----:B------:R-:W-:Y:S01]  /*137e0*/  ULDC UR5, c[0x0][0xd14] ;  /* 0x0003450000057ab9 */ /* 0x000fe20000000800 */
[----:B------:R-:W-:Y:S01]  /*137f0*/  IMAD.MOV.U32 R6, RZ, RZ, RZ ;  /* 0x000000ffff067224 */ /* 0x000fe200078e00ff */
[----:B------:R-:W-:Y:S01]  /*13800*/  ULDC UR7, c[0x0][0xd14] ;  /* 0x0003450000077ab9 */ /* 0x000fe20000000800 */
[----:B------:R-:W-:-:S05]  /*13810*/  ULDC UR4, c[0x0][0xd10] ;  /* 0x0003440000047ab9 */ /* 0x000fca0000000800 */
.L_x_2514:
        /* <DEDUP_REMOVED lines=16> */
.L_x_2513:
[----:B------:R-:W-:Y:S05]  /*13920*/  BSYNC B0 ;  /* 0x0000000000007941 */ /* 0x000fea0003800000 */
.L_x_2512:
        /* <DEDUP_REMOVED lines=25> */
.L_x_2510:
[----:B------:R-:W-:Y:S01]  /*13ac0*/  IMAD.IADD R7, R5, 0x1, -R2 ;  /* 0x0000000105077824 */ /* 0x000fe200078e0a02 */
[----:B------:R-:W-:-:S03]  /*13ad0*/  ULDC.64 UR8, c[0x0][0x208] ;  /* 0x0000820000087ab9 */ /* 0x000fc60000000a00 */
        /* <DEDUP_REMOVED lines=19> */
.L_x_2515:
        /* <DEDUP_REMOVED lines=25> */
[----:B------:R-:W-:Y:S01]  /*13da0*/  VIADDMNMX R8, R3, UR4, R8, PT ;  /* 0x0000000403087c46 */ /* 0x000fe2000b800108 */
[----:B------:R-:W-:-:S03]  /*13db0*/  IMAD.IADD R4, R5, 0x1, R4 ;  /* 0x0000000105047824 */ /* 0x000fc600078e0204 */
[----:B------:R-:W-:-:S04]  /*13dc0*/  IABS R7, R8 ;  /* 0x0000000800077213 */ /* 0x000fc80000000000 */
[----:B------:R-:W1:Y:S08]  /*13dd0*/  I2F.RP R10, R7 ;  /* 0x00000007000a7306 */ /* 0x000e700000209400 */
[----:B-1----:R-:W1:Y:S02]  /*13de0*/  MUFU.RCP R10, R10 ;  /* 0x0000000a000a7308 */ /* 0x002e640000001000 */
[----:B-1----:R-:W-:-:S06]  /*13df0*/  VIADD R2, R10, 0xffffffe ;  /* 0x0ffffffe0a027836 */ /* 0x002fcc0000000000 */
[----:B------:R1:W2:Y:S02]  /*13e00*/  F2I.FTZ.U32.TRUNC.NTZ R3, R2 ;  /* 0x0000000200037305 */ /* 0x0002a4000021f000 */
[----:B-1----:R-:W-:Y:S02]  /*13e10*/  IMAD.MOV.U32 R2, RZ, RZ, RZ ;  /* 0x000000ffff027224 */ /* 0x002fe400078e00ff */
[----:B--2---:R-:W-:-:S04]  /*13e20*/  IMAD.MOV R6, RZ, RZ, -R3 ;  /* 0x000000ffff067224 */ /* 0x004fc800078e0a03 */
        /* <DEDUP_REMOVED lines=22> */
.L_x_2511:
[----:B------:R-:W-:Y:S02]  /*13f90*/  IMAD.MOV.U32 R17, RZ, RZ, RZ ;  /* 0x000000ffff117224 */ /* 0x000fe400078e00ff */
[----:B------:R-:W-:Y:S02]  /*13fa0*/  IMAD.U32 R16, RZ, RZ, UR6 ;  /* 0x00000006ff107e24 */ /* 0x000fe4000f8e00ff */
[----:B------:R-:W-:-:S07]  /*13fb0*/  IMAD.MOV.U32 R18, RZ, RZ, RZ ;  /* 0x000000ffff127224 */ /* 0x000fce00078e00ff */
.L_x_2516:
[----:B------:R-:W1:Y:S01]  /*13fc0*/  S2R R2, SR_TID.X ;  /* 0x0000000000027919 */ /* 0x000e620000002100 */
[----:B------:R-:W-:Y:S01]  /*13fd0*/  UMOV UR4, URZ ;  /* 0x0000003f00047c82 */ /* 0x000fe20008000000 */
        /* <DEDUP_REMOVED lines=10> */
[----:B------:R1:W-:Y:S02]  /*14080*/  STL [R1+0x4], R0 ;  /* 0x0000040001007387 */ /* 0x0003e40000100800 */
[----:B-1----:R-:W-:-:S05]  /*14090*/  IMAD.U32 R0, RZ, RZ, UR4 ;  /* 0x00000004ff007e24 */ /* 0x002fca000f8e00ff */
[----:B------:R1:W-:Y:S01]  /*140a0*/  STL [R1+0x1c], R0 ;  /* 0x00001c0001007387 */ /* 0x0003e20000100800 */
[----:B------:R-:W-:Y:S05]  /*140b0*/  @P0 BRA `(.L_x_2517) ;  /* 0x00000048003c0947 */ /* 0x000fea0003800000 */
[----:B------:R-:W-:Y:S01]  /*140c0*/  ULDC UR4, c[0x0][0xc] ;  /* 0x0000030000047ab9 */ /* 0x000fe20000000800 */
[----:B------:R-:W-:Y:S01]  /*140d0*/  IMAD.MOV.U32 R2, RZ, RZ, 0x1 ;  /* 0x00000001ff027424 */ /* 0x000fe200078e00ff */
[----:B------:R-:W-:Y:S01]  /*140e0*/  ULDC.64 UR54, c[0x0][0x198] ;  /* 0x0000660000367ab9 */ /* 0x000fe20000000a00 */
[----:B-1----:R-:W-:Y:S01]  /*140f0*/  IMAD.U32 R0, RZ, RZ, UR4 ;  /* 0x00000004ff007e24 */ /* 0x002fe2000f8e00ff */
[----:B------:R-:W-:Y:S02]  /*14100*/  UMOV UR4, URZ ;  /* 0x0000003f00047c82 */ /* 0x000fe40008000000 */
[----:B------:R-:W-:Y:S04]  /*14110*/  STL [R1+0x4], R2 ;  /* 0x0000040201007387 */ /* 0x000fe80000100800 */
[----:B------:R-:W-:Y:S04]  /*14120*/  STL [R1], RZ ;  /* 0x000000ff01007387 */ /* 0x000fe80000100800 */
[----:B------:R1:W-:Y:S02]  /*14130*/  STL [R1+0x20], R0 ;  /* 0x0000200001007387 */ /* 0x0003e40000100800 */
[----:B-1----:R-:W-:-:S05]  /*14140*/  IMAD.U32 R0, RZ, RZ, UR4 ;  /* 0x00000004ff007e24 */ /* 0x002fca000f8e00ff */
[----:B------:R1:W-:Y:S02]  /*14150*/  STL [R1+0x1c], R0 ;  /* 0x00001c0001007387 */ /* 0x0003e40000100800 */
.L_x_2591:
[----:B------:R-:W-:Y:S05]  /*14160*/  YIELD ;  /* 0x0000000000007946 */ /* 0x000fea0003800000 */
[----:B------:R-:W-:Y:S01]  /*14170*/  ULDC.64 UR4, c[0x0][0xb20] ;  /* 0x0002c80000047ab9 */ /* 0x000fe20000000a00 */
[----:B-1----:R-:W-:Y:S01]  /*14180*/  MOV R0, RZ ;  /* 0x000000ff00007202 */ /* 0x002fe20000000f00 */
[----:B------:R-:W-:Y:S01]  /*14190*/  ULDC.64 UR6, c[0x0][0x208] ;  /* 0x0000820000067ab9 */ /* 0x000fe20000000a00 */
[----:B------:R-:W-:-:S04]  /*141a0*/  ISETP.NE.U32.AND P0, PT, RZ, UR4, PT ;  /* 0x00000004ff007c0c */ /* 0x000fc8000bf05070 */
[----:B------:R-:W-:Y:S01]  /*141b0*/  ISETP.NE.AND.EX P0, PT, RZ, UR5, PT, P0 ;  /* 0x00000005ff007c0c */ /* 0x000fe2000bf05300 */
[----:B------:R-:W-:-:S12]  /*141c0*/  ULDC.64 UR4, c[0x0][0xaf8] ;  /* 0x0002be0000047ab9 */ /* 0x000fd80000000a00 */
[----:B--2---:R-:W1:Y:S01]  /*141d0*/  @P0 LDC.64 R2, c[0x0][0xb20] ;  /* 0x0002c800ff020b82 */ /* 0x004e620000000a00 */
[----:B------:R-:W-:Y:S01]  /*141e0*/  ISETP.NE.U32.AND P2, PT, RZ, UR4, PT ;  /* 0x00000004ff007c0c */ /* 0x000fe2000bf45070 */
[----:B-1----:R-:W-:-:S05]  /*141f0*/  @P0 IMAD.WIDE R2, R19, 0x4, R2 ;  /* 0x0000000413020825 */ /* 0x002fca00078e0202 */
[----:B------:R1:W5:Y:S01]  /*14200*/  @P0 LDG.E R0, desc[UR6][R2.64] ;  /* 0x0000000602000981 */ /* 0x000362000c1e1900 */
[----:B------:R-:W-:Y:S01]  /*14210*/  ISETP.NE.AND.EX P2, PT, RZ, UR5, PT, P2 ;  /* 0x00000005ff007c0c */ /* 0x000fe2000bf45320 */
[----:B------:R-:W-:Y:S01]  /*14220*/  IMAD.MOV.U32 R4, RZ, RZ, RZ ;  /* 0x000000ffff047224 */ /* 0x000fe200078e00ff */
[----:B------:R-:W-:Y:S01]  /*14230*/  ULDC.64 UR4, c[0x0][0xb10] ;  /* 0x0002c40000047ab9 */ /* 0x000fe20000000a00 */
[----:B-1----:R-:W1:Y:S02]  /*14240*/  LDC.64 R2, c[0x0][0xaf8] ;  /* 0x0002be00ff027b82 */ /* 0x002e640000000a00 */
[----:B-1----:R-:W-:-:S08]  /*14250*/  IMAD.WIDE R2, R19, 0x4, R2 ;  /* 0x0000000413027825 */ /* 0x002fd000078e0202 */
[----:B------:R-:W2:Y:S01]  /*14260*/  @P2 LDG.E R4, desc[UR6][R2.64] ;  /* 0x0000000602042981 */ /* 0x000ea2000c1e1900 */
[----:B------:R-:W-:Y:S01]  /*14270*/  ISETP.NE.U32.AND P1, PT, RZ, UR4, PT ;  /* 0x00000004ff007c0c */ /* 0x000fe2000bf25070 */
[----:B------:R-:W-:Y:S02]  /*14280*/  ULDC UR4, c[0x0][0x288] ;  /* 0x0000a20000047ab9 */ /* 0x000fe40000000800 */
[----:B------:R-:W-:Y:S01]  /*14290*/  IMAD.U32 R6, RZ, RZ, UR4 ;  /* 0x00000004ff067e24 */ /* 0x000fe2000f8e00ff */
[----:B------:R-:W-:Y:S01]  /*142a0*/  ISETP.NE.AND.EX P1, PT, RZ, UR5, PT, P1 ;  /* 0x00000005ff007c0c */ /* 0x000fe2000bf25310 */
[----:B------:R-:W-:Y:S02]  /*142b0*/  ULDC.64 UR4, c[0x0][0x3f8] ;  /* 0x0000fe0000047ab9 */ /* 0x000fe40000000a00 */
[----:B------:R-:W-:-:S03]  /*142c0*/  UISETP.NE.U32.AND UP0, UPT, UR4, URZ, UPT ;  /* 0x0000003f0400728c */ /* 0x000fc6000bf05070 */
[----:B------:R-:W-:Y:S01]  /*142d0*/  ULDC UR4, c[0x0][0x404] ;  /* 0x0001010000047ab9 */ /* 0x000fe20000000800 */
[----:B------:R-:W-:-:S03]  /*142e0*/  UISETP.NE.AND.EX UP0, UPT, UR5, URZ, UPT, UP0 ;  /* 0x0000003f0500728c */ /* 0x000fc6000bf05300 */
[----:B------:R-:W-:Y:S01]  /*142f0*/  ULDC UR5, c[0x0][0x2e0] ;  /* 0x0000b80000057ab9 */ /* 0x000fe20000000800 */
[----:B------:R-:W-:-:S04]  /*14300*/  USEL UR4, UR4, 0x1, UP0 ;  /* 0x0000000104047887 */ /* 0x000fc80008000000 */
[----:B------:R-:W-:Y:S01]  /*14310*/  UIMAD UR4, UR4, UR5, URZ ;  /* 0x00000005040472a4 */ /* 0x000fe2000f8e023f */
[----:B--2---:R1:W-:Y:S02]  /*14320*/  STL [R1+0x18], R4 ;  /* 0x0000180401007387 */ /* 0x0043e40000100800 */
[----:B-1----:R-:W1:Y:S02]  /*14330*/  @P1 LDC.64 R4, c[0x0][0xb10] ;  /* 0x0002c400ff041b82 */ /* 0x002e640000000a00 */
[----:B-1----:R-:W-:-:S05]  /*14340*/  @P1 IMAD.WIDE R4, R19, 0x4, R4 ;  /* 0x0000000413041825 */ /* 0x002fca00078e0204 */
[----:B------:R1:W5:Y:S01]  /*14350*/  @P1 LDG.E R6, desc[UR6][R4.64] ;  /* 0x0000000604061981 */ /* 0x000362000c1e1900 */
[----:B------:R-:W-:Y:S02]  /*14360*/  ULDC.64 UR6, c[0x0][0xb00] ;  /* 0x0002c00000067ab9 */ /* 0x000fe40000000a00 */
[----:B------:R-:W-:-:S04]  /*14370*/  ISETP.NE.U32.AND P0, PT, RZ, UR6, PT ;  /* 0x00000006ff007c0c */ /* 0x000fc8000bf05070 */
[----:B------:R-:W-:Y:S01]  /*14380*/  ISETP.NE.AND.EX P0, PT, RZ, UR7, PT, P0 ;  /* 0x00000007ff007c0c */ /* 0x000fe2000bf05300 */
[----:B-1----:R-:W-:Y:S01]  /*14390*/  IMAD.U32 R4, RZ, RZ, UR4 ;  /* 0x00000004ff047e24 */ /* 0x002fe2000f8e00ff */
[----:B------:R-:W-:Y:S11]  /*143a0*/  @P1 BRA `(.L_x_2518) ;  /* 0x0000000000141947 */ /* 0x000ff60003800000 */
[----:B------:R-:W-:Y:S05]  /*143b0*/  @!P2 BRA `(.L_x_2518) ;  /* 0x000000000010a947 */ /* 0x000fea0003800000 */
[----:B------:R-:W-:Y:S02]  /*143c0*/  ULDC.64 UR4, c[0x0][0x208] ;  /* 0x0000820000047ab9 */ /* 0x000fe40000000a00 */
[----:B------:R-:W2:Y:S04]  /*143d0*/  LDG.E R5, desc[UR4][R2.64] ;  /* 0x0000000402057981 */ /* 0x000ea8000c1e1900 */
[----:B-----5:R-:W2:Y:S02]  /*143e0*/  LDG.E R6, desc[UR4][R2.64+0x4] ;  /* 0x0000040402067981 */ /* 0x020ea4000c1e1900 */
[----:B--2---:R-:W-:-:S07]  /*143f0*/  IMAD.IADD R6, R6, 0x1, -R5 ;  /* 0x0000000106067824 */ /* 0x004fce00078e0a05 */
.L_x_2518:
[----:B------:R-:W1:Y:S01]  /*14400*/  LDC.64 R2, c[0x0][0xb00] ;  /* 0x0002c000ff027b82 */ /* 0x000e620000000a00 */
[----:B------:R-:W-:Y:S01]  /*14410*/  IMAD.MOV.U32 R5, RZ, RZ, RZ ;  /* 0x000000ffff057224 */ /* 0x000fe200078e00ff */
[----:B------:R-:W-:Y:S01]  /*14420*/  ULDC.64 UR4, c[0x0][0x208] ;  /* 0x0000820000047ab9 */ /* 0x000fe20000000a00 */
[----:B-1----:R-:W-:-:S05]  /*14430*/  IMAD.WIDE R2, R19, 0x4, R2 ;  /* 0x0000000413027825 */ /* 0x002fca00078e0202 */
[----:B------:R-:W2:Y:S01]  /*14440*/  @P0 LDG.E R5, desc[UR4][R2.64] ;  /* 0x0000000402050981 */ /* 0x000ea2000c1e1900 */
[----:B------:R-:W-:Y:S02]  /*14450*/  ULDC.64 UR4, c[0x0][0xb18] ;  /* 0x0002c60000047ab9 */ /* 0x000fe40000000a00 */
[----:B------:R-:W-:-:S04]  /*14460*/  ISETP.NE.U32.AND P1, PT, RZ, UR4, PT ;  /* 0x00000004ff007c0c */ /* 0x000fc8000bf25070 */
[----:B------:R-:W-:Y:S01]  /*14470*/  ISETP.NE.AND.EX P1, PT, RZ, UR5, PT, P1 ;  /* 0x00000005ff007c0c */ /* 0x000fe2000bf25310 */
[----:B--2--5:R-:W-:-:S05]  /*14480*/  IMAD.IADD R5, R5, 0x1, R0 ;  /* 0x0000000105057824 */ /* 0x024fca00078e0200 */
[----:B------:R1:W-:Y:S07]  /*14490*/  STL [R1+0x8], R5 ;  /* 0x0000080501007387 */ /* 0x0003ee0000100800 */
[----:B------:R-:W-:Y:S05]  /*144a0*/  @!P1 BRA `(.L_x_2519) ;  /* 0x0000000000149947 */ /* 0x000fea0003800000 */
[----:B------:R-:W2:Y:S01]  /*144b0*/  LDC.64 R2, c[0x0][0xb18] ;  /* 0x0002c600ff027b82 */ /* 0x000ea20000000a00 */
[----:B------:R-:W-:Y:S01]  /*144c0*/  ULDC.64 UR4, c[0x0][0x208] ;  /* 0x0000820000047ab9 */ /* 0x000fe20000000a00 */
[----:B--2---:R-:W-:-:S05]  /*144d0*/  IMAD.WIDE R2, R19, 0x4, R2 ;  /* 0x0000000413027825 */ /* 0x004fca00078e0202 */
[----:B------:R2:W5:Y:S01]  /*144e0*/  LDG.E R4, desc[UR4][R2.64] ;  /* 0x0000000402047981 */ /* 0x000562000c1e1900 */
[----:B------:R-:W-:Y:S05]  /*144f0*/  BRA `(.L_x_2520) ;  /* 0x0000000000147947 */ /* 0x000fea0003800000 */
.L_x_2519:
[----:B------:R-:W-:Y:S05]  /*14500*/  @!P0 BRA `(.L_x_2520) ;  /* 0x0000000000108947 */ /* 0x000fea0003800000 */
[----:B------:R-:W-:Y:S02]  /*14510*/  ULDC.64 UR4, c[0x0][0x208] ;  /* 0x0000820000047ab9 */ /* 0x000fe40000000a00 */
[----:B-1----:R-:W2:Y:S04]  /*14520*/  LDG.E R5, desc[UR4][R2.64] ;  /* 0x0000000402057981 */ /* 0x002ea8000c1e1900 */
[----:B------:R-:W2:Y:S02]  /*14530*/  LDG.E R4, desc[UR4][R2.64+0x4] ;  /* 0x0000040402047981 */ /* 0x000ea4000c1e1900 */
[----:B--2---:R-:W-:-:S07]  /*14540*/  IMAD.IADD R4, R4, 0x1, -R5 ;  /* 0x0000000104047824 */ /* 0x004fce00078e0a05 */
.L_x_2520:
        /* <DEDUP_REMOVED lines=9> */
[----:B------:R-:W-:-:S11]  /*145e0*/  VIADD R8, R7, 0xffffffff ;  /* 0xffffffff07087836 */ /* 0x000fd60000000000 */
[----:B------:R-:W-:Y:S05]  /*145f0*/  @P1 BRA `(.L_x_2523) ;  /* 0x00000000001c1947 */ /* 0x000fea0003800000 */
[----:B------:R-:W-:Y:S01]  /*14600*/  ISETP.NE.AND P1, PT, R3, 0x1, PT ;  /* 0x000000010300780c */ /* 0x000fe20003f25270 */
[----:B------:R-:W-:-:S12]  /*14610*/  IMAD.MOV R7, RZ, RZ, -R7 ;  /* 0x000000ffff077224 */ /* 0x000fd800078e0a07 */
[----:B-1----:R-:W1:Y:S02]  /*14620*/  @P1 LDC.64 R4, c[0x0][0xae0] ;  /* 0x0002b800ff041b82 */ /* 0x002e640000000a00 */
[----:B-1----:R-:W-:-:S05]  /*14630*/  @P1 IMAD.HI.U32 R4, R7, R4, RZ ;  /* 0x0000000407041227 */ /* 0x002fca00078e00ff */
[----:B------:R-:W-:-:S04]  /*14640*/  @P1 SHF.R.U32.HI R7, RZ, R5, R4 ;  /* 0x00000005ff071219 */ /* 0x000fc80000011604 */
[----:B------:R-:W-:Y:S01]  /*14650*/  LOP3.LUT R8, RZ, R7, RZ, 0x33, !PT ;  /* 0x00000007ff087212 */ /* 0x000fe200078e33ff */
[----:B------:R-:W-:Y:S06]  /*14660*/  BRA `(.L_x_2524) ;  /* 0x0000000000107947 */ /* 0x000fec0003800000 */
.L_x_2523:
[----:B------:R-:W-:-:S13]  /*14670*/  ISETP.NE.AND P1, PT, R3, 0x1, PT ;  /* 0x000000010300780c */ /* 0x000fda0003f25270 */
[----:B-1----:R-:W1:Y:S02]  /*14680*/  @P1 LDC.64 R4, c[0x0][0xae0] ;  /* 0x0002b800ff041b82 */ /* 0x002e640000000a00 */
[----:B-1----:R-:W-:-:S05]  /*14690*/  @P1 IMAD.HI.U32 R4, R8, R4, RZ ;  /* 0x0000000408041227 */ /* 0x002fca00078e00ff */
[----:B------:R-:W-:-:S07]  /*146a0*/  @P1 SHF.R.U32.HI R8, RZ, R5, R4 ;  /* 0x00000005ff081219 */ /* 0x000fce0000011604 */
.L_x_2524:
[----:B------:R-:W-:Y:S05]  /*146b0*/  BSYNC B0 ;  /* 0x0000000000007941 */ /* 0x000fea0003800000 */
.L_x_2522:
[----:B------:R-:W-:-:S05]  /*146c0*/  IMAD R5, R8, R3, R3 ;  /* 0x0000000308057224 */ /* 0x000fca00078e0203 */
[----:B------:R-:W-:-:S07]  /*146d0*/  VIMNMX R2, R2, R5, PT ;  /* 0x0000000502027248 */ /* 0x000fce0003fe0100 */
.L_x_2521:
[----:B------:R-:W-:Y:S01]  /*146e0*/  VIADD R2, R2, 0x3f ;  /* 0x0000003f02027836 */ /* 0x000fe20000000000 */
[----:B------:R-:W-:Y:S01]  /*146f0*/  ULDC UR4, c[0x0][0xad4] ;  /* 0x0002b50000047ab9 */ /* 0x000fe20000000800 */
[----:B------:R-:W-:Y:S02]  /*14700*/  VIADD R4, R0, 0x3f ;  /* 0x0000003f00047836 */ /* 0x000fe40000000000 */
[----:B------:R-:W-:Y:S01]  /*14710*/  IMAD R7, R17, 0x40, -R6 ;  /* 0x0000004011077824 */ /* 0x000fe200078e0a06 */
[----:B-1----:R-:W-:-:S03]  /*14720*/  SHF.R.S32.HI R5, RZ, 0x1f, R2 ;  /* 0x0000001fff057819 */ /* 0x002fc60000011402 */
[----:B------:R-:W-:Y:S01]  /*14730*/  IMAD.IADD R7, R0, 0x1, R7 ;  /* 0x0000000100077824 */ /* 0x000fe200078e0207 */
[----:B------:R-:W-:Y:S02]  /*14740*/  LEA.HI R2, R5, R2, RZ, 0x6 ;  /* 0x0000000205027211 */ /* 0x000fe400078f30ff */
[----:B------:R-:W-:Y:S01]  /*14750*/  SHF.R.S32.HI R5, RZ, 0x1f, R4 ;  /* 0x0000001fff057819 */ /* 0x000fe20000011404 */
[----:B------:R-:W-:Y:S01]  /*14760*/  VIADD R0, R7, -UR4 ;  /* 0x8000000407007c36 */ /* 0x000fe20008000000 */
[----:B------:R-:W-:Y:S02]  /*14770*/  SHF.R.S32.HI R2, RZ, 0x6, R2 ;  /* 0x00000006ff027819 */ /* 0x000fe40000011402 */
[----:B------:R-:W-:-:S04]  /*14780*/  LEA.HI R5, R5, R4, RZ, 0x6 ;  /* 0x0000000405057211 */ /* 0x000fc800078f30ff */
[----:B------:R-:W-:-:S04]  /*14790*/  SHF.R.S32.HI R5, RZ, 0x6, R5 ;  /* 0x00000006ff057819 */ /* 0x000fc80000011405 */
[----:B------:R-:W-:-:S05]  /*147a0*/  VIMNMX R8, R5, R2, PT ;  /* 0x0000000205087248 */ /* 0x000fca0003fe0100 */
[----:B------:R1:W-:Y:S01]  /*147b0*/  STL [R1+0x14], R8 ;  /* 0x0000140801007387 */ /* 0x0003e20000100800 */
[----:B------:R-:W-:Y:S05]  /*147c0*/  @!P0 BRA `(.L_x_2525) ;  /* 0x0000000000488947 */ /* 0x000fea0003800000 */
[----:B------:R-:W-:Y:S01]  /*147d0*/  IMAD.MOV.U32 R2, RZ, RZ, R7 ;  /* 0x000000ffff027224 */ /* 0x000fe200078e0007 */
[----:B------:R-:W-:Y:S04]  /*147e0*/  BSSY B0, `(.L_x_2526) ;  /* 0x000000e000007945 */ /* 0x000fe80003800000 */
[----:B------:R-:W-:-:S13]  /*147f0*/  ISETP.GT.AND P0, PT, R2, -0x1, PT ;  /* 0xffffffff0200780c */ /* 0x000fda0003f04270 */
        /* <DEDUP_REMOVED lines=8> */
.L_x_2527:
[----:B------:R-:W-:-:S13]  /*14880*/  ISETP.NE.AND P0, PT, R3, 0x1, PT ;  /* 0x000000010300780c */ /* 0x000fda0003f05270 */
[----:B------:R-:W2:Y:S02]  /*14890*/  @P0 LDC.64 R4, c[0x0][0xae0] ;  /* 0x0002b800ff040b82 */ /* 0x000ea40000000a00 */
[----:B--2---:R-:W-:-:S05]  /*148a0*/  @P0 IMAD.HI.U32 R4, R2, R4, RZ ;  /* 0x0000000402040227 */ /* 0x004fca00078e00ff */
[----:B------:R-:W-:-:S07]  /*148b0*/  @P0 SHF.R.U32.HI R2, RZ, R5, R4 ;  /* 0x00000005ff020219 */ /* 0x000fce0000011604 */
.L_x_2528:
[----:B------:R-:W-:Y:S05]  /*148c0*/  BSYNC B0 ;  /* 0x0000000000007941 */ /* 0x000fea0003800000 */
.L_x_2526:
[----:B------:R-:W-:-:S05]  /*148d0*/  IMAD R3, R2, R3, RZ ;  /* 0x0000000302037224 */ /* 0x000fca00078e02ff */
[----:B------:R-:W-:-:S07]  /*148e0*/  VIMNMX R0, R0, R3, !PT ;  /* 0x0000000300007248 */ /* 0x000fce0007fe0100 */
.L_x_2525:
        /* <DEDUP_REMOVED lines=12> */
[----:B------:R-:W2:Y:S01]  /*149b0*/  LDL R2, [R1+0x20] ;  /* 0x0000200001027983 */ /* 0x000ea20000100800 */
        /* <DEDUP_REMOVED lines=13> */
[----:B---3--:R-:W-:Y:S01]  /*14a90*/  IADD3 R16, R0, UR5, R7 ;  /* 0x0000000500107c10 */ /* 0x008fe2000fffe007 */
[----:B------:R-:W-:Y:S06]  /*14aa0*/  BRA `(.L_x_2531) ;  /* 0x0000003000ac7947 */ /* 0x000fec0003800000 */
.L_x_2530:
        /* <DEDUP_REMOVED lines=11> */
[----:B------:R-:W-:Y:S01]  /*14b60*/  MOV R4, UR6 ;  /* 0x0000000600047c02 */ /* 0x000fe20008000f00 */
[----:B------:R-:W-:Y:S01]  /*14b70*/  IMAD.U32 R5, RZ, RZ, UR7 ;  /* 0x00000007ff057e24 */ /* 0x000fe2000f8e00ff */
[----:B------:R-:W2:Y:S01]  /*14b80*/  LDC.64 R2, c[0x4][R2] ;  /* 0x0100000002027b82 */ /* 0x000ea20000000a00 */
[----:B------:R-:W-:Y:S02]  /*14b90*/  IMAD.U32 R6, RZ, RZ, UR8 ;  /* 0x00000008ff067e24 */ /* 0x000fe4000f8e00ff */
[----:B------:R-:W-:Y:S02]  /*14ba0*/  IMAD.U32 R7, RZ, RZ, UR9 ;  /* 0x00000009ff077e24 */ /* 0x000fe4000f8e00ff */
[----:B------:R-:W-:-:S02]  /*14bb0*/  IMAD.U32 R10, RZ, RZ, UR4 ;  /* 0x00000004ff0a7e24 */ /* 0x000fc4000f8e00ff */
[----:B------:R-:W-:Y:S02]  /*14bc0*/  IMAD.U32 R11, RZ, RZ, UR5 ;  /* 0x00000005ff0b7e24 */ /* 0x000fe4000f8e00ff */
[----:B-1----:R-:W-:Y:S02]  /*14bd0*/  IMAD.MOV.U32 R8, RZ, RZ, 0x70 ;  /* 0x00000070ff087424 */ /* 0x002fe400078e00ff */
[----:B------:R-:W-:Y:S02]  /*14be0*/  IMAD.MOV.U32 R12, RZ, RZ, 0x1 ;  /* 0x00000001ff0c7424 */ /* 0x000fe400078e00ff */
[----:B0-----:R-:W-:-:S07]  /*14bf0*/  IMAD.MOV.U32 R13, RZ, RZ, RZ ;  /* 0x000000ffff0d7224 */ /* 0x001fce00078e00ff */
[----:B------:R-:W-:-:S07]  /*14c00*/  LEPC R20, `(.L_x_2532) ;  /* 0x000000001014794e */ /* 0x000fce0000000000 */
[----:B--2---:R-:W-:Y:S05]  /*14c10*/  CALL.ABS.NOINC R2 ;  /* 0x0000000002007343 */ /* 0x004fea0003c00000 */
.L_x_2532:
        /* <DEDUP_REMOVED lines=9> */
[----:B------:R-:W-:Y:S02]  /*14cb0*/  IMAD.U32 R4, RZ, RZ, UR6 ;  /* 0x00000006ff047e24 */ /* 0x000fe4000f8e00ff */
[----:B------:R-:W-:Y:S02]  /*14cc0*/  IMAD.U32 R5, RZ, RZ, UR7 ;  /* 0x00000007ff057e24 */ /* 0x000fe4000f8e00ff */
[----:B------:R-:W-:Y:S02]  /*14cd0*/  IMAD.U32 R6, RZ, RZ, UR8 ;  /* 0x00000008ff067e24 */ /* 0x000fe4000f8e00ff */
[----:B------:R-:W-:-:S02]  /*14ce0*/  IMAD.U32 R7, RZ, RZ, UR9 ;  /* 0x00000009ff077e24 */ /* 0x000fc4000f8e00ff */
[----:B------:R-:W-:Y:S02]  /*14cf0*/  IMAD.U32 R10, RZ, RZ, UR4 ;  /* 0x00000004ff0a7e24 */ /* 0x000fe4000f8e00ff */
[----:B------:R-:W-:Y:S02]  /*14d00*/  IMAD.U32 R11, RZ, RZ, UR5 ;  /* 0x00000005ff0b7e24 */ /* 0x000fe4000f8e00ff */
[----:B-1----:R-:W-:Y:S02]  /*14d10*/  IMAD.MOV.U32 R8, RZ, RZ, 0x70 ;  /* 0x00000070ff087424 */ /* 0x002fe400078e00ff */
[----:B------:R-:W-:Y:S02]  /*14d20*/  IMAD.MOV.U32 R12, RZ, RZ, 0x1 ;  /* 0x00000001ff0c7424 */ /* 0x000fe400078e00ff */
[----:B0-2---:R-:W-:-:S07]  /*14d30*/  IMAD.MOV.U32 R13, RZ, RZ, RZ ;  /* 0x000000ffff0d7224 */ /* 0x005fce00078e00ff */
[----:B------:R-:W-:-:S07]  /*14d40*/  LEPC R20, `(.L_x_2534) ;  /* 0x000000001014794e */ /* 0x000fce0000000000 */
[----:B---3--:R-:W-:Y:S05]  /*14d50*/  CALL.ABS.NOINC R2 ;  /* 0x0000000002007343 */ /* 0x008fea0003c00000 */
.L_x_2534:
        /* <DEDUP_REMOVED lines=16> */
.L_x_2533:
[----:B------:R-:W2:Y:S01]  /*14e60*/  LDL.LU R7, [R1+0x18] ;  /* 0x0000180001077983 */ /* 0x000ea20000300800 */
[----:B------:R-:W3:Y:S01]  /*14e70*/  LDC R0, c[0x0][0x428] ;  /* 0x00010a00ff007b82 */ /* 0x000ee20000000800 */
[----:B------:R-:W-:Y:S01]  /*14e80*/  ULDC.64 UR4, c[0x0][0xaf0] ;  /* 0x0002bc0000047ab9 */ /* 0x000fe20000000a00 */
[----:B------:R-:W-:Y:S01]  /*14e90*/  IMAD.MOV.U32 R4, RZ, RZ, R19 ;  /* 0x000000ffff047224 */ /* 0x000fe200078e0013 */
[----:B------:R-:W4:Y:S01]  /*14ea0*/  S2R R6, SR_TID.X ;  /* 0x0000000000067919 */ /* 0x000f220000002100 */
[----:B------:R-:W-:Y:S01]  /*14eb0*/  ULDC.64 UR6, c[0x0][0x208] ;  /* 0x0000820000067ab9 */ /* 0x000fe20000000a00 */
[----:B---3--:R-:W-:Y:S01]  /*14ec0*/  ISETP.NE.AND P0, PT, R0, 0x1, PT ;  /* 0x000000010000780c */ /* 0x008fe20003f05270 */
[----:B------:R-:W-:Y:S01]  /*14ed0*/  IMAD.MOV.U32 R0, RZ, RZ, R18 ;  /* 0x000000ffff007224 */ /* 0x000fe200078e0012 */
[----:B----4-:R-:W-:-:S11]  /*14ee0*/  LOP3.LUT R6, R6, 0x1f, RZ, 0xc0, !PT ;  /* 0x0000001f06067812 */ /* 0x010fd600078ec0ff */
[----:B------:R-:W3:Y:S08]  /*14ef0*/  @P0 LDC R3, c[0x0][0x42c] ;  /* 0x00010b00ff030b82 */ /* 0x000ef00000000800 */
[----:B------:R-:W4:Y:S01]  /*14f00*/  @P0 LDC R5, c[0x0][0x430] ;  /* 0x00010c00ff050b82 */ /* 0x000f220000000800 */
[----:B---3--:R-:W-:-:S05]  /*14f10*/  @P0 IMAD.HI.U32 R2, R18, R3, RZ ;  /* 0x0000000312020227 */ /* 0x008fca00078e00ff */
[----:B----4-:R-:W-:Y:S02]  /*14f20*/  @P0 SHF.R.U32.HI R0, RZ, R5, R2 ;  /* 0x00000005ff000219 */ /* 0x010fe40000011602 */
[----:B------:R-:W-:-:S04]  /*14f30*/  ISETP.NE.U32.AND P0, PT, RZ, UR4, PT ;  /* 0x00000004ff007c0c */ /* 0x000fc8000bf05070 */
[----:B------:R-:W-:Y:S01]  /*14f40*/  ISETP.NE.AND.EX P0, PT, RZ, UR5, PT, P0 ;  /* 0x00000005ff007c0c */ /* 0x000fe2000bf05300 */
[----:B------:R-:W-:-:S12]  /*14f50*/  ULDC.64 UR4, c[0x0][0xaf8] ;  /* 0x0002be0000047ab9 */ /* 0x000fd80000000a00 */
[----:B------:R-:W3:Y:S01]  /*14f60*/  @P0 LDC.64 R2, c[0x0][0xaf0] ;  /* 0x0002bc00ff020b82 */ /* 0x000ee20000000a00 */
[----:B------:R-:W-:-:S04]  /*14f70*/  ISETP.NE.AND P6, PT, R6, RZ, PT ;  /* 0x000000ff0600720c */ /* 0x000fc80003fc5270 */
[----:B------:R-:W-:-:S09]  /*14f80*/  PLOP3.LUT P1, PT, P6, PT, PT, 0x8, 0x0 ;  /* 0x000000000000781c */ /* 0x000fd2000372e170 */
[----:B------:R-:W-:Y:S01]  /*14f90*/  VOTEU.ALL UP1, P6 ;  /* 0x00000000003f7886 */ /* 0x000fe20003020000 */
[----:B---3--:R-:W-:-:S05]  /*14fa0*/  @P0 IMAD.WIDE R2, R19, 0x4, R2 ;  /* 0x0000000413020825 */ /* 0x008fca00078e0202 */
[----:B------:R3:W5:Y:S01]  /*14fb0*/  @P0 LDG.E R4, desc[UR6][R2.64] ;  /* 0x0000000602040981 */ /* 0x000762000c1e1900 */
[----:B------:R-:W-:Y:S01]  /*14fc0*/  ISETP.NE.U32.AND P0, PT, RZ, UR4, PT ;  /* 0x00000004ff007c0c */ /* 0x000fe2000bf05070 */
[----:B------:R-:W-:-:S03]  /*14fd0*/  @!UP1 UIADD3 UR8, UP0, UR54, 0x270, URZ ;  /* 0x0000027036089890 */ /* 0x000fc6000ff1e03f */
[----:B------:R-:W-:Y:S01]  /*14fe0*/  ISETP.NE.AND.EX P0, PT, RZ, UR5, PT, P0 ;  /* 0x00000005ff007c0c */ /* 0x000fe2000bf05300 */
[----:B------:R-:W-:-:S03]  /*14ff0*/  @!UP1 UIADD3.X UR9, URZ, UR55, URZ, UP0, !UPT ;  /* 0x000000373f099290 */ /* 0x000fc600087fe43f */
[----:B------:R-:W-:Y:S01]  /*15000*/  SEL R6, R19, RZ, !P0 ;  /* 0x000000ff13067207 */ /* 0x000fe20004000000 */
[----:B------:R-:W-:Y:S01]  /*15010*/  VOTEU.ALL UP0, P6 ;  /* 0x00000000003f7886 */ /* 0x000fe20003000000 */
[----:B--23--:R-:W-:-:S07]  /*15020*/  IMAD R17, R17, 0x40, R7 ;  /* 0x0000004011117824 */ /* 0x00cfce00078e0207 */
.L_x_2535:
        /* <DEDUP_REMOVED lines=9> */
[----:B--2---:R-:W-:Y:S05]  /*150c0*/  @P1 BRA.U.ANY `(.L_x_2535) ;  /* 0xfffffffd00d81947 */ /* 0x004fea000393ffff */
[----:B------:R-:W1:Y:S01]  /*150d0*/  LDL R5, [R1+0x14] ;  /* 0x0000140001057983 */ /* 0x000e620000100800 */
[----:B------:R-:W2:Y:S01]  /*150e0*/  LDC.64 R2, c[0x0][0x3f8] ;  /* 0x0000fe00ff027b82 */ /* 0x000ea20000000a00 */
[----:B------:R-:W-:Y:S02]  /*150f0*/  ULDC.64 UR4, c[0x0][0xb00] ;  /* 0x0002c00000047ab9 */ /* 0x000fe40000000a00 */
[----:B--2---:R-:W-:Y:S01]  /*15100*/  LOP3.LUT P0, RZ, R2, UR4, RZ, 0xfc, !PT ;  /* 0x0000000402ff7c12 */ /* 0x004fe2000f80fcff */
[----:B------:R-:W-:-:S03]  /*15110*/  UMOV UR4, 0xffffffff ;  /* 0xffffffff00047882 */ /* 0x000fc60000000000 */
[----:B------:R-:W-:-:S04]  /*15120*/  LOP3.LUT P0, RZ, R3, UR5, RZ, 0xfc, P0 ;  /* 0x0000000503ff7c12 */ /* 0x000fc8000800fcff */
[----:B-----5:R-:W-:Y:S01]  /*15130*/  SEL R7, R4, RZ, !P0 ;  /* 0x000000ff04077207 */ /* 0x020fe20004000000 */
[----:B-1----:R-:W-:Y:S01]  /*15140*/  VIADD R8, R5, 0xffffffff ;  /* 0xffffffff05087836 */ /* 0x002fe20000000000 */
[----:B------:R-:W-:Y:S07]  /*15150*/  BRA.DIV UR4, `(.L_x_2536) ;  /* 0x0000003e04f07947 */ /* 0x000fee000b800000 */
.L_x_2607:
[----:B------:R-:W-:Y:S01]  /*15160*/  UMOV UR4, 0xffffffff ;  /* 0xffffffff00047882 */ /* 0x000fe20000000000 */
[----:B------:R-:W-:Y:S02]  /*15170*/  SHF.R.S32.HI R5, RZ, 0x1f, R4 ;  /* 0x0000001fff057819 */ /* 0x000fe40000011404 */
[----:B------:R-:W-:Y:S05]  /*15180*/  BRA.DIV UR4, `(.L_x_2537) ;  /* 0x0000004204187947 */ /* 0x000fea000b800000 */
[----:B------:R-:W-:-:S13]  /*15190*/  ELECT P6, URZ, PT ;  /* 0x00000000003f782f */ /* 0x000fda00038c0000 */
.L_x_2610:
[----:B------:R-:W-:Y:S05]  /*151a0*/  @!P6 BRA `(.L_x_2538) ;  /* 0x000000040000e947 */ /* 0x000fea0003800000 */
[----:B------:R-:W-:-:S04]  /*151b0*/  ISETP.NE.U32.AND P0, PT, R2, RZ, PT ;  /* 0x000000ff0200720c */ /* 0x000fc80003f05070 */
[----:B------:R-:W-:-:S13]  /*151c0*/  ISETP.NE.AND.EX P0, PT, R3, RZ, PT, P0 ;  /* 0x000000ff0300720c */ /* 0x000fda0003f05300 */
[----:B------:R-:W-:Y:S05]  /*151d0*/  @!P0 BRA `(.L_x_2539) ;  /* 0x00000000004c8947 */ /* 0x000fea0003800000 */
[----:B------:R-:W1:Y:S01]  /*151e0*/  LDC R12, c[0x0][0x41c] ;  /* 0x00010700ff0c7b82 */ /* 0x000e620000000800 */
[----:B------:R-:W-:Y:S01]  /*151f0*/  IMAD.MOV.U32 R7, RZ, RZ, R8 ;  /* 0x000000ffff077224 */ /* 0x000fe200078e0008 */
[----:B------:R-:W-:Y:S01]  /*15200*/  ULDC.64 UR4, c[0x0][0x408] ;  /* 0x0001020000047ab9 */ /* 0x000fe20000000a00 */
        /* <DEDUP_REMOVED lines=16> */
.L_x_2539:
        /* <DEDUP_REMOVED lines=9> */
.L_x_2611:
        /* <DEDUP_REMOVED lines=11> */
.L_x_2541:
        /* <DEDUP_REMOVED lines=14> */
[----:B--2---:R-:W-:Y:S02]  /*15530*/  LEA R9, R11, R12, 0xd ;  /* 0x0000000c0b097211 */ /* 0x004fe400078e68ff */
[----:B---3--:R-:W-:Y:S02]  /*15540*/  R2UR UR4, R10 ;  /* 0x000000000a0472ca */ /* 0x008fe400000e0000 */
[----:B------:R-:W-:-:S11]  /*15550*/  R2UR UR8, R9 ;  /* 0x00000000090872ca */ /* 0x000fd600000e0000 */
[----:B------:R-:W-:Y:S02]  /*15560*/  ULEA UR11, UR11, UR4, 0x6 ;  /* 0x000000040b0b7291 */ /* 0x000fe4000f8e303f */
[----:B------:R-:W-:Y:S01]  /*15570*/  UIADD3 UR8, UR8, 0x22400, URZ ;  /* 0x0002240008087890 */ /* 0x000fe2000fffe03f */
[----:B------:R-:W-:-:S08]  /*15580*/  UMOV UR4, 0x0 ;  /* 0x0000000000047882 */ /* 0x000fd00000000000 */
[----:B------:R1:W-:Y:S02]  /*15590*/  UTMALDG.4D [UR8], [UR6], desc[UR4] ;  /* 0x00000408060075b4 */ /* 0x0003e40008019000 */
[----:B-1----:R-:W-:Y:S01]  /*155a0*/  NOP ;  /* 0x0000000000007918 */ /* 0x002fe20000000000 */
.L_x_2538:
[----:B------:R-:W1:Y:S01]  /*155b0*/  S2R R12, SR_CgaCtaId ;  /* 0x00000000000c7919 */ /* 0x000e620000008800 */
[----:B------:R-:W-:Y:S05]  /*155c0*/  WARPSYNC.ALL ;  /* 0x0000000000007948 */ /* 0x000fea0003800000 */
[----:B------:R-:W-:Y:S01]  /*155d0*/  BAR.SYNC.DEFER_BLOCKING 0x8, 0xa0 ;  /* 0x0202800000007b1d */ /* 0x000fe20000010000 */
[----:B------:R-:W-:Y:S02]  /*155e0*/  ELECT P0, URZ, PT ;  /* 0x00000000003f782f */ /* 0x000fe40003800000 */
[----:B------:R-:W-:-:S03]  /*155f0*/  MOV R11, 0x400 ;  /* 0x00000400000b7802 */ /* 0x000fc60000000f00 */
[----:B------:R-:W-:Y:S01]  /*15600*/  BSSY B0, `(.L_x_2542) ;  /* 0x000004c000007945 */ /* 0x000fe20003800000 */
[----:B-1----:R-:W-:-:S07]  /*15610*/  LEA R11, R12, R11, 0x18 ;  /* 0x0000000b0c0b7211 */ /* 0x002fce00078ec0ff */
        /* <DEDUP_REMOVED lines=8> */
[----:B------:R-:W-:Y:S01]  /*156a0*/  IMAD.MOV.U32 R6, RZ, RZ, 0x2000 ;  /* 0x00002000ff067424 */ /* 0x000fe200078e00ff */
[----:B------:R-:W-:Y:S01]  /*156b0*/  UIADD3 UR4, UP0, UR54, 0x770, URZ ;  /* 0x0000077036047890 */ /* 0x000fe2000ff1e03f */
[----:B------:R-:W-:Y:S01]  /*156c0*/  MOV R9, UR46 ;  /* 0x0000002e00097c02 */ /* 0x000fe20008000f00 */
[----:B------:R-:W-:Y:S01]  /*156d0*/  UMOV UR7, 0x12f00000 ;  /* 0x12f0000000077882 */ /* 0x000fe20000000000 */
[----:B------:R-:W-:Y:S01]  /*156e0*/  UMOV UR10, URZ ;  /* 0x0000003f000a7c82 */ /* 0x000fe20008000000 */
[----:B------:R1:W-:Y:S01]  /*156f0*/  SYNCS.ARRIVE.TRANS64 RZ, [R11+URZ+0x38800], R6 ;  /* 0x038800060bff79a7 */ /* 0x0003e2000800003f */
[----:B------:R-:W-:Y:S01]  /*15700*/  UIADD3 UR8, UR16, 0x20400, URZ ;  /* 0x0002040010087890 */ /* 0x000fe2000fffe03f */
[----:B------:R-:W-:Y:S01]  /*15710*/  R2UR UR46, R9 ;  /* 0x00000000092e72ca */ /* 0x000fe200000e0000 */
[----:B------:R-:W-:-:S02]  /*15720*/  UIADD3 UR9, UR16, 0x38800, URZ ;  /* 0x0003880010097890 */ /* 0x000fc4000fffe03f */
[----:B------:R-:W-:Y:S02]  /*15730*/  UIADD3.X UR5, URZ, UR55, URZ, UP0, !UPT ;  /* 0x000000373f057290 */ /* 0x000fe400087fe43f */
[----:B------:R-:W-:Y:S01]  /*15740*/  UIADD3 UR40, UR16, 0x28400, URZ ;  /* 0x0002840010287890 */ /* 0x000fe2000fffe03f */
[----:B------:R-:W-:Y:S01]  /*15750*/  UMOV UR42, 0x100 ;  /* 0x00000100002a7882 */ /* 0x000fe20000000000 */
[----:B-1----:R-:W-:Y:S01]  /*15760*/  IMAD.MOV.U32 R6, RZ, RZ, 0x10000 ;  /* 0x00010000ff067424 */ /* 0x002fe200078e00ff */
[----:B------:R-:W-:Y:S02]  /*15770*/  MOV R10, UR42 ;  /* 0x0000002a000a7c02 */ /* 0x000fe40008000f00 */
[----:B------:R1:W-:Y:S01]  /*15780*/  UTMALDG.4D [UR8], [UR14], desc[UR6] ;  /* 0x000006080e0075b4 */ /* 0x0003e20008019000 */
[----:B------:R-:W-:Y:S01]  /*15790*/  UMOV UR42, 0x40 ;  /* 0x00000040002a7882 */ /* 0x000fe20000000000 */
[----:B------:R-:W-:Y:S01]  /*157a0*/  UMOV UR43, UR11 ;  /* 0x0000000b002b7c82 */ /* 0x000fe20008000000 */
[----:B------:R-:W-:Y:S01]  /*157b0*/  UMOV UR44, UR12 ;  /* 0x0000000c002c7c82 */ /* 0x000fe20008000000 */
        /* <DEDUP_REMOVED lines=19> */
[----:B--2---:R-:W-:Y:S01]  /*158f0*/  MOV R6, UR47 ;  /* 0x0000002f00067c02 */ /* 0x004fe20008000f00 */
[----:B------:R-:W-:Y:S01]  /*15900*/  UIADD3 UR9, UR16, 0x38810, URZ ;  /* 0x0003881010097890 */ /* 0x000fe2000fffe03f */
[----:B------:R-:W-:Y:S01]  /*15910*/  UMOV UR26, 0x180 ;  /* 0x00000180001a7882 */ /* 0x000fe20000000000 */
[----:B------:R-:W-:Y:S01]  /*15920*/  UMOV UR27, UR11 ;  /* 0x0000000b001b7c82 */ /* 0x000fe20008000000 */
[----:B------:R-:W-:Y:S01]  /*15930*/  UMOV UR28, UR12 ;  /* 0x0000000c001c7c82 */ /* 0x000fe20008000000 */
[----:B------:R-:W-:Y:S01]  /*15940*/  UMOV UR29, UR13 ;  /* 0x0000000d001d7c82 */ /* 0x000fe20008000000 */
[----:B------:R-:W-:-:S02]  /*15950*/  UMOV UR18, 0x1c0 ;  /* 0x000001c000127882 */ /* 0x000fc40000000000 */
        /* <DEDUP_REMOVED lines=9> */
[----:B------:R-:W-:Y:S01]  /*159f0*/  UMOV UR17, UR9 ;  /* 0x0000000900117c82 */ /* 0x000fe20008000000 */
[----:B------:R1:W-:Y:S01]  /*15a00*/  UTMALDG.4D [UR40], [UR4], desc[UR6] ;  /* 0x00000628040075b4 */ /* 0x0003e20008019000 */
[----:B------:R-:W-:Y:S01]  /*15a10*/  R2UR UR47, R6 ;  /* 0x00000000062f72ca */ /* 0x000fe200000e0000 */
[----:B------:R2:W-:Y:S01]  /*15a20*/  UTMALDG.4D [UR56], [UR4], desc[UR6] ;  /* 0x00000638040075b4 */ /* 0x0005e20008019000 */
[----:B------:R2:W-:Y:S01]  /*15a30*/  UTMALDG.4D [UR48], [UR4], desc[UR6] ;  /* 0x00000630040075b4 */ /* 0x0005e20008019000 */
[----:B-1----:R-:W-:Y:S01]  /*15a40*/  R2UR UR42, R10 ;  /* 0x000000000a2a72ca */ /* 0x002fe200000e0000 */
[----:B------:R-:W-:-:S02]  /*15a50*/  UIADD3 UR40, UR16, 0x2e400, URZ ;  /* 0x0002e40010287890 */ /* 0x000fc4000fffe03f */
[----:B------:R-:W-:-:S10]  /*15a60*/  UIADD3 UR16, UR16, 0x34400, URZ ;  /* 0x0003440010107890 */ /* 0x000fd4000fffe03f */
[----:B------:R2:W-:Y:S01]  /*15a70*/  UTMALDG.4D [UR40], [UR4], desc[UR6] ;  /* 0x00000628040075b4 */ /* 0x0005e20008019000 */
[----:B------:R2:W-:Y:S01]  /*15a80*/  UTMALDG.4D [UR32], [UR4], desc[UR6] ;  /* 0x00000620040075b4 */ /* 0x0005e20008019000 */
[----:B------:R2:W-:Y:S01]  /*15a90*/  UTMALDG.4D [UR24], [UR4], desc[UR6] ;  /* 0x00000618040075b4 */ /* 0x0005e20008019000 */
[----:B------:R2:W-:Y:S02]  /*15aa0*/  UTMALDG.4D [UR16], [UR4], desc[UR6] ;  /* 0x00000610040075b4 */ /* 0x0005e40008019000 */
[----:B--2---:R-:W-:Y:S01]  /*15ab0*/  NOP ;  /* 0x0000000000007918 */ /* 0x004fe20000000000 */
.L_x_2543:
[----:B------:R-:W-:Y:S05]  /*15ac0*/  BSYNC B0 ;  /* 0x0000000000007941 */ /* 0x000fea0003800000 */
.L_x_2542:
        /* <DEDUP_REMOVED lines=8> */
[----:B-1----:R-:W-:-:S05]  /*15b50*/  IMAD.U32 R6, RZ, RZ, UR4 ;  /* 0x00000004ff067e24 */ /* 0x002fca000f8e00ff */
[----:B------:R-:W-:-:S04]  /*15b60*/  SHF.L.U32 R6, R6, 0x1f, RZ ;  /* 0x0000001f06067819 */ /* 0x000fc800000006ff */
[----:B------:R-:W1:Y:S02]  /*15b70*/  SYNCS.PHASECHK.TRANS64.TRYWAIT P0, [R11+URZ+0x38820], R6 ;  /* 0x038820060b0075a7 */ /* 0x000e64000800017f */
[----:B-1----:R-:W-:Y:S05]  /*15b80*/  @!P0 BRA `(.L_x_2544) ;  /* 0x0000003400cc8947 */ /* 0x002fea0003800000 */
.L_x_2612:
[----:B------:R-:W-:Y:S01]  /*15b90*/  ULDC.64 UR38, c[0x0][0x3f8] ;  /* 0x0000fe0000267ab9 */ /* 0x000fe20000000a00 */
[----:B------:R-:W-:Y:S01]  /*15ba0*/  ULDC.64 UR46, c[0x0][0x408] ;  /* 0x00010200002e7ab9 */ /* 0x000fe20000000a00 */
        /* <DEDUP_REMOVED lines=11> */
.L_x_2613:
        /* <DEDUP_REMOVED lines=11> */
.L_x_2548:
        /* <DEDUP_REMOVED lines=43> */
[----:B------:R-:W-:-:S02]  /*15fc0*/  UMOV UR10, UR21 ;  /* 0x00000015000a7c82 */ /* 0x000fc40008000000 */
[----:B------:R1:W-:Y:S01]  /*15fd0*/  UTMALDG.4D [UR8], [UR4], desc[UR6] ;  /* 0x00000608040075b4 */ /* 0x0003e20008019000 */
        /* <DEDUP_REMOVED lines=12> */
.L_x_2546:
[----:B------:R-:W-:Y:S05]  /*160a0*/  BSYNC B0 ;  /* 0x0000000000007941 */ /* 0x000fea0003800000 */
.L_x_2545:
        /* <DEDUP_REMOVED lines=47> */
.L_x_2555:
[----:B-1----:R-:W1:Y:S01]  /*163a0*/  S2R R3, SR_CgaCtaId ;  /* 0x0000000000037919 */ /* 0x002e620000008800 */
[----:B------:R-:W-:-:S04]  /*163b0*/  MOV R2, 0x400 ;  /* 0x0000040000027802 */ /* 0x000fc80000000f00 */
[----:B-1----:R-:W-:Y:S02]  /*163c0*/  LEA R2, R3, R2, 0x18 ;  /* 0x0000000203027211 */ /* 0x002fe400078ec0ff */
[----:B------:R-:W-:-:S03]  /*163d0*/  SHF.L.U32 R3, R13, 0x1f, RZ ;  /* 0x0000001f0d037819 */ /* 0x000fc600000006ff */
[----:B------:R-:W-:-:S04]  /*163e0*/  IMAD R2, R14, 0x8, R2 ;  /* 0x000000080e027824 */ /* 0x000fc800078e0202 */
[----:B------:R-:W1:Y:S02]  /*163f0*/  SYNCS.PHASECHK.TRANS64.TRYWAIT P0, [R2+URZ+0x38840], R3 ;  /* 0x03884003020075a7 */ /* 0x000e64000800017f */
[----:B-1----:R-:W-:Y:S05]  /*16400*/  @!P0 BRA `(.L_x_2556) ;  /* 0x0000002c00e08947 */ /* 0x002fea0003800000 */
.L_x_2614:
        /* <DEDUP_REMOVED lines=11> */
.L_x_2557:
        /* <DEDUP_REMOVED lines=15> */
[----:B------:R-:W-:Y:S02]  /*165b0*/  R2UR UR8, R6 ;  /* 0x00000000060872ca */ /* 0x000fe400000e0000 */
[----:B---3--:R-:W-:-:S04]  /*165c0*/  LEA R8, R8, R9, 0x6 ;  /* 0x0000000908087211 */ /* 0x008fc800078e30ff */
[----:B------:R-:W-:-:S07]  /*165d0*/  R2UR UR11, R8 ;  /* 0x00000000080b72ca */ /* 0x000fce00000e0000 */
[----:B------:R-:W-:-:S09]  /*165e0*/  UIADD3 UR8, UR8, 0x22400, URZ ;  /* 0x0002240008087890 */ /* 0x000fd2000fffe03f */
[----:B------:R2:W-:Y:S01]  /*165f0*/  UTMALDG.4D [UR8], [UR4], desc[UR6] ;  /* 0x00000608040075b4 */ /* 0x0005e20008019000 */
[----:B------:R-:W3:Y:S02]  /*16600*/  SYNCS.PHASECHK.TRANS64.TRYWAIT P0, [R2+URZ+0x38860], R3 ;  /* 0x03886003020075a7 */ /* 0x000ee4000800017f */
[----:B--23--:R-:W-:Y:S05]  /*16610*/  @!P0 BRA `(.L_x_2558) ;  /* 0x0000002c00708947 */ /* 0x00cfea0003800000 */
.L_x_2615:
        /* <DEDUP_REMOVED lines=8> */
.L_x_2559:
        /* <DEDUP_REMOVED lines=54> */
.L_x_2554:
[----:B------:R-:W-:Y:S05]  /*16a00*/  BSYNC B2 ;  /* 0x0000000000027941 */ /* 0x000fea0003800000 */
.L_x_2553:
[----:B------:R-:W2:Y:S02]  /*16a10*/  LDL R2, [R1+0x14] ;  /* 0x0000140001027983 */ /* 0x000ea40000100800 */
[----:B--2---:R-:W-:-:S07]  /*16a20*/  VIADD R8, R2, 0xfffffffd ;  /* 0xfffffffd02087836 */ /* 0x004fce0000000000 */
.L_x_2552:
[----:B------:R-:W-:Y:S05]  /*16a30*/  BSYNC B1 ;  /* 0x0000000000017941 */ /* 0x000fea0003800000 */
.L_x_2551:
[----:B------:R-:W2:Y:S01]  /*16a40*/  LDL.LU R2, [R1+0x14] ;  /* 0x0000140001027983 */ /* 0x000ea20000300800 */
[----:B------:R-:W-:Y:S01]  /*16a50*/  VIADD R10, R10, 0xfffffffe ;  /* 0xfffffffe0a0a7836 */ /* 0x000fe20000000000 */
[----:B--2---:R-:W-:-:S04]  /*16a60*/  LOP3.LUT R3, RZ, R2, RZ, 0x33, !PT ;  /* 0x00000002ff037212 */ /* 0x004fc800078e33ff */
[----:B------:R-:W-:-:S13]  /*16a70*/  ISETP.NE.AND P0, PT, R10, R3, PT ;  /* 0x000000030a00720c */ /* 0x000fda0003f05270 */
[----:B------:R-:W-:Y:S05]  /*16a80*/  @!P0 BRA `(.L_x_2550) ;  /* 0x0000001000388947 */ /* 0x000fea0003800000 */
.L_x_2574:
        /* <DEDUP_REMOVED lines=29> */
[----:B------:R-:W-:-:S06]  /*16c60*/  LEA.HI.X R7, R2, UR39, R3, 0x2, P0 ;  /* 0x0000002702077c11 */ /* 0x000fcc00080f1403 */
[----:B------:R1:W5:Y:S03]  /*16c70*/  LDG.E R7, desc[UR4][R6.64] ;  /* 0x0000000406077981 */ /* 0x000366000c1e1900 */
.L_x_2562:
[----:B------:R-:W2:Y:S01]  /*16c80*/  S2R R3, SR_CgaCtaId ;  /* 0x0000000000037919 */ /* 0x000ea20000008800 */
[----:B------:R-:W-:-:S04]  /*16c90*/  MOV R2, 0x400 ;  /* 0x0000040000027802 */ /* 0x000fc80000000f00 */
[----:B--2---:R-:W-:Y:S02]  /*16ca0*/  LEA R2, R3, R2, 0x18 ;  /* 0x0000000203027211 */ /* 0x004fe400078ec0ff */
[----:B------:R-:W-:-:S03]  /*16cb0*/  SHF.L.U32 R3, R10, 0x1f, RZ ;  /* 0x0000001f0a037819 */ /* 0x000fc600000006ff */
[----:B------:R-:W-:-:S04]  /*16cc0*/  IMAD R2, R9, 0x8, R2 ;  /* 0x0000000809027824 */ /* 0x000fc800078e0202 */
[----:B------:R-:W2:Y:S02]  /*16cd0*/  SYNCS.PHASECHK.TRANS64.TRYWAIT P0, [R2+URZ+0x38840], R3 ;  /* 0x03884003020075a7 */ /* 0x000ea4000800017f */
[----:B--2---:R-:W-:Y:S05]  /*16ce0*/  @!P0 BRA `(.L_x_2563) ;  /* 0x0000002400d08947 */ /* 0x004fea0003800000 */
.L_x_2616:
        /* <DEDUP_REMOVED lines=11> */
.L_x_2564:
[----:B------:R-:W3:Y:S01]  /*16da0*/  LDL R12, [R1+0x8] ;  /* 0x00000800010c7983 */ /* 0x000ee20000100800 */
[----:B-1----:R-:W-:Y:S01]  /*16db0*/  MOV R6, 0x400 ;  /* 0x0000040000067802 */ /* 0x002fe20000000f00 */
        /* <DEDUP_REMOVED lines=19> */
.L_x_2617:
        /* <DEDUP_REMOVED lines=8> */
.L_x_2566:
        /* <DEDUP_REMOVED lines=53> */
.L_x_2561:
[----:B------:R-:W-:Y:S05]  /*172c0*/  BSYNC B1 ;  /* 0x0000000000017941 */ /* 0x000fea0003800000 */
.L_x_2560:
        /* <DEDUP_REMOVED lines=10> */
[----:B------:R-:W-:Y:S01]  /*17370*/  ISETP.NE.U32.AND P0, PT, RZ, UR38, PT ;  /* 0x00000026ff007c0c */ /* 0x000fe2000bf05070 */
[----:B------:R-:W-:-:S03]  /*17380*/  IMAD.MOV.U32 R10, RZ, RZ, R9 ;  /* 0x000000ffff0a7224 */ /* 0x000fc600078e0009 */
        /* <DEDUP_REMOVED lines=17> */
[----:B------:R-:W-:-:S06]  /*174a0*/  LEA.HI.X R7, R2, UR39, R3, 0x2, P0 ;  /* 0x0000002702077c11 */ /* 0x000fcc00080f1403 */
[----:B------:R2:W5:Y:S03]  /*174b0*/  LDG.E R7, desc[UR4][R6.64] ;  /* 0x0000000406077981 */ /* 0x000566000c1e1900 */
.L_x_2569:
[----:B------:R-:W3:Y:S01]  /*174c0*/  S2R R3, SR_CgaCtaId ;  /* 0x0000000000037919 */ /* 0x000ee20000008800 */
[----:B------:R-:W-:-:S04]  /*174d0*/  MOV R2, 0x400 ;  /* 0x0000040000027802 */ /* 0x000fc80000000f00 */
[----:B---3--:R-:W-:Y:S02]  /*174e0*/  LEA R2, R3, R2, 0x18 ;  /* 0x0000000203027211 */ /* 0x008fe400078ec0ff */
[----:B------:R-:W-:-:S03]  /*174f0*/  SHF.L.U32 R3, R11, 0x1f, RZ ;  /* 0x0000001f0b037819 */ /* 0x000fc600000006ff */
[----:B------:R-:W-:-:S04]  /*17500*/  IMAD R2, R12, 0x8, R2 ;  /* 0x000000080c027824 */ /* 0x000fc800078e0202 */
[----:B------:R-:W3:Y:S02]  /*17510*/  SYNCS.PHASECHK.TRANS64.TRYWAIT P0, [R2+URZ+0x38840], R3 ;  /* 0x03884003020075a7 */ /* 0x000ee4000800017f */
[----:B---3--:R-:W-:Y:S05]  /*17520*/  @!P0 BRA `(.L_x_2570) ;  /* 0x0000001c00e88947 */ /* 0x008fea0003800000 */
.L_x_2618:
        /* <DEDUP_REMOVED lines=11> */
.L_x_2571:
[----:B--2---:R-:W2:Y:S01]  /*175e0*/  LDL R6, [R1] ;  /* 0x0000000001067983 */ /* 0x004ea20000100800 */
        /* <DEDUP_REMOVED lines=21> */
.L_x_2619:
        /* <DEDUP_REMOVED lines=8> */
.L_x_2573:
        /* <DEDUP_REMOVED lines=54> */
.L_x_2568:
[----:B------:R-:W-:Y:S05]  /*17b20*/  BSYNC B1 ;  /* 0x0000000000017941 */ /* 0x000fea0003800000 */
.L_x_2567:
[----:B------:R-:W2:Y:S01]  /*17b30*/  LDL R2, [R1+0xc] ;  /* 0x00000c0001027983 */ /* 0x000ea20000100800 */
[----:B------:R-:W-:Y:S01]  /*17b40*/  VIADD R8, R8, 0xfffffffe ;  /* 0xfffffffe08087836 */ /* 0x000fe20000000000 */
[----:B--2---:R-:W-:-:S13]  /*17b50*/  ISETP.GT.AND P0, PT, R9, R2, PT ;  /* 0x000000020900720c */ /* 0x004fda0003f04270 */
[----:B------:R-:W-:Y:S05]  /*17b60*/  @P0 BRA `(.L_x_2574) ;  /* 0xffffffec00c80947 */ /* 0x000fea000383ffff */
.L_x_2550:
[----:B------:R-:W-:Y:S05]  /*17b70*/  BSYNC B0 ;  /* 0x0000000000007941 */ /* 0x000fea0003800000 */
.L_x_2549:
        /* <DEDUP_REMOVED lines=26> */
.L_x_2576:
[----:B------:R-:W-:Y:S05]  /*17d20*/  BSYNC B0 ;  /* 0x0000000000007941 */ /* 0x000fea0003800000 */
.L_x_2575:
[----:B--2---:R-:W2:Y:S02]  /*17d30*/  LDL.LU R2, [R1+0x4] ;  /* 0x0000040001027983 */ /* 0x004ea40000300800 */
[----:B--2---:R-:W-:-:S05]  /*17d40*/  LOP3.LUT R2, R2, R0, RZ, 0x3c, !PT ;  /* 0x0000000002027212 */ /* 0x004fca00078e3cff */
[----:B------:R2:W-:Y:S02]  /*17d50*/  STL [R1+0x4], R2 ;  /* 0x0000040201007387 */ /* 0x0005e40000100800 */
.L_x_2531:
[----:B------:R-:W-:Y:S05]  /*17d60*/  BSYNC B6 ;  /* 0x0000000000067941 */ /* 0x000fea0003800000 */
.L_x_2529:
[----:B------:R-:W-:-:S03]  /*17d70*/  UMOV UR4, 0xffffffff ;  /* 0xffffffff00047882 */ /* 0x000fc60000000000 */
[----:B------:R-:W-:Y:S05]  /*17d80*/  BRA.DIV UR4, `(.L_x_2577) ;  /* 0x0000001604f87947 */ /* 0x000fea000b800000 */
[----:B------:R3:W4:Y:S04]  /*17d90*/  SHFL.IDX PT, R4, R16, RZ, 0x1f ;  /* 0x00001fff10047589 */ /* 0x00072800000e0000 */
[----:B------:R-:W0:Y:S02]  /*17da0*/  SHFL.IDX PT, R16, R16, 0x1, 0x1f ;  /* 0x00201f0010107f89 */ /* 0x000e2400000e0000 */
.L_x_2623:
[----:B------:R-:W1:Y:S01]  /*17db0*/  S2R R0, SR_TID.X ;  /* 0x0000000000007919 */ /* 0x000e620000002100 */
[----:B------:R-:W-:Y:S01]  /*17dc0*/  ULDC UR4, c[0x0][0xd14] ;  /* 0x0003450000047ab9 */ /* 0x000fe20000000800 */
[----:B------:R-:W-:Y:S01]  /*17dd0*/  BSSY B0, `(.L_x_2578) ;  /* 0x000000c000007945 */ /* 0x000fe20003800000 */
[----:B------:R-:W-:Y:S01]  /*17de0*/  IMAD.MOV.U32 R3, RZ, RZ, RZ ;  /* 0x000000ffff037224 */ /* 0x000fe200078e00ff */
[----:B-1----:R-:W-:Y:S01]  /*17df0*/  LOP3.LUT R8, R0, 0x1f, RZ, 0xc0, !PT ;  /* 0x0000001f00087812 */ /* 0x002fe200078ec0ff */
[----:B------:R-:W-:-:S03]  /*17e00*/  IMAD.U32 R0, RZ, RZ, UR4 ;  /* 0x00000004ff007e24 */ /* 0x000fc6000f8e00ff */
[C---:B------:R-:W-:Y:S01]  /*17e10*/  ISETP.NE.AND P0, PT, R8.reuse, 0x1f, PT ;  /* 0x0000001f0800780c */ /* 0x040fe20003f05270 */
[----:B------:R-:W-:-:S05]  /*17e20*/  IMAD.IADD R5, R8, 0x1, R19 ;  /* 0x0000000108057824 */ /* 0x000fca00078e0213 */
[----:B------:R-:W-:-:S13]  /*17e30*/  ISETP.GE.OR P0, PT, R5, R0, !P0 ;  /* 0x000000000500720c */ /* 0x000fda0004706670 */
[----:B------:R-:W-:Y:S05]  /*17e40*/  @P0 BRA `(.L_x_2579) ;  /* 0x0000000000100947 */ /* 0x000fea0003800000 */
[----:B--2---:R-:W1:Y:S01]  /*17e50*/  LDC.64 R2, c[0x0][0xd58] ;  /* 0x00035600ff027b82 */ /* 0x004e620000000a00 */
[----:B------:R-:W-:Y:S01]  /*17e60*/  ULDC.64 UR4, c[0x0][0x208] ;  /* 0x0000820000047ab9 */ /* 0x000fe20000000a00 */
[----:B-1----:R-:W-:-:S06]  /*17e70*/  IMAD.WIDE R2, R5, 0x4, R2 ;  /* 0x0000000405027825 */ /* 0x002fcc00078e0202 */
[----:B------:R1:W5:Y:S02]  /*17e80*/  LDG.E R3, desc[UR4][R2.64] ;  /* 0x0000000402037981 */ /* 0x000364000c1e1900 */
.L_x_2579:
[----:B------:R-:W-:Y:S05]  /*17e90*/  BSYNC B0 ;  /* 0x0000000000007941 */ /* 0x000fea0003800000 */
.L_x_2578:
        /* <DEDUP_REMOVED lines=19> */
[----:B------:R-:W1:Y:S02]  /*17fd0*/  SHFL.UP PT, R14, R7, 0x10, RZ ;  /* 0x06000000070e7989 */ /* 0x000e6400000e00ff */
[----:B-12---:R-:W-:-:S05]  /*17fe0*/  SEL R2, R14, RZ, P0 ;  /* 0x000000ff0e027207 */ /* 0x006fca0000000000 */
[----:B------:R-:W-:-:S05]  /*17ff0*/  IMAD.IADD R2, R7, 0x1, R2 ;  /* 0x0000000107027824 */ /* 0x000fca00078e0202 */
[----:B------:R0:W1:Y:S02]  /*18000*/  SHFL.IDX PT, R14, R2, 0x1f, 0x1f ;  /* 0x03e01f00020e7f89 */ /* 0x00006400000e0000 */
.L_x_2631:
[----:B------:R-:W-:Y:S02]  /*18010*/  ULDC UR4, c[0x0][0xd10] ;  /* 0x0003440000047ab9 */ /* 0x000fe40000000800 */
[----:B------:R-:W-:-:S05]  /*18020*/  MOV R5, UR4 ;  /* 0x0000000400057c02 */ /* 0x000fca0008000f00 */
[----:B-1----:R-:W-:-:S04]  /*18030*/  IMAD R7, R14, R5, RZ ;  /* 0x000000050e077224 */ /* 0x002fc800078e02ff */
[----:B---3--:R-:W-:-:S05]  /*18040*/  IMAD.IADD R16, R16, 0x1, R7 ;  /* 0x0000000110107824 */ /* 0x008fca00078e0207 */
[----:B----4-:R-:W-:-:S13]  /*18050*/  ISETP.GT.AND P0, PT, R16, R4, PT ;  /* 0x000000041000720c */ /* 0x010fda0003f04270 */
[----:B------:R-:W-:Y:S05]  /*18060*/  @P0 BRA `(.L_x_2581) ;  /* 0x0000000000b80947 */ /* 0x000fea0003800000 */
[----:B------:R-:W1:Y:S02]  /*18070*/  LDC R0, c[0x0][0xd14] ;  /* 0x00034500ff007b82 */ /* 0x000e640000000800 */
.L_x_2586:
        /* <DEDUP_REMOVED lines=11> */
[----:B------:R-:W0:Y:S01]  /*18130*/  LDC.64 R2, c[0x0][0xd58] ;  /* 0x00035600ff027b82 */ /* 0x000e220000000a00 */
[----:B------:R-:W-:Y:S01]  /*18140*/  ULDC.64 UR4, c[0x0][0x208] ;  /* 0x0000820000047ab9 */ /* 0x000fe20000000a00 */
[----:B0-----:R-:W-:-:S06]  /*18150*/  IMAD.WIDE R2, R5, 0x4, R2 ;  /* 0x0000000405027825 */ /* 0x001fcc00078e0202 */
[----:B------:R0:W5:Y:S02]  /*18160*/  LDG.E R3, desc[UR4][R2.64] ;  /* 0x0000000402037981 */ /* 0x000164000c1e1900 */
.L_x_2584:
[----:B------:R-:W-:Y:S05]  /*18170*/  BSYNC B0 ;  /* 0x0000000000007941 */ /* 0x000fea0003800000 */
.L_x_2583:
[----:B------:R-:W-:-:S03]  /*18180*/  UMOV UR4, 0xffffffff ;  /* 0xffffffff00047882 */ /* 0x000fc60000000000 */
[----:B------:R-:W-:Y:S05]  /*18190*/  BRA.DIV UR4, `(.L_x_2585) ;  /* 0x0000001a04107947 */ /* 0x000fea000b800000 */
[----:B-----5:R-:W1:Y:S01]  /*181a0*/  SHFL.UP PT, R14, R3, 0x1, RZ ;  /* 0x04200000030e7989 */ /* 0x020e6200000e00ff */
[C---:B------:R-:W-:Y:S02]  /*181b0*/  ISETP.NE.AND P0, PT, R7.reuse, RZ, PT ;  /* 0x000000ff0700720c */ /* 0x040fe40003f05270 */
[C---:B------:R-:W-:Y:S02]  /*181c0*/  ISETP.GE.U32.AND P1, PT, R7.reuse, 0x2, PT ;  /* 0x000000020700780c */ /* 0x040fe40003f26070 */
[----:B-1----:R-:W-:Y:S02]  /*181d0*/  SEL R14, R14, RZ, P0 ;  /* 0x000000ff0e0e7207 */ /* 0x002fe40000000000 */
        /* <DEDUP_REMOVED lines=17> */
.L_x_2639:
[----:B------:R-:W-:Y:S02]  /*182f0*/  ULDC UR4, c[0x0][0xd10] ;  /* 0x0003440000047ab9 */ /* 0x000fe40000000800 */
[----:B------:R-:W-:-:S04]  /*18300*/  IMAD.U32 R5, RZ, RZ, UR4 ;  /* 0x00000004ff057e24 */ /* 0x000fc8000f8e00ff */
[----:B-1----:R-:W-:-:S04]  /*18310*/  IMAD R7, R14, R5, RZ ;  /* 0x000000050e077224 */ /* 0x002fc800078e02ff */
[----:B------:R-:W-:-:S05]  /*18320*/  IMAD.IADD R16, R7, 0x1, R16 ;  /* 0x0000000107107824 */ /* 0x000fca00078e0210 */
[----:B------:R-:W-:-:S13]  /*18330*/  ISETP.GT.AND P0, PT, R16, R4, PT ;  /* 0x000000041000720c */ /* 0x000fda0003f04270 */
[----:B------:R-:W-:Y:S05]  /*18340*/  @!P0 BRA `(.L_x_2586) ;  /* 0xfffffffc004c8947 */ /* 0x000fea000383ffff */
.L_x_2581:
[----:B------:R-:W-:Y:S01]  /*18350*/  IMAD.IADD R16, R16, 0x1, -R7 ;  /* 0x0000000110107824 */ /* 0x000fe200078e0a07 */
[----:B------:R-:W-:-:S03]  /*18360*/  UMOV UR4, 0xffffffff ;  /* 0xffffffff00047882 */ /* 0x000fc60000000000 */
[----:B------:R-:W-:-:S05]  /*18370*/  IMAD R7, R2, R5, R16 ;  /* 0x0000000502077224 */ /* 0x000fca00078e0210 */
[----:B------:R-:W-:Y:S01]  /*18380*/  ISETP.GT.AND P6, PT, R7, R4, PT ;  /* 0x000000040700720c */ /* 0x000fe20003fc4270 */
[----:B------:R-:W-:-:S12]  /*18390*/  BRA.DIV UR4, `(.L_x_2587) ;  /* 0x0000001a04607947 */ /* 0x000fd8000b800000 */
[----:B------:R-:W-:-:S04]  /*183a0*/  VOTE.ANY R6, PT, !P6 ;  /* 0x0000000000067806 */ /* 0x000fc800070e0100 */
[----:B------:R-:W1:Y:S02]  /*183b0*/  POPC R7, R6 ;  /* 0x0000000600077309 */ /* 0x000e640000000000 */
[----:B-1----:R1:W2:Y:S02]  /*183c0*/  SHFL.IDX PT, R17, R3, R7, 0x1f ;  /* 0x00001f0703117589 */ /* 0x0022a400000e0000 */
.L_x_2643:
[----:B------:R-:W-:Y:S01]  /*183d0*/  ISETP.NE.AND P0, PT, R6, RZ, PT ;  /* 0x000000ff0600720c */ /* 0x000fe20003f05270 */
[----:B------:R-:W-:-:S12]  /*183e0*/  IMAD.MOV.U32 R8, RZ, RZ, RZ ;  /* 0x000000ffff087224 */ /* 0x000fd800078e00ff */
[----:B------:R-:W-:Y:S05]  /*183f0*/  @!P0 BRA `(.L_x_2588) ;  /* 0x0000000000108947 */ /* 0x000fea0003800000 */
[----:B------:R-:W-:Y:S01]  /*18400*/  UMOV UR4, 0xffffffff ;  /* 0xffffffff00047882 */ /* 0x000fe20000000000 */
[----:B------:R-:W-:Y:S02]  /*18410*/  VIADD R12, R7, 0xffffffff ;  /* 0xffffffff070c7836 */ /* 0x000fe40000000000 */
[----:B------:R-:W-:Y:S05]  /*18420*/  BRA.DIV UR4, `(.L_x_2589) ;  /* 0x0000001a04847947 */ /* 0x000fea000b800000 */
[----:B------:R3:W4:Y:S02]  /*18430*/  SHFL.IDX PT, R8, R2, R12, 0x1f ;  /* 0x00001f0c02087589 */ /* 0x00072400000e0000 */
.L_x_2588:
[----:B01-3--:R-:W0:Y:S01]  /*18440*/  LDC.64 R2, c[0x0][0xd68] ;  /* 0x00035a00ff027b82 */ /* 0x00be220000000a00 */
[----:B------:R-:W-:Y:S01]  /*18450*/  IMAD.IADD R19, R7, 0x1, R19 ;  /* 0x0000000107137824 */ /* 0x000fe200078e0213 */
[----:B------:R-:W-:-:S03]  /*18460*/  ULDC.64 UR4, c[0x0][0x208] ;  /* 0x0000820000047ab9 */ /* 0x000fc60000000a00 */
[----:B0-----:R-:W-:-:S05]  /*18470*/  IMAD.WIDE R2, R19, 0x4, R2 ;  /* 0x0000000413027825 */ /* 0x001fca00078e0202 */
[----:B------:R0:W2:Y:S01]  /*18480*/  LDG.E R10, desc[UR4][R2.64] ;  /* 0x00000004020a7981 */ /* 0x0000a2000c1e1900 */
[----:B----4-:R-:W-:Y:S02]  /*18490*/  IMAD R16, R8, R5, R16 ;  /* 0x0000000508107224 */ /* 0x010fe400078e0210 */
[----:B0-----:R-:W-:Y:S02]  /*184a0*/  IMAD.MOV.U32 R2, RZ, RZ, RZ ;  /* 0x000000ffff027224 */ /* 0x001fe400078e00ff */
[----:B--2---:R-:W-:-:S05]  /*184b0*/  IMAD R6, R17, R10, RZ ;  /* 0x0000000a11067224 */ /* 0x004fca00078e02ff */
        /* <DEDUP_REMOVED lines=25> */
[----:B------:R-:W-:Y:S02]  /*18650*/  IMAD R4, R10, R7, RZ ;  /* 0x000000070a047224 */ /* 0x000fe400078e02ff */
[----:B------:R-:W-:Y:S02]  /*18660*/  IMAD.MOV R7, RZ, RZ, -R7 ;  /* 0x000000ffff077224 */ /* 0x000fe400078e0a07 */
        /* <DEDUP_REMOVED lines=30> */
[----:B------:R-:W-:-:S03]  /*18850*/  IMAD R18, R3, R5, R4 ;  /* 0x0000000503127224 */ /* 0x000fc600078e0204 */
[----:B------:R-:W-:Y:S01]  /*18860*/  IADD3 R17, R17, R2, RZ ;  /* 0x0000000211117210 */ /* 0x000fe20007ffe0ff */
[----:B------:R-:W-:Y:S06]  /*18870*/  BRA `(.L_x_2590) ;  /* 0x00000000001c7947 */ /* 0x000fec0003800000 */
.L_x_2582:
[----:B------:R-:W-:Y:S01]  /*18880*/  UMOV UR4, URZ ;  /* 0x0000003f00047c82 */ /* 0x000fe20008000000 */
[----:B------:R-:W-:Y:S01]  /*18890*/  UMOV UR5, URZ ;  /* 0x0000003f00057c82 */ /* 0x000fe20008000000 */
[----:B------:R-:W-:Y:S01]  /*188a0*/  ULDC UR6, c[0x0][0xd14] ;  /* 0x0003450000067ab9 */ /* 0x000fe20000000800 */
[----:B------:R-:W-:Y:S02]  /*188b0*/  IMAD.MOV.U32 R16, RZ, RZ, R4 ;  /* 0x000000ffff107224 */ /* 0x000fe400078e0004 */
[----:B------:R-:W-:Y:S02]  /*188c0*/  IMAD.U32 R17, RZ, RZ, UR4 ;  /* 0x00000004ff117e24 */ /* 0x000fe4000f8e00ff */
[----:B------:R-:W-:Y:S02]  /*188d0*/  IMAD.U32 R18, RZ, RZ, UR5 ;  /* 0x00000005ff127e24 */ /* 0x000fe4000f8e00ff */
[----:B------:R-:W-:-:S07]  /*188e0*/  IMAD.U32 R19, RZ, RZ, UR6 ;  /* 0x00000006ff137e24 */ /* 0x000fce000f8e00ff */
.L_x_2590:
        /* <DEDUP_REMOVED lines=12> */
.L_x_2517:
[----:B-1----:R-:W3:Y:S01]  /*189b0*/  LDL R0, [R1+0x1c] ;  /* 0x00001c0001007983 */ /* 0x002ee20000100800 */
[----:B------:R-:W1:Y:S01]  /*189c0*/  S2R R3, SR_CgaCtaId ;  /* 0x0000000000037919 */ /* 0x000e620000008800 */
[----:B---3--:R-:W-:Y:S02]  /*189d0*/  R2UR UR4, R0 ;  /* 0x00000000000472ca */ /* 0x008fe400000e0000 */
[----:B------:R-:W-:-:S04]  /*189e0*/  MOV R0, 0x400 ;  /* 0x0000040000007802 */ /* 0x000fc80000000f00 */
[----:B-1----:R-:W-:-:S07]  /*189f0*/  LEA R0, R3, R0, 0x18 ;  /* 0x0000000003007211 */ /* 0x002fce00078ec0ff */
[----:B------:R-:W-:-:S04]  /*18a00*/  UIADD3 UR4, UR4, 0x1, URZ ;  /* 0x0000000104047890 */ /* 0x000fc8000fffe03f */
[----:B------:R-:W-:-:S04]  /*18a10*/  ULEA.HI UR5, UR4, UR4, URZ, 0x1 ;  /* 0x0000000404057291 */ /* 0x000fc8000f8f083f */
[----:B------:R-:W-:-:S04]  /*18a20*/  ULOP3.LUT UR5, UR5, 0xfffffffe, URZ, 0xc0, !UPT ;  /* 0xfffffffe05057892 */ /* 0x000fc8000f8ec03f */
[----:B------:R-:W-:-:S06]  /*18a30*/  UIADD3 UR5, UR4, -UR5, URZ ;  /* 0x8000000504057290 */ /* 0x000fcc000fffe03f */
[----:B------:R-:W-:-:S05]  /*18a40*/  IMAD.U32 R3, RZ, RZ, UR5 ;  /* 0x00000005ff037e24 */ /* 0x000fca000f8e00ff */
[----:B------:R-:W-:-:S04]  /*18a50*/  SHF.L.U32 R3, R3, 0x1f, RZ ;  /* 0x0000001f03037819 */ /* 0x000fc800000006ff */
[----:B------:R-:W1:Y:S02]  /*18a60*/  SYNCS.PHASECHK.TRANS64.TRYWAIT P0, [R0+URZ+0x38820], R3 ;  /* 0x03882003000075a7 */ /* 0x000e64000800017f */
[----:B-1----:R-:W-:Y:S05]  /*18a70*/  @!P0 BRA `(.L_x_2592) ;  /* 0x0000001400188947 */ /* 0x002fea0003800000 */
.L_x_2646:
[----:B------:R-:W-:-:S03]  /*18a80*/  UMOV UR4, 0xffffffff ;  /* 0xffffffff00047882 */ /* 0x000fc60000000000 */
[----:B------:R-:W-:Y:S05]  /*18a90*/  BRA.DIV UR4, `(.L_x_2593) ;  /* 0x0000001604247947 */ /* 0x000fea000b800000 */
[----:B--2---:R-:W2:Y:S02]  /*18aa0*/  S2R R2, SR_TID.X ;  /* 0x0000000000027919 */ /* 0x004ea40000002100 */
[----:B--2---:R-:W-:-:S04]  /*18ab0*/  SHF.R.U32.HI R2, RZ, 0x5, R2 ;  /* 0x00000005ff027819 */ /* 0x004fc80000011602 */
[----:B------:R-:W-:-:S05]  /*18ac0*/  LOP3.LUT R2, R2, 0x3, RZ, 0xc0, !PT ;  /* 0x0000000302027812 */ /* 0x000fca00078ec0ff */
[----:B------:R2:W3:Y:S02]  /*18ad0*/  SHFL.IDX PT, R14, R2, RZ, 0x1f ;  /* 0x00001fff020e7589 */ /* 0x0004e400000e0000 */
.L_x_2649:
[----:B---3--:R-:W-:Y:S01]  /*18ae0*/  ISETP.NE.AND P0, PT, R14, RZ, PT ;  /* 0x000000ff0e00720c */ /* 0x008fe20003f05270 */
[----:B------:R-:W-:-:S12]  /*18af0*/  BSSY B0, `(.L_x_2594) ;  /* 0x0000027000007945 */ /* 0x000fd80003800000 */
[----:B------:R-:W-:Y:S05]  /*18b00*/  @P0 BRA `(.L_x_2595) ;  /* 0x0000000000940947 */ /* 0x000fea0003800000 */
[----:B------:R-:W-:-:S03]  /*18b10*/  UMOV UR4, 0xffffffff ;  /* 0xffffffff00047882 */ /* 0x000fc60000000000 */
[----:B------:R-:W-:Y:S05]  /*18b20*/  BRA.DIV UR4, `(.L_x_2596) ;  /* 0x0000001604347947 */ /* 0x000fea000b800000 */
[----:B------:R-:W-:-:S13]  /*18b30*/  ELECT P6, URZ, PT ;  /* 0x00000000003f782f */ /* 0x000fda00038c0000 */
.L_x_2652:
[----:B------:R-:W-:Y:S05]  /*18b40*/  @!P6 BRA `(.L_x_2595) ;  /* 0x000000000084e947 */ /* 0x000fea0003800000 */
[----:B--2---:R-:W2:Y:S02]  /*18b50*/  LDL.LU R2, [R1+0x24] ;  /* 0x0000240001027983 */ /* 0x004ea40000300800 */
[----:B--2---:R-:W-:-:S04]  /*18b60*/  LOP3.LUT R2, R2, 0x2, RZ, 0xfc, !PT ;  /* 0x0000000202027812 */ /* 0x004fc800078efcff */
[----:B------:R-:W-:-:S13]  /*18b70*/  ISETP.NE.AND P2, PT, R2, 0x3, PT ;  /* 0x000000030200780c */ /* 0x000fda0003f45270 */
[----:B------:R-:W-:Y:S05]  /*18b80*/  @!P2 BRA `(.L_x_2597) ;  /* 0x000000000004a947 */ /* 0x000fea0003800000 */
[----:B------:R-:W-:Y:S01]  /*18b90*/  BPT.TRAP 0x1 ;  /* 0x000000040000795c */ /* 0x000fe20000300000 */
.L_x_2597:
        /* <DEDUP_REMOVED lines=14> */
.L_x_2653:
[----:B------:R-:W2:Y:S02]  /*18c80*/  SYNCS.PHASECHK.TRANS64.TRYWAIT P0, [R7+URZ], R2 ;  /* 0x00000002070075a7 */ /* 0x000ea4000800017f */
[----:B--2---:R-:W-:Y:S05]  /*18c90*/  @!P0 BRA `(.L_x_2599) ;  /* 0x00000014000c8947 */ /* 0x004fea0003800000 */
.L_x_2654:
[----:B------:R-:W-:Y:S05]  /*18ca0*/  @!P2 BRA `(.L_x_2600) ;  /* 0x000000000004a947 */ /* 0x000fea0003800000 */
[----:B------:R-:W-:Y:S01]  /*18cb0*/  BPT.TRAP 0x1 ;  /* 0x000000040000795c */ /* 0x000fe20000300000 */
.L_x_2600:
[----:B------:R-:W3:Y:S01]  /*18cc0*/  LDL.LU R4, [R1] ;  /* 0x0000000001047983 */ /* 0x000ee20000300800 */
[----:B------:R-:W-:-:S04]  /*18cd0*/  VIADD R0, R0, 0x38860 ;  /* 0x0003886000007836 */ /* 0x000fc80000000000 */
[----:B---3--:R-:W-:-:S04]  /*18ce0*/  IMAD R4, R4, 0x8, R0 ;  /* 0x0000000804047824 */ /* 0x008fc800078e0200 */
[----:B------:R-:W3:Y:S02]  /*18cf0*/  SYNCS.PHASECHK.TRANS64.TRYWAIT P0, [R4+URZ], R5 ;  /* 0x00000005040075a7 */ /* 0x000ee4000800017f */
[----:B---3--:R-:W-:Y:S05]  /*18d00*/  @!P0 BRA `(.L_x_2601) ;  /* 0x0000001400048947 */ /* 0x008fea0003800000 */
.L_x_2655:
[----:B------:R-:W-:-:S07]  /*18d10*/  IMAD R3, R3, 0x8, R0 ;  /* 0x0000000803037824 */ /* 0x000fce00078e0200 */
.L_x_2602:
[----:B----4-:R4:W0:Y:S02]  /*18d20*/  SYNCS.PHASECHK.TRANS64.TRYWAIT P0, [R3+URZ], R2 ;  /* 0x00000002030075a7 */ /* 0x010824000800017f */
[----:B0-----:R-:W-:Y:S05]  /*18d30*/  @!P0 NANOSLEEP.SYNCS 0x989680 ;  /* 0x009896800000895d */ /* 0x001fea0003900000 */
[----:B------:R-:W0:Y:S02]  /*18d40*/  @!P0 SYNCS.PHASECHK.TRANS64 P0, [R3+URZ], R2 ;  /* 0x00000002030085a7 */ /* 0x000e24000800007f */
[----:B0-----:R-:W-:Y:S05]  /*18d50*/  @!P0 BRA `(.L_x_2602) ;  /* 0xfffffffc00f08947 */ /* 0x001fea000383ffff */
.L_x_2595:
[----:B------:R-:W-:Y:S05]  /*18d60*/  BSYNC B0 ;  /* 0x0000000000007941 */ /* 0x000fea0003800000 */
.L_x_2594:
[----:B------:R-:W-:Y:S05]  /*18d70*/  EXIT ;  /* 0x000000000000794d */ /* 0x000fea0003800000 */
.L_x_2427:
[----:B0-----:R-:W-:-:S04]  /*18d80*/  IMAD.U32 R3, RZ, RZ, UR37 ;  /* 0x00000025ff037e24 */ /* 0x001fc8000f8e00ff */
[----:B------:R0:W1:Y:S03]  /*18d90*/  SYNCS.PHASECHK.TRANS64.TRYWAIT P1, [R3+URZ+0x38800], R0 ;  /* 0x03880000030075a7 */ /* 0x000066000802017f */
[----:B-1----:R-:W-:Y:S05]  /*18da0*/  @!P1 NANOSLEEP.SYNCS 0x989680 ;  /* 0x009896800000995d */ /* 0x002fea0003900000 */
[----:B------:R-:W1:Y:S02]  /*18db0*/  @!P1 SYNCS.PHASECHK.TRANS64 P1, [R3+URZ+0x38800], R0 ;  /* 0x03880000030095a7 */ /* 0x000e64000802007f */
[----:B-1----:R-:W-:Y:S05]  /*18dc0*/  @!P1 BRA `(.L_x_2427) ;  /* 0xfffffffc00ec9947 */ /* 0x002fea000383ffff */
[----:B------:R-:W-:Y:S05]  /*18dd0*/  BRA `(.L_x_2603) ;  /* 0xfffffeac00947947 */ /* 0x000fea000383ffff */
.L_x_2431:
[----:B--2---:R2:W3:Y:S02]  /*18de0*/  SYNCS.PHASECHK.TRANS64.TRYWAIT P1, [R4+URZ+0x38830], R5 ;  /* 0x03883005040075a7 */ /* 0x0044e4000802017f */
[----:B---3--:R-:W-:Y:S05]  /*18df0*/  @!P1 NANOSLEEP.SYNCS 0x989680 ;  /* 0x009896800000995d */ /* 0x008fea0003900000 */
[----:B------:R-:W3:Y:S02]  /*18e00*/  @!P1 SYNCS.PHASECHK.TRANS64 P1, [R4+URZ+0x38830], R5 ;  /* 0x03883005040095a7 */ /* 0x000ee4000802007f */
[----:B---3--:R-:W-:Y:S05]  /*18e10*/  @!P1 BRA `(.L_x_2431) ;  /* 0xfffffffc00f09947 */ /* 0x008fea000383ffff */
[----:B------:R-:W-:Y:S05]  /*18e20*/  BRA `(.L_x_2430) ;  /* 0xfffffeac00ac7947 */ /* 0x000fea000383ffff */
.L_x_2432:
[----:B0-----:R-:W-:-:S04]  /*18e30*/  IMAD.U32 R7, RZ, RZ, UR37 ;  /* 0x00000025ff077e24 */ /* 0x001fc8000f8e00ff */
[----:B------:R0:W3:Y:S03]  /*18e40*/  SYNCS.PHASECHK.TRANS64.TRYWAIT P1, [R7+URZ+0x38810], R0 ;  /* 0x03881000070075a7 */ /* 0x0000e6000802017f */
[----:B---3--:R-:W-:Y:S05]  /*18e50*/  @!P1 NANOSLEEP.SYNCS 0x989680 ;  /* 0x009896800000995d */ /* 0x008fea0003900000 */
[----:B------:R-:W3:Y:S02]  /*18e60*/  @!P1 SYNCS.PHASECHK.TRANS64 P1, [R7+URZ+0x38810], R0 ;  /* 0x03881000070095a7 */ /* 0x000ee4000802007f */
[----:B---3--:R-:W-:Y:S05]  /*18e70*/  @!P1 BRA `(.L_x_2432) ;  /* 0xfffffffc00ec9947 */ /* 0x008fea000383ffff */
[----:B------:R-:W-:Y:S05]  /*18e80*/  BRA `(.L_x_2604) ;  /* 0xfffffeb000347947 */ /* 0x000fea000383ffff */
.L_x_2436:
[----:B----4-:R4:W0:Y:S02]  /*18e90*/  SYNCS.PHASECHK.TRANS64.TRYWAIT P1, [R4+URZ+0x38850], R5 ;  /* 0x03885005040075a7 */ /* 0x010824000802017f */
[----:B0-----:R-:W-:Y:S05]  /*18ea0*/  @!P1 NANOSLEEP.SYNCS 0x989680 ;  /* 0x009896800000995d */ /* 0x001fea0003900000 */
[----:B------:R-:W0:Y:S02]  /*18eb0*/  @!P1 SYNCS.PHASECHK.TRANS64 P1, [R4+URZ+0x38850], R5 ;  /* 0x03885005040095a7 */ /* 0x000e24000802007f */
[----:B0-----:R-:W-:Y:S05]  /*18ec0*/  @!P1 BRA `(.L_x_2436) ;  /* 0xfffffffc00f09947 */ /* 0x001fea000383ffff */
[----:B------:R-:W-:Y:S05]  /*18ed0*/  BRA `(.L_x_2435) ;  /* 0xfffffeb000407947 */ /* 0x000fea000383ffff */
.L_x_2452:
[----:B-1----:R-:W-:-:S04]  /*18ee0*/  IMAD.U32 R10, RZ, RZ, UR7 ;  /* 0x00000007ff0a7e24 */ /* 0x002fc8000f8e00ff */
[----:B------:R1:W2:Y:S03]  /*18ef0*/  SYNCS.PHASECHK.TRANS64.TRYWAIT P2, [R10+URZ+0x38830], R9 ;  /* 0x038830090a0075a7 */ /* 0x0002a6000804017f */
[----:B--2---:R-:W-:Y:S05]  /*18f00*/  @!P2 NANOSLEEP.SYNCS 0x989680 ;  /* 0x009896800000a95d */ /* 0x004fea0003900000 */
[----:B------:R-:W2:Y:S02]  /*18f10*/  @!P2 SYNCS.PHASECHK.TRANS64 P2, [R10+URZ+0x38830], R9 ;  /* 0x038830090a00a5a7 */ /* 0x000ea4000804007f */
[----:B--2---:R-:W-:Y:S05]  /*18f20*/  @!P2 BRA `(.L_x_2452) ;  /* 0xfffffffc00eca947 */ /* 0x004fea000383ffff */
[----:B------:R-:W-:Y:S05]  /*18f30*/  BRA `(.L_x_2451) ;  /* 0xfffffedc00987947 */ /* 0x000fea000383ffff */
.L_x_2456:
[----:B-1----:R-:W-:-:S04]  /*18f40*/  IMAD.U32 R10, RZ, RZ, UR7 ;  /* 0x00000007ff0a7e24 */ /* 0x002fc8000f8e00ff */
[----:B------:R1:W3:Y:S03]  /*18f50*/  SYNCS.PHASECHK.TRANS64.TRYWAIT P2, [R10+URZ+0x38850], R9 ;  /* 0x038850090a0075a7 */ /* 0x0002e6000804017f */
[----:B---3--:R-:W-:Y:S05]  /*18f60*/  @!P2 NANOSLEEP.SYNCS 0x989680 ;  /* 0x009896800000a95d */ /* 0x008fea0003900000 */
[----:B------:R-:W3:Y:S02]  /*18f70*/  @!P2 SYNCS.PHASECHK.TRANS64 P2, [R10+URZ+0x38850], R9 ;  /* 0x038850090a00a5a7 */ /* 0x000ee4000804007f */
[----:B---3--:R-:W-:Y:S05]  /*18f80*/  @!P2 BRA `(.L_x_2456) ;  /* 0xfffffffc00eca947 */ /* 0x008fea000383ffff */
[----:B------:R-:W-:Y:S05]  /*18f90*/  BRA `(.L_x_2455) ;  /* 0xfffffee000187947 */ /* 0x000fea000383ffff */
.L_x_2473:
[----:B-1----:R-:W-:-:S04]  /*18fa0*/  IMAD.U32 R7, RZ, RZ, UR6 ;  /* 0x00000006ff077e24 */ /* 0x002fc8000f8e00ff */
[----:B------:R1:W2:Y:S03]  /*18fb0*/  SYNCS.PHASECHK.TRANS64.TRYWAIT P3, [R7+URZ+0x38830], R6 ;  /* 0x03883006070075a7 */ /* 0x0002a6000806017f */
[----:B--2---:R-:W-:Y:S05]  /*18fc0*/  @!P3 NANOSLEEP.SYNCS 0x989680 ;  /* 0x009896800000b95d */ /* 0x004fea0003900000 */
[----:B------:R-:W2:Y:S02]  /*18fd0*/  @!P3 SYNCS.PHASECHK.TRANS64 P3, [R7+URZ+0x38830], R6 ;  /* 0x038830060700b5a7 */ /* 0x000ea4000806007f */
[----:B--2---:R-:W-:Y:S05]  /*18fe0*/  @!P3 BRA `(.L_x_2473) ;  /* 0xfffffffc00ecb947 */ /* 0x004fea000383ffff */
[----:B------:R-:W-:Y:S05]  /*18ff0*/  BRA `(.L_x_2472) ;  /* 0xffffff1400007947 */ /* 0x000fea000383ffff */
.L_x_2477:
[----:B-1----:R-:W-:-:S04]  /*19000*/  IMAD.U32 R7, RZ, RZ, UR6 ;  /* 0x00000006ff077e24 */ /* 0x002fc8000f8e00ff */
[----:B------:R1:W3:Y:S03]  /*19010*/  SYNCS.PHASECHK.TRANS64.TRYWAIT P3, [R7+URZ+0x38850], R6 ;  /* 0x03885006070075a7 */ /* 0x0002e6000806017f */
[----:B---3--:R-:W-:Y:S05]  /*19020*/  @!P3 NANOSLEEP.SYNCS 0x989680 ;  /* 0x009896800000b95d */ /* 0x008fea0003900000 */
[----:B------:R-:W3:Y:S02]  /*19030*/  @!P3 SYNCS.PHASECHK.TRANS64 P3, [R7+URZ+0x38850], R6 ;  /* 0x038850060700b5a7 */ /* 0x000ee4000806007f */
[----:B---3--:R-:W-:Y:S05]  /*19040*/  @!P3 BRA `(.L_x_2477) ;  /* 0xfffffffc00ecb947 */ /* 0x008fea000383ffff */
[----:B------:R-:W-:Y:S05]  /*19050*/  BRA `(.L_x_2476) ;  /* 0xffffff1400807947 */ /* 0x000fea000383ffff */
.L_x_2483:
[----:B--2---:R-:W-:-:S04]  /*19060*/  MOV R15, UR7 ;  /* 0x00000007000f7c02 */ /* 0x004fc80008000f00 */
[----:B------:R2:W3:Y:S03]  /*19070*/  SYNCS.PHASECHK.TRANS64.TRYWAIT P2, [R15+URZ+0x38830], R6 ;  /* 0x038830060f0075a7 */ /* 0x0004e6000804017f */
[----:B---3--:R-:W-:Y:S05]  /*19080*/  @!P2 NANOSLEEP.SYNCS 0x989680 ;  /* 0x009896800000a95d */ /* 0x008fea0003900000 */
[----:B------:R-:W3:Y:S02]  /*19090*/  @!P2 SYNCS.PHASECHK.TRANS64 P2, [R15+URZ+0x38830], R6 ;  /* 0x038830060f00a5a7 */ /* 0x000ee4000804007f */
[----:B---3--:R-:W-:Y:S05]  /*190a0*/  @!P2 BRA `(.L_x_2483) ;  /* 0xfffffffc00eca947 */ /* 0x008fea000383ffff */
[----:B------:R-:W-:Y:S05]  /*190b0*/  BRA `(.L_x_2482) ;  /* 0xffffff3c00587947 */ /* 0x000fea000383ffff */
.L_x_2487:
[----:B--2---:R-:W-:-:S04]  /*190c0*/  IMAD.U32 R15, RZ, RZ, UR7 ;  /* 0x00000007ff0f7e24 */ /* 0x004fc8000f8e00ff */
[----:B------:R2:W3:Y:S03]  /*190d0*/  SYNCS.PHASECHK.TRANS64.TRYWAIT P2, [R15+URZ+0x38850], R6 ;  /* 0x038850060f0075a7 */ /* 0x0004e6000804017f */
[----:B---3--:R-:W-:Y:S05]  /*190e0*/  @!P2 NANOSLEEP.SYNCS 0x989680 ;  /* 0x009896800000a95d */ /* 0x008fea0003900000 */
[----:B------:R-:W3:Y:S02]  /*190f0*/  @!P2 SYNCS.PHASECHK.TRANS64 P2, [R15+URZ+0x38850], R6 ;  /* 0x038850060f00a5a7 */ /* 0x000ee4000804007f */
[----:B---3--:R-:W-:Y:S05]  /*19100*/  @!P2 BRA `(.L_x_2487) ;  /* 0xfffffffc00eca947 */ /* 0x008fea000383ffff */
[----:B------:R-:W-:Y:S05]  /*19110*/  BRA `(.L_x_2486) ;  /* 0xffffff3c00d87947 */ /* 0x000fea000383ffff */
.L_x_2536:
        /* <DEDUP_REMOVED lines=11> */
.L_x_2606:
[----:B------:R-:W-:Y:S05]  /*191d0*/  BSYNC B0 ;  /* 0x0000000000007941 */ /* 0x000fea0003800000 */
.L_x_2605:
[----:B------:R-:W-:Y:S05]  /*191e0*/  BRA `(.L_x_2607) ;  /* 0xffffffbc00dc7947 */ /* 0x000fea000383ffff */
.L_x_2537:
[----:B------:R-:W-:Y:S01]  /*191f0*/  BSSY B0, `(.L_x_2608) ;  /* 0x0000006000007945 */ /* 0x000fe20003800000 */
[----:B------:R-:W-:-:S07]  /*19200*/  IMAD.MOV.U32 R15, RZ, RZ, -0x1 ;  /* 0xffffffffff0f7424 */ /* 0x000fce00078e00ff */
[----:B0-----:R-:W-:Y:S05]  /*19210*/  WARPSYNC.COLLECTIVE R15, `(.L_x_2609) ;  /* 0x000000000f0c7348 */ /* 0x001fea0003c00000 */
[----:B------:R-:W-:Y:S02]  /*19220*/  ELECT P6, UR62, PT ;  /* 0x00000000003e782f */ /* 0x000fe400038c0000 */
[----:B------:R-:W-:Y:S01]  /*19230*/  MOV R14, UR62 ;  /* 0x0000003e000e7c02 */ /* 0x000fe20008000f00 */
[----:B0-----:R-:W-:Y:S10]  /*19240*/  ENDCOLLECTIVE ;  /* 0x000000000000791b */ /* 0x001ff40003800000 */
.L_x_2609:
[----:B------:R-:W-:Y:S05]  /*19250*/  BSYNC B0 ;  /* 0x0000000000007941 */ /* 0x000fea0003800000 */
.L_x_2608:
[----:B------:R-:W-:Y:S05]  /*19260*/  BRA `(.L_x_2610) ;  /* 0xffffffbc00cc7947 */ /* 0x000fea000383ffff */
.L_x_2540:
[----:B-1----:R1:W2:Y:S02]  /*19270*/  SYNCS.PHASECHK.TRANS64.TRYWAIT P0, [R9+URZ+0x38840], R10 ;  /* 0x0388400a090075a7 */ /* 0x0022a4000800017f */
[----:B--2---:R-:W-:Y:S05]  /*19280*/  @!P0 NANOSLEEP.SYNCS 0x989680 ;  /* 0x009896800000895d */ /* 0x004fea0003900000 */
[----:B------:R-:W2:Y:S02]  /*19290*/  @!P0 SYNCS.PHASECHK.TRANS64 P0, [R9+URZ+0x38840], R10 ;  /* 0x0388400a090085a7 */ /* 0x000ea4000800007f */
[----:B--2---:R-:W-:Y:S05]  /*192a0*/  @!P0 BRA `(.L_x_2540) ;  /* 0xfffffffc00f08947 */ /* 0x004fea000383ffff */
[----:B------:R-:W-:Y:S05]  /*192b0*/  BRA `(.L_x_2611) ;  /* 0xffffffc000387947 */ /* 0x000fea000383ffff */
.L_x_2544:
        /* <DEDUP_REMOVED lines=8> */
.L_x_2547:
[----:B-1----:R1:W2:Y:S02]  /*19340*/  SYNCS.PHASECHK.TRANS64.TRYWAIT P0, [R6+URZ+0x38860], R9 ;  /* 0x03886009060075a7 */ /* 0x0022a4000800017f */
[----:B--2---:R-:W-:Y:S05]  /*19350*/  @!P0 NANOSLEEP.SYNCS 0x989680 ;  /* 0x009896800000895d */ /* 0x004fea0003900000 */
[----:B------:R-:W2:Y:S02]  /*19360*/  @!P0 SYNCS.PHASECHK.TRANS64 P0, [R6+URZ+0x38860], R9 ;  /* 0x03886009060085a7 */ /* 0x000ea4000800007f */
[----:B--2---:R-:W-:Y:S05]  /*19370*/  @!P0 BRA `(.L_x_2547) ;  /* 0xfffffffc00f08947 */ /* 0x004fea000383ffff */
[----:B------:R-:W-:Y:S05]  /*19380*/  BRA `(.L_x_2613) ;  /* 0xffffffc800347947 */ /* 0x000fea000383ffff */
.L_x_2556:
[----:B-1----:R1:W2:Y:S02]  /*19390*/  SYNCS.PHASECHK.TRANS64.TRYWAIT P0, [R2+URZ+0x38840], R3 ;  /* 0x03884003020075a7 */ /* 0x0022a4000800017f */
[----:B--2---:R-:W-:Y:S05]  /*193a0*/  @!P0 NANOSLEEP.SYNCS 0x989680 ;  /* 0x009896800000895d */ /* 0x004fea0003900000 */
[----:B------:R-:W2:Y:S02]  /*193b0*/  @!P0 SYNCS.PHASECHK.TRANS64 P0, [R2+URZ+0x38840], R3 ;  /* 0x03884003020085a7 */ /* 0x000ea4000800007f */
[----:B--2---:R-:W-:Y:S05]  /*193c0*/  @!P0 BRA `(.L_x_2556) ;  /* 0xfffffffc00f08947 */ /* 0x004fea000383ffff */
[----:B------:R-:W-:Y:S05]  /*193d0*/  BRA `(.L_x_2614) ;  /* 0xffffffd0000c7947 */ /* 0x000fea000383ffff */
.L_x_2558:
[----:B--2---:R2:W3:Y:S02]  /*193e0*/  SYNCS.PHASECHK.TRANS64.TRYWAIT P0, [R2+URZ+0x38860], R3 ;  /* 0x03886003020075a7 */ /* 0x0044e4000800017f */
[----:B---3--:R-:W-:Y:S05]  /*193f0*/  @!P0 NANOSLEEP.SYNCS 0x989680 ;  /* 0x009896800000895d */ /* 0x008fea0003900000 */
[----:B------:R-:W3:Y:S02]  /*19400*/  @!P0 SYNCS.PHASECHK.TRANS64 P0, [R2+URZ+0x38860], R3 ;  /* 0x03886003020085a7 */ /* 0x000ee4000800007f */
[----:B---3--:R-:W-:Y:S05]  /*19410*/  @!P0 BRA `(.L_x_2558) ;  /* 0xfffffffc00f08947 */ /* 0x008fea000383ffff */
[----:B------:R-:W-:Y:S05]  /*19420*/  BRA `(.L_x_2615) ;  /* 0xffffffd0007c7947 */ /* 0x000fea000383ffff */
.L_x_2563:
[----:B--2---:R2:W3:Y:S02]  /*19430*/  SYNCS.PHASECHK.TRANS64.TRYWAIT P0, [R2+URZ+0x38840], R3 ;  /* 0x03884003020075a7 */ /* 0x0044e4000800017f */
[----:B---3--:R-:W-:Y:S05]  /*19440*/  @!P0 NANOSLEEP.SYNCS 0x989680 ;  /* 0x009896800000895d */ /* 0x008fea0003900000 */
[----:B------:R-:W3:Y:S02]  /*19450*/  @!P0 SYNCS.PHASECHK.TRANS64 P0, [R2+URZ+0x38840], R3 ;  /* 0x03884003020085a7 */ /* 0x000ee4000800007f */
[----:B---3--:R-:W-:Y:S05]  /*19460*/  @!P0 BRA `(.L_x_2563) ;  /* 0xfffffffc00f08947 */ /* 0x008fea000383ffff */
[----:B------:R-:W-:Y:S05]  /*19470*/  BRA `(.L_x_2616) ;  /* 0xffffffd8001c7947 */ /* 0x000fea000383ffff */
.L_x_2565:
[----:B0-----:R0:W1:Y:S02]  /*19480*/  SYNCS.PHASECHK.TRANS64.TRYWAIT P1, [R2+URZ+0x38860], R3 ;  /* 0x03886003020075a7 */ /* 0x001064000802017f */
[----:B-1----:R-:W-:Y:S05]  /*19490*/  @!P1 NANOSLEEP.SYNCS 0x989680 ;  /* 0x009896800000995d */ /* 0x002fea0003900000 */
[----:B------:R-:W1:Y:S02]  /*194a0*/  @!P1 SYNCS.PHASECHK.TRANS64 P1, [R2+URZ+0x38860], R3 ;  /* 0x03886003020095a7 */ /* 0x000e64000802007f */
[----:B-1----:R-:W-:Y:S05]  /*194b0*/  @!P1 BRA `(.L_x_2565) ;  /* 0xfffffffc00f09947 */ /* 0x002fea000383ffff */
[----:B------:R-:W-:Y:S05]  /*194c0*/  BRA `(.L_x_2617) ;  /* 0xffffffd800887947 */ /* 0x000fea000383ffff */
.L_x_2570:
[----:B---3--:R3:W4:Y:S02]  /*194d0*/  SYNCS.PHASECHK.TRANS64.TRYWAIT P0, [R2+URZ+0x38840], R3 ;  /* 0x03884003020075a7 */ /* 0x008724000800017f */
[----:B----4-:R-:W-:Y:S05]  /*194e0*/  @!P0 NANOSLEEP.SYNCS 0x989680 ;  /* 0x009896800000895d */ /* 0x010fea0003900000 */
[----:B------:R-:W4:Y:S02]  /*194f0*/  @!P0 SYNCS.PHASECHK.TRANS64 P0, [R2+URZ+0x38840], R3 ;  /* 0x03884003020085a7 */ /* 0x000f24000800007f */
[----:B----4-:R-:W-:Y:S05]  /*19500*/  @!P0 BRA `(.L_x_2570) ;  /* 0xfffffffc00f08947 */ /* 0x010fea000383ffff */
[----:B------:R-:W-:Y:S05]  /*19510*/  BRA `(.L_x_2618) ;  /* 0xffffffe000047947 */ /* 0x000fea000383ffff */
.L_x_2572:
[----:B0-----:R0:W1:Y:S02]  /*19520*/  SYNCS.PHASECHK.TRANS64.TRYWAIT P1, [R2+URZ+0x38860], R3 ;  /* 0x03886003020075a7 */ /* 0x001064000802017f */
[----:B-1----:R-:W-:Y:S05]  /*19530*/  @!P1 NANOSLEEP.SYNCS 0x989680 ;  /* 0x009896800000995d */ /* 0x002fea0003900000 */
[----:B------:R-:W1:Y:S02]  /*19540*/  @!P1 SYNCS.PHASECHK.TRANS64 P1, [R2+URZ+0x38860], R3 ;  /* 0x03886003020095a7 */ /* 0x000e64000802007f */
[----:B-1----:R-:W-:Y:S05]  /*19550*/  @!P1 BRA `(.L_x_2572) ;  /* 0xfffffffc00f09947 */ /* 0x002fea000383ffff */
[----:B------:R-:W-:Y:S05]  /*19560*/  BRA `(.L_x_2619) ;  /* 0xffffffe000747947 */ /* 0x000fea000383ffff */
.L_x_2577:
        /* <DEDUP_REMOVED lines=8> */
.L_x_2621:
[----:B------:R-:W-:Y:S05]  /*195f0*/  BSYNC B0 ;  /* 0x0000000000007941 */ /* 0x000fea0003800000 */
.L_x_2620:
        /* <DEDUP_REMOVED lines=8> */
.L_x_2622:
[----:B------:R-:W-:Y:S01]  /*19680*/  IMAD.MOV.U32 R16, RZ, RZ, R14 ;  /* 0x000000ffff107224 */ /* 0x000fe200078e000e */
[----:B------:R-:W-:Y:S06]  /*19690*/  BRA `(.L_x_2623) ;  /* 0xffffffe400c47947 */ /* 0x000fec000383ffff */
.L_x_2580:
[----:B------:R-:W-:Y:S01]  /*196a0*/  BSSY B0, `(.L_x_2624) ;  /* 0x0000008000007945 */ /* 0x000fe20003800000 */
[----:B0----5:R-:W-:Y:S01]  /*196b0*/  IMAD.MOV.U32 R13, RZ, RZ, R3 ;  /* 0x000000ffff0d7224 */ /* 0x021fe200078e0003 */
[----:B------:R-:W-:Y:S01]  /*196c0*/  MOV R11, RZ ;  /* 0x000000ff000b7202 */ /* 0x000fe20000000f00 */
[----:B------:R-:W-:Y:S02]  /*196d0*/  IMAD.MOV.U32 R12, RZ, RZ, 0x1 ;  /* 0x00000001ff0c7424 */ /* 0x000fe400078e00ff */
[----:B------:R-:W-:-:S07]  /*196e0*/  IMAD.MOV.U32 R15, RZ, RZ, -0x1 ;  /* 0xffffffffff0f7424 */ /* 0x000fce00078e00ff */
[----:B-1234-:R-:W-:Y:S05]  /*196f0*/  WARPSYNC.COLLECTIVE R15, `(.L_x_2625) ;  /* 0x000000000f087348 */ /* 0x01efea0003c00000 */
[----:B------:R0:W0:Y:S02]  /*19700*/  SHFL.UP P6, R14, R13, R12, R11 ;  /* 0x0400000c0d0e7389 */ /* 0x00002400000c000b */
[----:B01234-:R-:W-:Y:S01]  /*19710*/  ENDCOLLECTIVE ;  /* 0x000000000000791b */ /* 0x01ffe20003800000 */
.L_x_2625:
[----:B------:R-:W-:Y:S05]  /*19720*/  BSYNC B0 ;  /* 0x0000000000007941 */ /* 0x000fea0003800000 */
.L_x_2624:
        /* <DEDUP_REMOVED lines=10> */
.L_x_2626:
        /* <DEDUP_REMOVED lines=8> */
.L_x_2627:
        /* <DEDUP_REMOVED lines=8> */
.L_x_2628:
        /* <DEDUP_REMOVED lines=8> */
.L_x_2629:
        /* <DEDUP_REMOVED lines=8> */
.L_x_2630:
[----:B------:R-:W-:Y:S05]  /*199d0*/  BRA `(.L_x_2631) ;  /* 0xffffffe4008c7947 */ /* 0x000fea000383ffff */
.L_x_2585:
[----:B------:R-:W-:Y:S01]  /*199e0*/  BSSY B0, `(.L_x_2632) ;  /* 0x0000008000007945 */ /* 0x000fe20003800000 */
[----:B-----5:R-:W-:Y:S01]  /*199f0*/  MOV R13, R3 ;  /* 0x00000003000d7202 */ /* 0x020fe20000000f00 */
[----:B------:R-:W-:Y:S02]  /*19a00*/  IMAD.MOV.U32 R12, RZ, RZ, 0x1 ;  /* 0x00000001ff0c7424 */ /* 0x000fe400078e00ff */
[----:B------:R-:W-:Y:S02]  /*19a10*/  IMAD.MOV.U32 R11, RZ, RZ, RZ ;  /* 0x000000ffff0b7224 */ /* 0x000fe400078e00ff */
[----:B------:R-:W-:-:S07]  /*19a20*/  IMAD.MOV.U32 R15, RZ, RZ, -0x1 ;  /* 0xffffffffff0f7424 */ /* 0x000fce00078e00ff */
[----:B0-----:R-:W-:Y:S05]  /*19a30*/  WARPSYNC.COLLECTIVE R15, `(.L_x_2633) ;  /* 0x000000000f087348 */ /* 0x001fea0003c00000 */
[----:B------:R1:W2:Y:S02]  /*19a40*/  SHFL.UP P6, R14, R13, R12, R11 ;  /* 0x0400000c0d0e7389 */ /* 0x0002a400000c000b */
[----:B012---:R-:W-:Y:S01]  /*19a50*/  ENDCOLLECTIVE ;  /* 0x000000000000791b */ /* 0x007fe20003800000 */
.L_x_2633:
[----:B------:R-:W-:Y:S05]  /*19a60*/  BSYNC B0 ;  /* 0x0000000000007941 */ /* 0x000fea0003800000 */
.L_x_2632:
        /* <DEDUP_REMOVED lines=10> */
.L_x_2634:
        /* <DEDUP_REMOVED lines=8> */
.L_x_2635:
        /* <DEDUP_REMOVED lines=8> */
.L_x_2636:
        /* <DEDUP_REMOVED lines=8> */
.L_x_2637:
        /* <DEDUP_REMOVED lines=8> */
.L_x_2638:
[----:B------:R-:W-:Y:S05]  /*19d10*/  BRA `(.L_x_2639) ;  /* 0xffffffe400747947 */ /* 0x000fea000383ffff */
.L_x_2587:
[----:B------:R-:W-:Y:S01]  /*19d20*/  BSSY B0, `(.L_x_2640) ;  /* 0x0000006000007945 */ /* 0x000fe20003800000 */
[----:B------:R-:W-:Y:S01]  /*19d30*/  PLOP3.LUT P6, PT, P6, PT, PT, 0x8, 0x0 ;  /* 0x000000000000781c */ /* 0x000fe200037ce170 */
[----:B------:R-:W-:-:S12]  /*19d40*/  IMAD.MOV.U32 R15, RZ, RZ, -0x1 ;  /* 0xffffffffff0f7424 */ /* 0x000fd800078e00ff */
[----:B0-----:R-:W-:Y:S05]  /*19d50*/  WARPSYNC.COLLECTIVE R15, `(.L_x_2641) ;  /* 0x000000000f087348 */ /* 0x001fea0003c00000 */
[----:B------:R-:W-:Y:S01]  /*19d60*/  VOTE.ANY R14, PT, P6 ;  /* 0x00000000000e7806 */ /* 0x000fe200030e0100 */
[----:B0-----:R-:W-:Y:S06]  /*19d70*/  ENDCOLLECTIVE ;  /* 0x000000000000791b */ /* 0x001fec0003800000 */
.L_x_2641:
[----:B------:R-:W-:Y:S05]  /*19d80*/  BSYNC B0 ;  /* 0x0000000000007941 */ /* 0x000fea0003800000 */
.L_x_2640:
        /* <DEDUP_REMOVED lines=9> */
.L_x_2642:
[----:B------:R-:W-:Y:S01]  /*19e20*/  IMAD.MOV.U32 R17, RZ, RZ, R14 ;  /* 0x000000ffff117224 */ /* 0x000fe200078e000e */
[----:B------:R-:W-:Y:S06]  /*19e30*/  BRA `(.L_x_2643) ;  /* 0xffffffe400647947 */ /* 0x000fec000383ffff */
.L_x_2589:
[----:B------:R-:W-:Y:S01]  /*19e40*/  BSSY B0, `(.L_x_2644) ;  /* 0x0000007000007945 */ /* 0x000fe20003800000 */
[----:B------:R-:W-:Y:S02]  /*19e50*/  IMAD.MOV.U32 R13, RZ, RZ, R2 ;  /* 0x000000ffff0d7224 */ /* 0x000fe400078e0002 */
[----:B------:R-:W-:Y:S02]  /*19e60*/  IMAD.MOV.U32 R11, RZ, RZ, 0x1f ;  /* 0x0000001fff0b7424 */ /* 0x000fe400078e00ff */
[----:B------:R-:W-:-:S07]  /*19e70*/  IMAD.MOV.U32 R15, RZ, RZ, -0x1 ;  /* 0xffffffffff0f7424 */ /* 0x000fce00078e00ff */
[----:B012---:R-:W-:Y:S05]  /*19e80*/  WARPSYNC.COLLECTIVE R15, `(.L_x_2645) ;  /* 0x000000000f087348 */ /* 0x007fea0003c00000 */
[----:B------:R3:W4:Y:S02]  /*19e90*/  SHFL.IDX P6, R14, R13, R12, R11 ;  /* 0x0000000c0d0e7389 */ /* 0x00072400000c000b */
[----:B01234-:R-:W-:Y:S01]  /*19ea0*/  ENDCOLLECTIVE ;  /* 0x000000000000791b */ /* 0x01ffe20003800000 */
.L_x_2645:
[----:B------:R-:W-:Y:S05]  /*19eb0*/  BSYNC B0 ;  /* 0x0000000000007941 */ /* 0x000fea0003800000 */
.L_x_2644:
[----:B------:R-:W-:Y:S01]  /*19ec0*/  IMAD.MOV.U32 R8, RZ, RZ, R14 ;  /* 0x000000ffff087224 */ /* 0x000fe200078e000e */
[----:B------:R-:W-:Y:S06]  /*19ed0*/  BRA `(.L_x_2588) ;  /* 0xffffffe400587947 */ /* 0x000fec000383ffff */
.L_x_2592:
[----:B-1----:R1:W3:Y:S02]  /*19ee0*/  SYNCS.PHASECHK.TRANS64.TRYWAIT P0, [R0+URZ+0x38820], R3 ;  /* 0x03882003000075a7 */ /* 0x0022e4000800017f */
[----:B---3--:R-:W-:Y:S05]  /*19ef0*/  @!P0 NANOSLEEP.SYNCS 0x989680 ;  /* 0x009896800000895d */ /* 0x008fea0003900000 */
[----:B------:R-:W3:Y:S02]  /*19f00*/  @!P0 SYNCS.PHASECHK.TRANS64 P0, [R0+URZ+0x38820], R3 ;  /* 0x03882003000085a7 */ /* 0x000ee4000800007f */
[----:B---3--:R-:W-:Y:S05]  /*19f10*/  @!P0 BRA `(.L_x_2592) ;  /* 0xfffffffc00f08947 */ /* 0x008fea000383ffff */
[----:B------:R-:W-:Y:S05]  /*19f20*/  BRA `(.L_x_2646) ;  /* 0xffffffe800d47947 */ /* 0x000fea000383ffff */
.L_x_2593:
[----:B--2---:R-:W2:Y:S01]  /*19f30*/  S2R R2, SR_TID.X ;  /* 0x0000000000027919 */ /* 0x004ea20000002100 */
        /* <DEDUP_REMOVED lines=10> */
.L_x_2648:
[----:B------:R-:W-:Y:S05]  /*19fe0*/  BSYNC B0 ;  /* 0x0000000000007941 */ /* 0x000fea0003800000 */
.L_x_2647:
[----:B------:R-:W-:Y:S05]  /*19ff0*/  BRA `(.L_x_2649) ;  /* 0xffffffe800b87947 */ /* 0x000fea000383ffff */
.L_x_2596:
[----:B------:R-:W-:Y:S01]  /*1a000*/  BSSY B1, `(.L_x_2650) ;  /* 0x0000006000017945 */ /* 0x000fe20003800000 */
[----:B------:R-:W-:-:S07]  /*1a010*/  IMAD.MOV.U32 R15, RZ, RZ, -0x1 ;  /* 0xffffffffff0f7424 */ /* 0x000fce00078e00ff */
[----:B012---:R-:W-:Y:S05]  /*1a020*/  WARPSYNC.COLLECTIVE R15, `(.L_x_2651) ;  /* 0x000000000f0c7348 */ /* 0x007fea0003c00000 */
[----:B------:R-:W-:Y:S02]  /*1a030*/  ELECT P6, UR62, PT ;  /* 0x00000000003e782f */ /* 0x000fe400038c0000 */
[----:B------:R-:W-:Y:S01]  /*1a040*/  MOV R14, UR62 ;  /* 0x0000003e000e7c02 */ /* 0x000fe20008000f00 */
[----:B012---:R-:W-:Y:S10]  /*1a050*/  ENDCOLLECTIVE ;  /* 0x000000000000791b */ /* 0x007ff40003800000 */
.L_x_2651:
[----:B------:R-:W-:Y:S05]  /*1a060*/  BSYNC B1 ;  /* 0x0000000000017941 */ /* 0x000fea0003800000 */
.L_x_2650:
[----:B------:R-:W-:Y:S05]  /*1a070*/  BRA `(.L_x_2652) ;  /* 0xffffffe800b07947 */ /* 0x000fea000383ffff */
.L_x_2598:
[----:B-1----:R1:W2:Y:S02]  /*1a080*/  SYNCS.PHASECHK.TRANS64.TRYWAIT P0, [R6+URZ], R5 ;  /* 0x00000005060075a7 */ /* 0x0022a4000800017f */
[----:B--2---:R-:W-:Y:S05]  /*1a090*/  @!P0 NANOSLEEP.SYNCS 0x989680 ;  /* 0x009896800000895d */ /* 0x004fea0003900000 */
[----:B------:R-:W2:Y:S02]  /*1a0a0*/  @!P0 SYNCS.PHASECHK.TRANS64 P0, [R6+URZ], R5 ;  /* 0x00000005060085a7 */ /* 0x000ea4000800007f */
[----:B--2---:R-:W-:Y:S05]  /*1a0b0*/  @!P0 BRA `(.L_x_2598) ;  /* 0xfffffffc00f08947 */ /* 0x004fea000383ffff */
[----:B------:R-:W-:Y:S05]  /*1a0c0*/  BRA `(.L_x_2653) ;  /* 0xffffffe800ec7947 */ /* 0x000fea000383ffff */
.L_x_2599:
[----:B--2---:R2:W3:Y:S02]  /*1a0d0*/  SYNCS.PHASECHK.TRANS64.TRYWAIT P0, [R7+URZ], R2 ;  /* 0x00000002070075a7 */ /* 0x0044e4000800017f */
[----:B---3--:R-:W-:Y:S05]  /*1a0e0*/  @!P0 NANOSLEEP.SYNCS 0x989680 ;  /* 0x009896800000895d */ /* 0x008fea0003900000 */
[----:B------:R-:W3:Y:S02]  /*1a0f0*/  @!P0 SYNCS.PHASECHK.TRANS64 P0, [R7+URZ], R2 ;  /* 0x00000002070085a7 */ /* 0x000ee4000800007f */
[----:B---3--:R-:W-:Y:S05]  /*1a100*/  @!P0 BRA `(.L_x_2599) ;  /* 0xfffffffc00f08947 */ /* 0x008fea000383ffff */
[----:B------:R-:W-:Y:S05]  /*1a110*/  BRA `(.L_x_2654) ;  /* 0xffffffe800e07947 */ /* 0x000fea000383ffff */
.L_x_2601:
[----:B---3--:R3:W4:Y:S02]  /*1a120*/  SYNCS.PHASECHK.TRANS64.TRYWAIT P0, [R4+URZ], R5 ;  /* 0x00000005040075a7 */ /* 0x008724000800017f */
[----:B----4-:R-:W-:Y:S05]  /*1a130*/  @!P0 NANOSLEEP.SYNCS 0x989680 ;  /* 0x009896800000895d */ /* 0x010fea0003900000 */
[----:B------:R-:W4:Y:S02]  /*1a140*/  @!P0 SYNCS.PHASECHK.TRANS64 P0, [R4+URZ], R5 ;  /* 0x00000005040085a7 */ /* 0x000f24000800007f */
[----:B----4-:R-:W-:Y:S05]  /*1a150*/  @!P0 BRA `(.L_x_2601) ;  /* 0xfffffffc00f08947 */ /* 0x010fea000383ffff */
[----:B------:R-:W-:Y:S05]  /*1a160*/  BRA `(.L_x_2655) ;  /* 0xffffffe800e87947 */ /* 0x000fea000383ffff */
.L_x_2656:
        /* <DEDUP_REMOVED lines=9> */
.L_x_4559:


//--------------------- .text._ZN7cutlass13device_kernelIN5flash11enable_sm90INS1_16FlashAttnFwdSm90INS1_25CollectiveMainloopFwdSm90ILi2EN4cute5tupleIJNS5_1CILi1EEES8_S8_EEENS6_IJNS7_ILi64EEESA_SA_EEELi512ENS_10bfloat16_tEfNS_4arch4Sm90ELb0ELb1ELb0ELb1ELb0ELb1ELb1ELb0ELb0ELb0ELb0ELb0EEENS1_21CollectiveEpilogueFwdINS6_IJSA_NS7_ILi512EEESA_EEES9_SC_SE_Li256ELb1ELb0ELb0ELb0EEENS1_36VarlenDynamicPersistentTileSchedulerILi64ELi64ELi256ELi32ELb0ELb0ELb1ELb1ELb0ELb1EEEEEEEEEvNT_6ParamsE --------------------------
	.section	.text._ZN7cutlass13device_kernelIN5flash11enable_sm90INS1_16FlashAttnFwdSm90INS1_25CollectiveMainloopFwdSm90ILi2EN4cute5tupleIJNS5_1CILi1EEES8_S8_EEENS6_IJNS7_ILi64EEESA_SA_EEELi512ENS_10bfloat16_tEfNS_4arch4Sm90ELb0ELb1ELb0ELb1ELb0ELb1ELb1ELb0ELb0ELb0ELb0ELb0EEENS1_21CollectiveEpilogueFwdINS6_IJSA_NS7_ILi512EEESA_EEES9_SC_SE_Li256ELb1ELb0ELb0ELb0EEENS1_36VarlenDynamicPersistentTileSchedulerILi64ELi64ELi256ELi32ELb0ELb0ELb1ELb1ELb0ELb1EEEEEEEEEvNT_6ParamsE,"ax",@progbits
	.align	128
.text._ZN7cutlass13device_kernelIN5flash11enable_sm90INS1_16FlashAttnFwdSm90INS1_25CollectiveMainloopFwdSm90ILi2EN4cute5tupleIJNS5_1CILi1EEES8_S8_EEENS6_IJNS7_ILi64EEESA_SA_EEELi512ENS_10bfloat16_tEfNS_4arch4Sm90ELb0ELb1ELb0ELb1ELb0ELb1ELb1ELb0ELb0ELb0ELb0ELb0EEENS1_21CollectiveEpilogueFwdINS6_IJSA_NS7_ILi512EEESA_EEES9_SC_SE_Li256ELb1ELb0ELb0ELb0EEENS1_36VarlenDynamicPersistentTileSchedulerILi64ELi64ELi256ELi32ELb0ELb0ELb1ELb1ELb0ELb1EEEEEEEEEvNT_6ParamsE:
        .type           _ZN7cutlass13device_kernelIN5flash11enable_sm90INS1_16FlashAttnFwdSm90INS1_25CollectiveMainloopFwdSm90ILi2EN4cute5tupleIJNS5_1CILi1EEES8_S8_EEENS6_IJNS7_ILi64EEESA_SA_EEELi512ENS_10bfloat16_tEfNS_4arch4Sm90ELb0ELb1ELb0ELb1ELb0ELb1ELb1ELb0ELb0ELb0ELb0ELb0EEENS1_21CollectiveEpilogueFwdINS6_IJSA_NS7_ILi512EEESA_EEES9_SC_SE_Li256ELb1ELb0ELb0ELb0EEENS1_36VarlenDynamicPersistentTileSchedulerILi64ELi64ELi256ELi32ELb0ELb0ELb1ELb1ELb0ELb1EEEEEEEEEvNT_6ParamsE,@function
        .size           _ZN7cutlass13device_kernelIN5flash11enable_sm90INS1_16FlashAttnFwdSm90INS1_25CollectiveMainloopFwdSm90ILi2EN4cute5tupleIJNS5_1CILi1EEES8_S8_EEENS6_IJNS7_ILi64EEESA_SA_EEELi512ENS_10bfloat16_tEfNS_4arch4Sm90ELb0ELb1ELb0ELb1ELb0ELb1ELb1ELb0ELb0ELb0ELb0ELb0EEENS1_21CollectiveEpilogueFwdINS6_IJSA_NS7_ILi512EEESA_EEES9_SC_SE_Li256ELb1ELb0ELb0ELb0EEENS1_36VarlenDynamicPersistentTileSchedulerILi64ELi64ELi256ELi32ELb0ELb0ELb1ELb1ELb0ELb1EEEEEEEEEvNT_6ParamsE,(.L_x_4560 - _ZN7cutlass13device_kernelIN5flash11enable_sm90INS1_16FlashAttnFwdSm90INS1_25CollectiveMainloopFwdSm90ILi2EN4cute5tupleIJNS5_1CILi1EEES8_S8_EEENS6_IJNS7_ILi64EEESA_SA_EEELi512ENS_10bfloat16_tEfNS_4arch4Sm90ELb0ELb1ELb0ELb1ELb0ELb1ELb1ELb0ELb0ELb0ELb0ELb0EEENS1_21CollectiveEpilogueFwdINS6_IJSA_NS7_ILi512EEESA_EEES9_SC_SE_Li256ELb1ELb0ELb0ELb0EEENS1_36VarlenDynamicPersistentTileSchedulerILi64ELi64ELi256ELi32ELb0ELb0ELb1ELb1ELb0ELb1EEEEEEEEEvNT_6ParamsE)
        .other          _ZN7cutlass13device_kernelIN5flash11enable_sm90INS1_16FlashAttnFwdSm90INS1_25CollectiveMainloopFwdSm90ILi2EN4cute5tupleIJNS5_1CILi1EEES8_S8_EEENS6_IJNS7_ILi64EEESA_SA_EEELi512ENS_10bfloat16_tEfNS_4arch4Sm90ELb0ELb1ELb0ELb1ELb0ELb1ELb1ELb0ELb0ELb0ELb0ELb0EEENS1_21CollectiveEpilogueFwdINS6_IJSA_NS7_ILi512EEESA_EEES9_SC_SE_Li256ELb1ELb0ELb0ELb0EEENS1_36VarlenDynamicPersistentTileSchedulerILi64ELi64ELi256ELi32ELb0ELb0ELb1ELb1ELb0ELb1EEEEEEEEEvNT_6ParamsE,@"STO_CUDA_ENTRY STV_DEFAULT"
_ZN7cutlass13device_kernelIN5flash11enable_sm90INS1_16FlashAttnFwdSm90INS1_25CollectiveMainloopFwdSm90ILi2EN4cute5tupleIJNS5_1CILi1EEES8_S8_EEENS6_IJNS7_ILi64EEESA_SA_EEELi512ENS_10bfloat16_tEfNS_4arch4Sm90ELb0ELb1ELb0ELb1ELb0ELb1ELb1ELb0ELb0ELb0ELb0ELb0EEENS1_21CollectiveEpilogueFwdINS6_IJSA_NS7_ILi512EEESA_EEES9_SC_SE_Li256ELb1ELb0ELb0ELb0EEENS1_36VarlenDynamicPersistentTileSchedulerILi64ELi64ELi256ELi32ELb0ELb0ELb1ELb1ELb0ELb1EEEEEEEEEvNT_6ParamsE:
[----:B------:R-:W0:Y:S02]  /*0000*/  LDC R1, c[0x0][0x28] ;  /* 0x00000a00ff017b82 */ /* 0x000e240000000800 */
[----:B0-----:R-:W-:Y:S01]  /*0010*/  VIADD R1, R1, 0xffffffc8 ;  /* 0xffffffc801017836 */ /* 0x001fe20000000000 */
[----:B------:R-:W0:Y:S01]  /*0020*/  S2R R3, SR_TID.X ;  /* 0x0000000000037919 */ /* 0x000e220000002100 */
[----:B------:R-:W-:Y:S01]  /*0030*/  ELECT P0, URZ, PT ;  /* 0x00000000003f782f */ /* 0x000fe20003800000 */
[----:B------:R-:W-:Y:S01]  /*0040*/  BSSY B0, `(.L_x_2657) ;  /* 0x000001a000007945 */ /* 0x000fe20003800000 */
[--C-:B0-----:R-:W-:Y:S02]  /*0050*/  SHF.R.U32.HI R0, RZ, 0x5, R3.reuse ;  /* 0x00000005ff007819 */ /* 0x101fe40000011603 */
[----:B------:R-:W-:-:S03]  /*0060*/  SHF.R.U32.HI R4, RZ, 0x7, R3 ;  /* 0x00000007ff047819 */ /* 0x000fc60000011603 */
        /* <DEDUP_REMOVED lines=23> */
.L_x_2658:
[----:B------:R-:W-:Y:S05]  /*01e0*/  BSYNC B0 ;  /* 0x0000000000007941 */ /* 0x000fea0003800000 */
.L_x_2657:
[----:B------:R-:W0:Y:S01]  /*01f0*/  SHFL.IDX PT, R4, R4, RZ, 0x1f ;  /* 0x00001fff04047589 */ /* 0x000e2200000e0000 */
[----:B------:R-:W-:Y:S01]  /*0200*/  VOTEU.ANY UP0, P0 ;  /* 0x00000000003f7886 */ /* 0x000fe20000000100 */
[----:B------:R-:W-:Y:S01]  /*0210*/  UMOV UR4, 0x1 ;  /* 0x0000000100047882 */ /* 0x000fe20000000000 */
[----:B------:R-:W-:Y:S01]  /*0220*/  UMOV UR7, 0x100 ;  /* 0x0000010000077882 */ /* 0x000fe20000000000 */
[----:B------:R-:W1:Y:S01]  /*0230*/  SHFL.IDX PT, R2, R0, RZ, 0x1f ;  /* 0x00001fff00027589 */ /* 0x000e6200000e0000 */
[----:B------:R-:W-:Y:S01]  /*0240*/  VOTEU.ANY UP1, P0 ;  /* 0x00000000003f7886 */ /* 0x000fe20000020100 */
[----:B------:R-:W2:Y:S01]  /*0250*/  @UP0 S2UR UR8, SR_CgaCtaId ;  /* 0x00000000000809c3 */ /* 0x000ea20000008800 */
[----:B------:R-:W-:Y:S01]  /*0260*/  @UP0 UMOV UR6, 0x400 ;  /* 0x0000040000060882 */ /* 0x000fe20000000000 */
[----:B------:R-:W-:-:S04]  /*0270*/  @UP0 UIADD3 UR4, -UR4, 0x100000, URZ ;  /* 0x0010000004040890 */ /* 0x000fc8000fffe13f */
[----:B------:R-:W-:Y:S02]  /*0280*/  @UP0 USHF.L.U32 UR5, UR4, 0xb, URZ ;  /* 0x0000000b04050899 */ /* 0x000fe4000800063f */
[----:B------:R-:W-:Y:S01]  /*0290*/  @UP0 USHF.L.U32 UR4, UR4, 0x1, URZ ;  /* 0x0000000104040899 */ /* 0x000fe2000800063f */
[----:B------:R-:W-:Y:S01]  /*02a0*/  VOTEU.ANY UP2, P0 ;  /* 0x00000000003f7886 */ /* 0x000fe20000040100 */
[----:B------:R-:W-:Y:S01]  /*02b0*/  VOTEU.ANY UP3, P0 ;  /* 0x00000000003f7886 */ /* 0x000fe20000060100 */
[----:B0-----:R-:W-:Y:S02]  /*02c0*/  R2UR UR9, R4 ;  /* 0x00000000040972ca */ /* 0x001fe400000e0000 */
[----:B-1----:R-:W-:Y:S01]  /*02d0*/  ISETP.NE.AND P1, PT, R2, RZ, PT ;  /* 0x000000ff0200720c */ /* 0x002fe20003f25270 */
[----:B--2---:R-:W-:Y:S02]  /*02e0*/  @UP0 ULEA UR8, UR8, UR6, 0x18 ;  /* 0x0000000608080291 */ /* 0x004fe4000f8ec03f */
[----:B------:R-:W-:-:S04]  /*02f0*/  @UP0 UIADD3 UR6, -UR7, 0x100000, URZ ;  /* 0x0010000007060890 */ /* 0x000fc8000fffe13f */
[----:B------:R-:W-:Y:S02]  /*0300*/  @UP0 USHF.L.U32 UR7, UR6, 0xb, URZ ;  /* 0x0000000b06070899 */ /* 0x000fe4000800063f */
[----:B------:R-:W-:Y:S02]  /*0310*/  @UP0 USHF.L.U32 UR6, UR6, 0x1, URZ ;  /* 0x0000000106060899 */ /* 0x000fe4000800063f */
[----:B------:R-:W-:Y:S01]  /*0320*/  IMAD.U32 R4, RZ, RZ, UR9 ;  /* 0x00000009ff047e24 */ /* 0x000fe2000f8e00ff */
[----:B------:R-:W-:-:S04]  /*0330*/  UISETP.NE.AND UP0, UPT, UR9, URZ, UPT ;  /* 0x0000003f0900728c */ /* 0x000fc8000bf05270 */
[----:B------:R0:W-:Y:S04]  /*0340*/  STL [R1+0x2c], R4 ;  /* 0x00002c0401007387 */ /* 0x0001e80000100800 */
[----:B------:R-:W1:Y:S02]  /*0350*/  FENCE.VIEW.ASYNC.S ;  /* 0x00000000000073c6 */ /* 0x000e640000000000 */
[----:B-1----:R0:W1:Y:S01]  /*0360*/  @UP1 SYNCS.EXCH.64 URZ, [UR8+0x38800], UR4 ;  /* 0x03880004083f15b2 */ /* 0x0020620008000100 */
[----:B------:R0:W2:Y:S01]  /*0370*/  @UP2 SYNCS.EXCH.64 URZ, [UR8+0x38810], UR4 ;  /* 0x03881004083f25b2 */ /* 0x0000a20008000100 */
[----:B------:R0:W3:Y:S01]  /*0380*/  @UP3 SYNCS.EXCH.64 URZ, [UR8+0x38820], UR6 ;  /* 0x03882006083f35b2 */ /* 0x0000e20008000100 */
        /* <DEDUP_REMOVED lines=14> */
[----:B----4-:R-:W-:Y:S01]  /*0470*/  NOP ;  /* 0x0000000000007918 */ /* 0x010fe20000000000 */
.L_x_2659:
[----:B------:R-:W4:Y:S01]  /*0480*/  SHFL.IDX PT, R2, R0, RZ, 0x1f ;  /* 0x00001fff00027589 */ /* 0x000f2200000e0000 */
[----:B------:R-:W-:Y:S01]  /*0490*/  NOP ;  /* 0x0000000000007918 */ /* 0x000fe20000000000 */
[----:B----4-:R-:W-:-:S13]  /*04a0*/  ISETP.NE.AND P0, PT, R2, RZ, PT ;  /* 0x000000ff0200720c */ /* 0x010fda0003f05270 */
        /* <DEDUP_REMOVED lines=18> */
[----:B----4-:R-:W-:Y:S01]  /*05d0*/  NOP ;  /* 0x0000000000007918 */ /* 0x010fe20000000000 */
.L_x_2660:
[----:B------:R-:W4:Y:S01]  /*05e0*/  SHFL.IDX PT, R2, R0, RZ, 0x1f ;  /* 0x00001fff00027589 */ /* 0x000f2200000e0000 */
[----:B------:R-:W-:Y:S01]  /*05f0*/  NOP ;  /* 0x0000000000007918 */ /* 0x000fe20000000000 */
[----:B----4-:R-:W-:-:S13]  /*0600*/  ISETP.NE.AND P0, PT, R2, RZ, PT ;  /* 0x000000ff0200720c */ /* 0x010fda0003f05270 */
        /* <DEDUP_REMOVED lines=15> */
.L_x_2661:
        /* <DEDUP_REMOVED lines=22> */
.L_x_2662:
        /* <DEDUP_REMOVED lines=22> */
.L_x_2663:
[----:B0-----:R-:W-:Y:S01]  /*09c0*/  UMOV UR4, 0x1 ;  /* 0x0000000100047882 */ /* 0x001fe20000000000 */
[----:B------:R-:W-:Y:S01]  /*09d0*/  PLOP3.LUT P0, PT, PT, PT, UP0, 0x80, 0x0 ;  /* 0x000000000000781c */ /* 0x000fe20003f0f008 */
[----:B------:R-:W-:Y:S01]  /*09e0*/  USEL UR4, UR4, 0x2, !UP0 ;  /* 0x0000000204047887 */ /* 0x000fe2000c000000 */
[----:B------:R-:W-:Y:S01]  /*09f0*/  NOP ;  /* 0x0000000000007918 */ /* 0x000fe20000000000 */
[----:B------:R-:W-:Y:S01]  /*0a00*/  ULDC.64 UR54, c[0x0][0x208] ;  /* 0x0000820000367ab9 */ /* 0x000fe20000000a00 */
[----:B------:R-:W-:Y:S03]  /*0a10*/  BSSY B8, `(.L_x_2664) ;  /* 0x0002208000087945 */ /* 0x000fe60003800000 */
[----:B------:R-:W-:-:S05]  /*0a20*/  IMAD.U32 R2, RZ, RZ, UR4 ;  /* 0x00000004ff027e24 */ /* 0x000fca000f8e00ff */
[----:B------:R0:W-:Y:S01]  /*0a30*/  STL [R1+0x30], R2 ;  /* 0x0000300201007387 */ /* 0x0001e20000100800 */
[----:B-123--:R-:W-:Y:S06]  /*0a40*/  BAR.SYNC.DEFER_BLOCKING 0x0 ;  /* 0x0000000000007b1d */ /* 0x00efec0000010000 */
[----:B------:R-:W-:Y:S05]  /*0a50*/  @!P0 BRA `(.L_x_2665) ;  /* 0x000001b000948947 */ /* 0x000fea0003800000 */
.L_x_2666:
[----:B------:R-:W-:-:S08]  /*0a60*/  NOP ;  /* 0x0000000000007918 */ /* 0x000fd00000000000 */
[----:B------:R-:W1:Y:S02]  /*0a70*/  USETMAXREG.TRY_ALLOC.CTAPOOL UP0, 0xf0 ;  /* 0x000000f0000079c8 */ /* 0x000e640008000600 */
[----:B-1----:R-:W-:-:S13]  /*0a80*/  PLOP3.LUT P0, PT, PT, PT, UP0, 0x80, 0x0 ;  /* 0x000000000000781c */ /* 0x002fda0003f0f008 */
[----:B------:R-:W-:Y:S05]  /*0a90*/  @!P0 BRA `(.L_x_2666) ;  /* 0xfffffffc00f08947 */ /* 0x000fea000383ffff */
[----:B------:R-:W-:Y:S01]  /*0aa0*/  SHF.R.U32.HI R0, RZ, 0x7, R3 ;  /* 0x00000007ff007819 */ /* 0x000fe20000011603 */
[----:B------:R-:W1:Y:S01]  /*0ab0*/  S2UR UR5, SR_CgaCtaId ;  /* 0x00000000000579c3 */ /* 0x000e620000008800 */
[----:B------:R-:W-:Y:S02]  /*0ac0*/  UMOV UR4, 0x400 ;  /* 0x0000040000047882 */ /* 0x000fe40000000000 */
[----:B------:R-:W-:-:S13]  /*0ad0*/  ISETP.NE.AND P0, PT, R0, 0x1, PT ;  /* 0x000000010000780c */ /* 0x000fda0003f05270 */
[----:B------:R-:W-:Y:S06]  /*0ae0*/  @!P0 BAR.ARV 0x8, 0xa0 ;  /* 0x0202800000008b1d */ /* 0x000fec0000002000 */
[----:B------:R-:W-:Y:S01]  /*0af0*/  ISETP.GE.U32.AND P0, PT, R3, 0x100, PT ;  /* 0x000001000300780c */ /* 0x000fe20003f06070 */
[----:B-1----:R-:W-:-:S06]  /*0b00*/  ULEA UR4, UR5, UR4, 0x18 ;  /* 0x0000000405047291 */ /* 0x002fcc000f8ec03f */
[----:B------:R-:W-:Y:S01]  /*0b10*/  IMAD.U32 R18, RZ, RZ, UR4 ;  /* 0x00000004ff127e24 */ /* 0x000fe2000f8e00ff */
[----:B------:R-:W-:-:S05]  /*0b20*/  ULDC UR4, c[0x0][0xd14] ;  /* 0x0003450000047ab9 */ /* 0x000fca0000000800 */
[----:B------:R-:W-:Y:S08]  /*0b30*/  @P0 BAR.ARV 0xf, 0x100 ;  /* 0x03c4000000000b1d */ /* 0x000ff00000002000 */
[----:B------:R-:W-:Y:S06]  /*0b40*/  BAR.SYNC.DEFER_BLOCKING 0x5, 0x120 ;  /* 0x0144800000007b1d */ /* 0x000fec0000010000 */
[----:B------:R-:W1:Y:S02]  /*0b50*/  LDS.128 R188, [R18+0x388d0] ;  /* 0x0388d00012bc7984 */ /* 0x000e640000000c00 */
[----:B------:R-:W-:Y:S06]  /*0b60*/  BAR.ARV 0x4, 0x120 ;  /* 0x0104800000007b1d */ /* 0x000fec0000002000 */
[----:B-1----:R-:W-:-:S13]  /*0b70*/  ISETP.GE.AND P0, PT, R191, UR4, PT ;  /* 0x00000004bf007c0c */ /* 0x002fda000bf06270 */
[----:B------:R-:W-:Y:S05]  /*0b80*/  @P0 BRA `(.L_x_2667) ;  /* 0x0000021c00c00947 */ /* 0x000fea0003800000 */
[----:B------:R-:W2:Y:S01]  /*0b90*/  LDL R0, [R1+0x30] ;  /* 0x0000300001007983 */ /* 0x000ea20000100800 */
[----:B------:R-:W-:Y:S02]  /*0ba0*/  VIADD R234, R3, 0xffffff80 ;  /* 0xffffff8003ea7836 */ /* 0x000fe40000000000 */
[----:B------:R-:W-:Y:S02]  /*0bb0*/  IMAD.MOV.U32 R208, RZ, RZ, 0x40 ;  /* 0x00000040ffd07424 */ /* 0x000fe400078e00ff */
[----:B------:R-:W-:Y:S01]  /*0bc0*/  IMAD.MOV.U32 R187, RZ, RZ, RZ ;  /* 0x000000ffffbb7224 */ /* 0x000fe200078e00ff */
[----:B------:R-:W-:Y:S01]  /*0bd0*/  SHF.R.S32.HI R3, RZ, 0x1f, R234 ;  /* 0x0000001fff037819 */ /* 0x000fe200000114ea */
[----:B------:R-:W-:Y:S02]  /*0be0*/  IMAD.MOV.U32 R192, RZ, RZ, RZ ;  /* 0x000000ffffc07224 */ /* 0x000fe400078e00ff */
[----:B------:R-:W-:Y:S01]  /*0bf0*/  IMAD.MOV.U32 R22, RZ, RZ, RZ ;  /* 0x000000ffff167224 */ /* 0x000fe200078e00ff */
[CC--:B0-----:R-:W-:Y:S01]  /*0c00*/  LEA.HI R2, R3.reuse, R234.reuse, RZ, 0x4 ;  /* 0x000000ea03027211 */ /* 0x0c1fe200078f20ff */
[----:B------:R-:W-:Y:S01]  /*0c10*/  IMAD.MOV.U32 R19, RZ, RZ, RZ ;  /* 0x000000ffff137224 */ /* 0x000fe200078e00ff */
[----:B------:R-:W-:Y:S01]  /*0c20*/  LEA.HI R6, R3, R234, RZ, 0x5 ;  /* 0x000000ea03067211 */ /* 0x000fe200078f28ff */
[----:B------:R-:W-:Y:S01]  /*0c30*/  IMAD.MOV.U32 R218, RZ, RZ, RZ ;  /* 0x000000ffffda7224 */ /* 0x000fe200078e00ff */
[----:B------:R-:W-:-:S02]  /*0c40*/  LOP3.LUT R5, R2, 0xfffffff0, RZ, 0xc0, !PT ;  /* 0xfffffff002057812 */ /* 0x000fc400078ec0ff */
[--C-:B------:R-:W-:Y:S02]  /*0c50*/  SHF.R.S32.HI R213, RZ, 0x5, R6.reuse ;  /* 0x00000005ffd57819 */ /* 0x100fe40000011406 */
[----:B------:R-:W-:Y:S01]  /*0c60*/  SHF.R.S32.HI R6, RZ, 0x1f, R6 ;  /* 0x0000001fff067819 */ /* 0x000fe20000011406 */
[----:B------:R-:W-:Y:S01]  /*0c70*/  IMAD.IADD R4, R234, 0x1, -R5 ;  /* 0x00000001ea047824 */ /* 0x000fe200078e0a05 */
[----:B------:R-:W-:Y:S02]  /*0c80*/  SHF.R.S32.HI R5, RZ, 0x4, R2 ;  /* 0x00000004ff057819 */ /* 0x000fe40000011402 */
[----:B------:R-:W-:Y:S02]  /*0c90*/  LEA.HI R6, R6, R213, RZ, 0x2 ;  /* 0x000000d506067211 */ /* 0x000fe400078f10ff */
[----:B------:R-:W-:Y:S02]  /*0ca0*/  SHF.R.S32.HI R9, RZ, 0x1f, R4 ;  /* 0x0000001fff097819 */ /* 0x000fe40000011404 */
[----:B------:R-:W-:-:S02]  /*0cb0*/  LEA.HI R2, R2, R5, RZ, 0x1 ;  /* 0x0000000502027211 */ /* 0x000fc400078f08ff */
[----:B------:R-:W-:Y:S02]  /*0cc0*/  LEA.HI R12, R9, R4, RZ, 0x3 ;  /* 0x00000004090c7211 */ /* 0x000fe400078f18ff */
[----:B------:R-:W-:Y:S02]  /*0cd0*/  LOP3.LUT R2, R2, 0x1ffffffe, RZ, 0xc0, !PT ;  /* 0x1ffffffe02027812 */ /* 0x000fe400078ec0ff */
[C---:B------:R-:W-:Y:S01]  /*0ce0*/  LOP3.LUT R13, R12.reuse, 0xfffffff8, RZ, 0xc0, !PT ;  /* 0xfffffff80c0d7812 */ /* 0x040fe200078ec0ff */
[----:B------:R-:W-:Y:S01]  /*0cf0*/  IMAD.SHL.U32 R12, R12, 0x40, RZ ;  /* 0x000000400c0c7824 */ /* 0x000fe200078e00ff */
[----:B------:R-:W-:Y:S01]  /*0d00*/  LOP3.LUT R6, R6, 0x3ffffc, RZ, 0xc0, !PT ;  /* 0x003ffffc06067812 */ /* 0x000fe200078ec0ff */
[----:B------:R-:W-:Y:S02]  /*0d10*/  IMAD.IADD R2, R5, 0x1, -R2 ;  /* 0x0000000105027824 */ /* 0x000fe400078e0a02 */
[----:B------:R-:W-:Y:S01]  /*0d20*/  IMAD.IADD R13, R4, 0x1, -R13 ;  /* 0x00000001040d7824 */ /* 0x000fe200078e0a0d */
[----:B------:R-:W-:Y:S01]  /*0d30*/  LOP3.LUT R12, R12, 0x7ffffe00, RZ, 0xc0, !PT ;  /* 0x7ffffe000c0c7812 */ /* 0x000fe200078ec0ff */
[----:B------:R-:W-:-:S02]  /*0d40*/  IMAD.IADD R6, R213, 0x1, -R6 ;  /* 0x00000001d5067824 */ /* 0x000fc400078e0a06 */
[----:B------:R-:W-:Y:S01]  /*0d50*/  IMAD.SHL.U32 R2, R2, 0x8, RZ ;  /* 0x0000000802027824 */ /* 0x000fe200078e00ff */
[----:B------:R-:W-:Y:S01]  /*0d60*/  R2P PR, R13, 0x6 ;  /* 0x000000060d007804 */ /* 0x000fe20000000000 */
[----:B------:R-:W-:-:S04]  /*0d70*/  IMAD R12, R213, 0x400, R12 ;  /* 0x00000400d50c7824 */ /* 0x000fc800078e020c */
[----:B------:R-:W-:Y:S02]  /*0d80*/  SEL R208, R208, 0xffffffc0, !P2 ;  /* 0xffffffc0d0d07807 */ /* 0x000fe40005000000 */
[----:B--2---:R-:W-:Y:S02]  /*0d90*/  R2UR UR4, R0 ;  /* 0x00000000000472ca */ /* 0x004fe400000e0000 */
[----:B------:R-:W-:-:S04]  /*0da0*/  LEA.HI R0, R3, R234, RZ, 0x7 ;  /* 0x000000ea03007211 */ /* 0x000fc800078f38ff */
[----:B------:R-:W-:Y:S02]  /*0db0*/  SHF.R.S32.HI R221, RZ, 0x7, R0 ;  /* 0x00000007ffdd7819 */ /* 0x000fe40000011400 */
[C---:B------:R-:W-:Y:S02]  /*0dc0*/  LOP3.LUT R7, R0.reuse, 0xffffff80, RZ, 0xc0, !PT ;  /* 0xffffff8000077812 */ /* 0x040fe400078ec0ff */
[----:B------:R-:W-:Y:S01]  /*0dd0*/  LEA.HI R0, R0, R221, RZ, 0x1 ;  /* 0x000000dd00007211 */ /* 0x000fe200078f08ff */
[----:B------:R-:W-:Y:S02]  /*0de0*/  IMAD R15, R221, 0x100, R4 ;  /* 0x00000100dd0f7824 */ /* 0x000fe400078e0204 */
[----:B------:R-:W-:Y:S01]  /*0df0*/  IMAD.SHL.U32 R4, R13, 0x40, RZ ;  /* 0x000000400d047824 */ /* 0x000fe200078e00ff */
[----:B------:R-:W-:Y:S01]  /*0e00*/  LOP3.LUT R0, R0, 0xfffffe, RZ, 0xc0, !PT ;  /* 0x00fffffe00007812 */ /* 0x000fe200078ec0ff */
[----:B------:R-:W-:Y:S01]  /*0e10*/  IMAD.IADD R7, R234, 0x1, -R7 ;  /* 0x00000001ea077824 */ /* 0x000fe200078e0a07 */
[----:B------:R-:W-:Y:S01]  /*0e20*/  ULOP3.LUT UR36, UR4, 0x1, URZ, 0xfc, !UPT ;  /* 0x0000000104247892 */ /* 0x000fe2000f8efc3f */
[----:B------:R-:W-:Y:S01]  /*0e30*/  IMAD R15, R6, 0x10, R15 ;  /* 0x00000010060f7824 */ /* 0x000fe200078e020f */
[----:B------:R-:W-:Y:S01]  /*0e40*/  LOP3.LUT R5, R4, 0x1c0, RZ, 0xc0, !PT ;  /* 0x000001c004057812 */ /* 0x000fe200078ec0ff */
[----:B------:R-:W-:Y:S01]  /*0e50*/  IMAD.IADD R0, R221, 0x1, -R0 ;  /* 0x00000001dd007824 */ /* 0x000fe200078e0a00 */
[----:B------:R-:W-:Y:S01]  /*0e60*/  SHF.R.S32.HI R8, RZ, 0x1f, R7 ;  /* 0x0000001fff087819 */ /* 0x000fe20000011407 */
[--C-:B------:R-:W-:Y:S01]  /*0e70*/  IMAD.U32 R230, R15, 0x40, R2.reuse ;  /* 0x000000400fe67824 */ /* 0x100fe200078e0002 */
[----:B------:R-:W-:Y:S01]  /*0e80*/  LEA.HI R6, R3, R234, RZ, 0x2 ;  /* 0x000000ea03067211 */ /* 0x000fe200078f10ff */
[----:B------:R-:W-:Y:S01]  /*0e90*/  IMAD.SHL.U32 R196, R0, 0x100, RZ ;  /* 0x0000010000c47824 */ /* 0x000fe200078e00ff */
[----:B------:R-:W-:-:S02]  /*0ea0*/  LOP3.LUT R2, R5, 0x8, R2, 0xf8, !PT ;  /* 0x0000000805027812 */ /* 0x000fc400078ef802 */
[----:B------:R-:W-:Y:S02]  /*0eb0*/  LEA.HI R9, R8, R7, RZ, 0x2 ;  /* 0x0000000708097211 */ /* 0x000fe400078f10ff */
[----:B------:R-:W-:Y:S02]  /*0ec0*/  SHF.R.U32.HI R5, RZ, 0x3, R5 ;  /* 0x00000003ff057819 */ /* 0x000fe40000011605 */
[----:B------:R-:W-:Y:S02]  /*0ed0*/  SHF.R.S32.HI R186, RZ, 0x2, R6 ;  /* 0x00000002ffba7819 */ /* 0x000fe40000011406 */
[----:B------:R-:W-:Y:S02]  /*0ee0*/  LOP3.LUT R4, R9, 0x7ffffffc, RZ, 0xc0, !PT ;  /* 0x7ffffffc09047812 */ /* 0x000fe400078ec0ff */
[----:B------:R-:W-:Y:S01]  /*0ef0*/  LOP3.LUT R5, R2, R5, RZ, 0x3c, !PT ;  /* 0x0000000502057212 */ /* 0x000fe200078e3cff */
[----:B------:R-:W-:Y:S01]  /*0f00*/  VIADD R235, R186, 0x20 ;  /* 0x00000020baeb7836 */ /* 0x000fe20000000000 */
[----:B------:R-:W-:Y:S01]  /*0f10*/  LEA.HI R2, R3, R234, RZ, 0x3 ;  /* 0x000000ea03027211 */ /* 0x000fe200078f18ff */
[----:B------:R-:W-:Y:S01]  /*0f20*/  IMAD.IADD R4, R7, 0x1, -R4 ;  /* 0x0000000107047824 */ /* 0x000fe200078e0a04 */
[----:B------:R-:W-:Y:S01]  /*0f30*/  LEA.HI R8, R8, R7, RZ, 0x5 ;  /* 0x0000000708087211 */ /* 0x000fe200078f28ff */
[----:B------:R-:W-:Y:S01]  /*0f40*/  IMAD.SHL.U32 R228, R235, 0x40, RZ ;  /* 0x00000040ebe47824 */ /* 0x000fe200078e00ff */
[----:B------:R-:W-:Y:S01]  /*0f50*/  SHF.R.S32.HI R214, RZ, 0x3, R2 ;  /* 0x00000003ffd67819 */ /* 0x000fe20000011402 */
[----:B------:R-:W-:Y:S01]  /*0f60*/  IMAD.IADD R5, R12, 0x1, R5 ;  /* 0x000000010c057824 */ /* 0x000fe200078e0205 */
[----:B------:R-:W-:Y:S01]  /*0f70*/  LOP3.LUT R3, R2, 0x1ffffff8, RZ, 0xc0, !PT ;  /* 0x1ffffff802037812 */ /* 0x000fe200078ec0ff */
[----:B------:R-:W-:Y:S01]  /*0f80*/  IMAD.SHL.U32 R185, R4, 0x2, RZ ;  /* 0x0000000204b97824 */ /* 0x000fe200078e00ff */
[----:B------:R-:W-:Y:S01]  /*0f90*/  LOP3.LUT R7, R6, 0xfffffffc, RZ, 0xc0, !PT ;  /* 0xfffffffc06077812 */ /* 0x000fe200078ec0ff */
[----:B------:R-:W-:Y:S01]  /*0fa0*/  IMAD R197, R5, 0x2, R18 ;  /* 0x0000000205c57824 */ /* 0x000fe200078e0212 */
[----:B------:R-:W-:Y:S01]  /*0fb0*/  SHF.R.S32.HI R2, RZ, 0x1f, R235 ;  /* 0x0000001fff027819 */ /* 0x000fe200000114eb */
[C---:B------:R-:W-:Y:S01]  /*0fc0*/  IMAD.IADD R3, R234.reuse, 0x1, -R3 ;  /* 0x00000001ea037824 */ /* 0x040fe200078e0a03 */
[----:B------:R-:W-:Y:S01]  /*0fd0*/  SHF.R.S32.HI R10, RZ, 0x2, R9 ;  /* 0x00000002ff0a7819 */ /* 0x000fe20000011409 */
        /* <DEDUP_REMOVED lines=9> */
[----:B------:R-:W-:Y:S01]  /*1070*/  LOP3.LUT R228, R228, 0x1c0, RZ, 0xc0, !PT ;  /* 0x000001c0e4e47812 */ /* 0x000fe200078ec0ff */
[----:B------:R-:W-:Y:S01]  /*1080*/  @P1 VIADD R198, R209, 0xffffffe0 ;  /* 0xffffffe0d1c61836 */ /* 0x000fe20000000000 */
[----:B------:R-:W-:Y:S01]  /*1090*/  LOP3.LUT R11, R11, 0xfffffff8, RZ, 0xc0, !PT ;  /* 0xfffffff80b0b7812 */ /* 0x000fe200078ec0ff */
[----:B------:R-:W-:Y:S01]  /*10a0*/  IMAD.IADD R209, R209, 0x1, R208 ;  /* 0x00000001d1d17824 */ /* 0x000fe200078e02d0 */
[----:B------:R-:W-:Y:S01]  /*10b0*/  LEA.HI R9, R9, R186, RZ, 0x3 ;  /* 0x000000ba09097211 */ /* 0x000fe200078f18ff */
[----:B------:R-:W-:Y:S01]  /*10c0*/  IMAD.SHL.U32 R211, R3, 0x8, RZ ;  /* 0x0000000803d37824 */ /* 0x000fe200078e00ff */
[----:B------:R-:W-:Y:S01]  /*10d0*/  LOP3.LUT R2, R228, 0x38, R16, 0xf8, !PT ;  /* 0x00000038e4027812 */ /* 0x000fe200078ef810 */
[----:B------:R-:W-:Y:S01]  /*10e0*/  IMAD.IADD R11, R10, 0x1, -R11 ;  /* 0x000000010a0b7824 */ /* 0x000fe200078e0a0b */
[----:B------:R-:W-:Y:S01]  /*10f0*/  SHF.R.U32.HI R236, RZ, 0x3, R228 ;  /* 0x00000003ffec7819 */ /* 0x000fe200000116e4 */
[----:B------:R-:W-:Y:S01]  /*1100*/  IMAD.IADD R208, R208, 0x1, R198 ;  /* 0x00000001d0d07824 */ /* 0x000fe200078e02c6 */
[----:B------:R-:W-:-:S02]  /*1110*/  LOP3.LUT R229, R229, 0xfffffe00, RZ, 0xc0, !PT ;  /* 0xfffffe00e5e57812 */ /* 0x000fc400078ec0ff */
[----:B------:R-:W-:Y:S02]  /*1120*/  SHF.R.S32.HI R8, RZ, 0x5, R8 ;  /* 0x00000005ff087819 */ /* 0x000fe40000011408 */
[----:B------:R-:W-:Y:S02]  /*1130*/  LOP3.LUT R9, R9, 0xfffffff8, RZ, 0xc0, !PT ;  /* 0xfffffff809097812 */ /* 0x000fe400078ec0ff */
[----:B------:R-:W-:Y:S01]  /*1140*/  LOP3.LUT R225, R229, R2, R236, 0xf6, !PT ;  /* 0x00000002e5e17212 */ /* 0x000fe200078ef6ec */
[----:B------:R-:W-:Y:S01]  /*1150*/  IMAD R194, R8, 0x10, R11 ;  /* 0x0000001008c27824 */ /* 0x000fe200078e020b */
[----:B------:R-:W-:Y:S01]  /*1160*/  SHF.R.S32.HI R224, RZ, 0x1f, R186 ;  /* 0x0000001fffe07819 */ /* 0x000fe200000114ba */
[----:B------:R-:W-:Y:S01]  /*1170*/  IMAD.IADD R195, R186, 0x1, -R9 ;  /* 0x00000001bac37824 */ /* 0x000fe200078e0a09 */
[----:B------:R-:W-:Y:S01]  /*1180*/  SHF.R.S32.HI R17, RZ, 0x1f, R16 ;  /* 0x0000001fff117819 */ /* 0x000fe20000011410 */
[----:B------:R-:W-:-:S07]  /*1190*/  IMAD R225, R225, 0x2, R18 ;  /* 0x00000002e1e17824 */ /* 0x000fce00078e0212 */
.L_x_2877:
[----:B------:R-:W-:Y:S01]  /*11a0*/  ULDC.64 UR4, c[0x0][0xb20] ;  /* 0x0002c80000047ab9 */ /* 0x000fe20000000a00 */
[----:B0-23-5:R-:W0:Y:S01]  /*11b0*/  LDC.64 R4, c[0x0][0xb00] ;  /* 0x0002c000ff047b82 */ /* 0x02de220000000a00 */
        /* <DEDUP_REMOVED lines=17> */
[----:B------:R2:W5:Y:S01]  /*12d0*/  @P3 LDG.E R25, desc[UR54][R8.64] ;  /* 0x0000003608193981 */ /* 0x000562000c1e1900 */
        /* <DEDUP_REMOVED lines=16> */
[----:B--2---:R-:W-:Y:S06]  /*13e0*/  @P1 BRA `(.L_x_2668) ;  /* 0x0000000000241947 */ /* 0x004fec0003800000 */
        /* <DEDUP_REMOVED lines=9> */
.L_x_2668:
[----:B------:R-:W-:Y:S02]  /*1480*/  IMAD.U32 R32, RZ, RZ, UR5 ;  /* 0x00000005ff207e24 */ /* 0x000fe4000f8e00ff */
[----:B------:R-:W-:Y:S01]  /*1490*/  IMAD.U32 R24, RZ, RZ, UR4 ;  /* 0x00000004ff187e24 */ /* 0x000fe2000f8e00ff */
[----:B------:R-:W-:Y:S06]  /*14a0*/  @!P2 BRA `(.L_x_2669) ;  /* 0x000000000010a947 */ /* 0x000fec0003800000 */
[----:B------:R-:W0:Y:S02]  /*14b0*/  LDC.64 R2, c[0x0][0xb18] ;  /* 0x0002c600ff027b82 */ /* 0x000e240000000a00 */
[----:B0-----:R-:W-:-:S05]  /*14c0*/  IMAD.WIDE R2, R191, 0x4, R2 ;  /* 0x00000004bf027825 */ /* 0x001fca00078e0202 */
[----:B------:R0:W5:Y:S01]  /*14d0*/  LDG.E R24, desc[UR54][R2.64] ;  /* 0x0000003602187981 */ /* 0x000162000c1e1900 */
[----:B------:R-:W-:Y:S05]  /*14e0*/  BRA `(.L_x_2670) ;  /* 0x0000000000107947 */ /* 0x000fea0003800000 */
.L_x_2669:
[----:B------:R-:W-:Y:S05]  /*14f0*/  @!P3 BRA `(.L_x_2670) ;  /* 0x00000000000cb947 */ /* 0x000fea0003800000 */
[----:B------:R-:W2:Y:S04]  /*1500*/  LDG.E R3, desc[UR54][R8.64] ;  /* 0x0000003608037981 */ /* 0x000ea8000c1e1900 */
[----:B------:R-:W2:Y:S02]  /*1510*/  LDG.E R24, desc[UR54][R8.64+0x4] ;  /* 0x0000043608187981 */ /* 0x000ea4000c1e1900 */
[----:B--2---:R-:W-:-:S07]  /*1520*/  IMAD.IADD R24, R24, 0x1, -R3 ;  /* 0x0000000118187824 */ /* 0x004fce00078e0a03 */
.L_x_2670:
        /* <DEDUP_REMOVED lines=13> */
[----:B--2---:R-:W-:-:S04]  /*1600*/  @P1 IMAD.WIDE R4, R191, 0x4, R4 ;  /* 0x00000004bf041825 */ /* 0x004fc800078e0204 */
[----:B------:R-:W-:Y:S01]  /*1610*/  IMAD.IADD R10, R24, 0x1, -R11 ;  /* 0x00000001180a7824 */ /* 0x000fe200078e0a0b */
[----:B------:R0:W5:Y:S01]  /*1620*/  @P1 LDG.E R33, desc[UR54][R4.64] ;  /* 0x0000003604211981 */ /* 0x000162000c1e1900 */
[----:B-1----:R-:W-:Y:S02]  /*1630*/  ISETP.GE.AND P1, PT, R9, 0x1, PT ;  /* 0x000000010900780c */ /* 0x002fe40003f26270 */
[----:B------:R-:W-:Y:S01]  /*1640*/  LEA R47, R189, 0x40, 0x6 ;  /* 0x00000040bd2f7811 */ /* 0x000fe200078e30ff */
[----:B---3--:R-:W-:-:S04]  /*1650*/  @P0 IMAD.IADD R32, R7, 0x1, -R0 ;  /* 0x0000000107200824 */ /* 0x008fc800078e0a00 */
        /* <DEDUP_REMOVED lines=19> */
.L_x_2673:
[----:B------:R-:W-:-:S13]  /*1790*/  ISETP.NE.AND P0, PT, R9, 0x1, PT ;  /* 0x000000010900780c */ /* 0x000fda0003f05270 */
[----:B------:R-:W0:Y:S02]  /*17a0*/  @P0 LDC.64 R4, c[0x0][0xae0] ;  /* 0x0002b800ff040b82 */ /* 0x000e240000000a00 */
[----:B0-----:R-:W-:-:S05]  /*17b0*/  @P0 IMAD.HI.U32 R4, R2, R4, RZ ;  /* 0x0000000402040227 */ /* 0x001fca00078e00ff */
[----:B------:R-:W-:-:S07]  /*17c0*/  @P0 SHF.R.U32.HI R2, RZ, R5, R4 ;  /* 0x00000005ff020219 */ /* 0x000fce0000011604 */
.L_x_2674:
[----:B------:R-:W-:Y:S05]  /*17d0*/  BSYNC B0 ;  /* 0x0000000000007941 */ /* 0x000fea0003800000 */
.L_x_2672:
[----:B------:R-:W-:-:S05]  /*17e0*/  IMAD R3, R2, R9, R9 ;  /* 0x0000000902037224 */ /* 0x000fca00078e0209 */
[----:B------:R-:W-:-:S07]  /*17f0*/  VIMNMX R0, R0, R3, PT ;  /* 0x0000000300007248 */ /* 0x000fce0003fe0100 */
.L_x_2671:
        /* <DEDUP_REMOVED lines=15> */
.L_x_2677:
[----:B------:R-:W-:Y:S01]  /*18f0*/  ISETP.NE.AND P0, PT, R9, 0x1, PT ;  /* 0x000000010900780c */ /* 0x000fe20003f05270 */
[----:B------:R-:W-:-:S12]  /*1900*/  IMAD.MOV.U32 R4, RZ, RZ, R45 ;  /* 0x000000ffff047224 */ /* 0x000fd800078e002d */
[----:B------:R-:W0:Y:S02]  /*1910*/  @P0 LDC.64 R6, c[0x0][0xae0] ;  /* 0x0002b800ff060b82 */ /* 0x000e240000000a00 */
[----:B0-----:R-:W-:-:S05]  /*1920*/  @P0 IMAD.HI.U32 R6, R45, R6, RZ ;  /* 0x000000062d060227 */ /* 0x001fca00078e00ff */
[----:B------:R-:W-:-:S07]  /*1930*/  @P0 SHF.R.U32.HI R4, RZ, R7, R6 ;  /* 0x00000007ff040219 */ /* 0x000fce0000011606 */
.L_x_2678:
[----:B------:R-:W-:Y:S05]  /*1940*/  BSYNC B0 ;  /* 0x0000000000007941 */ /* 0x000fea0003800000 */
.L_x_2676:
[----:B------:R-:W-:-:S05]  /*1950*/  IMAD R3, R4, R9, RZ ;  /* 0x0000000904037224 */ /* 0x000fca00078e02ff */
[----:B------:R-:W-:-:S07]  /*1960*/  VIMNMX R2, R2, R3, !PT ;  /* 0x0000000302027248 */ /* 0x000fce0007fe0100 */
.L_x_2675:
        /* <DEDUP_REMOVED lines=43> */
.L_x_2681:
[----:B------:R-:W-:Y:S05]  /*1c20*/  BSYNC B6 ;  /* 0x0000000000067941 */ /* 0x000fea0003800000 */
.L_x_2680:
        /* <DEDUP_REMOVED lines=20> */
.L_x_2683:
[----:B------:R-:W-:Y:S05]  /*1d70*/  BSYNC B6 ;  /* 0x0000000000067941 */ /* 0x000fea0003800000 */
.L_x_2682:
[----:B------:R-:W-:Y:S01]  /*1d80*/  ULDC.64 UR4, c[0x0][0xaf0] ;  /* 0x0002bc0000047ab9 */ /* 0x000fe20000000a00 */
[----:B------:R-:W0:Y:S01]  /*1d90*/  LDC R0, c[0x0][0x428] ;  /* 0x00010a00ff007b82 */ /* 0x000e220000000800 */
[----:B------:R-:W-:-:S07]  /*1da0*/  ISETP.NE.U32.AND P0, PT, RZ, UR4, PT ;  /* 0x00000004ff007c0c */ /* 0x000fce000bf05070 */
[----:B------:R-:W1:Y:S01]  /*1db0*/  LDC.64 R52, c[0x0][0x2f0] ;  /* 0x0000bc00ff347b82 */ /* 0x000e620000000a00 */
[----:B------:R-:W-:Y:S01]  /*1dc0*/  ISETP.NE.AND.EX P0, PT, RZ, UR5, PT, P0 ;  /* 0x00000005ff007c0c */ /* 0x000fe2000bf05300 */
[----:B------:R-:W-:Y:S01]  /*1dd0*/  IMAD.IADD R25, R25, 0x1, R24 ;  /* 0x0000000119197824 */ /* 0x000fe200078e0218 */
[----:B------:R-:W-:Y:S01]  /*1de0*/  ULDC.64 UR8, c[0x0][0xb00] ;  /* 0x0002c00000087ab9 */ /* 0x000fe20000000a00 */
[----:B------:R-:W-:Y:S01]  /*1df0*/  ULDC.64 UR4, c[0x0][0x2f8] ;  /* 0x0000be0000047ab9 */ /* 0x000fe20000000a00 */
[----:B------:R-:W-:-:S03]  /*1e00*/  ULDC.64 UR6, c[0x0][0x320] ;  /* 0x0000c80000067ab9 */ /* 0x000fc60000000a00 */
[----:B------:R-:W2:Y:S08]  /*1e10*/  LDC.64 R26, c[0x0][0x3d8] ;  /* 0x0000f600ff1a7b82 */ /* 0x000eb00000000a00 */
[----:B------:R-:W3:Y:S08]  /*1e20*/  @P0 LDC.64 R2, c[0x0][0xaf0] ;  /* 0x0002bc00ff020b82 */ /* 0x000ef00000000a00 */
[----:B------:R-:W4:Y:S01]  /*1e30*/  LDC R63, c[0x0][0x3d4] ;  /* 0x0000f500ff3f7b82 */ /* 0x000f220000000800 */
[----:B------:R-:W2:Y:S07]  /*1e40*/  S2R R20, SR_TID.X ;  /* 0x0000000000147919 */ /* 0x000eae0000002100 */
[----:B------:R-:W2:Y:S01]  /*1e50*/  LDC.64 R58, c[0x0][0x3e8] ;  /* 0x0000fa00ff3a7b82 */ /* 0x000ea20000000a00 */
[----:B---3--:R-:W-:-:S07]  /*1e60*/  @P0 IMAD.WIDE R2, R191, 0x4, R2 ;  /* 0x00000004bf020825 */ /* 0x008fce00078e0202 */
[----:B------:R-:W3:Y:S01]  /*1e70*/  LDC R60, c[0x0][0x2e4] ;  /* 0x0000b900ff3c7b82 */ /* 0x000ee20000000800 */
[----:B------:R2:W3:Y:S01]  /*1e80*/  @P0 LDG.E R191, desc[UR54][R2.64] ;  /* 0x0000003602bf0981 */ /* 0x0004e2000c1e1900 */
[----:B0-----:R-:W-:Y:S01]  /*1e90*/  ISETP.NE.AND P0, PT, R0, 0x1, PT ;  /* 0x000000010000780c */ /* 0x001fe20003f05270 */
[----:B------:R-:W-:Y:S01]  /*1ea0*/  IMAD.SHL.U32 R40, R220, 0x4, RZ ;  /* 0x00000004dc287824 */ /* 0x000fe200078e00ff */
[----:B------:R-:W-:Y:S01]  /*1eb0*/  SHF.R.S32.HI R13, RZ, 0x1f, R25 ;  /* 0x0000001fff0d7819 */ /* 0x000fe20000011419 */
[----:B------:R-:W-:Y:S01]  /*1ec0*/  IMAD.SHL.U32 R57, R195, 0x40, RZ ;  /* 0x00000040c3397824 */ /* 0x000fe200078e00ff */
[C---:B----4-:R-:W-:Y:S01]  /*1ed0*/  ISETP.GE.AND P1, PT, R16.reuse, R63, PT ;  /* 0x0000003f1000720c */ /* 0x050fe20003f26270 */
[----:B------:R-:W-:Y:S01]  /*1ee0*/  VIADD R76, R16, 0x20 ;  /* 0x00000020104c7836 */ /* 0x000fe20000000000 */
[----:B------:R-:W-:Y:S01]  /*1ef0*/  SHF.R.S32.HI R41, RZ, 0x1f, R40 ;  /* 0x0000001fff297819 */ /* 0x000fe20000011428 */
[-C--:B-1----:R-:W-:Y:S01]  /*1f00*/  IMAD R4, R13, R52.reuse, RZ ;  /* 0x000000340d047224 */ /* 0x082fe200078e02ff */
[----:B------:R-:W-:Y:S01]  /*1f10*/  SEL R11, R63, RZ, P1 ;  /* 0x000000ff3f0b7207 */ /* 0x000fe20000800000 */
[----:B--2---:R-:W-:Y:S01]  /*1f20*/  IMAD.WIDE.U32 R2, R25, R52, RZ ;  /* 0x0000003419027225 */ /* 0x004fe200078e00ff */
[----:B------:R-:W-:-:S02]  /*1f30*/  LOP3.LUT R57, R57, 0x1c0, RZ, 0xc0, !PT ;  /* 0x000001c039397812 */ /* 0x000fc400078ec0ff */
[----:B------:R-:W-:Y:S01]  /*1f40*/  SHF.R.U32.HI R20, RZ, 0x7, R20 ;  /* 0x00000007ff147819 */ /* 0x000fe20000011614 */
[----:B------:R-:W0:Y:S01]  /*1f50*/  @P0 LDC R5, c[0x0][0x42c] ;  /* 0x00010b00ff050b82 */ /* 0x000e220000000800 */
[----:B------:R-:W-:Y:S01]  /*1f60*/  IMAD.IADD R11, R16, 0x1, R11 ;  /* 0x00000001100b7824 */ /* 0x000fe200078e020b */
[C---:B------:R-:W-:Y:S01]  /*1f70*/  SHF.L.U64.HI R54, R58.reuse, 0x6, R59 ;  /* 0x000000063a367819 */ /* 0x040fe2000001023b */
[----:B------:R-:W-:Y:S01]  /*1f80*/  IMAD.SHL.U32 R56, R58, 0x40, RZ ;  /* 0x000000403a387824 */ /* 0x000fe200078e00ff */
[----:B------:R-:W-:Y:S01]  /*1f90*/  SHF.R.U32.HI R61, RZ, 0x3, R57 ;  /* 0x00000003ff3d7819 */ /* 0x000fe20000011639 */
[----:B------:R-:W-:Y:S01]  /*1fa0*/  IMAD.SHL.U32 R55, R26, 0x40, RZ ;  /* 0x000000401a377824 */ /* 0x000fe200078e00ff */
[----:B------:R-:W-:Y:S01]  /*1fb0*/  SHF.R.S32.HI R50, RZ, 0x1f, R11 ;  /* 0x0000001fff327819 */ /* 0x000fe2000001140b */
[----:B------:R-:W-:Y:S01]  /*1fc0*/  IMAD.SHL.U32 R63, R63, 0x2, RZ ;  /* 0x000000023f3f7824 */ /* 0x000fe200078e00ff */
[----:B------:R-:W1:Y:S01]  /*1fd0*/  @P0 LDC R7, c[0x0][0x430] ;  /* 0x00010c00ff070b82 */ /* 0x000e620000000800 */
[----:B------:R-:W-:-:S02]  /*1fe0*/  P2R R72, PR, RZ, 0x2 ;  /* 0x00000002ff487803 */ /* 0x000fc40000000000 */
[----:B------:R-:W-:Y:S02]  /*1ff0*/  LEA.HI R50, R50, R11, RZ, 0x3 ;  /* 0x0000000b32327211 */ /* 0x000fe400078f18ff */
[----:B------:R-:W-:Y:S02]  /*2000*/  SHF.L.U64.HI R51, R52, 0x6, R53 ;  /* 0x0000000634337819 */ /* 0x000fe40000010235 */
[----:B------:R-:W-:-:S04]  /*2010*/  LOP3.LUT R67, R50, 0xfffffff8, RZ, 0xc0, !PT ;  /* 0xfffffff832437812 */ /* 0x000fc800078ec0ff */
[----:B------:R-:W-:Y:S01]  /*2020*/  SHF.R.S32.HI R71, RZ, 0x1f, R67 ;  /* 0x0000001fff477819 */ /* 0x000fe20000011443 */
[----:B0-----:R-:W-:-:S04]  /*2030*/  @P0 IMAD.HI.U32 R0, R190, R5, RZ ;  /* 0x00000005be000227 */ /* 0x001fc800078e00ff */
[----:B------:R-:W-:Y:S01]  /*2040*/  IMAD R5, R25, R53, R4 ;  /* 0x0000003519057224 */ /* 0x000fe200078e0204 */
[----:B-1----:R-:W-:-:S03]  /*2050*/  @P0 SHF.R.U32.HI R190, RZ, R7, R0 ;  /* 0x00000007ffbe0219 */ /* 0x002fc60000011600 */
[----:B------:R-:W-:Y:S01]  /*2060*/  IMAD.IADD R3, R3, 0x1, R5 ;  /* 0x0000000103037824 */ /* 0x000fe200078e0205 */
[----:B------:R-:W-:Y:S02]  /*2070*/  ISETP.NE.U32.AND P0, PT, RZ, UR8, PT ;  /* 0x00000008ff007c0c */ /* 0x000fe4000bf05070 */
[----:B------:R-:W-:Y:S01]  /*2080*/  SHF.R.S32.HI R0, RZ, 0x1f, R190 ;  /* 0x0000001fff007819 */ /* 0x000fe200000114be */
[----:B------:R-:W-:Y:S01]  /*2090*/  IMAD.WIDE.U32 R2, R190, UR4, R2 ;  /* 0x00000004be027c25 */ /* 0x000fe2000f8e0002 */
[----:B------:R-:W-:-:S03]  /*20a0*/  ISETP.NE.AND.EX P0, PT, RZ, UR9, PT, P0 ;  /* 0x00000009ff007c0c */ /* 0x000fc6000bf05300 */
[C---:B------:R-:W-:Y:S02]  /*20b0*/  IMAD R5, R0.reuse, UR4, RZ ;  /* 0x0000000400057c24 */ /* 0x040fe4000f8e02ff */
[----:B------:R-:W-:Y:S02]  /*20c0*/  IMAD R9, R0, UR6, RZ ;  /* 0x0000000600097c24 */ /* 0x000fe4000f8e02ff */
[C---:B------:R-:W-:Y:S01]  /*20d0*/  IMAD R7, R190.reuse, UR5, R5 ;  /* 0x00000005be077c24 */ /* 0x040fe2000f8e0205 */
[----:B------:R-:W-:Y:S01]  /*20e0*/  ULDC.64 UR4, c[0x0][0x300] ;  /* 0x0000c00000047ab9 */ /* 0x000fe20000000a00 */
[C---:B------:R-:W-:Y:S02]  /*20f0*/  IMAD R9, R190.reuse, UR7, R9 ;  /* 0x00000007be097c24 */ /* 0x040fe4000f8e0209 */
[----:B------:R-:W-:Y:S02]  /*2100*/  IMAD.IADD R3, R3, 0x1, R7 ;  /* 0x0000000103037824 */ /* 0x000fe400078e0207 */
[----:B------:R-:W-:-:S04]  /*2110*/  IMAD.WIDE.U32 R4, R190, UR6, R16 ;  /* 0x00000006be047c25 */ /* 0x000fc8000f8e0010 */
[----:B------:R-:W-:Y:S01]  /*2120*/  IMAD.IADD R5, R5, 0x1, R9 ;  /* 0x0000000105057824 */ /* 0x000fe200078e0209 */
[----:B---3--:R-:W-:Y:S02]  /*2130*/  SHF.R.S32.HI R0, RZ, 0x1f, R191 ;  /* 0x0000001fff007819 */ /* 0x008fe400000114bf */
[----:B------:R-:W-:Y:S02]  /*2140*/  SEL R39, R191, RZ, !P0 ;  /* 0x000000ffbf277207 */ /* 0x000fe40004000000 */
[----:B------:R-:W-:-:S03]  /*2150*/  SEL R0, R0, RZ, !P0 ;  /* 0x000000ff00007207 */ /* 0x000fc60004000000 */
[----:B------:R-:W-:-:S04]  /*2160*/  IMAD.WIDE.U32 R42, R39, UR4, R2 ;  /* 0x00000004272a7c25 */ /* 0x000fc8000f8e0002 */
[----:B------:R-:W-:Y:S02]  /*2170*/  IMAD R6, R0, UR4, RZ ;  /* 0x0000000400067c24 */ /* 0x000fe4000f8e02ff */
[----:B------:R-:W-:-:S04]  /*2180*/  IMAD.WIDE.U32 R2, R186, R52, R16 ;  /* 0x00000034ba027225 */ /* 0x000fc800078e0010 */
[----:B------:R-:W-:Y:S01]  /*2190*/  IMAD R7, R39, UR5, R6 ;  /* 0x0000000527077c24 */ /* 0x000fe2000f8e0206 */
[----:B------:R-:W-:Y:S01]  /*21a0*/  ULDC.64 UR4, c[0x0][0x328] ;  /* 0x0000ca0000047ab9 */ /* 0x000fe20000000a00 */
[----:B------:R-:W-:Y:S01]  /*21b0*/  IMAD R6, R224, R52, RZ ;  /* 0x00000034e0067224 */ /* 0x000fe200078e02ff */
[----:B------:R-:W-:Y:S01]  /*21c0*/  IADD3 R46, P0, R42, R2, RZ ;  /* 0x000000022a2e7210 */ /* 0x000fe20007f1e0ff */
[----:B------:R-:W-:Y:S02]  /*21d0*/  IMAD R8, R0, UR4, RZ ;  /* 0x0000000400087c24 */ /* 0x000fe4000f8e02ff */
[----:B------:R-:W-:Y:S01]  /*21e0*/  IMAD R9, R186, R53, R6 ;  /* 0x00000035ba097224 */ /* 0x000fe200078e0206 */
[----:B------:R-:W-:Y:S01]  /*21f0*/  SHF.L.U64.HI R53, R26, 0x6, R27 ;  /* 0x000000061a357819 */ /* 0x000fe2000001021b */
[----:B------:R-:W-:Y:S02]  /*2200*/  IMAD.IADD R0, R43, 0x1, R7 ;  /* 0x000000012b007824 */ /* 0x000fe400078e0207 */
[----:B------:R-:W-:-:S02]  /*2210*/  IMAD R2, R224, R26, RZ ;  /* 0x0000001ae0027224 */ /* 0x000fc400078e02ff */
[----:B------:R-:W-:Y:S01]  /*2220*/  IMAD.WIDE.U32 R6, R186, R26, R16 ;  /* 0x0000001aba067225 */ /* 0x000fe200078e0010 */
[----:B------:R-:W-:-:S03]  /*2230*/  IADD3.X R48, R0, R3, R9, P0, !PT ;  /* 0x0000000300307210 */ /* 0x000fc600007fe409 */
[C---:B------:R-:W-:Y:S02]  /*2240*/  IMAD R15, R186.reuse, R27, R2 ;  /* 0x0000001bba0f7224 */ /* 0x040fe400078e0202 */
[----:B------:R-:W-:-:S04]  /*2250*/  IMAD.WIDE.U32 R2, R186, R26, R40 ;  /* 0x0000001aba027225 */ /* 0x000fc800078e0028 */
[C---:B------:R-:W-:Y:S02]  /*2260*/  IMAD R73, R39.reuse, UR5, R8 ;  /* 0x0000000527497c24 */ /* 0x040fe4000f8e0208 */
[----:B------:R-:W-:Y:S01]  /*2270*/  IMAD.WIDE.U32 R38, R39, UR4, R4 ;  /* 0x0000000427267c25 */ /* 0x000fe2000f8e0004 */
[----:B------:R-:W-:Y:S02]  /*2280*/  ULDC UR4, c[0x0][0x2e4] ;  /* 0x0000b90000047ab9 */ /* 0x000fe40000000800 */
[----:B------:R-:W-:Y:S01]  /*2290*/  ISETP.GE.AND P0, PT, R16, UR4, PT ;  /* 0x0000000410007c0c */ /* 0x000fe2000bf06270 */
[----:B------:R-:W-:Y:S01]  /*22a0*/  IMAD.IADD R7, R15, 0x1, R7 ;  /* 0x000000010f077824 */ /* 0x000fe200078e0207 */
[----:B------:R-:W-:Y:S01]  /*22b0*/  ISETP.GE.AND P1, PT, R76, UR4, PT ;  /* 0x000000044c007c0c */ /* 0x000fe2000bf26270 */
[----:B------:R-:W-:Y:S01]  /*22c0*/  IMAD.IADD R3, R3, 0x1, R15 ;  /* 0x0000000103037824 */ /* 0x000fe200078e020f */
[----:B-----5:R-:W-:Y:S01]  /*22d0*/  SHF.R.S32.HI R15, RZ, 0x1f, R33 ;  /* 0x0000001fff0f7819 */ /* 0x020fe20000011421 */
[----:B------:R-:W-:-:S02]  /*22e0*/  IMAD R4, R224, R58, RZ ;  /* 0x0000003ae0047224 */ /* 0x000fc400078e02ff */
[----:B------:R-:W-:-:S04]  /*22f0*/  IMAD.WIDE.U32 R8, R186, R58, R16 ;  /* 0x0000003aba087225 */ /* 0x000fc800078e0010 */
[C---:B------:R-:W-:Y:S02]  /*2300*/  IMAD R21, R186.reuse, R59, R4 ;  /* 0x0000003bba157224 */ /* 0x040fe400078e0204 */
[----:B------:R-:W-:-:S04]  /*2310*/  IMAD.WIDE.U32 R4, R186, R58, R40 ;  /* 0x0000003aba047225 */ /* 0x000fc800078e0028 */
[----:B------:R-:W-:Y:S02]  /*2320*/  IMAD R10, R15, R26, RZ ;  /* 0x0000001a0f0a7224 */ /* 0x000fe400078e02ff */
[----:B------:R-:W-:Y:S02]  /*2330*/  IMAD.IADD R9, R21, 0x1, R9 ;  /* 0x0000000115097824 */ /* 0x000fe400078e0209 */
[----:B------:R-:W-:Y:S02]  /*2340*/  IMAD.IADD R5, R5, 0x1, R21 ;  /* 0x0000000105057824 */ /* 0x000fe400078e0215 */
[----:B------:R-:W-:Y:S02]  /*2350*/  IMAD R11, R33, R27, R10 ;  /* 0x0000001b210b7224 */ /* 0x000fe400078e020a */
[-C--:B------:R-:W-:Y:S02]  /*2360*/  IMAD R10, R15, R58.reuse, RZ ;  /* 0x0000003a0f0a7224 */ /* 0x080fe400078e02ff */
[----:B------:R-:W-:-:S04]  /*2370*/  IMAD.WIDE.U32 R30, R33, R58, R8 ;  /* 0x0000003a211e7225 */ /* 0x000fc800078e0008 */
[----:B------:R-:W-:Y:S01]  /*2380*/  IMAD.WIDE.U32 R28, R33, R58, R4 ;  /* 0x0000003a211c7225 */ /* 0x000fe200078e0004 */
[----:B------:R-:W-:-:S03]  /*2390*/  LOP3.LUT R4, R57, 0x18, R16, 0xf8, !PT ;  /* 0x0000001839047812 */ /* 0x000fc600078ef810 */
[C---:B------:R-:W-:Y:S01]  /*23a0*/  IMAD R69, R33.reuse, R59, R10 ;  /* 0x0000003b21457224 */ /* 0x040fe200078e020a */
[----:B------:R-:W-:Y:S01]  /*23b0*/  LOP3.LUT R4, R4, R61, RZ, 0x3c, !PT ;  /* 0x0000003d04047212 */ /* 0x000fe200078e3cff */
[----:B------:R-:W-:Y:S01]  /*23c0*/  VIADD R58, R20, 0x8 ;  /* 0x00000008143a7836 */ /* 0x000fe20000000000 */
[----:B------:R-:W0:Y:S01]  /*23d0*/  LDC R59, c[0x0][0x3d4] ;  /* 0x0000f500ff3b7b82 */ /* 0x000e220000000800 */
[----:B------:R-:W-:Y:S01]  /*23e0*/  IMAD.WIDE.U32 R34, R33, R26, R2 ;  /* 0x0000001a21227225 */ /* 0x000fe200078e0002 */
[----:B------:R-:W-:-:S03]  /*23f0*/  IADD3 R2, P2, R186, R25, RZ ;  /* 0x00000019ba027210 */ /* 0x000fc60007f5e0ff */
[----:B------:R-:W-:Y:S01]  /*2400*/  IMAD R62, R213, 0x200, R4 ;  /* 0x00000200d53e7824 */ /* 0x000fe200078e0204 */
[----:B------:R-:W-:Y:S01]  /*2410*/  LOP3.LUT R4, R57, 0x38, R50, 0xf8, !PT ;  /* 0x0000003839047812 */ /* 0x000fe200078ef832 */
[----:B------:R-:W-:Y:S01]  /*2420*/  IMAD.WIDE.U32 R36, R33, R26, R6 ;  /* 0x0000001a21247225 */ /* 0x000fe200078e0006 */
[----:B------:R-:W1:Y:S02]  /*2430*/  LDC.64 R20, c[0x0][0x2d8] ;  /* 0x0000b600ff147b82 */ /* 0x000e640000000a00 */
[----:B------:R-:W-:Y:S01]  /*2440*/  LOP3.LUT R4, R4, R61, RZ, 0x3c, !PT ;  /* 0x0000003d04047212 */ /* 0x000fe200078e3cff */
[----:B------:R-:W-:Y:S02]  /*2450*/  IMAD.IADD R65, R69, 0x1, R31 ;  /* 0x0000000145417824 */ /* 0x000fe400078e021f */
[----:B------:R-:W-:Y:S02]  /*2460*/  IMAD.SHL.U32 R52, R52, 0x40, RZ ;  /* 0x0000004034347824 */ /* 0x000fe400078e00ff */
[----:B------:R-:W-:-:S02]  /*2470*/  IMAD.X R3, R224, 0x1, R13, P2 ;  /* 0x00000001e0037824 */ /* 0x000fc400010e060d */
[----:B------:R-:W-:Y:S02]  /*2480*/  IMAD.IADD R64, R11, 0x1, R37 ;  /* 0x000000010b407824 */ /* 0x000fe400078e0225 */
[----:B------:R-:W-:Y:S02]  /*2490*/  IMAD.IADD R66, R35, 0x1, R11 ;  /* 0x0000000123427824 */ /* 0x000fe400078e020b */
[----:B------:R-:W-:Y:S02]  /*24a0*/  IMAD.IADD R69, R29, 0x1, R69 ;  /* 0x000000011d457824 */ /* 0x000fe400078e0245 */
[----:B------:R-:W-:Y:S02]  /*24b0*/  IMAD R68, R213, 0x200, R4 ;  /* 0x00000200d5447824 */ /* 0x000fe400078e0204 */
[----:B------:R-:W-:-:S07]  /*24c0*/  IMAD.IADD R73, R39, 0x1, R73 ;  /* 0x0000000127497824 */ /* 0x000fce00078e0249 */
.L_x_2713:
[----:B------:R-:W-:Y:S01]  /*24d0*/  VIADD R49, R49, 0xffffffff ;  /* 0xffffffff31317836 */ /* 0x000fe20000000000 */
[----:B0-----:R-:W-:Y:S01]  /*24e0*/  ISETP.GE.AND P3, PT, R59, 0x1, PT ;  /* 0x000000013b00780c */ /* 0x001fe20003f66270 */
[----:B---34-:R-:W-:Y:S01]  /*24f0*/  IMAD.SHL.U32 R15, R187, 0x1000, RZ ;  /* 0x00001000bb0f7824 */ /* 0x018fe200078e00ff */
[----:B------:R-:W-:Y:S05]  /*2500*/  YIELD ;  /* 0x0000000000007946 */ /* 0x000fea0003800000 */
[----:B------:R-:W-:Y:S01]  /*2510*/  SHF.R.S32.HI R77, RZ, 0x1f, R49 ;  /* 0x0000001fff4d7819 */ /* 0x000fe20000011431 */
[-C--:B------:R-:W-:Y:S01]  /*2520*/  IMAD R5, R51, R49.reuse, RZ ;  /* 0x0000003133057224 */ /* 0x080fe200078e02ff */
[----:B------:R-:W-:Y:S01]  /*2530*/  BSSY B0, `(.L_x_2684) ;  /* 0x0000190000007945 */ /* 0x000fe20003800000 */
[----:B------:R-:W-:-:S04]  /*2540*/  IMAD.WIDE.U32 R24, R52, R49, RZ ;  /* 0x0000003134187225 */ /* 0x000fc800078e00ff */
[----:B------:R-:W-:Y:S01]  /*2550*/  IMAD R5, R77, R52, R5 ;  /* 0x000000344d057224 */ /* 0x000fe200078e0205 */
[----:B-1----:R-:W-:-:S03]  /*2560*/  IADD3 R4, P2, R46, R24, RZ ;  /* 0x000000182e047210 */ /* 0x002fc60007f5e0ff */
[----:B------:R-:W-:Y:S01]  /*2570*/  IMAD.IADD R79, R25, 0x1, R5 ;  /* 0x00000001194f7824 */ /* 0x000fe200078e0205 */
[----:B-1----:R-:W-:Y:S01]  /*2580*/  LEA R12, P4, R4, R20, 0x1 ;  /* 0x00000014040c7211 */ /* 0x002fe200078808ff */
        /* <DEDUP_REMOVED lines=22> */
[----:B------:R-:W-:Y:S01]  /*26f0*/  IADD3 R7, P3, R34, R4, RZ ;  /* 0x0000000422077210 */ /* 0x000fe20007f7e0ff */
[----:B------:R-:W-:Y:S01]  /*2700*/  IMAD R9, R54, R49, RZ ;  /* 0x0000003136097224 */ /* 0x000fe200078e02ff */
[----:B------:R-:W-:Y:S01]  /*2710*/  ULDC.64 UR4, c[0x0][0x3c8] ;  /* 0x0000f20000047ab9 */ /* 0x000fe20000000a00 */
[----:B------:R-:W-:Y:S01]  /*2720*/  IMAD.MOV.U32 R4, RZ, RZ, R28 ;  /* 0x000000ffff047224 */ /* 0x000fe200078e001c */
[----:B------:R-:W-:Y:S01]  /*2730*/  ULDC.64 UR6, c[0x0][0x3e0] ;  /* 0x0000f80000067ab9 */ /* 0x000fe20000000a00 */
[----:B------:R-:W-:Y:S02]  /*2740*/  IMAD.MOV.U32 R5, RZ, RZ, R69 ;  /* 0x000000ffff057224 */ /* 0x000fe400078e0045 */
[-C--:B------:R-:W-:Y:S02]  /*2750*/  IMAD R9, R77, R56.reuse, R9 ;  /* 0x000000384d097224 */ /* 0x080fe400078e0209 */
        /* <DEDUP_REMOVED lines=16> */
.L_x_2688:
[----:B------:R-:W-:Y:S05]  /*2860*/  BSYNC B1 ;  /* 0x0000000000017941 */ /* 0x000fea0003800000 */
.L_x_2687:
        /* <DEDUP_REMOVED lines=20> */
.L_x_2689:
[----:B------:R-:W-:Y:S01]  /*29b0*/  IMAD R70, R187, 0x8, R18 ;  /* 0x00000008bb467824 */ /* 0x000fe200078e0212 */
[----:B------:R-:W-:Y:S01]  /*29c0*/  SHF.L.U32 R77, R192, 0x1f, RZ ;  /* 0x0000001fc04d7819 */ /* 0x000fe200000006ff */
[----:B------:R-:W-:Y:S03]  /*29d0*/  BSSY B1, `(.L_x_2690) ;  /* 0x0000003000017945 */ /* 0x000fe60003800000 */
[----:B------:R-:W0:Y:S02]  /*29e0*/  SYNCS.PHASECHK.TRANS64.TRYWAIT P5, [R70+URZ+0x38890], R77 ;  /* 0x0388904d460075a7 */ /* 0x000e2400080a017f */
[----:B0-----:R-:W-:Y:S05]  /*29f0*/  @!P5 BRA `(.L_x_2691) ;  /* 0x00000200002cd947 */ /* 0x001fea0003800000 */
.L_x_2995:
[----:B------:R-:W-:Y:S05]  /*2a00*/  BSYNC B1 ;  /* 0x0000000000017941 */ /* 0x000fea0003800000 */
.L_x_2690:
[----:B------:R-:W-:Y:S05]  /*2a10*/  @P4 BRA `(.L_x_2692) ;  /* 0x0000001400044947 */ /* 0x000fea0003800000 */
[----:B------:R-:W-:Y:S04]  /*2a20*/  BSSY B1, `(.L_x_2693) ;  /* 0x0000036000017945 */ /* 0x000fe80003800000 */
[----:B------:R-:W-:Y:S05]  /*2a30*/  @P0 BRA `(.L_x_2694) ;  /* 0x0000000000d00947 */ /* 0x000fea0003800000 */
[----:B------:R1:W2:Y:S01]  /*2a40*/  LDS.128 R4, [R14+0x22400] ;  /* 0x022400000e047984 */ /* 0x0002a20000000c00 */
[----:B------:R-:W-:Y:S01]  /*2a50*/  ISETP.GE.AND P4, PT, R40, R59, PT ;  /* 0x0000003b2800720c */ /* 0x000fe20003f86270 */
[----:B------:R-:W-:-:S12]  /*2a60*/  BSSY B2, `(.L_x_2695) ;  /* 0x0000030000027945 */ /* 0x000fd80003800000 */
[----:B-1----:R-:W-:Y:S05]  /*2a70*/  @P4 BRA `(.L_x_2696) ;  /* 0x0000000000b84947 */ /* 0x002fea0003800000 */
[--C-:B------:R-:W-:Y:S01]  /*2a80*/  SHF.R.U64 R74, R26, 0x10, R27.reuse ;  /* 0x000000101a4a7819 */ /* 0x100fe2000000121b */
[----:B--2---:R-:W-:Y:S01]  /*2a90*/  IMAD.U32 R14, R6, 0x10000, RZ ;  /* 0x00010000060e7824 */ /* 0x004fe200078e00ff */
[----:B------:R-:W-:Y:S02]  /*2aa0*/  SHF.R.U32.HI R78, RZ, 0x10, R27 ;  /* 0x00000010ff4e7819 */ /* 0x000fe4000001161b */
[--C-:B------:R-:W-:Y:S02]  /*2ab0*/  SHF.R.U64 R80, R24, 0x10, R25.reuse ;  /* 0x0000001018507819 */ /* 0x100fe40000001219 */
[----:B------:R-:W-:Y:S01]  /*2ac0*/  SHF.R.U32.HI R82, RZ, 0x10, R25 ;  /* 0x00000010ff527819 */ /* 0x000fe20000011619 */
[----:B------:R-:W-:Y:S01]  /*2ad0*/  IMAD.U32 R25, R7, 0x10000, RZ ;  /* 0x0001000007197824 */ /* 0x000fe200078e00ff */
[----:B------:R-:W-:Y:S02]  /*2ae0*/  PRMT R27, R79, 0x5432, R74 ;  /* 0x000054324f1b7816 */ /* 0x000fe4000000004a */
[----:B------:R-:W-:-:S02]  /*2af0*/  LOP3.LUT R26, R7, 0xffff0000, RZ, 0xc0, !PT ;  /* 0xffff0000071a7812 */ /* 0x000fc400078ec0ff */
[----:B------:R-:W-:Y:S02]  /*2b00*/  PRMT R80, R83, 0x5432, R80 ;  /* 0x0000543253507816 */ /* 0x000fe40000000050 */
[----:B------:R-:W-:Y:S02]  /*2b10*/  PRMT R82, R84, 0x5432, R82 ;  /* 0x0000543254527816 */ /* 0x000fe40000000052 */
[----:B------:R-:W-:Y:S02]  /*2b20*/  LOP3.LUT R7, R5, 0xffff0000, RZ, 0xc0, !PT ;  /* 0xffff000005077812 */ /* 0x000fe400078ec0ff */
[----:B------:R-:W-:Y:S01]  /*2b30*/  LOP3.LUT R74, R27, 0xffff0000, RZ, 0xc0, !PT ;  /* 0xffff00001b4a7812 */ /* 0x000fe200078ec0ff */
[----:B------:R-:W-:Y:S01]  /*2b40*/  IMAD.U32 R83, R82, 0x10000, RZ ;  /* 0x0001000052537824 */ /* 0x000fe200078e00ff */
[----:B------:R-:W-:Y:S01]  /*2b50*/  PRMT R78, R81, 0x5432, R78 ;  /* 0x00005432514e7816 */ /* 0x000fe2000000004e */
[----:B------:R-:W-:Y:S01]  /*2b60*/  IMAD.U32 R27, R27, 0x10000, RZ ;  /* 0x000100001b1b7824 */ /* 0x000fe200078e00ff */
[----:B------:R-:W-:Y:S01]  /*2b70*/  LOP3.LUT R81, R80, 0xffff0000, RZ, 0xc0, !PT ;  /* 0xffff000050517812 */ /* 0x000fe200078ec0ff */
[----:B------:R-:W-:Y:S01]  /*2b80*/  FMUL.FTZ R84, R7, R74 ;  /* 0x0000004a07547220 */ /* 0x000fe20000410000 */
[----:B------:R-:W-:Y:S01]  /*2b90*/  LOP3.LUT R24, R6, 0xffff0000, RZ, 0xc0, !PT ;  /* 0xffff000006187812 */ /* 0x000fe200078ec0ff */
[----:B------:R-:W-:Y:S01]  /*2ba0*/  IMAD.U32 R6, R5, 0x10000, RZ ;  /* 0x0001000005067824 */ /* 0x000fe200078e00ff */
[----:B------:R-:W-:Y:S01]  /*2bb0*/  LOP3.LUT R82, R82, 0xffff0000, RZ, 0xc0, !PT ;  /* 0xffff000052527812 */ /* 0x000fe200078ec0ff */
[----:B------:R-:W-:-:S02]  /*2bc0*/  IMAD.U32 R79, R78, 0x10000, RZ ;  /* 0x000100004e4f7824 */ /* 0x000fc400078e00ff */
[----:B------:R-:W-:Y:S01]  /*2bd0*/  FMUL.FTZ R85, R7, R81 ;  /* 0x0000005107557220 */ /* 0x000fe20000410000 */
[----:B------:R-:W-:Y:S01]  /*2be0*/  FMUL.FTZ R7, R24, R83 ;  /* 0x0000005318077220 */ /* 0x000fe20000410000 */
[----:B------:R-:W-:Y:S01]  /*2bf0*/  FFMA.FTZ R84, R6, R81, R84 ;  /* 0x0000005106547223 */ /* 0x000fe20000010054 */
[-C--:B------:R-:W-:Y:S01]  /*2c00*/  FMUL.FTZ R81, R24, R79.reuse ;  /* 0x0000004f18517220 */ /* 0x080fe20000410000 */
[----:B------:R-:W-:Y:S01]  /*2c10*/  LOP3.LUT R78, R78, 0xffff0000, RZ, 0xc0, !PT ;  /* 0xffff00004e4e7812 */ /* 0x000fe200078ec0ff */
[----:B------:R-:W-:Y:S02]  /*2c20*/  IMAD.U32 R5, R4, 0x10000, RZ ;  /* 0x0001000004057824 */ /* 0x000fe400078e00ff */
[----:B------:R-:W-:Y:S01]  /*2c30*/  FFMA.FTZ R79, R14, R79, -R7 ;  /* 0x0000004f0e4f7223 */ /* 0x000fe20000010807 */
[----:B------:R-:W-:Y:S01]  /*2c40*/  LOP3.LUT R4, R4, 0xffff0000, RZ, 0xc0, !PT ;  /* 0xffff000004047812 */ /* 0x000fe200078ec0ff */
[----:B------:R-:W-:Y:S01]  /*2c50*/  FFMA.FTZ R14, R14, R83, R81 ;  /* 0x000000530e0e7223 */ /* 0x000fe20000010051 */
[----:B------:R-:W-:-:S02]  /*2c60*/  IMAD.U32 R80, R80, 0x10000, RZ ;  /* 0x0001000050507824 */ /* 0x000fc400078e00ff */
[C---:B------:R-:W-:Y:S01]  /*2c70*/  FMUL.FTZ R24, R26.reuse, R82 ;  /* 0x000000521a187220 */ /* 0x040fe20000410000 */
[----:B------:R-:W-:Y:S01]  /*2c80*/  FMUL.FTZ R81, R26, R78 ;  /* 0x0000004e1a517220 */ /* 0x000fe20000410000 */
[----:B------:R-:W-:Y:S01]  /*2c90*/  FFMA.FTZ R85, R6, R74, -R85 ;  /* 0x0000004a06557223 */ /* 0x000fe20000010855 */
[C---:B------:R-:W-:Y:S01]  /*2ca0*/  FMUL.FTZ R6, R4.reuse, R80 ;  /* 0x0000005004067220 */ /* 0x040fe20000410000 */
[-C--:B------:R-:W-:Y:S01]  /*2cb0*/  FMUL.FTZ R7, R4, R27.reuse ;  /* 0x0000001b04077220 */ /* 0x080fe20000410000 */
[C---:B------:R-:W-:Y:S01]  /*2cc0*/  FFMA.FTZ R24, R25.reuse, R78, -R24 ;  /* 0x0000004e19187223 */ /* 0x040fe20000010818 */
[----:B------:R-:W-:Y:S01]  /*2cd0*/  FFMA.FTZ R81, R25, R82, R81 ;  /* 0x0000005219517223 */ /* 0x000fe20000010051 */
[C---:B------:R-:W-:Y:S01]  /*2ce0*/  FFMA.FTZ R6, R5.reuse, R27, -R6 ;  /* 0x0000001b05067223 */ /* 0x040fe20000010806 */
[----:B------:R-:W-:Y:S01]  /*2cf0*/  FFMA.FTZ R7, R5, R80, R7 ;  /* 0x0000005005077223 */ /* 0x000fe20000010007 */
[----:B------:R-:W-:Y:S02]  /*2d00*/  F2FP.BF16.F32.PACK_AB R79, R14, R79 ;  /* 0x0000004f0e4f723e */ /* 0x000fe400000010ff */
[----:B------:R-:W-:-:S02]  /*2d10*/  F2FP.BF16.F32.PACK_AB R24, R81, R24 ;  /* 0x000000185118723e */ /* 0x000fc400000010ff */
[----:B------:R-:W-:Y:S01]  /*2d20*/  F2FP.BF16.F32.PACK_AB R4, R7, R6 ;  /* 0x000000060704723e */ /* 0x000fe200000010ff */
[----:B------:R-:W-:Y:S01]  /*2d30*/  IMAD.MOV.U32 R6, RZ, RZ, R79 ;  /* 0x000000ffff067224 */ /* 0x000fe200078e004f */
[----:B------:R-:W-:Y:S01]  /*2d40*/  F2FP.BF16.F32.PACK_AB R5, R84, R85 ;  /* 0x000000555405723e */ /* 0x000fe200000010ff */
[----:B------:R-:W-:-:S07]  /*2d50*/  IMAD.MOV.U32 R7, RZ, RZ, R24 ;  /* 0x000000ffff077224 */ /* 0x000fce00078e0018 */
.L_x_2696:
[----:B------:R-:W-:Y:S05]  /*2d60*/  BSYNC B2 ;  /* 0x0000000000027941 */ /* 0x000fea0003800000 */
.L_x_2695:
[----:B--2---:R1:W-:Y:S02]  /*2d70*/  STG.E.128 desc[UR54][R12.64], R4 ;  /* 0x000000040c007986 */ /* 0x0043e4000c101d36 */
.L_x_2694:
[----:B------:R-:W-:Y:S05]  /*2d80*/  BSYNC B1 ;  /* 0x0000000000017941 */ /* 0x000fea0003800000 */
.L_x_2693:
        /* <DEDUP_REMOVED lines=37> */
[----:B------:R-:W-:Y:S01]  /*2fe0*/  FFMA.FTZ R25, R8, R25, -R7 ;  /* 0x0000001908197223 */ /* 0x000fe20000010807 */
[----:B------:R-:W-:Y:S02]  /*2ff0*/  IMAD.U32 R5, R4, 0x10000, RZ ;  /* 0x0001000004057824 */ /* 0x000fe400078e00ff */
        /* <DEDUP_REMOVED lines=18> */
.L_x_2698:
[----:B------:R-:W-:Y:S05]  /*3120*/  BSYNC B1 ;  /* 0x0000000000017941 */ /* 0x000fea0003800000 */
.L_x_2697:
[----:B-1----:R2:W-:Y:S01]  /*3130*/  STG.E.128 desc[UR54][R12.64+0x40], R4 ;  /* 0x000040040c007986 */ /* 0x0025e2000c101d36 */
[----:B------:R-:W-:Y:S05]  /*3140*/  BRA `(.L_x_2692) ;  /* 0x0000000c00387947 */ /* 0x000fea0003800000 */
.L_x_2686:
        /* <DEDUP_REMOVED lines=36> */
[----:B------:R-:W-:Y:S01]  /*3390*/  PRMT R92, R12, 0x7610, R92 ;  /* 0x000076100c5c7816 */ /* 0x000fe2000000005c */
[----:B------:R-:W-:Y:S01]  /*33a0*/  IMAD.MOV.U32 R26, RZ, RZ, R9 ;  /* 0x000000ffff1a7224 */ /* 0x000fe200078e0009 */
[----:B------:R-:W-:-:S04]  /*33b0*/  PRMT R93, R13, 0x7610, R93 ;  /* 0x000076100d5d7816 */ /* 0x000fc8000000005d */
[----:B------:R-:W-:Y:S01]  /*33c0*/  PRMT R84, R14, 0x5410, R26 ;  /* 0x000054100e547816 */ /* 0x000fe2000000001a */
[----:B------:R-:W-:Y:S06]  /*33d0*/  @!P3 BRA `(.L_x_2699) ;  /* 0x000000000004b947 */ /* 0x000fec0003800000 */
[----:B------:R-:W-:Y:S01]  /*33e0*/  BPT.TRAP 0x1 ;  /* 0x000000040000795c */ /* 0x000fe20000300000 */
.L_x_2699:
[----:B------:R-:W-:Y:S01]  /*33f0*/  IMAD R70, R187, 0x8, R18 ;  /* 0x00000008bb467824 */ /* 0x000fe200078e0212 */
[----:B------:R-:W-:Y:S01]  /*3400*/  SHF.L.U32 R77, R192, 0x1f, RZ ;  /* 0x0000001fc04d7819 */ /* 0x000fe200000006ff */
[----:B------:R-:W-:Y:S03]  /*3410*/  BSSY B1, `(.L_x_2700) ;  /* 0x0000003000017945 */ /* 0x000fe60003800000 */
[----:B------:R-:W0:Y:S02]  /*3420*/  SYNCS.PHASECHK.TRANS64.TRYWAIT P5, [R70+URZ+0x38890], R77 ;  /* 0x0388904d460075a7 */ /* 0x000e2400080a017f */
[----:B0-----:R-:W-:Y:S05]  /*3430*/  @!P5 BRA `(.L_x_2701) ;  /* 0x000001f400b0d947 */ /* 0x001fea0003800000 */
.L_x_2996:
[----:B------:R-:W-:Y:S05]  /*3440*/  BSYNC B1 ;  /* 0x0000000000017941 */ /* 0x000fea0003800000 */
.L_x_2700:
        /* <DEDUP_REMOVED lines=122> */
.L_x_2703:
[----:B------:R-:W-:Y:S05]  /*3bf0*/  BSYNC B1 ;  /* 0x0000000000017941 */ /* 0x000fea0003800000 */
.L_x_2702:
        /* <DEDUP_REMOVED lines=10> */
.L_x_2685:
[----:B------:R-:W-:-:S06]  /*3ca0*/  UISETP.NE.AND UP0, UPT, UR36, 0x3, UPT ;  /* 0x000000032400788c */ /* 0x000fcc000bf05270 */
[----:B------:R-:W-:-:S13]  /*3cb0*/  PLOP3.LUT P3, PT, PT, PT, UP0, 0x80, 0x0 ;  /* 0x000000000000781c */ /* 0x000fda0003f6f008 */
[----:B------:R-:W-:Y:S05]  /*3cc0*/  @!P3 BRA `(.L_x_2704) ;  /* 0x000000000004b947 */ /* 0x000fea0003800000 */
[----:B------:R-:W-:Y:S01]  /*3cd0*/  BPT.TRAP 0x1 ;  /* 0x000000040000795c */ /* 0x000fe20000300000 */
.L_x_2704:
        /* <DEDUP_REMOVED lines=8> */
.L_x_2997:
[----:B------:R-:W-:Y:S05]  /*3d60*/  BSYNC B1 ;  /* 0x0000000000017941 */ /* 0x000fea0003800000 */
.L_x_2705:
[----:B------:R-:W-:Y:S05]  /*3d70*/  @P4 BRA `(.L_x_2692) ;  /* 0x00000000002c4947 */ /* 0x000fea0003800000 */
[----:B------:R-:W-:Y:S01]  /*3d80*/  @!P1 LOP3.LUT P4, RZ, R195, 0x4, RZ, 0xc0, !PT ;  /* 0x00000004c3ff9812 */ /* 0x000fe2000788c0ff */
[----:B------:R-:W-:Y:S01]  /*3d90*/  @!P1 VIADD R4, R62, 0x20 ;  /* 0x000000203e049836 */ /* 0x000fe20000000000 */
[----:B------:R-:W-:Y:S02]  /*3da0*/  PLOP3.LUT P5, PT, PT, PT, PT, 0x8, 0x0 ;  /* 0x000000000000781c */ /* 0x000fe40003fae170 */
[----:B------:R-:W-:-:S13]  /*3db0*/  @!P1 PLOP3.LUT P5, PT, P4, PT, PT, 0x80, 0x0 ;  /* 0x000000000000981c */ /* 0x000fda00027af070 */
[----:B------:R-:W-:-:S04]  /*3dc0*/  @P5 VIADD R4, R62, 0xffffffe0 ;  /* 0xffffffe03e045836 */ /* 0x000fc80000000000 */
[----:B------:R-:W-:Y:S02]  /*3dd0*/  @!P1 IMAD.IADD R15, R15, 0x1, R4 ;  /* 0x000000010f0f9824 */ /* 0x000fe400078e0204 */
[----:B------:R-:W1:Y:S02]  /*3de0*/  @!P0 LDS.128 R4, [R14+0x22400] ;  /* 0x022400000e048984 */ /* 0x000e640000000c00 */
[----:B------:R-:W-:-:S06]  /*3df0*/  @!P1 IMAD R8, R15, 0x2, R18 ;  /* 0x000000020f089824 */ /* 0x000fcc00078e0212 */
[----:B------:R-:W2:Y:S04]  /*3e00*/  @!P1 LDS.128 R8, [R8+0x22400] ;  /* 0x0224000008089984 */ /* 0x000ea80000000c00 */
[----:B-1----:R1:W-:Y:S04]  /*3e10*/  @!P0 STG.E.128 desc[UR54][R12.64], R4 ;  /* 0x000000040c008986 */ /* 0x0023e8000c101d36 */
[----:B--2---:R1:W-:Y:S02]  /*3e20*/  @!P1 STG.E.128 desc[UR54][R12.64+0x40], R8 ;  /* 0x000040080c009986 */ /* 0x0043e4000c101d36 */
.L_x_2692:
[----:B------:R-:W-:Y:S05]  /*3e30*/  BSYNC B0 ;  /* 0x0000000000007941 */ /* 0x000fea0003800000 */
.L_x_2684:
        /* <DEDUP_REMOVED lines=17> */
.L_x_2708:
[----:B------:R-:W-:Y:S05]  /*3f50*/  BSYNC B0 ;  /* 0x0000000000007941 */ /* 0x000fea0003800000 */
.L_x_2707:
[----:B------:R-:W2:Y:S01]  /*3f60*/  SYNCS.PHASECHK.TRANS64.TRYWAIT P5, [R70+URZ+0x388b0], R77 ;  /* 0x0388b04d460075a7 */ /* 0x000ea200080a017f */
[----:B------:R-:W-:Y:S01]  /*3f70*/  BSSY B0, `(.L_x_2709) ;  /* 0x0000003000007945 */ /* 0x000fe20003800000 */
[----:B------:R-:W-:-:S03]  /*3f80*/  ISETP.GE.AND P3, PT, R186, R75, PT ;  /* 0x0000004bba00720c */ /* 0x000fc60003f66270 */
[----:B--2---:R-:W-:Y:S10]  /*3f90*/  @!P5 BRA `(.L_x_2710) ;  /* 0x000001ec0000d947 */ /* 0x004ff40003800000 */
.L_x_2998:
[----:B------:R-:W-:Y:S05]  /*3fa0*/  BSYNC B0 ;  /* 0x0000000000007941 */ /* 0x000fea0003800000 */
.L_x_2709:
        /* <DEDUP_REMOVED lines=16> */
[C---:B0-2---:R-:W-:Y:S01]  /*40b0*/  VIADD R77, R9.reuse, 0x20 ;  /* 0x00000020094d7836 */ /* 0x045fe20000000000 */
[----:B------:R-:W-:Y:S01]  /*40c0*/  LEA.HI.X R75, R6, UR5, R5, 0x1, P5 ;  /* 0x00000005064b7c11 */ /* 0x000fe2000a8f0c05 */
[C---:B------:R-:W-:Y:S01]  /*40d0*/  @P3 VIADD R77, R9.reuse, 0xffffffe0 ;  /* 0xffffffe0094d3836 */ /* 0x040fe20000000000 */
[----:B------:R-:W-:Y:S01]  /*40e0*/  ISETP.GE.AND P5, PT, R16, UR4, PT ;  /* 0x0000000410007c0c */ /* 0x000fe2000bfa6270 */
[----:B---3--:R-:W-:Y:S01]  /*40f0*/  IMAD R80, R9, 0x2, R18 ;  /* 0x0000000209507824 */ /* 0x008fe200078e0212 */
[----:B------:R-:W-:Y:S01]  /*4100*/  ISETP.GE.AND P3, PT, R4, UR4, PT ;  /* 0x0000000404007c0c */ /* 0x000fe2000bf66270 */
[----:B------:R-:W-:-:S02]  /*4110*/  VIADD R12, R16, 0x80 ;  /* 0x00000080100c7836 */ /* 0x000fc40000000000 */
[C---:B------:R-:W-:Y:S02]  /*4120*/  VIADD R13, R16.reuse, 0xc0 ;  /* 0x000000c0100d7836 */ /* 0x040fe40000000000 */
[C---:B------:R-:W-:Y:S02]  /*4130*/  VIADD R78, R16.reuse, 0x100 ;  /* 0x00000100104e7836 */ /* 0x040fe40000000000 */
[----:B------:R-:W-:-:S04]  /*4140*/  VIADD R79, R16, 0x140 ;  /* 0x00000140104f7836 */ /* 0x000fc80000000000 */
        /* <DEDUP_REMOVED lines=21> */
[----:B------:R-:W-:Y:S02]  /*42a0*/  IMAD R79, R77, 0x2, R18 ;  /* 0x000000024d4f7824 */ /* 0x000fe400078e0212 */
[----:B------:R-:W-:-:S06]  /*42b0*/  VIADD R77, R16, 0xa0 ;  /* 0x000000a0104d7836 */ /* 0x000fcc0000000000 */
        /* <DEDUP_REMOVED lines=33> */
.L_x_2712:
[----:B------:R-:W-:Y:S05]  /*44d0*/  BSYNC B0 ;  /* 0x0000000000007941 */ /* 0x000fea0003800000 */
.L_x_2711:
        /* <DEDUP_REMOVED lines=16> */
[----:B--2---:R-:W-:Y:S06]  /*45e0*/  @P2 BRA `(.L_x_2713) ;  /* 0xffffffdc00b82947 */ /* 0x004fec000383ffff */
.L_x_2679:
[----:B------:R-:W-:Y:S04]  /*45f0*/  BSSY B0, `(.L_x_2714) ;  /* 0x0000004000007945 */ /* 0x000fe80003800000 */
[----:B------:R-:W-:Y:S05]  /*4600*/  @P3 BRA `(.L_x_2715) ;  /* 0x0000000000083947 */ /* 0x000fea0003800000 */
[----:B------:R-:W0:Y:S02]  /*4610*/  FENCE.VIEW.ASYNC.G ;  /* 0x00000000000073c6 */ /* 0x000e240000000100 */
[----:B0-----:R-:W-:Y:S06]  /*4620*/  BAR.ARV 0xc, 0x120 ;  /* 0x0304800000007b1d */ /* 0x001fec0000002000 */
.L_x_2715:
[----:B------:R-:W-:Y:S05]  /*4630*/  BSYNC B0 ;  /* 0x0000000000007941 */ /* 0x000fea0003800000 */
.L_x_2714:
[----:B------:R-:W2:Y:S01]  /*4640*/  LDL R0, [R1+0x2c] ;  /* 0x00002c0001007983 */ /* 0x000ea20000100800 */
[----:B------:R-:W-:Y:S01]  /*4650*/  BSSY B7, `(.L_x_2716) ;  /* 0x00014f0000077945 */ /* 0x000fe20003800000 */
[----:B--2---:R-:W-:-:S13]  /*4660*/  R2UR UR4, R0 ;  /* 0x00000000000472ca */ /* 0x004fda00000e0000 */
[----:B------:R-:W-:-:S03]  /*4670*/  UISETP.NE.AND UP0, UPT, UR4, 0x1, UPT ;  /* 0x000000010400788c */ /* 0x000fc6000bf05270 */
[----:B------:R-:W-:Y:S02]  /*4680*/  ULDC UR4, c[0x0][0xad8] ;  /* 0x0002b60000047ab9 */ /* 0x000fe40000000800 */
[----:B------:R-:W-:Y:S01]  /*4690*/  VIADD R0, R47, UR4 ;  /* 0x000000042f007c36 */ /* 0x000fe20008000000 */
[----:B------:R-:W-:-:S13]  /*46a0*/  PLOP3.LUT P0, PT, PT, PT, UP0, 0x80, 0x0 ;  /* 0x000000000000781c */ /* 0x000fda0003f0f008 */
[----:B------:R-:W-:Y:S05]  /*46b0*/  @!P0 BRA `(.L_x_2717) ;  /* 0x00000020001c8947 */ /* 0x000fea0003800000 */
[----:B-1----:R-:W0:Y:S02]  /*46c0*/  LDC R4, c[0x0][0xadc] ;  /* 0x0002b700ff047b82 */ /* 0x002e240000000800 */
        /* <DEDUP_REMOVED lines=13> */
.L_x_2720:
[----:B------:R-:W-:-:S13]  /*47a0*/  ISETP.NE.AND P1, PT, R4, 0x1, PT ;  /* 0x000000010400780c */ /* 0x000fda0003f25270 */
[----:B------:R-:W0:Y:S02]  /*47b0*/  @P1 LDC.64 R6, c[0x0][0xae0] ;  /* 0x0002b800ff061b82 */ /* 0x000e240000000a00 */
[----:B0-----:R-:W-:-:S05]  /*47c0*/  @P1 IMAD.HI.U32 R2, R3, R6, RZ ;  /* 0x0000000603021227 */ /* 0x001fca00078e00ff */
[----:B------:R-:W-:-:S07]  /*47d0*/  @P1 SHF.R.U32.HI R3, RZ, R7, R2 ;  /* 0x00000007ff031219 */ /* 0x000fce0000011602 */
.L_x_2721:
[----:B------:R-:W-:Y:S05]  /*47e0*/  BSYNC B0 ;  /* 0x0000000000007941 */ /* 0x000fea0003800000 */
.L_x_2719:
[----:B------:R-:W-:-:S05]  /*47f0*/  IMAD R3, R3, R4, R4 ;  /* 0x0000000403037224 */ /* 0x000fca00078e0204 */
[----:B------:R-:W-:-:S07]  /*4800*/  VIMNMX R0, R0, R3, PT ;  /* 0x0000000300007248 */ /* 0x000fce0003fe0100 */
.L_x_2718:
[----:B------:R-:W-:Y:S01]  /*4810*/  VIADD R0, R0, 0x3f ;  /* 0x0000003f00007836 */ /* 0x000fe20000000000 */
[----:B------:R-:W-:Y:S02]  /*4820*/  ULDC UR4, c[0x0][0xad4] ;  /* 0x0002b50000047ab9 */ /* 0x000fe40000000800 */
[----:B------:R-:W-:Y:S02]  /*4830*/  VIADD R2, R45, -UR4 ;  /* 0x800000042d027c36 */ /* 0x000fe40008000000 */
[----:B------:R-:W-:-:S04]  /*4840*/  SHF.R.S32.HI R3, RZ, 0x1f, R0 ;  /* 0x0000001fff037819 */ /* 0x000fc80000011400 */
[----:B------:R-:W-:-:S04]  /*4850*/  LEA.HI R3, R3, R0, RZ, 0x6 ;  /* 0x0000000003037211 */ /* 0x000fc800078f30ff */
[----:B------:R-:W-:-:S04]  /*4860*/  SHF.R.S32.HI R3, RZ, 0x6, R3 ;  /* 0x00000006ff037819 */ /* 0x000fc80000011403 */
[----:B---34-:R-:W-:Y:S01]  /*4870*/  VIMNMX R14, R168, R3, PT ;  /* 0x00000003a80e7248 */ /* 0x018fe20003fe0100 */
        /* <DEDUP_REMOVED lines=11> */
.L_x_2724:
[----:B------:R-:W-:-:S13]  /*4930*/  ISETP.NE.AND P0, PT, R4, 0x1, PT ;  /* 0x000000010400780c */ /* 0x000fda0003f05270 */
[----:B------:R-:W0:Y:S02]  /*4940*/  @P0 LDC.64 R6, c[0x0][0xae0] ;  /* 0x0002b800ff060b82 */ /* 0x000e240000000a00 */
[----:B0-----:R-:W-:-:S05]  /*4950*/  @P0 IMAD.HI.U32 R6, R45, R6, RZ ;  /* 0x000000062d060227 */ /* 0x001fca00078e00ff */
[----:B------:R-:W-:-:S07]  /*4960*/  @P0 SHF.R.U32.HI R45, RZ, R7, R6 ;  /* 0x00000007ff2d0219 */ /* 0x000fce0000011606 */
.L_x_2725:
[----:B------:R-:W-:Y:S05]  /*4970*/  BSYNC B0 ;  /* 0x0000000000007941 */ /* 0x000fea0003800000 */
.L_x_2723:
[----:B------:R-:W-:-:S05]  /*4980*/  IMAD R45, R45, R4, RZ ;  /* 0x000000042d2d7224 */ /* 0x000fca00078e02ff */
[----:B------:R-:W-:-:S07]  /*4990*/  VIMNMX R2, R2, R45, !PT ;  /* 0x0000002d02027248 */ /* 0x000fce0007fe0100 */
.L_x_2722:
[----:B------:R-:W-:Y:S01]  /*49a0*/  SHF.R.S32.HI R3, RZ, 0x1f, R2 ;  /* 0x0000001fff037819 */ /* 0x000fe20000011402 */
[----:B------:R-:W-:Y:S01]  /*49b0*/  IMAD.MOV.U32 R0, RZ, RZ, RZ ;  /* 0x000000ffff007224 */ /* 0x000fe200078e00ff */
[----:B------:R-:W-:Y:S02]  /*49c0*/  PLOP3.LUT P0, PT, PT, PT, PT, 0x80, 0x0 ;  /* 0x000000000000781c */ /* 0x000fe40003f0f070 */
[----:B------:R-:W-:Y:S02]  /*49d0*/  CS2R R150, SRZ ;  /* 0x0000000000967805 */ /* 0x000fe4000001ff00 */
        /* <DEDUP_REMOVED lines=64> */
[----:B------:R-:W-:Y:S01]  /*4de0*/  CS2R R6, SRZ ;  /* 0x0000000000067805 */ /* 0x000fe2000001ff00 */
[----:B------:R-:W-:Y:S01]  /*4df0*/  IMAD.MOV.U32 R31, RZ, RZ, RZ ;  /* 0x000000ffff1f7224 */ /* 0x000fe200078e00ff */
[----:B------:R-:W-:Y:S01]  /*4e00*/  CS2R R172, SRZ ;  /* 0x0000000000ac7805 */ /* 0x000fe2000001ff00 */
[----:B------:R-:W-:-:S02]  /*4e10*/  IMAD.MOV.U32 R27, RZ, RZ, RZ ;  /* 0x000000ffff1b7224 */ /* 0x000fc400078e00ff */
[----:B------:R-:W-:Y:S02]  /*4e20*/  IMAD.MOV.U32 R5, RZ, RZ, RZ ;  /* 0x000000ffff057224 */ /* 0x000fe400078e00ff */
[----:B------:R-:W-:Y:S01]  /*4e30*/  IMAD.MOV.U32 R174, RZ, RZ, RZ ;  /* 0x000000ffffae7224 */ /* 0x000fe200078e00ff */
[----:B------:R-:W-:Y:S06]  /*4e40*/  @!P1 BRA `(.L_x_2726) ;  /* 0x0000014400c09947 */ /* 0x000fec0003800000 */
[----:B------:R-:W0:Y:S01]  /*4e50*/  SHFL.IDX PT, R0, R221, RZ, 0x1f ;  /* 0x00001fffdd007589 */ /* 0x000e2200000e0000 */
[----:B------:R-:W-:Y:S01]  /*4e60*/  IMAD.MOV.U32 R7, RZ, RZ, 0x40000040 ;  /* 0x40000040ff077424 */ /* 0x000fe200078e00ff */
[----:B------:R-:W-:Y:S01]  /*4e70*/  BSSY B0, `(.L_x_2727) ;  /* 0x00000fc000007945 */ /* 0x000fe20003800000 */
[----:B------:R-:W-:Y:S01]  /*4e80*/  IMAD.MOV.U32 R13, RZ, RZ, 0x40000040 ;  /* 0x40000040ff0d7424 */ /* 0x000fe200078e00ff */
[----:B------:R-:W-:Y:S01]  /*4e90*/  BAR.SYNC.DEFER_BLOCKING 0xe, 0x100 ;  /* 0x0384000000007b1d */ /* 0x000fe20000010000 */
[----:B------:R-:W-:Y:S01]  /*4ea0*/  IMAD.MOV.U32 R9, RZ, RZ, 0x40000040 ;  /* 0x40000040ff097424 */ /* 0x000fe200078e00ff */
[----:B------:R-:W-:Y:S01]  /*4eb0*/  R2UR UR7, R7 ;  /* 0x00000000070772ca */ /* 0x000fe200000e0000 */
[----:B------:R-:W-:Y:S02]  /*4ec0*/  IMAD.MOV.U32 R11, RZ, RZ, 0x40000040 ;  /* 0x40000040ff0b7424 */ /* 0x000fe400078e00ff */
[----:B------:R-:W-:Y:S02]  /*4ed0*/  IMAD.MOV.U32 R7, RZ, RZ, 0x40000040 ;  /* 0x40000040ff077424 */ /* 0x000fe400078e00ff */
[----:B------:R-:W-:Y:S01]  /*4ee0*/  IMAD.MOV.U32 R21, RZ, RZ, 0x40000040 ;  /* 0x40000040ff157424 */ /* 0x000fe200078e00ff */
[----:B------:R-:W1:Y:S01]  /*4ef0*/  S2R R15, SR_TID.X ;  /* 0x00000000000f7919 */ /* 0x000e620000002100 */
[----:B------:R-:W-:-:S05]  /*4f00*/  VIADD R5, R14, 0xfffffffe ;  /* 0xfffffffe0e057836 */ /* 0x000fca0000000000 */
[----:B------:R-:W-:Y:S02]  /*4f10*/  ISETP.GE.AND P0, PT, R5, R4, PT ;  /* 0x000000040500720c */ /* 0x000fe40003f06270 */
        /* <DEDUP_REMOVED lines=12> */
[C---:B------:R-:W-:Y:S01]  /*4fe0*/  R2UR UR4, R2.reuse ;  /* 0x00000000020472ca */ /* 0x040fe200000e0000 */
[C---:B------:R-:W-:Y:S01]  /*4ff0*/  VIADD R12, R2.reuse, 0x2 ;  /* 0x00000002020c7836 */ /* 0x040fe20000000000 */
[----:B------:R-:W-:Y:S01]  /*5000*/  LOP3.LUT R152, R3, 0x2000000, RZ, 0xfc, !PT ;  /* 0x0200000003987812 */ /* 0x000fe200078efcff */
[----:B------:R-:W-:Y:S01]  /*5010*/  IMAD.MOV.U32 R3, RZ, RZ, 0x40000040 ;  /* 0x40000040ff037424 */ /* 0x000fe200078e00ff */
[----:B-1----:R-:W-:Y:S01]  /*5020*/  LOP3.LUT R15, R15, 0x7f, RZ, 0xc0, !PT ;  /* 0x0000007f0f0f7812 */ /* 0x002fe200078ec0ff */
[----:B------:R-:W-:-:S02]  /*5030*/  VIADD R10, R2, 0x4 ;  /* 0x00000004020a7836 */ /* 0x000fc40000000000 */
[----:B------:R-:W-:Y:S01]  /*5040*/  IMAD R6, R19, 0x1000, R152 ;  /* 0x0000100013067824 */ /* 0x000fe200078e0298 */
[----:B------:R-:W-:Y:S01]  /*5050*/  R2UR UR5, R3 ;  /* 0x00000000030572ca */ /* 0x000fe200000e0000 */
[----:B------:R-:W-:Y:S01]  /*5060*/  VIADD R20, R2, 0x6 ;  /* 0x0000000602147836 */ /* 0x000fe20000000000 */
[----:B------:R-:W-:Y:S01]  /*5070*/  ISETP.NE.AND P2, PT, R15, RZ, PT ;  /* 0x000000ff0f00720c */ /* 0x000fe20003f45270 */
[C---:B------:R-:W-:Y:S01]  /*5080*/  VIADD R8, R6.reuse, 0x80 ;  /* 0x0000008006087836 */ /* 0x040fe20000000000 */
[----:B------:R-:W-:-:S11]  /*5090*/  R2UR UR6, R6 ;  /* 0x00000000060672ca */ /* 0x000fd600000e0000 */
[----:B------:R-:W-:Y:S02]  /*50a0*/  @!P2 IMAD R0, R19, 0x8, R18 ;  /* 0x000000081300a824 */ /* 0x000fe400078e0212 */
[----:B------:R-:W-:Y:S01]  /*50b0*/  HGMMA.64x256x16.F32.BF16 R24, gdesc[UR4].tnspB, RZ, !UPT, gsb0 ;  /* 0x43e00000041879f0 */ /* 0x000fe2000c0018ff */
[----:B------:R-:W-:Y:S01]  /*50c0*/  R2UR UR4, R12 ;  /* 0x000000000c0472ca */ /* 0x000fe200000e0000 */
[----:B------:R-:W-:Y:S01]  /*50d0*/  @!P2 VIADD R0, R0, 0x38860 ;  /* 0x000388600000a836 */ /* 0x000fe20000000000 */
[----:B------:R-:W-:Y:S02]  /*50e0*/  R2UR UR5, R13 ;  /* 0x000000000d0572ca */ /* 0x000fe400000e0000 */
[----:B------:R-:W-:Y:S01]  /*50f0*/  R2UR UR6, R8 ;  /* 0x00000000080672ca */ /* 0x000fe200000e0000 */
[C---:B------:R-:W-:Y:S01]  /*5100*/  VIADD R8, R6.reuse, 0x100 ;  /* 0x0000010006087836 */ /* 0x040fe20000000000 */
[----:B------:R-:W-:Y:S01]  /*5110*/  R2UR UR7, R9 ;  /* 0x00000000090772ca */ /* 0x000fe200000e0000 */
[----:B------:R-:W-:Y:S01]  /*5120*/  IMAD.MOV.U32 R9, RZ, RZ, 0x40000040 ;  /* 0x40000040ff097424 */ /* 0x000fe200078e00ff */
[----:B------:R-:W-:Y:S01]  /*5130*/  @!P2 PRMT R0, RZ, 0x654, R0 ;  /* 0x00000654ff00a816 */ /* 0x000fe20000000000 */
[----:B------:R-:W-:Y:S01]  /*5140*/  VIADD R6, R6, 0x180 ;  /* 0x0000018006067836 */ /* 0x000fe20000000000 */
[----:B------:R-:W-:-:S02]  /*5150*/  WARPGROUP.DEPBAR.LE gsb0, 0x0 ;  /* 0x00008000000079c5 */ /* 0x000fc40000010000 */
        /* <DEDUP_REMOVED lines=22> */
.L_x_2729:
[----:B------:R-:W-:Y:S01]  /*52c0*/  BAR.SYNC.DEFER_BLOCKING 0xe, 0x100 ;  /* 0x0384000000007b1d */ /* 0x000fe20000010000 */
[C---:B------:R-:W-:Y:S01]  /*52d0*/  IMAD R7, R19.reuse, 0x40, R194 ;  /* 0x0000004013077824 */ /* 0x040fe200078e02c2 */
[----:B------:R-:W-:Y:S01]  /*52e0*/  R2UR UR4, R2 ;  /* 0x00000000020472ca */ /* 0x000fe200000e0000 */
[----:B------:R-:W-:Y:S01]  /*52f0*/  VIADD R19, R19, 0x1 ;  /* 0x0000000113137836 */ /* 0x000fe20000000000 */
[----:B------:R-:W-:Y:S01]  /*5300*/  R2UR UR5, R3 ;  /* 0x00000000030572ca */ /* 0x000fe200000e0000 */
[----:B01----:R-:W-:Y:S01]  /*5310*/  IMAD R0, R7, 0x4, R18 ;  /* 0x0000000407007824 */ /* 0x003fe200078e0212 */
[----:B------:R-:W-:Y:S01]  /*5320*/  ISETP.GT.AND P1, PT, R5, R4, PT ;  /* 0x000000040500720c */ /* 0x000fe20003f24270 */
[----:B------:R-:W-:Y:S01]  /*5330*/  IMAD.MOV.U32 R7, RZ, RZ, 0x40000040 ;  /* 0x40000040ff077424 */ /* 0x000fe200078e00ff */
[----:B------:R-:W-:Y:S01]  /*5340*/  ISETP.NE.AND P0, PT, R19, 0x2, PT ;  /* 0x000000021300780c */ /* 0x000fe20003f05270 */
[----:B------:R-:W-:-:S03]  /*5350*/  VIADD R5, R5, 0xffffffff ;  /* 0xffffffff05057836 */ /* 0x000fc60000000000 */
[----:B------:R-:W-:Y:S02]  /*5360*/  SEL R19, R19, RZ, P0 ;  /* 0x000000ff13137207 */ /* 0x000fe40000000000 */
[----:B------:R-:W-:Y:S01]  /*5370*/  R2UR UR7, R7 ;  /* 0x00000000070772ca */ /* 0x000fe200000e0000 */
[----:B------:R-:W-:Y:S02]  /*5380*/  IMAD.MOV.U32 R7, RZ, RZ, 0x40000040 ;  /* 0x40000040ff077424 */ /* 0x000fe400078e00ff */
[----:B------:R-:W-:-:S05]  /*5390*/  IMAD R6, R19, 0x1000, R152 ;  /* 0x0000100013067824 */ /* 0x000fca00078e0298 */
[----:B------:R-:W-:Y:S01]  /*53a0*/  R2UR UR6, R6 ;  /* 0x00000000060672ca */ /* 0x000fe200000e0000 */
[----:B------:R-:W0:Y:S04]  /*53b0*/  LDS R8, [R0+0x38400] ;  /* 0x0384000000087984 */ /* 0x000e280000000800 */
[----:B------:R1:W2:Y:S02]  /*53c0*/  LDS R9, [R0+0x38420] ;  /* 0x0384200000097984 */ /* 0x0002a40000000800 */
[----:B-1----:R-:W-:-:S04]  /*53d0*/  @!P2 IMAD R0, R19, 0x8, R18 ;  /* 0x000000081300a824 */ /* 0x002fc800078e0212 */
        /* <DEDUP_REMOVED lines=130> */
[----:B------:R-:W-:-:S02]  /*5c00*/  VIADD R8, R6, 0x80 ;  /* 0x0000008006087836 */ /* 0x000fc40000000000 */
[----:B------:R-:W-:-:S03]  /*5c10*/  IMAD.MOV.U32 R9, RZ, RZ, 0x40000040 ;  /* 0x40000040ff097424 */ /* 0x000fc600078e00ff */
[----:B------:R-:W-:-:S06]  /*5c20*/  WARPGROUP.ARRIVE ;  /* 0x00000000000079c5 */ /* 0x000fcc0000000000 */
[----:B------:R-:W-:Y:S01]  /*5c30*/  HGMMA.64x256x16.F32.BF16 R24, gdesc[UR4].tnspB, R24, gsb0 ;  /* 0x43e00000041879f0 */ /* 0x000fe20008001818 */
[----:B------:R-:W-:Y:S02]  /*5c40*/  R2UR UR4, R12 ;  /* 0x000000000c0472ca */ /* 0x000fe400000e0000 */
[----:B------:R-:W-:Y:S02]  /*5c50*/  R2UR UR5, R13 ;  /* 0x000000000d0572ca */ /* 0x000fe400000e0000 */
[----:B------:R-:W-:Y:S01]  /*5c60*/  R2UR UR6, R8 ;  /* 0x00000000080672ca */ /* 0x000fe200000e0000 */
[C---:B------:R-:W-:Y:S01]  /*5c70*/  VIADD R8, R6.reuse, 0x100 ;  /* 0x0000010006087836 */ /* 0x040fe20000000000 */
[----:B------:R-:W-:Y:S01]  /*5c80*/  R2UR UR7, R9 ;  /* 0x00000000090772ca */ /* 0x000fe200000e0000 */
[----:B------:R-:W-:Y:S02]  /*5c90*/  IMAD.MOV.U32 R9, RZ, RZ, 0x40000040 ;  /* 0x40000040ff097424 */ /* 0x000fe400078e00ff */
        /* <DEDUP_REMOVED lines=15> */
[----:B------:R-:W-:Y:S02]  /*5d90*/  R2UR UR7, R7 ;  /* 0x00000000070772ca */ /* 0x000fe400000e0000 */
[----:B------:R-:W-:-:S04]  /*5da0*/  SEL R7, RZ, 0x1, P0 ;  /* 0x00000001ff077807 */ /* 0x000fc80000000000 */
[----:B------:R-:W-:Y:S01]  /*5db0*/  LOP3.LUT R22, R22, R7, RZ, 0x3c, !PT ;  /* 0x0000000716167212 */ /* 0x000fe200078e3cff */
[----:B------:R-:W-:Y:S02]  /*5dc0*/  WARPGROUP.DEPBAR.LE gsb0, 0x0 ;  /* 0x00008000000079c5 */ /* 0x000fe40000010000 */
[----:B------:R-:W-:-:S12]  /*5dd0*/  WARPGROUP.ARRIVE ;  /* 0x00000000000079c5 */ /* 0x000fd80000000000 */
[----:B------:R-:W-:Y:S03]  /*5de0*/  HGMMA.64x256x16.F32.BF16 R24, gdesc[UR4].tnspB, R24, gsb0 ;  /* 0x43e00000041879f0 */ /* 0x000fe60008001818 */
[----:B------:R-:W-:Y:S02]  /*5df0*/  WARPGROUP.DEPBAR.LE gsb0, 0x0 ;  /* 0x00008000000079c5 */ /* 0x000fe40000010000 */
[----:B------:R-:W-:Y:S06]  /*5e00*/  BAR.ARV 0xf, 0x100 ;  /* 0x03c4000000007b1d */ /* 0x000fec0000002000 */
[----:B------:R1:W-:Y:S01]  /*5e10*/  @!P2 SYNCS.ARRIVE.TRANS64.RED.A1T0 RZ, [R0+URZ], RZ ;  /* 0x000000ff00ffa9a7 */ /* 0x0003e2000810043f */
[----:B------:R-:W-:Y:S05]  /*5e20*/  @P1 BRA `(.L_x_2729) ;  /* 0xfffffff400241947 */ /* 0x000fea000383ffff */
.L_x_2728:
[----:B------:R-:W-:Y:S05]  /*5e30*/  BSYNC B0 ;  /* 0x0000000000007941 */ /* 0x000fea0003800000 */
.L_x_2727:
        /* <DEDUP_REMOVED lines=10> */
[----:B01----:R-:W0:Y:S01]  /*5ee0*/  LDS R0, [R3+0x38420] ;  /* 0x0384200003007984 */ /* 0x003e220000000800 */
[-C--:B--2---:R-:W-:Y:S01]  /*5ef0*/  FMUL.FTZ R172, R25, R2.reuse ;  /* 0x0000000219ac7220 */ /* 0x084fe20000410000 */
[-C--:B------:R-:W-:Y:S01]  /*5f00*/  FMUL.FTZ R6, R29, R2.reuse ;  /* 0x000000021d067220 */ /* 0x080fe20000410000 */
[-C--:B------:R-:W-:Y:S01]  /*5f10*/  FMUL.FTZ R174, R24, R2.reuse ;  /* 0x0000000218ae7220 */ /* 0x080fe20000410000 */
[-C--:B------:R-:W-:Y:S01]  /*5f20*/  FMUL.FTZ R173, R28, R2.reuse ;  /* 0x000000021cad7220 */ /* 0x080fe20000410000 */
[----:B------:R-:W-:Y:S01]  /*5f30*/  FMUL.FTZ R155, R64, R2 ;  /* 0x00000002409b7220 */ /* 0x000fe20000410000 */
[-C--:B0-----:R-:W-:Y:S01]  /*5f40*/  FMUL.FTZ R9, R42, R0.reuse ;  /* 0x000000002a097220 */ /* 0x081fe20000410000 */
        /* <DEDUP_REMOVED lines=126> */
.L_x_2717:
        /* <DEDUP_REMOVED lines=14> */
.L_x_2732:
[----:B------:R-:W-:-:S13]  /*6810*/  ISETP.NE.AND P1, PT, R4, 0x1, PT ;  /* 0x000000010400780c */ /* 0x000fda0003f25270 */
[----:B------:R-:W0:Y:S02]  /*6820*/  @P1 LDC.64 R6, c[0x0][0xae0] ;  /* 0x0002b800ff061b82 */ /* 0x000e240000000a00 */
[----:B0-----:R-:W-:-:S05]  /*6830*/  @P1 IMAD.HI.U32 R2, R3, R6, RZ ;  /* 0x0000000603021227 */ /* 0x001fca00078e00ff */
[----:B------:R-:W-:-:S07]  /*6840*/  @P1 SHF.R.U32.HI R3, RZ, R7, R2 ;  /* 0x00000007ff031219 */ /* 0x000fce0000011602 */
.L_x_2733:
[----:B------:R-:W-:Y:S05]  /*6850*/  BSYNC B0 ;  /* 0x0000000000007941 */ /* 0x000fea0003800000 */
.L_x_2731:
[----:B------:R-:W-:-:S05]  /*6860*/  IMAD R3, R3, R4, R4 ;  /* 0x0000000403037224 */ /* 0x000fca00078e0204 */
[----:B------:R-:W-:-:S07]  /*6870*/  VIMNMX R0, R0, R3, PT ;  /* 0x0000000300007248 */ /* 0x000fce0003fe0100 */
.L_x_2730:
        /* <DEDUP_REMOVED lines=18> */
.L_x_2736:
[----:B------:R-:W-:-:S13]  /*69a0*/  ISETP.NE.AND P0, PT, R4, 0x1, PT ;  /* 0x000000010400780c */ /* 0x000fda0003f05270 */
[----:B------:R-:W0:Y:S02]  /*69b0*/  @P0 LDC.64 R6, c[0x0][0xae0] ;  /* 0x0002b800ff060b82 */ /* 0x000e240000000a00 */
[----:B0-----:R-:W-:-:S05]  /*69c0*/  @P0 IMAD.HI.U32 R6, R45, R6, RZ ;  /* 0x000000062d060227 */ /* 0x001fca00078e00ff */
[----:B------:R-:W-:-:S07]  /*69d0*/  @P0 SHF.R.U32.HI R45, RZ, R7, R6 ;  /* 0x00000007ff2d0219 */ /* 0x000fce0000011606 */
.L_x_2737:
[----:B------:R-:W-:Y:S05]  /*69e0*/  BSYNC B0 ;  /* 0x0000000000007941 */ /* 0x000fea0003800000 */
.L_x_2735:
[----:B------:R-:W-:-:S05]  /*69f0*/  IMAD R45, R45, R4, RZ ;  /* 0x000000042d2d7224 */ /* 0x000fca00078e02ff */
[----:B------:R-:W-:-:S07]  /*6a00*/  VIMNMX R2, R2, R45, !PT ;  /* 0x0000002d02027248 */ /* 0x000fce0007fe0100 */
.L_x_2734:
        /* <DEDUP_REMOVED lines=50> */
[----:B----4-:R-:W-:Y:S02]  /*6d30*/  CS2R R74, SRZ ;  /* 0x00000000004a7805 */ /* 0x010fe4000001ff00 */
        /* <DEDUP_REMOVED lines=53> */
.L_x_2739:
[----:B------:R-:W-:Y:S05]  /*7090*/  BSYNC B6 ;  /* 0x0000000000067941 */ /* 0x000fea0003800000 */
.L_x_2738:
        /* <DEDUP_REMOVED lines=12> */
.L_x_2743:
[----:B-1----:R1:W2:Y:S02]  /*7160*/  SYNCS.PHASECHK.TRANS64.TRYWAIT P0, [R18+URZ+0x38800], R3 ;  /* 0x03880003120075a7 */ /* 0x0022a4000800017f */
[----:B--2---:R-:W-:Y:S05]  /*7170*/  @!P0 NANOSLEEP.SYNCS 0x989680 ;  /* 0x009896800000895d */ /* 0x004fea0003900000 */
[----:B------:R-:W2:Y:S02]  /*7180*/  @!P0 SYNCS.PHASECHK.TRANS64 P0, [R18+URZ+0x38800], R3 ;  /* 0x03880003120085a7 */ /* 0x000ea4000800007f */
[----:B--2---:R-:W-:Y:S05]  /*7190*/  @!P0 BRA `(.L_x_2743) ;  /* 0xfffffffc00f08947 */ /* 0x004fea000383ffff */
.L_x_2742:
[----:B------:R-:W-:Y:S05]  /*71a0*/  BSYNC B0 ;  /* 0x0000000000007941 */ /* 0x000fea0003800000 */
.L_x_2741:
[----:B------:R-:W-:Y:S05]  /*71b0*/  BRA `(.L_x_2744) ;  /* 0x0000002c00f07947 */ /* 0x000fea0003800000 */
.L_x_2740:
        /* <DEDUP_REMOVED lines=10> */
[-C--:B0-----:R-:W-:Y:S01]  /*7260*/  IMAD R0, R5, R10.reuse, RZ ;  /* 0x0000000a05007224 */ /* 0x081fe200078e02ff */
[----:B------:R-:W-:Y:S01]  /*7270*/  SHF.L.U64.HI R46, R10, 0x5, R11 ;  /* 0x000000050a2e7819 */ /* 0x000fe2000001020b */
[----:B------:R-:W-:-:S04]  /*7280*/  IMAD.WIDE.U32 R6, R186, R10, R2 ;  /* 0x0000000aba067225 */ /* 0x000fc800078e0002 */
[----:B------:R-:W-:Y:S02]  /*7290*/  IMAD R12, R224, R10, RZ ;  /* 0x0000000ae00c7224 */ /* 0x000fe400078e02ff */
[-C--:B-1----:R-:W-:Y:S01]  /*72a0*/  IMAD R4, R5, R38.reuse, RZ ;  /* 0x0000002605047224 */ /* 0x082fe200078e02ff */
[----:B------:R-:W-:Y:S01]  /*72b0*/  SHF.L.U64.HI R44, R38, 0x5, R39 ;  /* 0x00000005262c7819 */ /* 0x000fe20000010227 */
[-C--:B------:R-:W-:Y:S02]  /*72c0*/  IMAD R5, R224, R38.reuse, RZ ;  /* 0x00000026e0057224 */ /* 0x080fe400078e02ff */
[----:B------:R-:W-:-:S04]  /*72d0*/  IMAD.WIDE.U32 R8, R186, R38, R2 ;  /* 0x00000026ba087225 */ /* 0x000fc800078e0002 */
[C---:B------:R-:W-:Y:S02]  /*72e0*/  IMAD R49, R33.reuse, R39, R4 ;  /* 0x0000002721317224 */ /* 0x040fe400078e0204 */
[----:B------:R-:W-:-:S04]  /*72f0*/  IMAD.WIDE.U32 R40, R33, R38, RZ ;  /* 0x0000002621287225 */ /* 0x000fc800078e00ff */
[----:B------:R-:W-:Y:S01]  /*7300*/  IMAD R55, R186, R39, R5 ;  /* 0x00000027ba377224 */ /* 0x000fe200078e0205 */
[----:B------:R-:W-:Y:S01]  /*7310*/  IADD3 R29, P4, R8, R40, RZ ;  /* 0x00000028081d7210 */ /* 0x000fe20007f9e0ff */
[----:B------:R-:W-:-:S04]  /*7320*/  IMAD.WIDE.U32 R42, R33, R10, RZ ;  /* 0x0000000a212a7225 */ /* 0x000fc800078e00ff */
[----:B------:R-:W-:Y:S01]  /*7330*/  IMAD R47, R33, R11, R0 ;  /* 0x0000000b212f7224 */ /* 0x000fe200078e0200 */
[----:B------:R-:W-:Y:S01]  /*7340*/  IADD3 R26, P3, R6, R42, RZ ;  /* 0x0000002a061a7210 */ /* 0x000fe20007f7e0ff */
[----:B------:R-:W-:-:S04]  /*7350*/  IMAD.WIDE.U32 R2, R186, R10, R24 ;  /* 0x0000000aba027225 */ /* 0x000fc800078e0018 */
[----:B------:R-:W-:Y:S01]  /*7360*/  IMAD.WIDE.U32 R4, R186, R38, R24 ;  /* 0x00000026ba047225 */ /* 0x000fe200078e0018 */
[----:B------:R-:W-:-:S03]  /*7370*/  IADD3 R48, P1, R2, R42, RZ ;  /* 0x0000002a02307210 */ /* 0x000fc60007f3e0ff */
[----:B------:R-:W-:Y:S01]  /*7380*/  IMAD.IADD R49, R49, 0x1, R41 ;  /* 0x0000000131317824 */ /* 0x000fe200078e0229 */
[----:B------:R-:W-:Y:S01]  /*7390*/  IADD3 R53, P2, R4, R40, RZ ;  /* 0x0000002804357210 */ /* 0x000fe20007f5e0ff */
[----:B------:R-:W-:Y:S02]  /*73a0*/  IMAD R12, R186, R11, R12 ;  /* 0x0000000bba0c7224 */ /* 0x000fe400078e020c */
[----:B------:R-:W-:Y:S01]  /*73b0*/  IMAD.IADD R47, R47, 0x1, R43 ;  /* 0x000000012f2f7824 */ /* 0x000fe200078e022b */
[C---:B------:R-:W-:Y:S01]  /*73c0*/  IADD3.X R31, R49.reuse, R55, R9, P4, !PT ;  /* 0x00000037311f7210 */ /* 0x040fe200027fe409 */
[----:B------:R-:W-:Y:S01]  /*73d0*/  IMAD.SHL.U32 R45, R10, 0x20, RZ ;  /* 0x000000200a2d7824 */ /* 0x000fe200078e00ff */
[----:B------:R-:W-:Y:S01]  /*73e0*/  IADD3.X R55, R49, R5, R55, P2, !PT ;  /* 0x0000000531377210 */ /* 0x000fe200017fe437 */
[----:B------:R-:W-:Y:S01]  /*73f0*/  IMAD.SHL.U32 R38, R38, 0x20, RZ ;  /* 0x0000002026267824 */ /* 0x000fe200078e00ff */
        /* <DEDUP_REMOVED lines=19> */
.L_x_2746:
[----:B------:R-:W-:Y:S05]  /*7530*/  BSYNC B6 ;  /* 0x0000000000067941 */ /* 0x000fea0003800000 */
.L_x_2745:
[----:B------:R-:W0:Y:S01]  /*7540*/  LDC.64 R4, c[0x0][0x3d8] ;  /* 0x0000f600ff047b82 */ /* 0x000e220000000a00 */
[----:B------:R-:W-:Y:S01]  /*7550*/  SHF.R.S32.HI R7, RZ, 0x1f, R189 ;  /* 0x0000001fff077819 */ /* 0x000fe200000114bd */
[----:B------:R-:W-:Y:S01]  /*7560*/  ULDC.U8 UR4, c[0x0][0x3f0] ;  /* 0x0000fc0000047ab9 */ /* 0x000fe20000000000 */
[----:B------:R-:W-:Y:S01]  /*7570*/  BSSY B0, `(.L_x_2747) ;  /* 0x00002b8000007945 */ /* 0x000fe20003800000 */
[----:B------:R-:W-:-:S04]  /*7580*/  ISETP.NE.AND P0, PT, RZ, UR4, PT ;  /* 0x00000004ff007c0c */ /* 0x000fc8000bf05270 */
[----:B------:R-:W1:Y:S01]  /*7590*/  LDC.64 R2, c[0x0][0x3e8] ;  /* 0x0000fa00ff027b82 */ /* 0x000e620000000a00 */
[----:B0-----:R-:W-:-:S04]  /*75a0*/  IMAD R0, R7, R4, RZ ;  /* 0x0000000407007224 */ /* 0x001fc800078e02ff */
[C---:B------:R-:W-:Y:S02]  /*75b0*/  IMAD R11, R189.reuse, R5, R0 ;  /* 0x00000005bd0b7224 */ /* 0x040fe400078e0200 */
[----:B------:R-:W-:Y:S02]  /*75c0*/  IMAD R0, R189, -0x40, R184 ;  /* 0xffffffc0bd007824 */ /* 0x000fe400078e02b8 */
[----:B-1----:R-:W-:Y:S02]  /*75d0*/  IMAD R10, R7, R2, RZ ;  /* 0x00000002070a7224 */ /* 0x002fe400078e02ff */
[----:B------:R-:W-:Y:S01]  /*75e0*/  IMAD.WIDE.U32 R6, R189, R4, RZ ;  /* 0x00000004bd067225 */ /* 0x000fe200078e00ff */
[----:B------:R-:W-:-:S03]  /*75f0*/  VIMNMX R58, R0, 0x40, PT ;  /* 0x00000040003a7848 */ /* 0x000fc60003fe0100 */
[----:B------:R-:W-:-:S04]  /*7600*/  IMAD.WIDE.U32 R8, R189, R2, RZ ;  /* 0x00000002bd087225 */ /* 0x000fc800078e00ff */
[----:B------:R-:W-:Y:S02]  /*7610*/  IMAD R13, R189, R3, R10 ;  /* 0x00000003bd0d7224 */ /* 0x000fe400078e020a */
[----:B------:R-:W-:Y:S02]  /*7620*/  IMAD.IADD R11, R7, 0x1, R11 ;  /* 0x00000001070b7824 */ /* 0x000fe400078e020b */
[----:B------:R-:W-:Y:S02]  /*7630*/  IMAD.IADD R7, R9, 0x1, R13 ;  /* 0x0000000109077824 */ /* 0x000fe400078e020d */
[C---:B------:R-:W-:Y:S01]  /*7640*/  IMAD.SHL.U32 R57, R6.reuse, 0x40, RZ ;  /* 0x0000004006397824 */ /* 0x040fe200078e00ff */
[----:B------:R-:W-:Y:S01]  /*7650*/  SHF.L.U64.HI R50, R6, 0x6, R11 ;  /* 0x0000000606327819 */ /* 0x000fe2000001020b */
[C---:B------:R-:W-:Y:S01]  /*7660*/  IMAD.SHL.U32 R54, R8.reuse, 0x40, RZ ;  /* 0x0000004008367824 */ /* 0x040fe200078e00ff */
        /* <DEDUP_REMOVED lines=33> */
[----:B------:R-:W-:Y:S01]  /*7880*/  IMAD.X R30, R50, 0x1, R51, P4 ;  /* 0x00000001321e7824 */ /* 0x000fe200020e0633 */
[----:B------:R-:W-:Y:S01]  /*7890*/  ISETP.GE.AND P3, PT, R24, UR4, PT ;  /* 0x0000000418007c0c */ /* 0x000fe2000bf66270 */
[----:B------:R-:W-:Y:S01]  /*78a0*/  ULDC.64 UR8, c[0x0][0x3e0] ;  /* 0x0000f80000087ab9 */ /* 0x000fe20000000a00 */
[----:B------:R-:W-:Y:S01]  /*78b0*/  LEA R12, P4, R13, UR6, 0x1 ;  /* 0x000000060d0c7c11 */ /* 0x000fe2000f8808ff */
[----:B------:R-:W-:Y:S01]  /*78c0*/  IMAD.X R15, R52, 0x1, R55, P5 ;  /* 0x00000001340f7824 */ /* 0x000fe200028e0637 */
[----:B------:R-:W-:-:S02]  /*78d0*/  LEA R14, P5, R0, UR8, 0x1 ;  /* 0x00000008000e7c11 */ /* 0x000fc4000f8a08ff */
[----:B------:R-:W-:Y:S02]  /*78e0*/  CS2R R36, SRZ ;  /* 0x0000000000247805 */ /* 0x000fe4000001ff00 */
[----:B------:R-:W-:Y:S02]  /*78f0*/  LEA.HI.X R13, R13, UR7, R30, 0x1, P4 ;  /* 0x000000070d0d7c11 */ /* 0x000fe4000a0f0c1e */
[----:B------:R-:W-:Y:S02]  /*7900*/  CS2R R32, SRZ ;  /* 0x0000000000207805 */ /* 0x000fe4000001ff00 */
[----:B------:R-:W-:Y:S02]  /*7910*/  CS2R R34, SRZ ;  /* 0x0000000000227805 */ /* 0x000fe4000001ff00 */
[----:B------:R-:W-:Y:S02]  /*7920*/  CS2R R30, SRZ ;  /* 0x00000000001e7805 */ /* 0x000fe4000001ff00 */
[----:B------:R-:W-:Y:S01]  /*7930*/  LEA.HI.X R15, R0, UR9, R15, 0x1, P5 ;  /* 0x00000009000f7c11 */ /* 0x000fe2000a8f0c0f */
[----:B------:R0:W5:Y:S04]  /*7940*/  @!P3 LDG.E.64 R36, desc[UR54][R12.64] ;  /* 0x000000360c24b981 */ /* 0x000168000c1e1b00 */
[----:B------:R0:W5:Y:S04]  /*7950*/  @!P2 LDG.E.64 R32, desc[UR54][R12.64+0x20] ;  /* 0x000020360c20a981 */ /* 0x000168000c1e1b00 */
[----:B------:R0:W5:Y:S04]  /*7960*/  @!P3 LDG.E.64 R34, desc[UR54][R14.64] ;  /* 0x000000360e22b981 */ /* 0x000168000c1e1b00 */
[----:B------:R0:W5:Y:S02]  /*7970*/  @!P2 LDG.E.64 R30, desc[UR54][R14.64+0x20] ;  /* 0x000020360e1ea981 */ /* 0x000164000c1e1b00 */
.L_x_2750:
[----:B------:R-:W-:Y:S05]  /*7980*/  BSYNC B1 ;  /* 0x0000000000017941 */ /* 0x000fea0003800000 */
.L_x_2749:
        /* <DEDUP_REMOVED lines=24> */
.L_x_2752:
[----:B------:R-:W-:Y:S05]  /*7b10*/  BSYNC B1 ;  /* 0x0000000000017941 */ /* 0x000fea0003800000 */
.L_x_2751:
[----:B01----:R-:W-:Y:S01]  /*7b20*/  IMAD.SHL.U32 R12, R195, 0x40, RZ ;  /* 0x00000040c30c7824 */ /* 0x003fe200078e00ff */
[----:B------:R-:W-:Y:S01]  /*7b30*/  LEA.HI R0, R218, R218, RZ, 0x1 ;  /* 0x000000dada007211 */ /* 0x000fe200078f08ff */
[C---:B------:R-:W-:Y:S01]  /*7b40*/  IMAD.WIDE.U32 R6, R39.reuse, R4, R6 ;  /* 0x0000000427067225 */ /* 0x040fe200078e0006 */
[----:B------:R-:W-:Y:S01]  /*7b50*/  ULDC.64 UR4, c[0x0][0x3c8] ;  /* 0x0000f20000047ab9 */ /* 0x000fe20000000a00 */
[----:B------:R-:W-:Y:S01]  /*7b60*/  ULDC.64 UR6, c[0x0][0x3e0] ;  /* 0x0000f80000067ab9 */ /* 0x000fe20000000a00 */
[----:B------:R-:W-:Y:S01]  /*7b70*/  LOP3.LUT R15, R12, 0x1c0, RZ, 0xc0, !PT ;  /* 0x000001c00c0f7812 */ /* 0x000fe200078ec0ff */
[----:B------:R-:W-:Y:S01]  /*7b80*/  IMAD.WIDE.U32 R10, R39, R2, R10 ;  /* 0x00000002270a7225 */ /* 0x000fe200078e000a */
[----:B------:R-:W-:-:S03]  /*7b90*/  LOP3.LUT R13, R0, 0xfffffffe, RZ, 0xc0, !PT ;  /* 0xfffffffe000d7812 */ /* 0x000fc600078ec0ff */
[C---:B------:R-:W-:Y:S01]  /*7ba0*/  IMAD R4, R41.reuse, R4, RZ ;  /* 0x0000000429047224 */ /* 0x040fe200078e02ff */
[----:B------:R-:W-:Y:S01]  /*7bb0*/  LEA R0, P3, R10, UR6, 0x1 ;  /* 0x000000060a007c11 */ /* 0x000fe2000f8608ff */
[----:B------:R-:W-:Y:S02]  /*7bc0*/  IMAD R2, R41, R2, RZ ;  /* 0x0000000229027224 */ /* 0x000fe400078e02ff */
[C---:B------:R-:W-:Y:S02]  /*7bd0*/  IMAD R5, R39.reuse, R5, R4 ;  /* 0x0000000527057224 */ /* 0x040fe400078e0204 */
[----:B------:R-:W-:Y:S01]  /*7be0*/  IMAD R39, R39, R3, R2 ;  /* 0x0000000327277224 */ /* 0x000fe200078e0202 */
[----:B------:R-:W-:Y:S01]  /*7bf0*/  LOP3.LUT R2, R15, 0x18, R16, 0xf8, !PT ;  /* 0x000000180f027812 */ /* 0x000fe200078ef810 */
[----:B------:R-:W-:Y:S01]  /*7c00*/  IMAD.IADD R7, R7, 0x1, R5 ;  /* 0x0000000107077824 */ /* 0x000fe200078e0205 */
[----:B------:R-:W-:Y:S01]  /*7c10*/  SHF.R.U32.HI R15, RZ, 0x3, R15 ;  /* 0x00000003ff0f7819 */ /* 0x000fe2000001160f */
[----:B------:R-:W-:Y:S01]  /*7c20*/  IMAD.IADD R5, R11, 0x1, R39 ;  /* 0x000000010b057824 */ /* 0x000fe200078e0227 */
[----:B------:R-:W-:Y:S01]  /*7c30*/  LEA R3, P2, R6, UR4, 0x1 ;  /* 0x0000000406037c11 */ /* 0x000fe2000f8408ff */
[----:B------:R-:W-:Y:S01]  /*7c40*/  IMAD.IADD R56, R218, 0x1, -R13 ;  /* 0x00000001da387824 */ /* 0x000fe200078e0a0d */
[----:B------:R-:W-:Y:S01]  /*7c50*/  UMOV UR4, 0xffffffff ;  /* 0xffffffff00047882 */ /* 0x000fe20000000000 */
[----:B------:R-:W-:-:S02]  /*7c60*/  LOP3.LUT R38, R2, R15, RZ, 0x3c, !PT ;  /* 0x0000000f02267212 */ /* 0x000fc400078e3cff */
[----:B------:R-:W-:Y:S02]  /*7c70*/  LEA.HI.X R4, R6, UR5, R7, 0x1, P2 ;  /* 0x0000000506047c11 */ /* 0x000fe400090f0c07 */
[----:B------:R-:W-:Y:S02]  /*7c80*/  LEA.HI.X R2, R10, UR7, R5, 0x1, P3 ;  /* 0x000000070a027c11 */ /* 0x000fe400098f0c05 */
[----:B------:R-:W-:Y:S01]  /*7c90*/  SHF.L.U32 R5, R56, 0x1f, RZ ;  /* 0x0000001f38057819 */ /* 0x000fe200000006ff */
[----:B------:R-:W-:Y:S06]  /*7ca0*/  BRA.DIV UR4, `(.L_x_2753) ;  /* 0x000001ae04d07947 */ /* 0x000fec000b800000 */
.L_x_3001:
[----:B------:R-:W-:-:S03]  /*7cb0*/  UMOV UR4, 0xffffffff ;  /* 0xffffffff00047882 */ /* 0x000fc60000000000 */
[----:B------:R-:W-:Y:S05]  /*7cc0*/  BRA.DIV UR4, `(.L_x_2754) ;  /* 0x000001ae04f07947 */ /* 0x000fea000b800000 */
.L_x_3004:
[----:B------:R-:W-:-:S03]  /*7cd0*/  UMOV UR4, 0xffffffff ;  /* 0xffffffff00047882 */ /* 0x000fc60000000000 */
[----:B------:R-:W-:Y:S05]  /*7ce0*/  BRA.DIV UR4, `(.L_x_2755) ;  /* 0x000001b204107947 */ /* 0x000fea000b800000 */
.L_x_3007:
[----:B------:R-:W-:-:S03]  /*7cf0*/  UMOV UR4, 0xffffffff ;  /* 0xffffffff00047882 */ /* 0x000fc60000000000 */
[----:B------:R-:W-:Y:S05]  /*7d00*/  BRA.DIV UR4, `(.L_x_2756) ;  /* 0x000001b204307947 */ /* 0x000fea000b800000 */
.L_x_3010:
[----:B------:R-:W-:-:S03]  /*7d10*/  UMOV UR4, 0xffffffff ;  /* 0xffffffff00047882 */ /* 0x000fc60000000000 */
[----:B------:R-:W-:Y:S05]  /*7d20*/  BRA.DIV UR4, `(.L_x_2757) ;  /* 0x000001b204507947 */ /* 0x000fea000b800000 */
.L_x_3013:
[----:B------:R-:W-:-:S03]  /*7d30*/  UMOV UR4, 0xffffffff ;  /* 0xffffffff00047882 */ /* 0x000fc60000000000 */
[----:B------:R-:W-:Y:S05]  /*7d40*/  BRA.DIV UR4, `(.L_x_2758) ;  /* 0x000001b204707947 */ /* 0x000fea000b800000 */
.L_x_3016:
[----:B------:R-:W-:-:S03]  /*7d50*/  UMOV UR4, 0xffffffff ;  /* 0xffffffff00047882 */ /* 0x000fc60000000000 */
[----:B------:R-:W-:Y:S05]  /*7d60*/  BRA.DIV UR4, `(.L_x_2759) ;  /* 0x000001b204907947 */ /* 0x000fea000b800000 */
.L_x_3019:
[----:B------:R-:W-:-:S03]  /*7d70*/  UMOV UR4, 0xffffffff ;  /* 0xffffffff00047882 */ /* 0x000fc60000000000 */
[----:B------:R-:W-:Y:S05]  /*7d80*/  BRA.DIV UR4, `(.L_x_2760) ;  /* 0x000001b204b07947 */ /* 0x000fea000b800000 */
.L_x_3022:
[----:B------:R-:W0:Y:S01]  /*7d90*/  SYNCS.PHASECHK.TRANS64.TRYWAIT P2, [R18+URZ+0x38800], R5 ;  /* 0x03880005120075a7 */ /* 0x000e22000804017f */
[----:B-----5:R-:W-:Y:S01]  /*7da0*/  IMAD.MOV.U32 R3, RZ, RZ, R34 ;  /* 0x000000ffff037224 */ /* 0x020fe200078e0022 */
[----:B------:R-:W-:Y:S01]  /*7db0*/  LOP3.LUT P3, RZ, R195, 0x4, RZ, 0xc0, !PT ;  /* 0x00000004c3ff7812 */ /* 0x000fe2000786c0ff */
[----:B------:R-:W-:Y:S01]  /*7dc0*/  IMAD.MOV.U32 R4, RZ, RZ, R35 ;  /* 0x000000ffff047224 */ /* 0x000fe200078e0023 */
[----:B------:R-:W-:Y:S01]  /*7dd0*/  BSSY B1, `(.L_x_2761) ;  /* 0x000001e000017945 */ /* 0x000fe20003800000 */
[----:B------:R-:W-:Y:S02]  /*7de0*/  IMAD.MOV.U32 R0, RZ, RZ, R30 ;  /* 0x000000ffff007224 */ /* 0x000fe400078e001e */
[----:B------:R-:W-:Y:S01]  /*7df0*/  IMAD.MOV.U32 R2, RZ, RZ, R31 ;  /* 0x000000ffff027224 */ /* 0x000fe200078e001f */
[----:B------:R-:W-:Y:S01]  /*7e00*/  PRMT R10, R4, 0x5410, R3 ;  /* 0x00005410040a7816 */ /* 0x000fe20000000003 */
[----:B------:R-:W-:Y:S02]  /*7e10*/  IMAD R3, R213, 0x200, R38 ;  /* 0x00000200d5037824 */ /* 0x000fe400078e0226 */
[----:B------:R-:W-:Y:S01]  /*7e20*/  IMAD.MOV.U32 R4, RZ, RZ, R37 ;  /* 0x000000ffff047224 */ /* 0x000fe200078e0025 */
[----:B------:R-:W-:Y:S01]  /*7e30*/  PRMT R40, R2, 0x5410, R0 ;  /* 0x0000541002287816 */ /* 0x000fe20000000000 */
[----:B------:R-:W-:-:S02]  /*7e40*/  IMAD.MOV.U32 R0, RZ, RZ, R36 ;  /* 0x000000ffff007224 */ /* 0x000fc400078e0024 */
[----:B------:R-:W-:Y:S02]  /*7e50*/  IMAD.MOV.U32 R6, RZ, RZ, R32 ;  /* 0x000000ffff067224 */ /* 0x000fe400078e0020 */
[----:B------:R-:W-:Y:S01]  /*7e60*/  IMAD R2, R3, 0x2, R18 ;  /* 0x0000000203027824 */ /* 0x000fe200078e0212 */
[----:B------:R-:W-:Y:S01]  /*7e70*/  PRMT R11, R0, 0x5410, R4 ;  /* 0x00005410000b7816 */ /* 0x000fe20000000004 */
[----:B------:R-:W-:Y:S01]  /*7e80*/  IMAD.MOV.U32 R4, RZ, RZ, R33 ;  /* 0x000000ffff047224 */ /* 0x000fe200078e0021 */
[----:B------:R-:W-:Y:S01]  /*7e90*/  PRMT R38, R6, 0x7610, R38 ;  /* 0x0000761006267816 */ /* 0x000fe20000000026 */
[----:B------:R-:W-:Y:S02]  /*7ea0*/  IMAD.MOV.U32 R6, RZ, RZ, R26 ;  /* 0x000000ffff067224 */ /* 0x000fe400078e001a */
[----:B------:R-:W-:Y:S01]  /*7eb0*/  IMAD.MOV.U32 R7, RZ, RZ, R27 ;  /* 0x000000ffff077224 */ /* 0x000fe200078e001b */
[----:B------:R-:W-:Y:S01]  /*7ec0*/  PRMT R38, R38, 0x5410, R4 ;  /* 0x0000541026267816 */ /* 0x000fe20000000004 */
[----:B------:R-:W-:-:S02]  /*7ed0*/  VIADD R3, R2, 0x20400 ;  /* 0x0002040002037836 */ /* 0x000fc40000000000 */
[----:B------:R-:W-:Y:S01]  /*7ee0*/  VIADD R0, R2, 0x20440 ;  /* 0x0002044002007836 */ /* 0x000fe20000000000 */
[----:B------:R-:W-:Y:S01]  /*7ef0*/  PRMT R41, R7, 0x5410, R6 ;  /* 0x0000541007297816 */ /* 0x000fe20000000006 */
[----:B------:R-:W-:Y:S02]  /*7f00*/  @P3 VIADD R0, R3, 0xffffffc0 ;  /* 0xffffffc003003836 */ /* 0x000fe40000000000 */
[----:B------:R-:W-:Y:S02]  /*7f10*/  IMAD.MOV.U32 R3, RZ, RZ, R8 ;  /* 0x000000ffff037224 */ /* 0x000fe400078e0008 */
        /* <DEDUP_REMOVED lines=8> */
[----:B0-----:R-:W-:Y:S06]  /*7fa0*/  @!P2 BRA `(.L_x_2762) ;  /* 0x000001b00050a947 */ /* 0x001fec0003800000 */
.L_x_3023:
[----:B------:R-:W-:Y:S05]  /*7fb0*/  BSYNC B1 ;  /* 0x0000000000017941 */ /* 0x000fea0003800000 */
.L_x_2761:
        /* <DEDUP_REMOVED lines=13> */
[--C-:B------:R-:W-:Y:S02]  /*8090*/  SHF.R.U32.HI R14, RZ, 0x10, R37.reuse ;  /* 0x00000010ff0e7819 */ /* 0x100fe40000011625 */
        /* <DEDUP_REMOVED lines=10> */
[C---:B------:R-:W-:Y:S01]  /*8140*/  IMAD.U32 R12, R7.reuse, 0x10000, RZ ;  /* 0x00010000070c7824 */ /* 0x040fe200078e00ff */
[----:B------:R-:W-:Y:S01]  /*8150*/  LOP3.LUT R7, R7, 0xffff0000, RZ, 0xc0, !PT ;  /* 0xffff000007077812 */ /* 0x000fe200078ec0ff */
[----:B------:R-:W-:-:S02]  /*8160*/  IMAD.U32 R10, R6, 0x10000, RZ ;  /* 0x00010000060a7824 */ /* 0x000fc400078e00ff */
[CC--:B------:R-:W-:Y:S01]  /*8170*/  FMUL.FTZ R37, R11.reuse, R36.reuse ;  /* 0x000000240b257220 */ /* 0x0c0fe20000410000 */
[----:B------:R-:W-:Y:S01]  /*8180*/  FMUL.FTZ R11, R11, R15 ;  /* 0x0000000f0b0b7220 */ /* 0x000fe20000410000 */
[C---:B------:R-:W-:Y:S01]  /*8190*/  FMUL.FTZ R39, R7.reuse, R35 ;  /* 0x0000002307277220 */ /* 0x040fe20000410000 */
[----:B------:R-:W-:Y:S02]  /*81a0*/  IMAD.U32 R3, R4, 0x10000, RZ ;  /* 0x0001000004037824 */ /* 0x000fe400078e00ff */
[C---:B------:R-:W-:Y:S01]  /*81b0*/  FFMA.FTZ R37, R10.reuse, R15, -R37 ;  /* 0x0000000f0a257223 */ /* 0x040fe20000010825 */
[----:B------:R-:W-:Y:S01]  /*81c0*/  FFMA.FTZ R36, R10, R36, R11 ;  /* 0x000000240a247223 */ /* 0x000fe2000001000b */
[-C--:B------:R-:W-:Y:S01]  /*81d0*/  FMUL.FTZ R11, R7, R14.reuse ;  /* 0x0000000e070b7220 */ /* 0x080fe20000410000 */
[C---:B------:R-:W-:Y:S01]  /*81e0*/  IMAD.U32 R6, R5.reuse, 0x10000, RZ ;  /* 0x0001000005067824 */ /* 0x040fe200078e00ff */
[----:B------:R-:W-:Y:S01]  /*81f0*/  LOP3.LUT R4, R4, 0xffff0000, RZ, 0xc0, !PT ;  /* 0xffff000004047812 */ /* 0x000fe200078ec0ff */
[C---:B------:R-:W-:Y:S01]  /*8200*/  IMAD.U32 R10, R34.reuse, 0x10000, RZ ;  /* 0x00010000220a7824 */ /* 0x040fe200078e00ff */
[----:B------:R-:W-:Y:S01]  /*8210*/  LOP3.LUT R5, R5, 0xffff0000, RZ, 0xc0, !PT ;  /* 0xffff000005057812 */ /* 0x000fe200078ec0ff */
[C---:B------:R-:W-:Y:S01]  /*8220*/  IMAD.U32 R7, R13.reuse, 0x10000, RZ ;  /* 0x000100000d077824 */ /* 0x040fe200078e00ff */
[----:B------:R-:W-:Y:S01]  /*8230*/  LOP3.LUT R34, R34, 0xffff0000, RZ, 0xc0, !PT ;  /* 0xffff000022227812 */ /* 0x000fe200078ec0ff */
[C---:B------:R-:W-:Y:S01]  /*8240*/  FFMA.FTZ R39, R12.reuse, R14, -R39 ;  /* 0x0000000e0c277223 */ /* 0x040fe20000010827 */
[----:B------:R-:W-:Y:S01]  /*8250*/  LOP3.LUT R13, R13, 0xffff0000, RZ, 0xc0, !PT ;  /* 0xffff00000d0d7812 */ /* 0x000fe200078ec0ff */
[----:B------:R-:W-:Y:S01]  /*8260*/  FFMA.FTZ R14, R12, R35, R11 ;  /* 0x000000230c0e7223 */ /* 0x000fe2000001000b */
[C---:B------:R-:W-:Y:S01]  /*8270*/  FMUL.FTZ R12, R4.reuse, R10 ;  /* 0x0000000a040c7220 */ /* 0x040fe20000410000 */
[----:B------:R-:W-:Y:S01]  /*8280*/  FMUL.FTZ R11, R4, R7 ;  /* 0x00000007040b7220 */ /* 0x000fe20000410000 */
        /* <DEDUP_REMOVED lines=11> */
.L_x_2766:
[----:B------:R-:W-:Y:S05]  /*8340*/  BSYNC B2 ;  /* 0x0000000000027941 */ /* 0x000fea0003800000 */
.L_x_2765:
[----:B------:R-:W-:Y:S05]  /*8350*/  @P2 BRA `(.L_x_2764) ;  /* 0x0000000000b82947 */ /* 0x000fea0003800000 */
[----:B01----:R-:W0:Y:S01]  /*8360*/  LDS.128 R4, [R0] ;  /* 0x0000000000047984 */ /* 0x003e220000000c00 */
[--C-:B------:R-:W-:Y:S02]  /*8370*/  SHF.R.U64 R30, R30, 0x10, R31.reuse ;  /* 0x000000101e1e7819 */ /* 0x100fe4000000121f */
[----:B------:R-:W-:Y:S02]  /*8380*/  SHF.R.U32.HI R31, RZ, 0x10, R31 ;  /* 0x00000010ff1f7819 */ /* 0x000fe4000001161f */
[----:B------:R-:W-:Y:S02]  /*8390*/  SHF.R.U32.HI R14, RZ, 0x10, R33 ;  /* 0x00000010ff0e7819 */ /* 0x000fe40000011621 */
[----:B------:R-:W-:Y:S02]  /*83a0*/  PRMT R31, R40, 0x5410, R31 ;  /* 0x00005410281f7816 */ /* 0x000fe4000000001f */
        /* <DEDUP_REMOVED lines=9> */
[C---:B------:R-:W-:Y:S01]  /*8440*/  IMAD.U32 R12, R7.reuse, 0x10000, RZ ;  /* 0x00010000070c7824 */ /* 0x040fe200078e00ff */
[----:B------:R-:W-:Y:S01]  /*8450*/  LOP3.LUT R7, R7, 0xffff0000, RZ, 0xc0, !PT ;  /* 0xffff000007077812 */ /* 0x000fe200078ec0ff */
[----:B------:R-:W-:Y:S02]  /*8460*/  IMAD.U32 R10, R6, 0x10000, RZ ;  /* 0x00010000060a7824 */ /* 0x000fe400078e00ff */
        /* <DEDUP_REMOVED lines=29> */
.L_x_2764:
[----:B------:R-:W-:Y:S05]  /*8640*/  BSYNC B1 ;  /* 0x0000000000017941 */ /* 0x000fea0003800000 */
.L_x_2763:
[----:B------:R-:W-:Y:S05]  /*8650*/  @P1 BRA `(.L_x_2767) ;  /* 0x0000001800a41947 */ /* 0x000fea0003800000 */
[----:B------:R-:W3:Y:S01]  /*8660*/  LDC R3, c[0x0][0x3d4] ;  /* 0x0000f500ff037b82 */ /* 0x000ee20000000800 */
[C---:B-12---:R-:W-:Y:S01]  /*8670*/  VIADD R4, R24.reuse, 0x10 ;  /* 0x0000001018047836 */ /* 0x046fe20000000000 */
[----:B------:R-:W-:Y:S01]  /*8680*/  BSSY B1, `(.L_x_2768) ;  /* 0x0000032000017945 */ /* 0x000fe20003800000 */
[----:B---3--:R-:W-:-:S03]  /*8690*/  ISETP.GE.AND P0, PT, R24, R3, PT ;  /* 0x000000031800720c */ /* 0x008fc60003f06270 */
[----:B------:R-:W-:-:S10]  /*86a0*/  ISETP.GE.AND P1, PT, R4, R3, PT ;  /* 0x000000030400720c */ /* 0x000fd40003f26270 */
[----:B------:R-:W-:Y:S05]  /*86b0*/  @P0 BRA `(.L_x_2769) ;  /* 0x0000000000b80947 */ /* 0x000fea0003800000 */
[----:B0-----:R-:W0:Y:S01]  /*86c0*/  LDS.128 R4, [R2+0x21400] ;  /* 0x0214000002047984 */ /* 0x001e220000000c00 */
[----:B------:R-:W-:Y:S02]  /*86d0*/  SHF.R.U32.HI R25, RZ, 0x10, R27 ;  /* 0x00000010ff197819 */ /* 0x000fe4000001161b */
[----:B------:R-:W-:Y:S02]  /*86e0*/  SHF.R.U32.HI R14, RZ, 0x10, R29 ;  /* 0x00000010ff0e7819 */ /* 0x000fe4000001161d */
[----:B------:R-:W-:Y:S02]  /*86f0*/  PRMT R25, R41, 0x5410, R25 ;  /* 0x0000541029197816 */ /* 0x000fe40000000019 */
[----:B------:R-:W-:Y:S02]  /*8700*/  PRMT R14, R44, 0x5432, R14 ;  /* 0x000054322c0e7816 */ /* 0x000fe4000000000e */
[----:B------:R-:W-:Y:S01]  /*8710*/  SHF.R.U64 R24, R26, 0x10, R27 ;  /* 0x000000101a187819 */ /* 0x000fe2000000121b */
[----:B------:R-:W-:Y:S01]  /*8720*/  IMAD.U32 R26, R25, 0x10000, RZ ;  /* 0x00010000191a7824 */ /* 0x000fe200078e00ff */
[----:B------:R-:W-:Y:S01]  /*8730*/  SHF.R.U64 R13, R28, 0x10, R29 ;  /* 0x000000101c0d7819 */ /* 0x000fe2000000121d */
[----:B------:R-:W-:Y:S01]  /*8740*/  IMAD.U32 R15, R14, 0x10000, RZ ;  /* 0x000100000e0f7824 */ /* 0x000fe200078e00ff */
[----:B------:R-:W-:-:S02]  /*8750*/  PRMT R24, R41, 0x5432, R24 ;  /* 0x0000543229187816 */ /* 0x000fc40000000018 */
[----:B------:R-:W-:Y:S02]  /*8760*/  LOP3.LUT R25, R25, 0xffff0000, RZ, 0xc0, !PT ;  /* 0xffff000019197812 */ /* 0x000fe400078ec0ff */
[----:B------:R-:W-:Y:S02]  /*8770*/  LOP3.LUT R14, R14, 0xffff0000, RZ, 0xc0, !PT ;  /* 0xffff00000e0e7812 */ /* 0x000fe400078ec0ff */
[----:B------:R-:W-:Y:S02]  /*8780*/  PRMT R13, R42, 0x5410, R13 ;  /* 0x000054102a0d7816 */ /* 0x000fe4000000000d */
[C---:B0-----:R-:W-:Y:S01]  /*8790*/  LOP3.LUT R11, R6.reuse, 0xffff0000, RZ, 0xc0, !PT ;  /* 0xffff0000060b7812 */ /* 0x041fe200078ec0ff */
[C---:B------:R-:W-:Y:S01]  /*87a0*/  IMAD.U32 R12, R7.reuse, 0x10000, RZ ;  /* 0x00010000070c7824 */ /* 0x040fe200078e00ff */
[----:B------:R-:W-:Y:S01]  /*87b0*/  LOP3.LUT R7, R7, 0xffff0000, RZ, 0xc0, !PT ;  /* 0xffff000007077812 */ /* 0x000fe200078ec0ff */
[----:B------:R-:W-:Y:S02]  /*87c0*/  IMAD.U32 R10, R6, 0x10000, RZ ;  /* 0x00010000060a7824 */ /* 0x000fe400078e00ff */
[C---:B------:R-:W-:Y:S01]  /*87d0*/  FMUL.FTZ R27, R11.reuse, R26 ;  /* 0x0000001a0b1b7220 */ /* 0x040fe20000410000 */
[----:B------:R-:W-:Y:S01]  /*87e0*/  FMUL.FTZ R11, R11, R15 ;  /* 0x0000000f0b0b7220 */ /* 0x000fe20000410000 */
[----:B------:R-:W-:-:S02]  /*87f0*/  IMAD.U32 R6, R5, 0x10000, RZ ;  /* 0x0001000005067824 */ /* 0x000fc400078e00ff */
[C---:B------:R-:W-:Y:S01]  /*8800*/  FMUL.FTZ R29, R7.reuse, R25 ;  /* 0x00000019071d7220 */ /* 0x040fe20000410000 */
[C---:B------:R-:W-:Y:S01]  /*8810*/  FFMA.FTZ R27, R10.reuse, R15, -R27 ;  /* 0x0000000f0a1b7223 */ /* 0x040fe2000001081b */
[----:B------:R-:W-:Y:S01]  /*8820*/  FFMA.FTZ R26, R10, R26, R11 ;  /* 0x0000001a0a1a7223 */ /* 0x000fe2000001000b */
[-C--:B------:R-:W-:Y:S01]  /*8830*/  FMUL.FTZ R11, R7, R14.reuse ;  /* 0x0000000e070b7220 */ /* 0x080fe20000410000 */
[----:B------:R-:W-:Y:S01]  /*8840*/  IMAD.U32 R10, R24, 0x10000, RZ ;  /* 0x00010000180a7824 */ /* 0x000fe200078e00ff */
[----:B------:R-:W-:Y:S01]  /*8850*/  LOP3.LUT R5, R5, 0xffff0000, RZ, 0xc0, !PT ;  /* 0xffff000005057812 */ /* 0x000fe200078ec0ff */
[----:B------:R-:W-:Y:S01]  /*8860*/  IMAD.U32 R3, R4, 0x10000, RZ ;  /* 0x0001000004037824 */ /* 0x000fe200078e00ff */
[----:B------:R-:W-:Y:S01]  /*8870*/  LOP3.LUT R24, R24, 0xffff0000, RZ, 0xc0, !PT ;  /* 0xffff000018187812 */ /* 0x000fe200078ec0ff */
[C---:B------:R-:W-:Y:S01]  /*8880*/  IMAD.U32 R7, R13.reuse, 0x10000, RZ ;  /* 0x000100000d077824 */ /* 0x040fe200078e00ff */
[----:B------:R-:W-:Y:S01]  /*8890*/  LOP3.LUT R4, R4, 0xffff0000, RZ, 0xc0, !PT ;  /* 0xffff000004047812 */ /* 0x000fe200078ec0ff */
[C---:B------:R-:W-:Y:S01]  /*88a0*/  FFMA.FTZ R29, R12.reuse, R14, -R29 ;  /* 0x0000000e0c1d7223 */ /* 0x040fe2000001081d */
[----:B------:R-:W-:Y:S01]  /*88b0*/  LOP3.LUT R13, R13, 0xffff0000, RZ, 0xc0, !PT ;  /* 0xffff00000d0d7812 */ /* 0x000fe200078ec0ff */
[----:B------:R-:W-:Y:S01]  /*88c0*/  FFMA.FTZ R14, R12, R25, R11 ;  /* 0x000000190c0e7223 */ /* 0x000fe2000001000b */
[C---:B------:R-:W-:Y:S01]  /*88d0*/  FMUL.FTZ R15, R5.reuse, R24 ;  /* 0x00000018050f7220 */ /* 0x040fe20000410000 */
[CC--:B------:R-:W-:Y:S01]  /*88e0*/  FMUL.FTZ R12, R4.reuse, R10.reuse ;  /* 0x0000000a040c7220 */ /* 0x0c0fe20000410000 */
[----:B------:R-:W-:Y:S01]  /*88f0*/  FMUL.FTZ R11, R4, R7 ;  /* 0x00000007040b7220 */ /* 0x000fe20000410000 */
        /* <DEDUP_REMOVED lines=8> */
[----:B------:R-:W-:-:S05]  /*8980*/  F2FP.BF16.F32.PACK_AB R25, R6, R15 ;  /* 0x0000000f0619723e */ /* 0x000fca00000010ff */
[----:B------:R1:W-:Y:S02]  /*8990*/  STS.128 [R2+0x21400], R24 ;  /* 0x0214001802007388 */ /* 0x0003e40000000c00 */
.L_x_2769:
[----:B------:R-:W-:Y:S05]  /*89a0*/  BSYNC B1 ;  /* 0x0000000000017941 */ /* 0x000fea0003800000 */
.L_x_2768:
[----:B------:R-:W-:Y:S05]  /*89b0*/  @P1 BRA `(.L_x_2767) ;  /* 0x0000001400cc1947 */ /* 0x000fea0003800000 */
[----:B0-----:R-:W0:Y:S01]  /*89c0*/  LDS.128 R4, [R0+0x1000] ;  /* 0x0010000000047984 */ /* 0x001e220000000c00 */
[----:B------:R-:W-:Y:S02]  /*89d0*/  SHF.R.U32.HI R12, RZ, 0x10, R9 ;  /* 0x00000010ff0c7819 */ /* 0x000fe40000011609 */
[----:B------:R-:W-:Y:S02]  /*89e0*/  SHF.R.U32.HI R11, RZ, 0x10, R21 ;  /* 0x00000010ff0b7819 */ /* 0x000fe40000011615 */
[C---:B------:R-:W-:Y:S02]  /*89f0*/  PRMT R12, R43.reuse, 0x5432, R12 ;  /* 0x000054322b0c7816 */ /* 0x040fe4000000000c */
[----:B------:R-:W-:Y:S02]  /*8a00*/  PRMT R11, R43, 0x5410, R11 ;  /* 0x000054102b0b7816 */ /* 0x000fe4000000000b */
[----:B------:R-:W-:Y:S01]  /*8a10*/  SHF.R.U64 R14, R8, 0x10, R9 ;  /* 0x00000010080e7819 */ /* 0x000fe20000001209 */
[----:B------:R-:W-:Y:S01]  /*8a20*/  IMAD.U32 R15, R12, 0x10000, RZ ;  /* 0x000100000c0f7824 */ /* 0x000fe200078e00ff */
[----:B------:R-:W-:Y:S01]  /*8a30*/  SHF.R.U64 R10, R20, 0x10, R21 ;  /* 0x00000010140a7819 */ /* 0x000fe20000001215 */
[----:B------:R-:W-:Y:S01]  /*8a40*/  IMAD.U32 R13, R11, 0x10000, RZ ;  /* 0x000100000b0d7824 */ /* 0x000fe200078e00ff */
[----:B------:R-:W-:-:S02]  /*8a50*/  LOP3.LUT R20, R12, 0xffff0000, RZ, 0xc0, !PT ;  /* 0xffff00000c147812 */ /* 0x000fc400078ec0ff */
[----:B------:R-:W-:Y:S02]  /*8a60*/  LOP3.LUT R12, R11, 0xffff0000, RZ, 0xc0, !PT ;  /* 0xffff00000b0c7812 */ /* 0x000fe400078ec0ff */
[----:B------:R-:W-:Y:S02]  /*8a70*/  PRMT R14, R42, 0x5432, R14 ;  /* 0x000054322a0e7816 */ /* 0x000fe4000000000e */
[----:B------:R-:W-:Y:S01]  /*8a80*/  PRMT R10, R45, 0x5432, R10 ;  /* 0x000054322d0a7816 */ /* 0x000fe2000000000a */
[C---:B0-----:R-:W-:Y:S01]  /*8a90*/  IMAD.U32 R8, R6.reuse, 0x10000, RZ ;  /* 0x0001000006087824 */ /* 0x041fe200078e00ff */
[----:B------:R-:W-:Y:S01]  /*8aa0*/  LOP3.LUT R6, R6, 0xffff0000, RZ, 0xc0, !PT ;  /* 0xffff000006067812 */ /* 0x000fe200078ec0ff */
[C---:B------:R-:W-:Y:S01]  /*8ab0*/  IMAD.U32 R9, R7.reuse, 0x10000, RZ ;  /* 0x0001000007097824 */ /* 0x040fe200078e00ff */
[----:B------:R-:W-:Y:S01]  /*8ac0*/  LOP3.LUT R7, R7, 0xffff0000, RZ, 0xc0, !PT ;  /* 0xffff000007077812 */ /* 0x000fe200078ec0ff */
[C---:B-1----:R-:W-:Y:S01]  /*8ad0*/  IMAD.U32 R2, R4.reuse, 0x10000, RZ ;  /* 0x0001000004027824 */ /* 0x042fe200078e00ff */
[----:B------:R-:W-:Y:S01]  /*8ae0*/  LOP3.LUT R3, R4, 0xffff0000, RZ, 0xc0, !PT ;  /* 0xffff000004037812 */ /* 0x000fe200078ec0ff */
[C---:B------:R-:W-:Y:S01]  /*8af0*/  FMUL.FTZ R11, R6.reuse, R15 ;  /* 0x0000000f060b7220 */ /* 0x040fe20000410000 */
[----:B------:R-:W-:Y:S01]  /*8b00*/  FMUL.FTZ R6, R6, R13 ;  /* 0x0000000d06067220 */ /* 0x000fe20000410000 */
[----:B------:R-:W-:Y:S01]  /*8b10*/  FMUL.FTZ R26, R7, R20 ;  /* 0x00000014071a7220 */ /* 0x000fe20000410000 */
[----:B------:R-:W-:-:S02]  /*8b20*/  IMAD.U32 R4, R5, 0x10000, RZ ;  /* 0x0001000005047824 */ /* 0x000fc400078e00ff */
[C---:B------:R-:W-:Y:S01]  /*8b30*/  FFMA.FTZ R11, R8.reuse, R13, -R11 ;  /* 0x0000000d080b7223 */ /* 0x040fe2000001080b */
[----:B------:R-:W-:Y:S01]  /*8b40*/  FFMA.FTZ R24, R8, R15, R6 ;  /* 0x0000000f08187223 */ /* 0x000fe20000010006 */
[-C--:B------:R-:W-:Y:S01]  /*8b50*/  FMUL.FTZ R8, R7, R12.reuse ;  /* 0x0000000c07087220 */ /* 0x080fe20000410000 */
[----:B------:R-:W-:Y:S01]  /*8b60*/  IMAD.U32 R7, R14, 0x10000, RZ ;  /* 0x000100000e077824 */ /* 0x000fe200078e00ff */
[----:B------:R-:W-:Y:S01]  /*8b70*/  LOP3.LUT R5, R5, 0xffff0000, RZ, 0xc0, !PT ;  /* 0xffff000005057812 */ /* 0x000fe200078ec0ff */
[----:B------:R-:W-:Y:S01]  /*8b80*/  IMAD.U32 R6, R10, 0x10000, RZ ;  /* 0x000100000a067824 */ /* 0x000fe200078e00ff */
[----:B------:R-:W-:Y:S01]  /*8b90*/  LOP3.LUT R14, R14, 0xffff0000, RZ, 0xc0, !PT ;  /* 0xffff00000e0e7812 */ /* 0x000fe200078ec0ff */
[C---:B------:R-:W-:Y:S01]  /*8ba0*/  FFMA.FTZ R26, R9.reuse, R12, -R26 ;  /* 0x0000000c091a7223 */ /* 0x040fe2000001081a */
[----:B------:R-:W-:Y:S01]  /*8bb0*/  LOP3.LUT R10, R10, 0xffff0000, RZ, 0xc0, !PT ;  /* 0xffff00000a0a7812 */ /* 0x000fe200078ec0ff */
[----:B------:R-:W-:Y:S01]  /*8bc0*/  FFMA.FTZ R13, R9, R20, R8 ;  /* 0x00000014090d7223 */ /* 0x000fe20000010008 */
[CC--:B------:R-:W-:Y:S01]  /*8bd0*/  FMUL.FTZ R9, R3.reuse, R7.reuse ;  /* 0x0000000703097220 */ /* 0x0c0fe20000410000 */
        /* <DEDUP_REMOVED lines=11> */
[----:B------:R3:W-:Y:S01]  /*8c90*/  STS.128 [R0+0x1000], R8 ;  /* 0x0010000800007388 */ /* 0x0007e20000000c00 */
[----:B------:R-:W-:Y:S05]  /*8ca0*/  BRA `(.L_x_2767) ;  /* 0x0000001400107947 */ /* 0x000fea0003800000 */
.L_x_2748:
[----:B------:R-:W0:Y:S01]  /*8cb0*/  LDC R21, c[0x0][0x3d4] ;  /* 0x0000f500ff157b82 */ /* 0x000e220000000800 */
[-C--:B------:R-:W-:Y:S01]  /*8cc0*/  ISETP.GE.AND P0, PT, R235, R58.reuse, PT ;  /* 0x0000003aeb00720c */ /* 0x080fe20003f06270 */
[----:B------:R-:W-:Y:S01]  /*8cd0*/  ULDC.64 UR4, c[0x0][0x3c8] ;  /* 0x0000f20000047ab9 */ /* 0x000fe20000000a00 */
[----:B------:R-:W-:Y:S02]  /*8ce0*/  ISETP.GE.AND P1, PT, R186, R58, PT ;  /* 0x0000003aba00720c */ /* 0x000fe40003f26270 */
[----:B------:R-:W-:Y:S02]  /*8cf0*/  CS2R R32, SRZ ;  /* 0x0000000000207805 */ /* 0x000fe4000001ff00 */
[----:B------:R-:W-:Y:S01]  /*8d00*/  CS2R R34, SRZ ;  /* 0x0000000000227805 */ /* 0x000fe2000001ff00 */
[----:B------:R-:W-:Y:S01]  /*8d10*/  ULDC.64 UR6, c[0x0][0x3e0] ;  /* 0x0000f80000067ab9 */ /* 0x000fe20000000a00 */
[CC--:B0-----:R-:W-:Y:S02]  /*8d20*/  ISETP.GE.OR P0, PT, R16.reuse, R21.reuse, P0 ;  /* 0x000000151000720c */ /* 0x0c1fe40000706670 */
[----:B------:R-:W-:-:S11]  /*8d30*/  ISETP.GE.OR P1, PT, R16, R21, P1 ;  /* 0x000000151000720c */ /* 0x000fd60000f26670 */
[----:B------:R-:W0:Y:S01]  /*8d40*/  @!P0 LDC.64 R36, c[0x0][0x3e0] ;  /* 0x0000f800ff248b82 */ /* 0x000e220000000a00 */
[----:B------:R-:W-:Y:S02]  /*8d50*/  @!P0 IADD3 R0, P2, P3, R29, R38, R54 ;  /* 0x000000261d008210 */ /* 0x000fe40007b5e036 */
[----:B------:R-:W-:Y:S02]  /*8d60*/  @!P1 IADD3 R7, P4, R57, R26, RZ ;  /* 0x0000001a39079210 */ /* 0x000fe40007f9e0ff */
[----:B------:R-:W-:Y:S02]  /*8d70*/  @!P0 IADD3.X R13, R31, R44, R52, P2, P3 ;  /* 0x0000002c1f0d8210 */ /* 0x000fe400017e6434 */
[----:B------:R-:W-:Y:S01]  /*8d80*/  @!P0 IADD3 R11, P5, P6, R26, R45, R57 ;  /* 0x0000002d1a0b8210 */ /* 0x000fe20007ebe039 */
        /* <DEDUP_REMOVED lines=8> */
[----:B------:R-:W-:Y:S02]  /*8e10*/  CS2R R28, SRZ ;  /* 0x00000000001c7805 */ /* 0x000fe4000001ff00 */
[----:B------:R-:W-:Y:S02]  /*8e20*/  CS2R R26, SRZ ;  /* 0x00000000001a7805 */ /* 0x000fe4000001ff00 */
[----:B------:R-:W-:Y:S01]  /*8e30*/  @!P0 LEA.HI.X R13, R0, R37, R13, 0x1, P4 ;  /* 0x00000025000d8211 */ /* 0x000fe200020f0c0d */
[----:B------:R0:W5:Y:S01]  /*8e40*/  @!P1 LDG.E.128 R32, desc[UR54][R6.64] ;  /* 0x0000003606209981 */ /* 0x000162000c1e1d00 */
[----:B------:R-:W2:Y:S01]  /*8e50*/  LDC R0, c[0x0][0x428] ;  /* 0x00010a00ff007b82 */ /* 0x000ea20000000800 */
[----:B-1----:R-:W-:Y:S02]  /*8e60*/  @!P0 LEA R10, P3, R11, R24, 0x1 ;  /* 0x000000180b0a8211 */ /* 0x002fe400078608ff */
[----:B------:R-:W-:Y:S01]  /*8e70*/  CS2R R30, SRZ ;  /* 0x00000000001e7805 */ /* 0x000fe2000001ff00 */
[----:B------:R-:W-:Y:S01]  /*8e80*/  IMAD R15, R189, 0x40, R186 ;  /* 0x00000040bd0f7824 */ /* 0x000fe200078e02ba */
[----:B------:R-:W-:-:S02]  /*8e90*/  @!P1 LEA R8, P2, R9, UR6, 0x1 ;  /* 0x0000000609089c11 */ /* 0x000fc4000f8408ff */
[----:B------:R-:W-:Y:S02]  /*8ea0*/  @!P0 LEA.HI.X R11, R11, R25, R14, 0x1, P3 ;  /* 0x000000190b0b8211 */ /* 0x000fe400018f0c0e */
[----:B------:R-:W-:Y:S01]  /*8eb0*/  CS2R R24, SRZ ;  /* 0x0000000000187805 */ /* 0x000fe2000001ff00 */
[----:B------:R-:W-:Y:S01]  /*8ec0*/  IMAD R15, R220, 0x20, R15 ;  /* 0x00000020dc0f7824 */ /* 0x000fe200078e020f */
[----:B------:R-:W-:Y:S02]  /*8ed0*/  CS2R R36, SRZ ;  /* 0x0000000000247805 */ /* 0x000fe4000001ff00 */
[----:B------:R-:W-:Y:S01]  /*8ee0*/  CS2R R38, SRZ ;  /* 0x0000000000267805 */ /* 0x000fe2000001ff00 */
[----:B------:R-:W5:Y:S01]  /*8ef0*/  @!P0 LDG.E.128 R28, desc[UR54][R10.64] ;  /* 0x000000360a1c8981 */ /* 0x000f62000c1e1d00 */
[----:B------:R-:W-:-:S03]  /*8f00*/  @!P1 LEA.HI.X R9, R9, UR7, R20, 0x1, P2 ;  /* 0x0000000709099c11 */ /* 0x000fc600090f0c14 */
[----:B------:R-:W5:Y:S01]  /*8f10*/  @!P0 LDG.E.128 R24, desc[UR54][R12.64] ;  /* 0x000000360c188981 */ /* 0x000f62000c1e1d00 */
[----:B0-----:R-:W-:-:S03]  /*8f20*/  IMAD.MOV.U32 R6, RZ, RZ, R42 ;  /* 0x000000ffff067224 */ /* 0x001fc600078e002a */
[----:B------:R0:W5:Y:S01]  /*8f30*/  @!P1 LDG.E.128 R36, desc[UR54][R8.64] ;  /* 0x0000003608249981 */ /* 0x000162000c1e1d00 */
[----:B--2---:R-:W-:-:S13]  /*8f40*/  ISETP.NE.AND P0, PT, R0, 0x1, PT ;  /* 0x000000010000780c */ /* 0x004fda0003f05270 */
[----:B------:R-:W1:Y:S08]  /*8f50*/  @P0 LDC R0, c[0x0][0x42c] ;  /* 0x00010b00ff000b82 */ /* 0x000e700000000800 */
[----:B------:R-:W2:Y:S01]  /*8f60*/  @P0 LDC R7, c[0x0][0x430] ;  /* 0x00010c00ff070b82 */ /* 0x000ea20000000800 */
[----:B0-----:R-:W-:Y:S02]  /*8f70*/  IMAD.MOV.U32 R8, RZ, RZ, R40 ;  /* 0x000000ffff087224 */ /* 0x001fe400078e0028 */
[----:B-1----:R-:W-:-:S05]  /*8f80*/  @P0 IMAD.HI.U32 R0, R15, R0, RZ ;  /* 0x000000000f000227 */ /* 0x002fca00078e00ff */
[----:B--2---:R-:W-:-:S04]  /*8f90*/  @P0 SHF.R.U32.HI R15, RZ, R7, R0 ;  /* 0x00000007ff0f0219 */ /* 0x004fc80000011600 */
[----:B------:R-:W-:Y:S01]  /*8fa0*/  SHF.R.S32.HI R41, RZ, 0x1f, R15 ;  /* 0x0000001fff297819 */ /* 0x000fe2000001140f */
[----:B------:R-:W-:Y:S02]  /*8fb0*/  IMAD.MOV.U32 R7, RZ, RZ, R47 ;  /* 0x000000ffff077224 */ /* 0x000fe400078e002f */
[----:B------:R-:W-:Y:S02]  /*8fc0*/  IMAD.MOV.U32 R9, RZ, RZ, R49 ;  /* 0x000000ffff097224 */ /* 0x000fe400078e0031 */
[C---:B------:R-:W-:Y:S02]  /*8fd0*/  IMAD R0, R41.reuse, R4, RZ ;  /* 0x0000000429007224 */ /* 0x040fe400078e02ff */
[----:B------:R-:W-:Y:S02]  /*8fe0*/  IMAD R10, R41, R2, RZ ;  /* 0x00000002290a7224 */ /* 0x000fe400078e02ff */
[----:B------:R-:W-:-:S04]  /*8ff0*/  IMAD.WIDE.U32 R6, R15, R4, R6 ;  /* 0x000000040f067225 */ /* 0x000fc800078e0006 */
[----:B------:R-:W-:-:S04]  /*9000*/  IMAD.WIDE.U32 R8, R15, R2, R8 ;  /* 0x000000020f087225 */ /* 0x000fc800078e0008 */
[C---:B------:R-:W-:Y:S02]  /*9010*/  IMAD R5, R15.reuse, R5, R0 ;  /* 0x000000050f057224 */ /* 0x040fe400078e0200 */
[----:B------:R-:W-:Y:S02]  /*9020*/  IMAD R15, R15, R3, R10 ;  /* 0x000000030f0f7224 */ /* 0x000fe400078e020a */
[----:B------:R-:W-:Y:S01]  /*9030*/  IMAD.IADD R7, R7, 0x1, R5 ;  /* 0x0000000107077824 */ /* 0x000fe200078e0205 */
[----:B------:R-:W-:Y:S01]  /*9040*/  LEA R3, P0, R6, UR4, 0x1 ;  /* 0x0000000406037c11 */ /* 0x000fe2000f8008ff */
[----:B------:R-:W-:Y:S01]  /*9050*/  IMAD.IADD R5, R9, 0x1, R15 ;  /* 0x0000000109057824 */ /* 0x000fe200078e020f */
[----:B------:R-:W-:Y:S01]  /*9060*/  LEA R0, P1, R8, UR6, 0x1 ;  /* 0x0000000608007c11 */ /* 0x000fe2000f8208ff */
[----:B------:R-:W-:Y:S01]  /*9070*/  UMOV UR4, 0xffffffff ;  /* 0xffffffff00047882 */ /* 0x000fe20000000000 */
[----:B------:R-:W-:Y:S02]  /*9080*/  LEA.HI.X R4, R6, UR5, R7, 0x1, P0 ;  /* 0x0000000506047c11 */ /* 0x000fe400080f0c07 */
[----:B------:R-:W-:-:S02]  /*9090*/  LEA.HI.X R2, R8, UR7, R5, 0x1, P1 ;  /* 0x0000000708027c11 */ /* 0x000fc400088f0c05 */
[----:B------:R-:W-:Y:S01]  /*90a0*/  LEA.HI R5, R218, R218, RZ, 0x1 ;  /* 0x000000dada057211 */ /* 0x000fe200078f08ff */
[----:B------:R-:W-:Y:S06]  /*90b0*/  BRA.DIV UR4, `(.L_x_2770) ;  /* 0x000001a204207947 */ /* 0x000fec000b800000 */
.L_x_3026:
[----:B------:R-:W-:-:S03]  /*90c0*/  UMOV UR4, 0xffffffff ;  /* 0xffffffff00047882 */ /* 0x000fc60000000000 */
[----:B------:R-:W-:Y:S05]  /*90d0*/  BRA.DIV UR4, `(.L_x_2771) ;  /* 0x000001a204407947 */ /* 0x000fea000b800000 */
.L_x_3029:
[----:B------:R-:W-:-:S03]  /*90e0*/  UMOV UR4, 0xffffffff ;  /* 0xffffffff00047882 */ /* 0x000fc60000000000 */
[----:B------:R-:W-:Y:S05]  /*90f0*/  BRA.DIV UR4, `(.L_x_2772) ;  /* 0x000001a204607947 */ /* 0x000fea000b800000 */
.L_x_3032:
[----:B------:R-:W-:-:S03]  /*9100*/  UMOV UR4, 0xffffffff ;  /* 0xffffffff00047882 */ /* 0x000fc60000000000 */
[----:B------:R-:W-:Y:S05]  /*9110*/  BRA.DIV UR4, `(.L_x_2773) ;  /* 0x000001a204807947 */ /* 0x000fea000b800000 */
.L_x_3035:
[----:B------:R-:W-:-:S03]  /*9120*/  UMOV UR4, 0xffffffff ;  /* 0xffffffff00047882 */ /* 0x000fc60000000000 */
[----:B------:R-:W-:Y:S05]  /*9130*/  BRA.DIV UR4, `(.L_x_2774) ;  /* 0x000001a204a07947 */ /* 0x000fea000b800000 */
.L_x_3038:
[----:B------:R-:W-:Y:S01]  /*9140*/  UMOV UR4, 0xffffffff ;  /* 0xffffffff00047882 */ /* 0x000fe20000000000 */
[----:B------:R-:W-:Y:S02]  /*9150*/  LOP3.LUT R5, R5, 0xfffffffe, RZ, 0xc0, !PT ;  /* 0xfffffffe05057812 */ /* 0x000fe400078ec0ff */
[----:B------:R-:W-:Y:S05]  /*9160*/  BRA.DIV UR4, `(.L_x_2775) ;  /* 0x000001a204bc7947 */ /* 0x000fea000b800000 */
.L_x_3041:
[----:B------:R-:W-:Y:S01]  /*9170*/  UMOV UR4, 0xffffffff ;  /* 0xffffffff00047882 */ /* 0x000fe20000000000 */
[----:B------:R-:W-:Y:S02]  /*9180*/  IMAD.IADD R56, R218, 0x1, -R5 ;  /* 0x00000001da387824 */ /* 0x000fe400078e0a05 */
[----:B------:R-:W-:Y:S05]  /*9190*/  BRA.DIV UR4, `(.L_x_2776) ;  /* 0x000001a204d87947 */ /* 0x000fea000b800000 */
.L_x_3044:
[----:B------:R-:W-:Y:S01]  /*91a0*/  UMOV UR4, 0xffffffff ;  /* 0xffffffff00047882 */ /* 0x000fe20000000000 */
[----:B------:R-:W-:Y:S02]  /*91b0*/  SHF.L.U32 R3, R56, 0x1f, RZ ;  /* 0x0000001f38037819 */ /* 0x000fe400000006ff */
[----:B------:R-:W-:Y:S05]  /*91c0*/  BRA.DIV UR4, `(.L_x_2777) ;  /* 0x000001a204f47947 */ /* 0x000fea000b800000 */
.L_x_3047:
        /* <DEDUP_REMOVED lines=28> */
[-C--:B------:R-:W-:Y:S01]  /*9390*/  ISETP.GE.OR P2, PT, R186, R58.reuse, P0 ;  /* 0x0000003aba00720c */ /* 0x080fe20000746670 */
[----:B------:R-:W-:Y:S01]  /*93a0*/  IMAD.MOV.U32 R53, RZ, RZ, R27 ;  /* 0x000000ffff357224 */ /* 0x000fe200078e001b */
[----:B------:R-:W-:-:S02]  /*93b0*/  ISETP.GE.OR P0, PT, R235, R58, P0 ;  /* 0x0000003aeb00720c */ /* 0x000fc40000706670 */
[----:B------:R-:W-:Y:S02]  /*93c0*/  PRMT R50, R50, 0x5410, R4 ;  /* 0x0000541032327816 */ /* 0x000fe40000000004 */
[----:B------:R-:W-:Y:S02]  /*93d0*/  PRMT R51, R51, 0x5410, R5 ;  /* 0x0000541033337816 */ /* 0x000fe40000000005 */
[----:B------:R-:W-:Y:S01]  /*93e0*/  PRMT R46, R0, 0x5410, R2 ;  /* 0x00005410002e7816 */ /* 0x000fe20000000002 */
[----:B0-----:R-:W-:Y:S06]  /*93f0*/  @!P1 BRA `(.L_x_2779) ;  /* 0x000001a000909947 */ /* 0x001fec0003800000 */
.L_x_3048:
[----:B------:R-:W-:Y:S05]  /*9400*/  BSYNC B1 ;  /* 0x0000000000017941 */ /* 0x000fea0003800000 */
.L_x_2778:
[----:B------:R-:W-:Y:S04]  /*9410*/  BSSY B1, `(.L_x_2780) ;  /* 0x000006a000017945 */ /* 0x000fe80003800000 */
[----:B------:R-:W-:Y:S05]  /*9420*/  @P2 BRA `(.L_x_2781) ;  /* 0x0000000400a02947 */ /* 0x000fea0003800000 */
[----:B------:R-:W-:Y:S01]  /*9430*/  IMAD.SHL.U32 R0, R195, 0x40, RZ ;  /* 0x00000040c3007824 */ /* 0x000fe200078e00ff */
[----:B------:R-:W-:Y:S01]  /*9440*/  SHF.R.U64 R32, R32, 0x10, R33 ;  /* 0x0000001020207819 */ /* 0x000fe20000001221 */
[----:B------:R-:W-:Y:S01]  /*9450*/  IMAD.IADD R2, R16, 0x1, R21 ;  /* 0x0000000110027824 */ /* 0x000fe200078e0215 */
[----:B------:R-:W-:Y:S02]  /*9460*/  SHF.R.U32.HI R41, RZ, 0x10, R39 ;  /* 0x00000010ff297819 */ /* 0x000fe40000011627 */
[----:B0-----:R-:W-:Y:S02]  /*9470*/  LOP3.LUT R3, R0, 0x1c0, RZ, 0xc0, !PT ;  /* 0x000001c000037812 */ /* 0x001fe400078ec0ff */
[----:B------:R-:W-:Y:S02]  /*9480*/  SHF.R.U32.HI R33, RZ, 0x10, R33 ;  /* 0x00000010ff217819 */ /* 0x000fe40000011621 */
[----:B------:R-:W-:Y:S02]  /*9490*/  LOP3.LUT R0, R3, 0x38, R16, 0xf8, !PT ;  /* 0x0000003803007812 */ /* 0x000fe400078ef810 */
[----:B------:R-:W-:-:S02]  /*94a0*/  SHF.R.U32.HI R5, RZ, 0x3, R3 ;  /* 0x00000003ff057819 */ /* 0x000fc40000011603 */
[----:B------:R-:W-:Y:S02]  /*94b0*/  LOP3.LUT R2, R3, 0x38, R2, 0xf8, !PT ;  /* 0x0000003803027812 */ /* 0x000fe400078ef802 */
[-C--:B------:R-:W-:Y:S02]  /*94c0*/  LOP3.LUT R0, R0, R5.reuse, RZ, 0x3c, !PT ;  /* 0x0000000500007212 */ /* 0x080fe400078e3cff */
[----:B------:R-:W-:Y:S02]  /*94d0*/  LOP3.LUT R2, R2, R5, RZ, 0x3c, !PT ;  /* 0x0000000502027212 */ /* 0x000fe400078e3cff */
[----:B------:R-:W-:Y:S01]  /*94e0*/  PRMT R32, R20, 0x5432, R32 ;  /* 0x0000543214207816 */ /* 0x000fe20000000020 */
[----:B------:R-:W-:Y:S01]  /*94f0*/  IMAD R3, R213, 0x200, R0 ;  /* 0x00000200d5037824 */ /* 0x000fe200078e0200 */
[----:B------:R-:W-:Y:S02]  /*9500*/  SHF.R.U32.HI R0, RZ, 0x10, R37 ;  /* 0x00000010ff007819 */ /* 0x000fe40000011625 */
[----:B------:R-:W-:Y:S01]  /*9510*/  SHF.R.U64 R12, R34, 0x10, R35 ;  /* 0x00000010220c7819 */ /* 0x000fe20000001223 */
[----:B------:R-:W-:Y:S01]  /*9520*/  IMAD R42, R3, 0x2, R18 ;  /* 0x00000002032a7824 */ /* 0x000fe200078e0212 */
[----:B------:R-:W-:Y:S01]  /*9530*/  SHF.R.U64 R40, R38, 0x10, R39 ;  /* 0x0000001026287819 */ /* 0x000fe20000001227 */
[----:B------:R-:W-:Y:S01]  /*9540*/  IMAD R3, R213, 0x200, R2 ;  /* 0x00000200d5037824 */ /* 0x000fe200078e0202 */
[----:B------:R-:W-:-:S02]  /*9550*/  SHF.R.U64 R2, R36, 0x10, R37 ;  /* 0x0000001024027819 */ /* 0x000fc40000001225 */
[----:B------:R-:W0:Y:S01]  /*9560*/  LDS.128 R8, [R42+0x20400] ;  /* 0x020400002a087984 */ /* 0x000e220000000c00 */
[----:B------:R-:W-:Y:S01]  /*9570*/  IMAD R44, R3, 0x2, R18 ;  /* 0x00000002032c7824 */ /* 0x000fe200078e0212 */
[C---:B------:R-:W-:Y:S02]  /*9580*/  PRMT R37, R13.reuse, 0x5432, R2 ;  /* 0x000054320d257816 */ /* 0x040fe40000000002 */
[----:B------:R-:W-:Y:S02]  /*9590*/  PRMT R41, R13, 0x5410, R41 ;  /* 0x000054100d297816 */ /* 0x000fe40000000029 */
[----:B------:R-:W1:Y:S01]  /*95a0*/  LDS.128 R4, [R44+0x20400] ;  /* 0x020400002c047984 */ /* 0x000e620000000c00 */
[----:B------:R-:W-:Y:S01]  /*95b0*/  PRMT R34, R14, 0x5410, R33 ;  /* 0x000054100e227816 */ /* 0x000fe20000000021 */
[----:B------:R-:W-:Y:S01]  /*95c0*/  IMAD.U32 R38, R37, 0x10000, RZ ;  /* 0x0001000025267824 */ /* 0x000fe200078e00ff */
[----:B------:R-:W-:Y:S01]  /*95d0*/  SHF.R.U32.HI R3, RZ, 0x10, R35 ;  /* 0x00000010ff037819 */ /* 0x000fe20000011623 */
[----:B------:R-:W-:Y:S01]  /*95e0*/  IMAD.U32 R33, R32, 0x10000, RZ ;  /* 0x0001000020217824 */ /* 0x000fe200078e00ff */
[----:B------:R-:W-:-:S02]  /*95f0*/  PRMT R35, R43, 0x5432, R12 ;  /* 0x000054322b237816 */ /* 0x000fc4000000000c */
[----:B------:R-:W-:Y:S02]  /*9600*/  PRMT R39, R14, 0x5432, R0 ;  /* 0x000054320e277816 */ /* 0x000fe40000000000 */
[----:B------:R-:W-:Y:S02]  /*9610*/  LOP3.LUT R37, R37, 0xffff0000, RZ, 0xc0, !PT ;  /* 0xffff000025257812 */ /* 0x000fe400078ec0ff */
[C---:B------:R-:W-:Y:S02]  /*9620*/  PRMT R36, R15.reuse, 0x5410, R3 ;  /* 0x000054100f247816 */ /* 0x040fe40000000003 */
[----:B------:R-:W-:Y:S01]  /*9630*/  PRMT R40, R15, 0x5432, R40 ;  /* 0x000054320f287816 */ /* 0x000fe20000000028 */
[C---:B0-----:R-:W-:Y:S01]  /*9640*/  IMAD.U32 R0, R8.reuse, 0x10000, RZ ;  /* 0x0001000008007824 */ /* 0x041fe200078e00ff */
        /* <DEDUP_REMOVED lines=13> */
[----:B------:R-:W-:Y:S01]  /*9720*/  FFMA.FTZ R43, R0, R33, -R43 ;  /* 0x00000021002b7223 */ /* 0x000fe2000001082b */
[----:B------:R-:W-:Y:S01]  /*9730*/  FMUL.FTZ R33, R4, R37 ;  /* 0x0000002504217220 */ /* 0x000fe20000410000 */
[----:B------:R-:W-:Y:S01]  /*9740*/  FFMA.FTZ R45, R0, R38, R45 ;  /* 0x00000026002d7223 */ /* 0x000fe2000001002d */
[----:B------:R-:W-:Y:S02]  /*9750*/  IMAD.U32 R0, R34, 0x10000, RZ ;  /* 0x0001000022007824 */ /* 0x000fe400078e00ff */
[-C--:B------:R-:W-:Y:S01]  /*9760*/  FMUL.FTZ R47, R4, R13.reuse ;  /* 0x0000000d042f7220 */ /* 0x080fe20000410000 */
[----:B------:R-:W-:Y:S01]  /*9770*/  FFMA.FTZ R4, R2, R13, -R33 ;  /* 0x0000000d02047223 */ /* 0x000fe20000010821 */
[C---:B------:R-:W-:Y:S01]  /*9780*/  FMUL.FTZ R38, R14.reuse, R32 ;  /* 0x000000200e267220 */ /* 0x040fe20000410000 */
[----:B------:R-:W-:Y:S01]  /*9790*/  LOP3.LUT R39, R39, 0xffff0000, RZ, 0xc0, !PT ;  /* 0xffff000027277812 */ /* 0x000fe200078ec0ff */
[-C--:B------:R-:W-:Y:S01]  /*97a0*/  FMUL.FTZ R13, R14, R0.reuse ;  /* 0x000000000e0d7220 */ /* 0x080fe20000410000 */
[----:B------:R-:W-:Y:S01]  /*97b0*/  LOP3.LUT R34, R34, 0xffff0000, RZ, 0xc0, !PT ;  /* 0xffff000022227812 */ /* 0x000fe200078ec0ff */
[C---:B------:R-:W-:Y:S01]  /*97c0*/  FFMA.FTZ R38, R3.reuse, R0, -R38 ;  /* 0x0000000003267223 */ /* 0x040fe20000010826 */
[----:B------:R-:W-:Y:S01]  /*97d0*/  FFMA.FTZ R14, R2, R37, R47 ;  /* 0x00000025020e7223 */ /* 0x000fe2000001002f */
[----:B------:R-:W-:Y:S01]  /*97e0*/  FFMA.FTZ R13, R3, R32, R13 ;  /* 0x00000020030d7223 */ /* 0x000fe2000001000d */
[----:B------:R-:W-:Y:S01]  /*97f0*/  FMUL.FTZ R3, R5, R39 ;  /* 0x0000002705037220 */ /* 0x000fe20000410000 */
[----:B------:R-:W-:-:S02]  /*9800*/  IMAD.U32 R15, R6, 0x10000, RZ ;  /* 0x00010000060f7824 */ /* 0x000fc400078e00ff */
[-C--:B------:R-:W-:Y:S01]  /*9810*/  FMUL.FTZ R37, R5, R34.reuse ;  /* 0x0000002205257220 */ /* 0x080fe20000410000 */
[----:B------:R-:W-:Y:S02]  /*9820*/  IMAD.U32 R2, R40, 0x10000, RZ ;  /* 0x0001000028027824 */ /* 0x000fe400078e00ff */
[C---:B------:R-:W-:Y:S01]  /*9830*/  FFMA.FTZ R33, R8.reuse, R34, -R3 ;  /* 0x0000002208217223 */ /* 0x040fe20000010803 */
[----:B------:R-:W-:Y:S02]  /*9840*/  IMAD.U32 R0, R35, 0x10000, RZ ;  /* 0x0001000023007824 */ /* 0x000fe400078e00ff */
[----:B------:R-:W-:Y:S01]  /*9850*/  FFMA.FTZ R32, R8, R39, R37 ;  /* 0x0000002708207223 */ /* 0x000fe20000010025 */
[----:B------:R-:W-:Y:S02]  /*9860*/  IMAD.U32 R20, R7, 0x10000, RZ ;  /* 0x0001000007147824 */ /* 0x000fe400078e00ff */
[----:B------:R-:W-:Y:S01]  /*9870*/  FMUL.FTZ R34, R15, R2 ;  /* 0x000000020f227220 */ /* 0x000fe20000410000 */
[----:B------:R-:W-:-:S02]  /*9880*/  IMAD.U32 R5, R41, 0x10000, RZ ;  /* 0x0001000029057824 */ /* 0x000fc400078e00ff */
[-C--:B------:R-:W-:Y:S01]  /*9890*/  FMUL.FTZ R15, R15, R0.reuse ;  /* 0x000000000f0f7220 */ /* 0x080fe20000410000 */
[----:B------:R-:W-:Y:S02]  /*98a0*/  IMAD.U32 R12, R11, 0x10000, RZ ;  /* 0x000100000b0c7824 */ /* 0x000fe400078e00ff */
[C---:B------:R-:W-:Y:S01]  /*98b0*/  FFMA.FTZ R34, R9.reuse, R0, -R34 ;  /* 0x0000000009227223 */ /* 0x040fe20000010822 */
[----:B------:R-:W-:Y:S02]  /*98c0*/  IMAD.U32 R3, R36, 0x10000, RZ ;  /* 0x0001000024037824 */ /* 0x000fe400078e00ff */
[----:B------:R-:W-:Y:S01]  /*98d0*/  FMUL.FTZ R37, R20, R5 ;  /* 0x0000000514257220 */ /* 0x000fe20000410000 */
[----:B------:R-:W-:Y:S01]  /*98e0*/  FFMA.FTZ R15, R9, R2, R15 ;  /* 0x00000002090f7223 */ /* 0x000fe2000001000f */
[----:B------:R-:W-:Y:S01]  /*98f0*/  LOP3.LUT R6, R6, 0xffff0000, RZ, 0xc0, !PT ;  /* 0xffff000006067812 */ /* 0x000fe200078ec0ff */
[-C--:B------:R-:W-:Y:S01]  /*9900*/  FMUL.FTZ R9, R20, R3.reuse ;  /* 0x0000000314097220 */ /* 0x080fe20000410000 */
[----:B------:R-:W-:Y:S01]  /*9910*/  FFMA.FTZ R37, R12, R3, -R37 ;  /* 0x000000030c257223 */ /* 0x000fe20000010825 */
[----:B------:R-:W-:-:S02]  /*9920*/  LOP3.LUT R7, R7, 0xffff0000, RZ, 0xc0, !PT ;  /* 0xffff000007077812 */ /* 0x000fc400078ec0ff */
[----:B------:R-:W-:Y:S01]  /*9930*/  LOP3.LUT R3, R40, 0xffff0000, RZ, 0xc0, !PT ;  /* 0xffff000028037812 */ /* 0x000fe200078ec0ff */
[----:B------:R-:W-:Y:S01]  /*9940*/  FFMA.FTZ R12, R12, R5, R9 ;  /* 0x000000050c0c7223 */ /* 0x000fe20000010009 */
[----:B------:R-:W-:Y:S02]  /*9950*/  LOP3.LUT R0, R41, 0xffff0000, RZ, 0xc0, !PT ;  /* 0xffff000029007812 */ /* 0x000fe400078ec0ff */
[----:B------:R-:W-:Y:S01]  /*9960*/  LOP3.LUT R35, R35, 0xffff0000, RZ, 0xc0, !PT ;  /* 0xffff000023237812 */ /* 0x000fe200078ec0ff */
[----:B------:R-:W-:Y:S01]  /*9970*/  FMUL.FTZ R5, R6, R3 ;  /* 0x0000000306057220 */ /* 0x000fe20000410000 */
[----:B------:R-:W-:Y:S01]  /*9980*/  LOP3.LUT R36, R36, 0xffff0000, RZ, 0xc0, !PT ;  /* 0xffff000024247812 */ /* 0x000fe200078ec0ff */
[----:B------:R-:W-:Y:S01]  /*9990*/  FMUL.FTZ R2, R7, R0 ;  /* 0x0000000007027220 */ /* 0x000fe20000410000 */
[----:B------:R-:W-:Y:S01]  /*99a0*/  LOP3.LUT R11, R11, 0xffff0000, RZ, 0xc0, !PT ;  /* 0xffff00000b0b7812 */ /* 0x000fe200078ec0ff */
[-C--:B------:R-:W-:Y:S01]  /*99b0*/  FMUL.FTZ R6, R6, R35.reuse ;  /* 0x0000002306067220 */ /* 0x080fe20000410000 */
[----:B------:R-:W-:Y:S01]  /*99c0*/  FFMA.FTZ R35, R10, R35, -R5 ;  /* 0x000000230a237223 */ /* 0x000fe20000010805 */
[-C--:B------:R-:W-:Y:S01]  /*99d0*/  FMUL.FTZ R7, R7, R36.reuse ;  /* 0x0000002407077220 */ /* 0x080fe20000410000 */
[----:B------:R-:W-:Y:S01]  /*99e0*/  F2FP.BF16.F32.PACK_AB R4, R4, R43 ;  /* 0x0000002b0404723e */ /* 0x000fe200000010ff */
[C---:B------:R-:W-:Y:S01]  /*99f0*/  FFMA.FTZ R2, R11.reuse, R36, -R2 ;  /* 0x000000240b027223 */ /* 0x040fe20000010802 */
[----:B------:R-:W-:Y:S01]  /*9a00*/  FFMA.FTZ R10, R10, R3, R6 ;  /* 0x000000030a0a7223 */ /* 0x000fe20000010006 */
[----:B------:R-:W-:Y:S01]  /*9a10*/  FFMA.FTZ R11, R11, R0, R7 ;  /* 0x000000000b0b7223 */ /* 0x000fe20000010007 */
[----:B------:R-:W-:-:S02]  /*9a20*/  F2FP.BF16.F32.PACK_AB R5, R33, R38 ;  /* 0x000000262105723e */ /* 0x000fc400000010ff */
[----:B------:R-:W-:Y:S02]  /*9a30*/  F2FP.BF16.F32.PACK_AB R6, R35, R34 ;  /* 0x000000222306723e */ /* 0x000fe400000010ff */
[----:B------:R-:W-:Y:S02]  /*9a40*/  F2FP.BF16.F32.PACK_AB R7, R2, R37 ;  /* 0x000000250207723e */ /* 0x000fe400000010ff */
[----:B------:R-:W-:Y:S02]  /*9a50*/  F2FP.BF16.F32.PACK_AB R8, R14, R45 ;  /* 0x0000002d0e08723e */ /* 0x000fe400000010ff */
[----:B------:R-:W-:Y:S01]  /*9a60*/  F2FP.BF16.F32.PACK_AB R9, R32, R13 ;  /* 0x0000000d2009723e */ /* 0x000fe200000010ff */
[----:B------:R1:W-:Y:S01]  /*9a70*/  STS.128 [R42+0x20400], R4 ;  /* 0x020400042a007388 */ /* 0x0003e20000000c00 */
[----:B------:R-:W-:Y:S02]  /*9a80*/  F2FP.BF16.F32.PACK_AB R10, R10, R15 ;  /* 0x0000000f0a0a723e */ /* 0x000fe400000010ff */
[----:B------:R-:W-:-:S05]  /*9a90*/  F2FP.BF16.F32.PACK_AB R11, R11, R12 ;  /* 0x0000000c0b0b723e */ /* 0x000fca00000010ff */
[----:B------:R1:W-:Y:S02]  /*9aa0*/  STS.128 [R44+0x20400], R8 ;  /* 0x020400082c007388 */ /* 0x0003e40000000c00 */
.L_x_2781:
[----:B------:R-:W-:Y:S05]  /*9ab0*/  BSYNC B1 ;  /* 0x0000000000017941 */ /* 0x000fea0003800000 */
.L_x_2780:
[----:B------:R-:W-:Y:S01]  /*9ac0*/  PRMT R13, R52, 0x5410, R53 ;  /* 0x00005410340d7816 */ /* 0x000fe20000000035 */
[----:B------:R-:W-:Y:S06]  /*9ad0*/  @P0 BRA `(.L_x_2767) ;  /* 0x0000000400840947 */ /* 0x000fec0003800000 */
[----:B0-----:R-:W-:Y:S01]  /*9ae0*/  IMAD.IADD R3, R16, 0x1, R21 ;  /* 0x0000000110037824 */ /* 0x001fe200078e0215 */
[----:B-1----:R-:W0:Y:S01]  /*9af0*/  LDS.128 R8, [R225+0x20400] ;  /* 0x02040000e1087984 */ /* 0x002e220000000c00 */
[--C-:B------:R-:W-:Y:S02]  /*9b00*/  SHF.R.U64 R12, R28, 0x10, R29.reuse ;  /* 0x000000101c0c7819 */ /* 0x100fe4000000121d */
[----:B------:R-:W-:Y:S02]  /*9b10*/  SHF.R.U32.HI R2, RZ, 0x10, R29 ;  /* 0x00000010ff027819 */ /* 0x000fe4000001161d */
[----:B------:R-:W-:Y:S02]  /*9b20*/  LOP3.LUT R3, R228, 0x38, R3, 0xf8, !PT ;  /* 0x00000038e4037812 */ /* 0x000fe400078ef803 */
[----:B------:R-:W-:Y:S02]  /*9b30*/  SHF.R.U64 R29, R24, 0x10, R25 ;  /* 0x00000010181d7819 */ /* 0x000fe40000001219 */
[----:B------:R-:W-:-:S02]  /*9b40*/  LOP3.LUT R0, R3, R236, RZ, 0x3c, !PT ;  /* 0x000000ec03007212 */ /* 0x000fc400078e3cff */
[----:B------:R-:W-:Y:S02]  /*9b50*/  PRMT R29, R46, 0x5410, R29 ;  /* 0x000054102e1d7816 */ /* 0x000fe4000000001d */
[----:B------:R-:W-:Y:S01]  /*9b60*/  PRMT R24, R48, 0x5432, R12 ;  /* 0x0000543230187816 */ /* 0x000fe2000000000c */
[----:B------:R-:W-:Y:S01]  /*9b70*/  IMAD.IADD R3, R229, 0x1, R0 ;  /* 0x00000001e5037824 */ /* 0x000fe200078e0200 */
[----:B------:R-:W-:Y:S02]  /*9b80*/  SHF.R.U64 R0, R30, 0x10, R31 ;  /* 0x000000101e007819 */ /* 0x000fe4000000121f */
[----:B------:R-:W-:Y:S01]  /*9b90*/  SHF.R.U32.HI R30, RZ, 0x10, R25 ;  /* 0x00000010ff1e7819 */ /* 0x000fe20000011619 */
[----:B------:R-:W-:Y:S01]  /*9ba0*/  IMAD R3, R3, 0x2, R18 ;  /* 0x0000000203037824 */ /* 0x000fe200078e0212 */
[----:B------:R-:W-:Y:S01]  /*9bb0*/  SHF.R.U32.HI R28, RZ, 0x10, R31 ;  /* 0x00000010ff1c7819 */ /* 0x000fe2000001161f */
[----:B------:R-:W-:Y:S01]  /*9bc0*/  IMAD.U32 R31, R29, 0x10000, RZ ;  /* 0x000100001d1f7824 */ /* 0x000fe200078e00ff */
[----:B------:R-:W-:Y:S01]  /*9bd0*/  PRMT R30, R46, 0x5432, R30 ;  /* 0x000054322e1e7816 */ /* 0x000fe2000000001e */
[----:B------:R-:W-:Y:S01]  /*9be0*/  IMAD.U32 R25, R24, 0x10000, RZ ;  /* 0x0001000018197824 */ /* 0x000fe200078e00ff */
[----:B------:R-:W1:Y:S01]  /*9bf0*/  LDS.128 R4, [R3+0x20400] ;  /* 0x0204000003047984 */ /* 0x000e620000000c00 */
[----:B------:R-:W-:-:S02]  /*9c00*/  SHF.R.U64 R33, R26, 0x10, R27 ;  /* 0x000000101a217819 */ /* 0x000fc4000000121b */
[----:B------:R-:W-:Y:S01]  /*9c10*/  SHF.R.U32.HI R34, RZ, 0x10, R27 ;  /* 0x00000010ff227819 */ /* 0x000fe2000001161b */
[----:B------:R-:W-:Y:S01]  /*9c20*/  IMAD.U32 R32, R30, 0x10000, RZ ;  /* 0x000100001e207824 */ /* 0x000fe200078e00ff */
[----:B------:R-:W-:Y:S02]  /*9c30*/  PRMT R26, R49, 0x5432, R2 ;  /* 0x00005432311a7816 */ /* 0x000fe40000000002 */
[----:B------:R-:W-:Y:S02]  /*9c40*/  PRMT R27, R50, 0x5432, R0 ;  /* 0x00005432321b7816 */ /* 0x000fe40000000000 */
[----:B------:R-:W-:Y:S02]  /*9c50*/  PRMT R34, R13, 0x5432, R34 ;  /* 0x000054320d227816 */ /* 0x000fe40000000022 */
[----:B------:R-:W-:Y:S02]  /*9c60*/  PRMT R28, R51, 0x5432, R28 ;  /* 0x00005432331c7816 */ /* 0x000fe4000000001c */
[----:B------:R-:W-:Y:S01]  /*9c70*/  PRMT R33, R13, 0x5410, R33 ;  /* 0x000054100d217816 */ /* 0x000fe20000000021 */
[----:B------:R-:W-:Y:S01]  /*9c80*/  IMAD.U32 R36, R34, 0x10000, RZ ;  /* 0x0001000022247824 */ /* 0x000fe200078e00ff */
[----:B------:R-:W-:Y:S01]  /*9c90*/  LOP3.LUT R29, R29, 0xffff0000, RZ, 0xc0, !PT ;  /* 0xffff00001d1d7812 */ /* 0x000fe200078ec0ff */
[C---:B0-----:R-:W-:Y:S01]  /*9ca0*/  IMAD.U32 R0, R8.reuse, 0x10000, RZ ;  /* 0x0001000008007824 */ /* 0x041fe200078e00ff */
[----:B------:R-:W-:Y:S01]  /*9cb0*/  LOP3.LUT R2, R8, 0xffff0000, RZ, 0xc0, !PT ;  /* 0xffff000008027812 */ /* 0x000fe200078ec0ff */
[----:B------:R-:W-:Y:S01]  /*9cc0*/  IMAD.U32 R12, R9, 0x10000, RZ ;  /* 0x00010000090c7824 */ /* 0x000fe200078e00ff */
[----:B------:R-:W-:Y:S01]  /*9cd0*/  LOP3.LUT R30, R30, 0xffff0000, RZ, 0xc0, !PT ;  /* 0xffff00001e1e7812 */ /* 0x000fe200078ec0ff */
[----:B------:R-:W-:Y:S01]  /*9ce0*/  IMAD.U32 R13, R11, 0x10000, RZ ;  /* 0x000100000b0d7824 */ /* 0x000fe200078e00ff */
[----:B------:R-:W-:Y:S01]  /*9cf0*/  LOP3.LUT R8, R9, 0xffff0000, RZ, 0xc0, !PT ;  /* 0xffff000009087812 */ /* 0x000fe200078ec0ff */
[----:B------:R-:W-:Y:S01]  /*9d00*/  IMAD.U32 R9, R10, 0x10000, RZ ;  /* 0x000100000a097824 */ /* 0x000fe200078e00ff */
[----:B------:R-:W-:-:S02]  /*9d10*/  LOP3.LUT R34, R34, 0xffff0000, RZ, 0xc0, !PT ;  /* 0xffff000022227812 */ /* 0x000fc400078ec0ff */
[----:B------:R-:W-:Y:S02]  /*9d20*/  LOP3.LUT R10, R10, 0xffff0000, RZ, 0xc0, !PT ;  /* 0xffff00000a0a7812 */ /* 0x000fe400078ec0ff */
[----:B------:R-:W-:Y:S01]  /*9d30*/  LOP3.LUT R11, R11, 0xffff0000, RZ, 0xc0, !PT ;  /* 0xffff00000b0b7812 */ /* 0x000fe200078ec0ff */
[C---:B-1----:R-:W-:Y:S01]  /*9d40*/  IMAD.U32 R14, R4.reuse, 0x10000, RZ ;  /* 0x00010000040e7824 */ /* 0x042fe200078e00ff */
[----:B------:R-:W-:Y:S01]  /*9d50*/  LOP3.LUT R4, R4, 0xffff0000, RZ, 0xc0, !PT ;  /* 0xffff000004047812 */ /* 0x000fe200078ec0ff */
[C---:B------:R-:W-:Y:S01]  /*9d60*/  IMAD.U32 R15, R5.reuse, 0x10000, RZ ;  /* 0x00010000050f7824 */ /* 0x040fe200078e00ff */
[----:B------:R-:W-:Y:S01]  /*9d70*/  LOP3.LUT R5, R5, 0xffff0000, RZ, 0xc0, !PT ;  /* 0xffff000005057812 */ /* 0x000fe200078ec0ff */
[C---:B------:R-:W-:Y:S01]  /*9d80*/  FMUL.FTZ R35, R14.reuse, R31 ;  /* 0x0000001f0e237220 */ /* 0x040fe20000410000 */
[-C--:B------:R-:W-:Y:S01]  /*9d90*/  FMUL.FTZ R37, R14, R25.reuse ;  /* 0x000000190e257220 */ /* 0x080fe20000410000 */
[C---:B------:R-:W-:Y:S01]  /*9da0*/  IMAD.U32 R14, R26.reuse, 0x10000, RZ ;  /* 0x000100001a0e7824 */ /* 0x040fe200078e00ff */
[----:B------:R-:W-:Y:S01]  /*9db0*/  LOP3.LUT R26, R26, 0xffff0000, RZ, 0xc0, !PT ;  /* 0xffff00001a1a7812 */ /* 0x000fe200078ec0ff */
[----:B------:R-:W-:Y:S01]  /*9dc0*/  FFMA.FTZ R35, R0, R25, -R35 ;  /* 0x0000001900237223 */ /* 0x000fe20000010823 */
[----:B------:R-:W-:Y:S01]  /*9dd0*/  FMUL.FTZ R25, R15, R32 ;  /* 0x000000200f197220 */ /* 0x000fe20000410000 */
[----:B------:R-:W-:-:S02]  /*9de0*/  IMAD.U32 R21, R7, 0x10000, RZ ;  /* 0x0001000007157824 */ /* 0x000fc400078e00ff */
[----:B------:R-:W-:Y:S01]  /*9df0*/  FFMA.FTZ R37, R0, R31, R37 ;  /* 0x0000001f00257223 */ /* 0x000fe20000010025 */
[----:B------:R-:W-:Y:S02]  /*9e00*/  IMAD.U32 R0, R28, 0x10000, RZ ;  /* 0x000100001c007824 */ /* 0x000fe400078e00ff */
[-C--:B------:R-:W-:Y:S01]  /*9e10*/  FMUL.FTZ R15, R15, R14.reuse ;  /* 0x0000000e0f0f7220 */ /* 0x080fe20000410000 */
[C---:B------:R-:W-:Y:S01]  /*9e20*/  FFMA.FTZ R25, R12.reuse, R14, -R25 ;  /* 0x0000000e0c197223 */ /* 0x040fe20000010819 */
[C---:B------:R-:W-:Y:S01]  /*9e30*/  FMUL.FTZ R14, R21.reuse, R36 ;  /* 0x00000024150e7220 */ /* 0x040fe20000410000 */
[----:B------:R-:W-:Y:S01]  /*9e40*/  FMUL.FTZ R21, R21, R0 ;  /* 0x0000000015157220 */ /* 0x000fe20000410000 */
[----:B------:R-:W-:Y:S01]  /*9e50*/  FFMA.FTZ R32, R12, R32, R15 ;  /* 0x000000200c207223 */ /* 0x000fe2000001000f */
[----:B------:R-:W-:Y:S01]  /*9e60*/  LOP3.LUT R15, R24, 0xffff0000, RZ, 0xc0, !PT ;  /* 0xffff0000180f7812 */ /* 0x000fe200078ec0ff */
[C---:B------:R-:W-:Y:S01]  /*9e70*/  FFMA.FTZ R31, R13.reuse, R0, -R14 ;  /* 0x000000000d1f7223 */ /* 0x040fe2000001080e */
[----:B------:R-:W-:Y:S01]  /*9e80*/  FFMA.FTZ R36, R13, R36, R21 ;  /* 0x000000240d247223 */ /* 0x000fe20000010015 */
[----:B------:R-:W-:Y:S01]  /*9e90*/  FMUL.FTZ R13, R4, R29 ;  /* 0x0000001d040d7220 */ /* 0x000fe20000410000 */
[----:B------:R-:W-:-:S02]  /*9ea0*/  IMAD.U32 R20, R6, 0x10000, RZ ;  /* 0x0001000006147824 */ /* 0x000fc400078e00ff */
[-C--:B------:R-:W-:Y:S01]  /*9eb0*/  FMUL.FTZ R21, R4, R15.reuse ;  /* 0x0000000f04157220 */ /* 0x080fe20000410000 */
[----:B------:R-:W-:Y:S02]  /*9ec0*/  IMAD.U32 R4, R33, 0x10000, RZ ;  /* 0x0001000021047824 */ /* 0x000fe400078e00ff */
[----:B------:R-:W-:Y:S01]  /*9ed0*/  FFMA.FTZ R12, R2, R15, -R13 ;  /* 0x0000000f020c7223 */ /* 0x000fe2000001080d */
[----:B------:R-:W-:Y:S01]  /*9ee0*/  FMUL.FTZ R13, R5, R30 ;  /* 0x0000001e050d7220 */ /* 0x000fe20000410000 */
[----:B------:R-:W-:Y:S01]  /*9ef0*/  LOP3.LUT R6, R6, 0xffff0000, RZ, 0xc0, !PT ;  /* 0xffff000006067812 */ /* 0x000fe200078ec0ff */
[----:B------:R-:W-:Y:S01]  /*9f00*/  IMAD.U32 R0, R27, 0x10000, RZ ;  /* 0x000100001b007824 */ /* 0x000fe200078e00ff */
[----:B------:R-:W-:Y:S01]  /*9f10*/  LOP3.LUT R7, R7, 0xffff0000, RZ, 0xc0, !PT ;  /* 0xffff000007077812 */ /* 0x000fe200078ec0ff */
[----:B------:R-:W-:Y:S01]  /*9f20*/  FMUL.FTZ R5, R5, R26 ;  /* 0x0000001a05057220 */ /* 0x000fe20000410000 */
[----:B------:R-:W-:Y:S01]  /*9f30*/  FMUL.FTZ R14, R20, R4 ;  /* 0x00000004140e7220 */ /* 0x000fe20000410000 */
[----:B------:R-:W-:Y:S01]  /*9f40*/  LOP3.LUT R33, R33, 0xffff0000, RZ, 0xc0, !PT ;  /* 0xffff000021217812 */ /* 0x000fe200078ec0ff */
[C---:B------:R-:W-:Y:S01]  /*9f50*/  FFMA.FTZ R26, R8.reuse, R26, -R13 ;  /* 0x0000001a081a7223 */ /* 0x040fe2000001080d */
[----:B------:R-:W-:Y:S01]  /*9f60*/  LOP3.LUT R27, R27, 0xffff0000, RZ, 0xc0, !PT ;  /* 0xffff00001b1b7812 */ /* 0x000fe200078ec0ff */
[----:B------:R-:W-:Y:S01]  /*9f70*/  FFMA.FTZ R13, R8, R30, R5 ;  /* 0x0000001e080d7223 */ /* 0x000fe20000010005 */
[----:B------:R-:W-:Y:S01]  /*9f80*/  LOP3.LUT R28, R28, 0xffff0000, RZ, 0xc0, !PT ;  /* 0xffff00001c1c7812 */ /* 0x000fe200078ec0ff */
[-C--:B------:R-:W-:Y:S01]  /*9f90*/  FMUL.FTZ R20, R20, R0.reuse ;  /* 0x0000000014147220 */ /* 0x080fe20000410000 */
[----:B------:R-:W-:Y:S01]  /*9fa0*/  FFMA.FTZ R14, R9, R0, -R14 ;  /* 0x00000000090e7223 */ /* 0x000fe2000001080e */
[C---:B------:R-:W-:Y:S01]  /*9fb0*/  FMUL.FTZ R5, R6.reuse, R33 ;  /* 0x0000002106057220 */ /* 0x040fe20000410000 */
[C---:B------:R-:W-:Y:S01]  /*9fc0*/  FMUL.FTZ R0, R7.reuse, R34 ;  /* 0x0000002207007220 */ /* 0x040fe20000410000 */
[-C--:B------:R-:W-:Y:S01]  /*9fd0*/  FMUL.FTZ R6, R6, R27.reuse ;  /* 0x0000001b06067220 */ /* 0x080fe20000410000 */
[-C--:B------:R-:W-:Y:S01]  /*9fe0*/  FMUL.FTZ R7, R7, R28.reuse ;  /* 0x0000001c07077220 */ /* 0x080fe20000410000 */
[----:B------:R-:W-:Y:S01]  /*9ff0*/  FFMA.FTZ R27, R10, R27, -R5 ;  /* 0x0000001b0a1b7223 */ /* 0x000fe20000010805 */
[----:B------:R-:W-:Y:S01]  /*a000*/  FFMA.FTZ R0, R11, R28, -R0 ;  /* 0x0000001c0b007223 */ /* 0x000fe20000010800 */
[----:B------:R-:W-:Y:S01]  /*a010*/  FFMA.FTZ R2, R2, R29, R21 ;  /* 0x0000001d02027223 */ /* 0x000fe20000010015 */
[----:B------:R-:W-:Y:S01]  /*a020*/  FFMA.FTZ R20, R9, R4, R20 ;  /* 0x0000000409147223 */ /* 0x000fe20000010014 */
        /* <DEDUP_REMOVED lines=12> */
.L_x_2767:
[----:B------:R-:W-:Y:S05]  /*a0f0*/  BSYNC B0 ;  /* 0x0000000000007941 */ /* 0x000fea0003800000 */
.L_x_2747:
        /* <DEDUP_REMOVED lines=8> */
.L_x_2744:
[----:B--23--:R-:W-:-:S05]  /*a180*/  IMAD.U32 R0, RZ, RZ, UR36 ;  /* 0x00000024ff007e24 */ /* 0x00cfca000f8e00ff */
[----:B------:R-:W-:-:S13]  /*a190*/  ISETP.NE.AND P0, PT, R0, 0x3, PT ;  /* 0x000000030000780c */ /* 0x000fda0003f05270 */
[----:B------:R-:W-:Y:S05]  /*a1a0*/  @!P0 BRA `(.L_x_2782) ;  /* 0x0000000000048947 */ /* 0x000fea0003800000 */
[----:B------:R-:W-:Y:S01]  /*a1b0*/  BPT.TRAP 0x1 ;  /* 0x000000040000795c */ /* 0x000fe20000300000 */
.L_x_2782:
[----:B------:R-:W-:Y:S01]  /*a1c0*/  IMAD R20, R19, 0x8, R18 ;  /* 0x0000000813147824 */ /* 0x000fe200078e0212 */
[----:B-1--4-:R-:W-:-:S04]  /*a1d0*/  SHF.L.U32 R7, R22, 0x1f, RZ ;  /* 0x0000001f16077819 */ /* 0x012fc800000006ff */
[----:B------:R1:W2:Y:S01]  /*a1e0*/  SYNCS.PHASECHK.TRANS64.TRYWAIT P1, [R20+URZ+0x38830], R7 ;  /* 0x03883007140075a7 */ /* 0x0002a2000802017f */
[----:B------:R-:W-:Y:S05]  /*a1f0*/  @!P0 BRA `(.L_x_2783) ;  /* 0x0000000000048947 */ /* 0x000fea0003800000 */
[----:B------:R-:W-:Y:S01]  /*a200*/  BPT.TRAP 0x1 ;  /* 0x000000040000795c */ /* 0x000fe20000300000 */
.L_x_2783:
[C---:B------:R-:W-:Y:S02]  /*a210*/  VIADD R0, R18.reuse, 0x22400 ;  /* 0x0002240012007836 */ /* 0x040fe40000000000 */
[----:B------:R-:W-:-:S03]  /*a220*/  VIADD R2, R18, 0x20400 ;  /* 0x0002040012027836 */ /* 0x000fc60000000000 */
[----:B------:R-:W-:Y:S02]  /*a230*/  SHF.R.U32.HI R0, RZ, 0x4, R0 ;  /* 0x00000004ff007819 */ /* 0x000fe40000011600 */
[----:B------:R-:W-:Y:S02]  /*a240*/  SHF.R.U32.HI R2, RZ, 0x4, R2 ;  /* 0x00000004ff027819 */ /* 0x000fe40000011602 */
[----:B------:R-:W-:Y:S02]  /*a250*/  LOP3.LUT R0, R0, 0x3fff, RZ, 0xc0, !PT ;  /* 0x00003fff00007812 */ /* 0x000fe400078ec0ff */
[----:B------:R-:W-:Y:S02]  /*a260*/  LOP3.LUT R2, R2, 0x3fff, RZ, 0xc0, !PT ;  /* 0x00003fff02027812 */ /* 0x000fe400078ec0ff */
[----:B------:R-:W-:Y:S01]  /*a270*/  LOP3.LUT R190, R0, 0x10000, RZ, 0xfc, !PT ;  /* 0x0001000000be7812 */ /* 0x000fe200078efcff */
[----:B--2---:R-:W-:Y:S06]  /*a280*/  @P1 BRA `(.L_x_2784) ;  /* 0x0000000000081947 */ /* 0x004fec0003800000 */
[----:B------:R-:W2:Y:S02]  /*a290*/  SYNCS.PHASECHK.TRANS64.TRYWAIT P1, [R20+URZ+0x38830], R7 ;  /* 0x03883007140075a7 */ /* 0x000ea4000802017f */
[----:B--2---:R-:W-:Y:S05]  /*a2a0*/  @!P1 BRA `(.L_x_2785) ;  /* 0x0000019000f89947 */ /* 0x004fea0003800000 */
.L_x_2784:
[----:B------:R-:W-:Y:S01]  /*a2b0*/  LOP3.LUT R4, R2, 0x10000, RZ, 0xfc, !PT ;  /* 0x0001000002047812 */ /* 0x000fe200078efcff */
[----:B------:R-:W-:Y:S01]  /*a2c0*/  IMAD R2, R19, 0x200, R190 ;  /* 0x0000020013027824 */ /* 0x000fe200078e02be */
[----:B------:R-:W-:Y:S05]  /*a2d0*/  WARPSYNC.ALL ;  /* 0x0000000000007948 */ /* 0x000fea0003800000 */
[----:B0-----:R-:W-:Y:S01]  /*a2e0*/  IMAD.MOV.U32 R5, RZ, RZ, 0x40000040 ;  /* 0x40000040ff057424 */ /* 0x001fe200078e00ff */
[----:B------:R-:W-:Y:S01]  /*a2f0*/  R2UR UR4, R4 ;  /* 0x00000000040472ca */ /* 0x000fe200000e0000 */
[----:B------:R-:W-:Y:S01]  /*a300*/  IMAD.MOV.U32 R3, RZ, RZ, 0x40000040 ;  /* 0x40000040ff037424 */ /* 0x000fe200078e00ff */
[----:B------:R-:W-:Y:S01]  /*a310*/  R2UR UR6, R2 ;  /* 0x00000000020672ca */ /* 0x000fe200000e0000 */
[----:B-----5:R-:W-:Y:S01]  /*a320*/  WARPGROUP.ARRIVE ;  /* 0x00000000000079c5 */ /* 0x020fe20000000000 */
[----:B------:R-:W-:Y:S01]  /*a330*/  R2UR UR5, R5 ;  /* 0x00000000050572ca */ /* 0x000fe200000e0000 */
[----:B------:R-:W-:Y:S01]  /*a340*/  VIADD R12, R4, 0x2 ;  /* 0x00000002040c7836 */ /* 0x000fe20000000000 */
[----:B------:R-:W-:Y:S01]  /*a350*/  R2UR UR7, R3 ;  /* 0x00000000030772ca */ /* 0x000fe200000e0000 */
[----:B------:R-:W-:Y:S01]  /*a360*/  VIADD R8, R2, 0x2 ;  /* 0x0000000202087836 */ /* 0x000fe20000000000 */
[----:B------:R-:W-:Y:S01]  /*a370*/  BSSY B0, `(.L_x_2786) ;  /* 0x0000025000007945 */ /* 0x000fe20003800000 */
[----:B------:R-:W-:-:S02]  /*a380*/  IMAD.MOV.U32 R13, RZ, RZ, 0x40000040 ;  /* 0x40000040ff0d7424 */ /* 0x000fc400078e00ff */
[----:B------:R-:W-:Y:S02]  /*a390*/  IMAD.MOV.U32 R9, RZ, RZ, 0x40000040 ;  /* 0x40000040ff097424 */ /* 0x000fe400078e00ff */
[----:B------:R-:W-:Y:S02]  /*a3a0*/  VIADD R10, R4, 0x4 ;  /* 0x00000004040a7836 */ /* 0x000fe40000000000 */
[----:B------:R-:W-:Y:S02]  /*a3b0*/  IMAD.MOV.U32 R11, RZ, RZ, 0x40000040 ;  /* 0x40000040ff0b7424 */ /* 0x000fe400078e00ff */
[----:B------:R-:W-:Y:S02]  /*a3c0*/  IMAD.MOV.U32 R3, RZ, RZ, 0x40000040 ;  /* 0x40000040ff037424 */ /* 0x000fe400078e00ff */
[----:B------:R-:W-:Y:S01]  /*a3d0*/  HGMMA.64x64x16.F32.BF16 R24, gdesc[UR4], RZ, !UPT, gsb0 ;  /* 0x00e00000041879f0 */ /* 0x000fe2000c0018ff */
[----:B------:R-:W-:Y:S02]  /*a3e0*/  R2UR UR4, R12 ;  /* 0x000000000c0472ca */ /* 0x000fe400000e0000 */
[----:B------:R-:W-:-:S02]  /*a3f0*/  R2UR UR5, R13 ;  /* 0x000000000d0572ca */ /* 0x000fc400000e0000 */
[----:B------:R-:W-:Y:S01]  /*a400*/  R2UR UR6, R8 ;  /* 0x00000000080672ca */ /* 0x000fe200000e0000 */
[C---:B------:R-:W-:Y:S01]  /*a410*/  VIADD R8, R2.reuse, 0x4 ;  /* 0x0000000402087836 */ /* 0x040fe20000000000 */
[----:B------:R-:W-:Y:S01]  /*a420*/  R2UR UR7, R9 ;  /* 0x00000000090772ca */ /* 0x000fe200000e0000 */
[----:B------:R-:W-:Y:S02]  /*a430*/  IMAD.MOV.U32 R9, RZ, RZ, 0x40000040 ;  /* 0x40000040ff097424 */ /* 0x000fe400078e00ff */
[----:B------:R-:W-:Y:S01]  /*a440*/  VIADD R2, R2, 0x6 ;  /* 0x0000000602027836 */ /* 0x000fe20000000000 */
[----:B------:R-:W-:Y:S02]  /*a450*/  WARPGROUP.DEPBAR.LE gsb0, 0x0 ;  /* 0x00008000000079c5 */ /* 0x000fe40000010000 */
[----:B------:R-:W-:-:S07]  /*a460*/  WARPGROUP.ARRIVE ;  /* 0x00000000000079c5 */ /* 0x000fce0000000000 */
[----:B------:R-:W-:Y:S01]  /*a470*/  HGMMA.64x64x16.F32.BF16 R24, gdesc[UR4], R24, gsb0 ;  /* 0x00e00000041879f0 */ /* 0x000fe20008001818 */
[----:B------:R-:W-:Y:S02]  /*a480*/  R2UR UR4, R10 ;  /* 0x000000000a0472ca */ /* 0x000fe400000e0000 */
[----:B------:R-:W-:Y:S02]  /*a490*/  R2UR UR5, R11 ;  /* 0x000000000b0572ca */ /* 0x000fe400000e0000 */
        /* <DEDUP_REMOVED lines=8> */
[----:B------:R-:W-:Y:S02]  /*a520*/  R2UR UR5, R9 ;  /* 0x00000000090572ca */ /* 0x000fe400000e0000 */
[----:B------:R-:W-:Y:S02]  /*a530*/  R2UR UR6, R2 ;  /* 0x00000000020672ca */ /* 0x000fe400000e0000 */
[----:B------:R-:W-:Y:S02]  /*a540*/  R2UR UR7, R3 ;  /* 0x00000000030772ca */ /* 0x000fe400000e0000 */
[----:B------:R-:W-:Y:S01]  /*a550*/  SHF.L.U32 R3, R56, 0x1f, RZ ;  /* 0x0000001f38037819 */ /* 0x000fe200000006ff */
[----:B------:R-:W-:-:S02]  /*a560*/  WARPGROUP.DEPBAR.LE gsb0, 0x0 ;  /* 0x00008000000079c5 */ /* 0x000fc40000010000 */
[----:B------:R-:W-:-:S08]  /*a570*/  WARPGROUP.ARRIVE ;  /* 0x00000000000079c5 */ /* 0x000fd00000000000 */
[----:B------:R-:W-:Y:S03]  /*a580*/  HGMMA.64x64x16.F32.BF16 R24, gdesc[UR4], R24, gsb0 ;  /* 0x00e00000041879f0 */ /* 0x000fe60008001818 */
[----:B------:R-:W-:Y:S02]  /*a590*/  WARPGROUP.DEPBAR.LE gsb0, 0x0 ;  /* 0x00008000000079c5 */ /* 0x000fe40000010000 */
[----:B------:R-:W0:Y:S02]  /*a5a0*/  SYNCS.PHASECHK.TRANS64.TRYWAIT P1, [R18+URZ+0x38810], R3 ;  /* 0x03881003120075a7 */ /* 0x000e24000802017f */
[----:B0-----:R-:W-:Y:S05]  /*a5b0*/  @!P1 BRA `(.L_x_2787) ;  /* 0x0000019000489947 */ /* 0x001fea0003800000 */
.L_x_3049:
[----:B------:R-:W-:Y:S05]  /*a5c0*/  BSYNC B0 ;  /* 0x0000000000007941 */ /* 0x000fea0003800000 */
.L_x_2786:
[----:B------:R-:W-:Y:S05]  /*a5d0*/  @!P0 BRA `(.L_x_2788) ;  /* 0x0000000000048947 */ /* 0x000fea0003800000 */
[----:B------:R-:W-:Y:S01]  /*a5e0*/  BPT.TRAP 0x1 ;  /* 0x000000040000795c */ /* 0x000fe20000300000 */
.L_x_2788:
[----:B------:R3:W4:Y:S01]  /*a5f0*/  SYNCS.PHASECHK.TRANS64.TRYWAIT P2, [R20+URZ+0x38850], R7 ;  /* 0x03885007140075a7 */ /* 0x000722000804017f */
[----:B------:R-:W-:Y:S05]  /*a600*/  @!P0 BRA `(.L_x_2789) ;  /* 0x0000000000048947 */ /* 0x000fea0003800000 */
[----:B------:R-:W-:Y:S01]  /*a610*/  BPT.TRAP 0x1 ;  /* 0x000000040000795c */ /* 0x000fe20000300000 */
.L_x_2789:
[----:B------:R-:W5:Y:S02]  /*a620*/  S2R R0, SR_TID.X ;  /* 0x0000000000007919 */ /* 0x000f640000002100 */
[----:B-----5:R-:W-:-:S04]  /*a630*/  LOP3.LUT R0, R0, 0x7f, RZ, 0xc0, !PT ;  /* 0x0000007f00007812 */ /* 0x020fc800078ec0ff */
[----:B------:R-:W-:Y:S01]  /*a640*/  ISETP.NE.AND P1, PT, R0, RZ, PT ;  /* 0x000000ff0000720c */ /* 0x000fe20003f25270 */
[----:B------:R-:W-:-:S05]  /*a650*/  VIADD R0, R18, 0x400 ;  /* 0x0000040012007836 */ /* 0x000fca0000000000 */
[----:B------:R-:W-:Y:S01]  /*a660*/  SHF.R.U32.HI R0, RZ, 0x4, R0 ;  /* 0x00000004ff007819 */ /* 0x000fe20000011600 */
[----:B----4-:R-:W-:Y:S06]  /*a670*/  @P2 BRA `(.L_x_2790) ;  /* 0x0000000000082947 */ /* 0x010fec0003800000 */
[----:B------:R-:W4:Y:S02]  /*a680*/  SYNCS.PHASECHK.TRANS64.TRYWAIT P2, [R20+URZ+0x38850], R7 ;  /* 0x03885007140075a7 */ /* 0x000f24000804017f */
[----:B----4-:R-:W-:Y:S05]  /*a690*/  @!P2 BRA `(.L_x_2791) ;  /* 0x000001900024a947 */ /* 0x010fea0003800000 */
.L_x_2790:
[----:B------:R-:W-:Y:S01]  /*a6a0*/  LOP3.LUT R0, R0, 0x3fff, RZ, 0xc0, !PT ;  /* 0x00003fff00007812 */ /* 0x000fe200078ec0ff */
[----:B------:R-:W-:Y:S05]  /*a6b0*/  WARPSYNC.ALL ;  /* 0x0000000000007948 */ /* 0x000fea0003800000 */
[----:B------:R-:W-:Y:S01]  /*a6c0*/  LOP3.LUT R191, R0, 0x10000, RZ, 0xfc, !PT ;  /* 0x0001000000bf7812 */ /* 0x000fe200078efcff */
[----:B------:R-:W-:Y:S01]  /*a6d0*/  VIADD R0, R18, 0x26400 ;  /* 0x0002640012007836 */ /* 0x000fe20000000000 */
[----:B------:R-:W-:-:S03]  /*a6e0*/  WARPGROUP.ARRIVE ;  /* 0x00000000000079c5 */ /* 0x000fc60000000000 */
[----:B------:R-:W-:-:S03]  /*a6f0*/  IMAD R6, R19, 0x1000, R191 ;  /* 0x0000100013067824 */ /* 0x000fc600078e02bf */
[----:B------:R-:W5:Y:S01]  /*a700*/  S2R R21, SR_TID.X ;  /* 0x0000000000157919 */ /* 0x000f620000002100 */
[----:B-1234-:R-:W-:Y:S01]  /*a710*/  IMAD.MOV.U32 R7, RZ, RZ, 0x40000040 ;  /* 0x40000040ff077424 */ /* 0x01efe200078e00ff */
[----:B------:R-:W-:Y:S01]  /*a720*/  SHF.R.U32.HI R0, RZ, 0x4, R0 ;  /* 0x00000004ff007819 */ /* 0x000fe20000011600 */
[----:B0-----:R-:W-:Y:S01]  /*a730*/  IMAD.MOV.U32 R3, RZ, RZ, 0x40000040 ;  /* 0x40000040ff037424 */ /* 0x001fe200078e00ff */
        /* <DEDUP_REMOVED lines=11> */
[----:B------:R-:W-:-:S02]  /*a7f0*/  VIADD R56, R2, 0x2 ;  /* 0x0000000202387836 */ /* 0x000fc40000000000 */
[----:B------:R-:W-:Y:S02]  /*a800*/  VIADD R7, R2, 0x800 ;  /* 0x0000080002077836 */ /* 0x000fe40000000000 */
[----:B------:R-:W-:-:S08]  /*a810*/  IMAD.MOV.U32 R63, RZ, RZ, 0x40000040 ;  /* 0x40000040ff3f7424 */ /* 0x000fd000078e00ff */
        /* <DEDUP_REMOVED lines=9> */
[----:B-----5:R-:W-:-:S05]  /*a8b0*/  SHF.R.U32.HI R21, RZ, 0x7, R21 ;  /* 0x00000007ff157819 */ /* 0x020fca0000011615 */
[----:B------:R0:W1:Y:S02]  /*a8c0*/  SHFL.IDX PT, R0, R21, RZ, 0x1f ;  /* 0x00001fff15007589 */ /* 0x00006400000e0000 */
[----:B0-----:R-:W-:Y:S01]  /*a8d0*/  VIADD R21, R6, 0x800 ;  /* 0x0000080006157836 */ /* 0x001fe20000000000 */
        /* <DEDUP_REMOVED lines=186> */
[----:B------:R-:W-:Y:S02]  /*b480*/  R2UR UR6, R56 ;  /* 0x00000000380672ca */ /* 0x000fe400000e0000 */
[----:B------:R-:W-:Y:S01]  /*b490*/  R2UR UR7, R57 ;  /* 0x00000000390772ca */ /* 0x000fe200000e0000 */
[----:B------:R-:W-:Y:S01]  /*b4a0*/  IMAD.MOV.U32 R57, RZ, RZ, 0x40000040 ;  /* 0x40000040ff397424 */ /* 0x000fe200078e00ff */
[----:B------:R-:W-:Y:S01]  /*b4b0*/  R2UR UR4, R14 ;  /* 0x000000000e0472ca */ /* 0x000fe200000e0000 */
[----:B------:R-:W-:Y:S01]  /*b4c0*/  IMAD.MOV.U32 R14, RZ, RZ, 0xa00 ;  /* 0x00000a00ff0e7424 */ /* 0x000fe200078e00ff */
[----:B------:R-:W-:Y:S01]  /*b4d0*/  R2UR UR5, R15 ;  /* 0x000000000f0572ca */ /* 0x000fe200000e0000 */
[----:B------:R-:W-:-:S03]  /*b4e0*/  IMAD.MOV.U32 R15, RZ, RZ, 0x40000040 ;  /* 0x40000040ff0f7424 */ /* 0x000fc600078e00ff */
[----:B------:R-:W-:-:S04]  /*b4f0*/  SEL R14, R14, 0x980, P2 ;  /* 0x000009800e0e7807 */ /* 0x000fc80001000000 */
[----:B------:R-:W-:-:S04]  /*b500*/  LOP3.LUT R14, R14, 0xa00, RZ, 0xc0, !PT ;  /* 0x00000a000e0e7812 */ /* 0x000fc800078ec0ff */
[CC--:B------:R-:W-:Y:S02]  /*b510*/  IADD3 R56, R7.reuse, R14.reuse, R2 ;  /* 0x0000000e07387210 */ /* 0x0c0fe40007ffe002 */
[----:B------:R-:W-:Y:S01]  /*b520*/  IADD3 R14, R7, R14, R6 ;  /* 0x0000000e070e7210 */ /* 0x000fe20007ffe006 */
        /* <DEDUP_REMOVED lines=8> */
[----:B------:R-:W-:Y:S01]  /*b5b0*/  VIADD R57, R6, 0xa00 ;  /* 0x00000a0006397836 */ /* 0x000fe20000000000 */
[----:B------:R-:W-:Y:S02]  /*b5c0*/  R2UR UR6, R14 ;  /* 0x000000000e0672ca */ /* 0x000fe400000e0000 */
[----:B------:R-:W-:Y:S01]  /*b5d0*/  R2UR UR7, R15 ;  /* 0x000000000f0772ca */ /* 0x000fe200000e0000 */
[----:B------:R-:W-:Y:S02]  /*b5e0*/  VIADD R15, R2, 0xa00 ;  /* 0x00000a00020f7836 */ /* 0x000fe40000000000 */
[----:B------:R-:W-:-:S02]  /*b5f0*/  IMAD.IADD R64, R0, 0x1, R57 ;  /* 0x0000000100407824 */ /* 0x000fc400078e0239 */
[----:B------:R-:W-:Y:S02]  /*b600*/  IMAD.IADD R62, R0, 0x1, R15 ;  /* 0x00000001003e7824 */ /* 0x000fe400078e020f */
[C---:B------:R-:W-:Y:S02]  /*b610*/  IMAD.IADD R56, R60.reuse, 0x1, R57 ;  /* 0x000000013c387824 */ /* 0x040fe400078e0239 */
[----:B------:R-:W-:Y:S01]  /*b620*/  IMAD.IADD R14, R60, 0x1, R15 ;  /* 0x000000013c0e7824 */ /* 0x000fe200078e020f */
        /* <DEDUP_REMOVED lines=11> */
[----:B------:R-:W-:-:S02]  /*b6e0*/  IMAD.MOV.U32 R57, RZ, RZ, 0x40000040 ;  /* 0x40000040ff397424 */ /* 0x000fc400078e00ff */
        /* <DEDUP_REMOVED lines=75> */
[----:B------:R-:W-:Y:S01]  /*bba0*/  VIADD R7, R2, 0xe00 ;  /* 0x00000e0002077836 */ /* 0x000fe20000000000 */
[----:B------:R-:W-:Y:S02]  /*bbb0*/  WARPGROUP.DEPBAR.LE gsb0, 0x0 ;  /* 0x00008000000079c5 */ /* 0x000fe40000010000 */
[----:B------:R-:W-:-:S06]  /*bbc0*/  WARPGROUP.ARRIVE ;  /* 0x00000000000079c5 */ /* 0x000fcc0000000000 */
[----:B------:R-:W-:Y:S01]  /*bbd0*/  HGMMA.64x64x16.F32.BF16 R24, gdesc[UR4], R24, gsb0 ;  /* 0x00e00000041879f0 */ /* 0x000fe20008001818 */
[----:B------:R-:W-:Y:S02]  /*bbe0*/  R2UR UR4, R56 ;  /* 0x00000000380472ca */ /* 0x000fe400000e0000 */
[----:B------:R-:W-:Y:S01]  /*bbf0*/  R2UR UR5, R57 ;  /* 0x00000000390572ca */ /* 0x000fe200000e0000 */
[----:B------:R-:W-:Y:S01]  /*bc00*/  VIADD R57, R6, 0xe00 ;  /* 0x00000e0006397836 */ /* 0x000fe20000000000 */
[----:B------:R-:W-:Y:S01]  /*bc10*/  R2UR UR6, R14 ;  /* 0x000000000e0672ca */ /* 0x000fe200000e0000 */
[C---:B------:R-:W-:Y:S01]  /*bc20*/  IMAD.IADD R14, R0.reuse, 0x1, R7 ;  /* 0x00000001000e7824 */ /* 0x040fe200078e0207 */
[----:B------:R-:W-:Y:S01]  /*bc30*/  R2UR UR7, R15 ;  /* 0x000000000f0772ca */ /* 0x000fe200000e0000 */
[----:B------:R-:W-:Y:S02]  /*bc40*/  IMAD.IADD R62, R0, 0x1, R57 ;  /* 0x00000001003e7824 */ /* 0x000fe400078e0239 */
[----:B------:R-:W-:-:S02]  /*bc50*/  IMAD.MOV.U32 R15, RZ, RZ, 0x40000040 ;  /* 0x40000040ff0f7424 */ /* 0x000fc400078e00ff */
[----:B------:R-:W-:Y:S02]  /*bc60*/  IMAD.IADD R56, R60, 0x1, R57 ;  /* 0x000000013c387824 */ /* 0x000fe400078e0239 */
[----:B------:R-:W-:-:S05]  /*bc70*/  IMAD.MOV.U32 R0, RZ, RZ, 0x40 ;  /* 0x00000040ff007424 */ /* 0x000fca00078e00ff */
[----:B------:R-:W-:Y:S01]  /*bc80*/  SEL R0, R0, 0x3e, P2 ;  /* 0x0000003e00007807 */ /* 0x000fe20001000000 */
        /* <DEDUP_REMOVED lines=11> */
[----:B------:R-:W-:Y:S01]  /*bd40*/  IMAD.MOV.U32 R57, RZ, RZ, 0x40000040 ;  /* 0x40000040ff397424 */ /* 0x000fe200078e00ff */
[----:B------:R-:W-:-:S02]  /*bd50*/  WARPGROUP.DEPBAR.LE gsb0, 0x0 ;  /* 0x00008000000079c5 */ /* 0x000fc40000010000 */
[----:B------:R-:W-:-:S07]  /*bd60*/  WARPGROUP.ARRIVE ;  /* 0x00000000000079c5 */ /* 0x000fce0000000000 */
[----:B------:R-:W-:Y:S01]  /*bd70*/  HGMMA.64x64x16.F32.BF16 R24, gdesc[UR4], R24, gsb0 ;  /* 0x00e00000041879f0 */ /* 0x000fe20008001818 */
[----:B------:R-:W-:Y:S02]  /*bd80*/  R2UR UR6, R62 ;  /* 0x000000003e0672ca */ /* 0x000fe400000e0000 */
[----:B------:R-:W-:Y:S02]  /*bd90*/  R2UR UR7, R63 ;  /* 0x000000003f0772ca */ /* 0x000fe400000e0000 */
[----:B------:R-:W-:Y:S01]  /*bda0*/  R2UR UR4, R14 ;  /* 0x000000000e0472ca */ /* 0x000fe200000e0000 */
[----:B------:R-:W-:Y:S01]  /*bdb0*/  IMAD.IADD R14, R60, 0x1, R7 ;  /* 0x000000013c0e7824 */ /* 0x000fe200078e0207 */
[----:B------:R-:W-:Y:S01]  /*bdc0*/  R2UR UR5, R15 ;  /* 0x000000000f0572ca */ /* 0x000fe200000e0000 */
[----:B------:R-:W-:Y:S01]  /*bdd0*/  IMAD.MOV.U32 R15, RZ, RZ, 0x40000040 ;  /* 0x40000040ff0f7424 */ /* 0x000fe200078e00ff */
[----:B------:R-:W-:Y:S01]  /*bde0*/  LOP3.LUT R7, R0, 0x6, RZ, 0xc0, !PT ;  /* 0x0000000600077812 */ /* 0x000fe200078ec0ff */
[----:B------:R-:W-:-:S05]  /*bdf0*/  @!P1 VIADD R0, R20, 0x38840 ;  /* 0x0003884014009836 */ /* 0x000fca0000000000 */
[----:B------:R-:W-:Y:S01]  /*be00*/  @!P1 PRMT R0, RZ, 0x654, R0 ;  /* 0x00000654ff009816 */ /* 0x000fe20000000000 */
        /* <DEDUP_REMOVED lines=8> */
[----:B------:R-:W-:Y:S02]  /*be90*/  R2UR UR5, R15 ;  /* 0x000000000f0572ca */ /* 0x000fe400000e0000 */
[----:B------:R-:W-:Y:S02]  /*bea0*/  LEA R15, R168, 0xffffffc0, 0x6 ;  /* 0xffffffc0a80f7811 */ /* 0x000fe400078e30ff */
[----:B------:R-:W-:-:S02]  /*beb0*/  SEL R14, R14, 0xf80, P2 ;  /* 0x00000f800e0e7807 */ /* 0x000fc40001000000 */
[----:B------:R-:W-:Y:S02]  /*bec0*/  IADD3 R21, -R185, R23, -R15 ;  /* 0x00000017b9157210 */ /* 0x000fe40007ffe90f */
        /* <DEDUP_REMOVED lines=11> */
[----:B------:R-:W-:-:S04]  /*bf80*/  IMAD.MOV.U32 R7, RZ, RZ, -0x40 ;  /* 0xffffffc0ff077424 */ /* 0x000fc800078e00ff */
[----:B------:R-:W-:-:S04]  /*bf90*/  IMAD R6, R168, R7, 0x41 ;  /* 0x00000041a8067424 */ /* 0x000fc800078e0207 */
[----:B------:R-:W-:Y:S01]  /*bfa0*/  VIADD R58, R6, 0xffffffff ;  /* 0xffffffff063a7836 */ /* 0x000fe20000000000 */
[----:B------:R-:W-:-:S05]  /*bfb0*/  IADD3 R14, -R184, R6, R23 ;  /* 0x00000006b80e7210 */ /* 0x000fca0007ffe117 */
[----:B------:R-:W-:Y:S01]  /*bfc0*/  IMAD.IADD R14, R14, 0x1, -R185 ;  /* 0x000000010e0e7824 */ /* 0x000fe200078e0ab9 */
[----:B------:R-:W-:Y:S02]  /*bfd0*/  WARPGROUP.DEPBAR.LE gsb0, 0x0 ;  /* 0x00008000000079c5 */ /* 0x000fe40000010000 */
[----:B------:R-:W-:-:S06]  /*bfe0*/  WARPGROUP.ARRIVE ;  /* 0x00000000000079c5 */ /* 0x000fcc0000000000 */
[----:B------:R-:W-:Y:S01]  /*bff0*/  HGMMA.64x64x16.F32.BF16 R24, gdesc[UR4], R24, gsb0 ;  /* 0x00e00000041879f0 */ /* 0x000fe20008001818 */
[----:B------:R-:W-:Y:S01]  /*c000*/  ULDC.64 UR4, c[0x0][0xad8] ;  /* 0x0002b60000047ab9 */ /* 0x000fe20000000a00 */
[----:B------:R-:W-:Y:S01]  /*c010*/  ULDC UR6, c[0x0][0xad4] ;  /* 0x0002b50000067ab9 */ /* 0x000fe20000000800 */
[----:B------:R-:W-:Y:S01]  /*c020*/  UISETP.GE.AND UP0, UPT, UR5, 0x1, UPT ;  /* 0x000000010500788c */ /* 0x000fe2000bf06270 */
[----:B------:R-:W-:Y:S02]  /*c030*/  IMAD.U32 R188, RZ, RZ, UR6 ;  /* 0x00000006ffbc7e24 */ /* 0x000fe4000f8e00ff */
[----:B------:R-:W-:Y:S01]  /*c040*/  VIADD R56, R14, UR4 ;  /* 0x000000040e387c36 */ /* 0x000fe20008000000 */
[----:B------:R-:W-:Y:S02]  /*c050*/  UP2UR UR46, UPR, URZ, 0x1 ;  /* 0x000000013f2e7883 */ /* 0x000fe40008000000 */
[----:B------:R-:W-:Y:S02]  /*c060*/  PLOP3.LUT P2, PT, PT, PT, UP0, 0x40, 0x0 ;  /* 0x000000000000781c */ /* 0x000fe40003f4e808 */
[----:B------:R-:W-:-:S05]  /*c070*/  LOP3.LUT R7, RZ, R188, RZ, 0x33, !PT ;  /* 0x000000bcff077212 */ /* 0x000fca00078e33ff */
[----:B------:R-:W-:Y:S01]  /*c080*/  IMAD.IADD R57, R14, 0x1, R7 ;  /* 0x000000010e397824 */ /* 0x000fe200078e0207 */
        /* <DEDUP_REMOVED lines=18> */
.L_x_2794:
[----:B------:R-:W-:-:S06]  /*c1b0*/  UISETP.NE.AND UP0, UPT, UR5, 0x1, UPT ;  /* 0x000000010500788c */ /* 0x000fcc000bf05270 */
[----:B------:R-:W-:-:S05]  /*c1c0*/  PLOP3.LUT P2, PT, PT, PT, UP0, 0x80, 0x0 ;  /* 0x000000000000781c */ /* 0x000fca0003f4f008 */
[----:B------:R-:W-:-:S08]  /*c1d0*/  @UP0 ULDC.64 UR6, c[0x0][0xae0] ;  /* 0x0002b80000060ab9 */ /* 0x000fd00000000a00 */
[----:B------:R-:W-:-:S05]  /*c1e0*/  @P2 IMAD.HI.U32 R59, R14, UR6, RZ ;  /* 0x000000060e3b2c27 */ /* 0x000fca000f8e00ff */
[----:B------:R-:W-:-:S07]  /*c1f0*/  @P2 SHF.R.U32.HI R14, RZ, UR7, R59 ;  /* 0x00000007ff0e2c19 */ /* 0x000fce000801163b */
.L_x_2795:
[----:B------:R-:W-:Y:S05]  /*c200*/  BSYNC B0 ;  /* 0x0000000000007941 */ /* 0x000fea0003800000 */
.L_x_2793:
[----:B------:R-:W-:-:S04]  /*c210*/  IMAD R14, R14, UR5, -R15 ;  /* 0x000000050e0e7c24 */ /* 0x000fc8000f8e0a0f */
[----:B------:R-:W-:-:S05]  /*c220*/  IMAD.IADD R14, R14, 0x1, -R185 ;  /* 0x000000010e0e7824 */ /* 0x000fca00078e0ab9 */
[----:B------:R-:W-:Y:S02]  /*c230*/  VIMNMX R7, R7, R14, !PT ;  /* 0x0000000e07077248 */ /* 0x000fe40007fe0100 */
[----:B------:R-:W-:-:S07]  /*c240*/  VIADDMNMX R6, R14, UR5, R6, PT ;  /* 0x000000050e067c46 */ /* 0x000fce000b800106 */
.L_x_2792:
[C---:B------:R-:W-:Y:S01]  /*c250*/  ISETP.GE.AND P2, PT, R58.reuse, 0x2, PT ;  /* 0x000000023a00780c */ /* 0x040fe20003f46270 */
[----:B------:R-:W-:Y:S01]  /*c260*/  UISETP.NE.AND UP0, UPT, UR46, URZ, UPT ;  /* 0x0000003f2e00728c */ /* 0x000fe2000bf05270 */
[C---:B------:R-:W-:Y:S02]  /*c270*/  ISETP.GE.AND P6, PT, R58.reuse, 0xa, PT ;  /* 0x0000000a3a00780c */ /* 0x040fe40003fc6270 */
        /* <DEDUP_REMOVED lines=10> */
[----:B------:R-:W-:Y:S02]  /*c320*/  ISETP.LT.OR P5, PT, R6, 0x9, P5 ;  /* 0x000000090600780c */ /* 0x000fe40002fa1670 */
        /* <DEDUP_REMOVED lines=82> */
.L_x_2798:
[----:B------:R-:W-:-:S06]  /*c850*/  UISETP.NE.AND UP0, UPT, UR5, 0x1, UPT ;  /* 0x000000010500788c */ /* 0x000fcc000bf05270 */
[----:B------:R-:W-:-:S05]  /*c860*/  PLOP3.LUT P6, PT, PT, PT, UP0, 0x80, 0x0 ;  /* 0x000000000000781c */ /* 0x000fca0003fcf008 */
[----:B------:R-:W-:-:S08]  /*c870*/  @UP0 ULDC.64 UR6, c[0x0][0xae0] ;  /* 0x0002b80000060ab9 */ /* 0x000fd00000000a00 */
[----:B------:R-:W-:Y:S01]  /*c880*/  @P6 IMAD.HI.U32 R21, R14, UR6, RZ ;  /* 0x000000060e156c27 */ /* 0x000fe2000f8e00ff */
[----:B------:R-:W-:-:S13]  /*c890*/  PLOP3.LUT P6, PT, PT, PT, UP0, 0x80, 0x0 ;  /* 0x000000000000781c */ /* 0x000fda0003fcf008 */
[----:B------:R-:W-:-:S07]  /*c8a0*/  @P6 SHF.R.U32.HI R14, RZ, UR7, R21 ;  /* 0x00000007ff0e6c19 */ /* 0x000fce0008011615 */
.L_x_2799:
[----:B------:R-:W-:Y:S05]  /*c8b0*/  BSYNC B0 ;  /* 0x0000000000007941 */ /* 0x000fea0003800000 */
.L_x_2797:
[----:B------:R-:W-:-:S04]  /*c8c0*/  IMAD R14, R14, UR5, -R15 ;  /* 0x000000050e0e7c24 */ /* 0x000fc8000f8e0a0f */
[----:B------:R-:W-:-:S05]  /*c8d0*/  IMAD.IADD R14, R14, 0x1, -R185 ;  /* 0x000000010e0e7824 */ /* 0x000fca00078e0ab9 */
[----:B------:R-:W-:Y:S02]  /*c8e0*/  VIMNMX R7, R7, R14, !PT ;  /* 0x0000000e07077248 */ /* 0x000fe40007fe0100 */
[----:B------:R-:W-:-:S07]  /*c8f0*/  VIADDMNMX R6, R14, UR5, R6, PT ;  /* 0x000000050e067c46 */ /* 0x000fce000b800106 */
.L_x_2796:
[----:B------:R-:W-:Y:S01]  /*c900*/  ISETP.GT.AND P2, PT, R7, 0x1, !P2 ;  /* 0x000000010700780c */ /* 0x000fe20005744270 */
[----:B------:R-:W-:Y:S01]  /*c910*/  ULDC UR6, c[0x0][0xa80] ;  /* 0x0002a00000067ab9 */ /* 0x000fe20000000800 */
[----:B------:R-:W-:Y:S01]  /*c920*/  FMNMX.FTZ R14, R169, R59, !PT ;  /* 0x0000003ba90e7209 */ /* 0x000fe20007810000 */
[----:B------:R-:W-:Y:S01]  /*c930*/  UISETP.NE.AND UP0, UPT, UR46, URZ, UPT ;  /* 0x0000003f2e00728c */ /* 0x000fe2000bf05270 */
[----:B------:R-:W-:Y:S01]  /*c940*/  BAR.SYNC.DEFER_BLOCKING 0xf, 0x100 ;  /* 0x03c4000000007b1d */ /* 0x000fe20000010000 */
[----:B------:R-:W-:Y:S01]  /*c950*/  ISETP.LT.OR P2, PT, R6, 0x2, P2 ;  /* 0x000000020600780c */ /* 0x000fe20001741670 */
[----:B------:R-:W-:Y:S01]  /*c960*/  @!P1 VIADD R20, R20, 0x38860 ;  /* 0x0003886014149836 */ /* 0x000fe20000000000 */
        /* <DEDUP_REMOVED lines=25> */
[C---:B------:R-:W-:Y:S02]  /*cb00*/  ISETP.GT.AND P2, PT, R7.reuse, 0x18, !P2 ;  /* 0x000000180700780c */ /* 0x040fe40005744270 */
[----:B------:R-:W-:-:S02]  /*cb10*/  ISETP.GT.AND P3, PT, R7, 0x8, !P3 ;  /* 0x000000080700780c */ /* 0x000fc40005f64270 */
[----:B------:R-:W-:Y:S02]  /*cb20*/  ISETP.LT.OR P2, PT, R6, 0x19, P2 ;  /* 0x000000190600780c */ /* 0x000fe40001741670 */
[----:B------:R-:W-:Y:S02]  /*cb30*/  FMNMX.FTZ R14, R49, R14, !PT ;  /* 0x0000000e310e7209 */ /* 0x000fe40007810000 */
[----:B------:R-:W-:Y:S02]  /*cb40*/  FSEL R38, R38, -INF , !P2 ;  /* 0xff80000026267808 */ /* 0x000fe40005000000 */
[----:B------:R-:W-:Y:S02]  /*cb50*/  ISETP.NE.AND P2, PT, R36, RZ, PT ;  /* 0x000000ff2400720c */ /* 0x000fe40003f45270 */
[----:B------:R-:W-:Y:S02]  /*cb60*/  ISETP.LT.OR P3, PT, R6, 0x9, P3 ;  /* 0x000000090600780c */ /* 0x000fe40001f61670 */
[----:B------:R-:W-:-:S02]  /*cb70*/  ISETP.GT.AND P2, PT, R7, 0x19, !P2 ;  /* 0x000000190700780c */ /* 0x000fc40005744270 */
[----:B------:R-:W-:Y:S02]  /*cb80*/  FMNMX.FTZ R14, R199, R14, !PT ;  /* 0x0000000ec70e7209 */ /* 0x000fe40007810000 */
[----:B------:R-:W-:Y:S02]  /*cb90*/  ISETP.LT.OR P2, PT, R6, 0x1a, P2 ;  /* 0x0000001a0600780c */ /* 0x000fe40001741670 */
[----:B------:R-:W-:Y:S02]  /*cba0*/  FSEL R30, R30, -INF , !P3 ;  /* 0xff8000001e1e7808 */ /* 0x000fe40005800000 */
[----:B------:R-:W-:Y:S02]  /*cbb0*/  FSEL R32, R39, -INF , !P2 ;  /* 0xff80000027207808 */ /* 0x000fe40005000000 */
[----:B------:R-:W-:Y:S02]  /*cbc0*/  ISETP.NE.AND P2, PT, R64, RZ, PT ;  /* 0x000000ff4000720c */ /* 0x000fe40003f45270 */
[----:B------:R-:W-:-:S02]  /*cbd0*/  ISETP.NE.AND P3, PT, R66, RZ, PT ;  /* 0x000000ff4200720c */ /* 0x000fc40003f65270 */
[----:B------:R-:W-:Y:S02]  /*cbe0*/  ISETP.GT.AND P2, PT, R7, 0x20, !P2 ;  /* 0x000000200700780c */ /* 0x000fe40005744270 */
[----:B------:R-:W-:Y:S02]  /*cbf0*/  FMNMX.FTZ R21, R53, R14, !PT ;  /* 0x0000000e35157209 */ /* 0x000fe40007810000 */
[----:B------:R-:W-:Y:S02]  /*cc00*/  ISETP.LT.OR P2, PT, R6, 0x21, P2 ;  /* 0x000000210600780c */ /* 0x000fe40001741670 */
[----:B------:R-:W-:Y:S01]  /*cc10*/  ISETP.NE.AND P6, PT, R25, RZ, PT ;  /* 0x000000ff1900720c */ /* 0x000fe20003fc5270 */
[----:B------:R-:W0:Y:S01]  /*cc20*/  SHFL.BFLY PT, R14, R21, 0x2, 0x1f ;  /* 0x0c401f00150e7f89 */ /* 0x000e2200000e0000 */
        /* <DEDUP_REMOVED lines=8> */
[C---:B------:R-:W-:Y:S02]  /*ccb0*/  ISETP.GT.AND P2, PT, R7.reuse, 0x28, !P3 ;  /* 0x000000280700780c */ /* 0x040fe40005f44270 */
[----:B------:R-:W-:Y:S02]  /*ccc0*/  ISETP.NE.AND P3, PT, R68, RZ, PT ;  /* 0x000000ff4400720c */ /* 0x000fe40003f65270 */
[----:B------:R-:W-:Y:S02]  /*ccd0*/  ISETP.LT.OR P2, PT, R6, 0x29, P2 ;  /* 0x000000290600780c */ /* 0x000fe40001741670 */
[C---:B------:R-:W-:Y:S02]  /*cce0*/  ISETP.GT.AND P3, PT, R7.reuse, 0x30, !P3 ;  /* 0x000000300700780c */ /* 0x040fe40005f64270 */
[----:B------:R-:W-:Y:S02]  /*ccf0*/  FSEL R46, R46, -INF , !P2 ;  /* 0xff8000002e2e7808 */ /* 0x000fe40005000000 */
[----:B------:R-:W-:-:S02]  /*cd00*/  ISETP.GT.AND P2, PT, R7, RZ, !P6 ;  /* 0x000000ff0700720c */ /* 0x000fc40007744270 */
[----:B0-----:R-:W-:Y:S01]  /*cd10*/  FMNMX.FTZ R25, R21, R14, !PT ;  /* 0x0000000e15197209 */ /* 0x001fe20007810000 */
[----:B------:R-:W-:Y:S01]  /*cd20*/  IMAD.U32 R21, RZ, RZ, UR6 ;  /* 0x00000006ff157e24 */ /* 0x000fe2000f8e00ff */
[C---:B------:R-:W-:Y:S02]  /*cd30*/  ISETP.LT.OR P2, PT, R6.reuse, 0x1, P2 ;  /* 0x000000010600780c */ /* 0x040fe40001741670 */
[----:B------:R-:W-:Y:S01]  /*cd40*/  ISETP.LT.OR P3, PT, R6, 0x31, P3 ;  /* 0x000000310600780c */ /* 0x000fe20001f61670 */
[----:B------:R-:W0:Y:S01]  /*cd50*/  SHFL.BFLY PT, R14, R25, 0x1, 0x1f ;  /* 0x0c201f00190e7f89 */ /* 0x000e2200000e0000 */
        /* <DEDUP_REMOVED lines=8> */
[----:B------:R-:W-:-:S02]  /*cde0*/  FMNMX.FTZ R15, R34, R15, !PT ;  /* 0x0000000f220f7209 */ /* 0x000fc40007810000 */
[----:B------:R-:W-:Y:S02]  /*cdf0*/  ISETP.NE.AND P6, PT, R48, RZ, PT ;  /* 0x000000ff3000720c */ /* 0x000fe40003fc5270 */
[----:B------:R-:W-:Y:S02]  /*ce00*/  FMNMX.FTZ R15, R28, R15, !PT ;  /* 0x0000000f1c0f7209 */ /* 0x000fe40007810000 */
[----:B------:R-:W-:Y:S02]  /*ce10*/  FSEL R50, R50, -INF , !P3 ;  /* 0xff80000032327808 */ /* 0x000fe40005800000 */
[----:B------:R-:W-:Y:S02]  /*ce20*/  FMNMX.FTZ R15, R38, R15, !PT ;  /* 0x0000000f260f7209 */ /* 0x000fe40007810000 */
[----:B0-----:R-:W-:Y:S02]  /*ce30*/  FMNMX.FTZ R14, R25, R14, !PT ;  /* 0x0000000e190e7209 */ /* 0x001fe40007810000 */
[----:B------:R-:W-:-:S02]  /*ce40*/  FMNMX.FTZ R15, R32, R15, !PT ;  /* 0x0000000f200f7209 */ /* 0x000fc40007810000 */
[C---:B------:R-:W-:Y:S01]  /*ce50*/  FSETP.NEU.FTZ.AND P2, PT, R14.reuse, -INF , PT ;  /* 0xff8000000e00780b */ /* 0x040fe20003f5d000 */
[----:B------:R-:W-:Y:S01]  /*ce60*/  FMUL.FTZ R25, R14, R21 ;  /* 0x000000150e197220 */ /* 0x000fe20000410000 */
[----:B------:R-:W-:Y:S02]  /*ce70*/  FMNMX.FTZ R15, R42, R15, !PT ;  /* 0x0000000f2a0f7209 */ /* 0x000fe40007810000 */
[----:B------:R-:W-:Y:S02]  /*ce80*/  ISETP.LT.OR P5, PT, R6, 0x39, P5 ;  /* 0x000000390600780c */ /* 0x000fe40002fa1670 */
[----:B------:R-:W-:Y:S02]  /*ce90*/  FMNMX.FTZ R15, R36, R15, !PT ;  /* 0x0000000f240f7209 */ /* 0x000fe40007810000 */
[----:B------:R-:W-:Y:S01]  /*cea0*/  FSEL R52, R25, RZ, P2 ;  /* 0x000000ff19347208 */ /* 0x000fe20001000000 */
[----:B------:R-:W-:Y:S01]  /*ceb0*/  IMAD.MOV.U32 R25, RZ, RZ, 0x40000040 ;  /* 0x40000040ff197424 */ /* 0x000fe200078e00ff */
[----:B------:R-:W-:-:S02]  /*cec0*/  FMNMX.FTZ R15, R46, R15, !PT ;  /* 0x0000000f2e0f7209 */ /* 0x000fc40007810000 */
[----:B------:R-:W-:Y:S01]  /*ced0*/  ISETP.GT.AND P2, PT, R7, 0x39, !P6 ;  /* 0x000000390700780c */ /* 0x000fe20007744270 */
[--C-:B------:R-:W-:Y:S01]  /*cee0*/  FFMA.FTZ R169, R169, R21, -R52.reuse ;  /* 0x00000015a9a97223 */ /* 0x100fe20000010834 */
[----:B------:R-:W-:Y:S01]  /*cef0*/  FMNMX.FTZ R15, R40, R15, !PT ;  /* 0x0000000f280f7209 */ /* 0x000fe20007810000 */
[-CC-:B------:R-:W-:Y:S01]  /*cf00*/  FFMA.FTZ R170, R59, R21.reuse, -R52.reuse ;  /* 0x000000153baa7223 */ /* 0x180fe20000010834 */
[----:B------:R-:W-:Y:S01]  /*cf10*/  FSEL R44, R51, -INF , !P4 ;  /* 0xff800000332c7808 */ /* 0x000fe20006000000 */
[--C-:B------:R-:W-:Y:S01]  /*cf20*/  FFMA.FTZ R172, R61, R21, -R52.reuse ;  /* 0x000000153dac7223 */ /* 0x100fe20000010834 */
[----:B------:R-:W-:Y:S01]  /*cf30*/  FMNMX.FTZ R15, R50, R15, !PT ;  /* 0x0000000f320f7209 */ /* 0x000fe20007810000 */
[-CC-:B------:R-:W-:Y:S01]  /*cf40*/  FFMA.FTZ R173, R29, R21.reuse, -R52.reuse ;  /* 0x000000151dad7223 */ /* 0x180fe20000010834 */
[----:B------:R-:W-:Y:S01]  /*cf50*/  ISETP.LT.OR P2, PT, R6, 0x3a, P2 ;  /* 0x0000003a0600780c */ /* 0x000fe20001741670 */
[-CC-:B------:R-:W-:Y:S01]  /*cf60*/  FFMA.FTZ R174, R63, R21.reuse, -R52.reuse ;  /* 0x000000153fae7223 */ /* 0x180fe20000010834 */
[----:B------:R-:W-:Y:S01]  /*cf70*/  FSEL R54, R54, -INF , !P5 ;  /* 0xff80000036367808 */ /* 0x000fe20006800000 */
[--C-:B------:R-:W-:Y:S01]  /*cf80*/  FFMA.FTZ R175, R33, R21, -R52.reuse ;  /* 0x0000001521af7223 */ /* 0x100fe20000010834 */
[----:B------:R-:W-:Y:S01]  /*cf90*/  FMNMX.FTZ R15, R44, R15, !PT ;  /* 0x0000000f2c0f7209 */ /* 0x000fe20007810000 */
[-CC-:B------:R-:W-:Y:S01]  /*cfa0*/  FFMA.FTZ R176, R65, R21.reuse, -R52.reuse ;  /* 0x0000001541b07223 */ /* 0x180fe20000010834 */
[----:B------:R-:W-:Y:S01]  /*cfb0*/  FSEL R48, R55, -INF , !P2 ;  /* 0xff80000037307808 */ /* 0x000fe20005000000 */
        /* <DEDUP_REMOVED lines=11> */
[----:B------:R-:W-:Y:S01]  /*d070*/  FFMA.FTZ R200, R53, R21, -R52 ;  /* 0x0000001535c87223 */ /* 0x000fe20000010834 */
[----:B------:R-:W-:Y:S01]  /*d080*/  MUFU.EX2 R169, R169 ;  /* 0x000000a900a97308 */ /* 0x000fe20000000800 */
[----:B------:R-:W-:-:S02]  /*d090*/  R2UR UR11, R25 ;  /* 0x00000000190b72ca */ /* 0x000fc400000e0000 */
[----:B------:R-:W-:-:S05]  /*d0a0*/  @!P1 PRMT R20, RZ, 0x654, R20 ;  /* 0x00000654ff149816 */ /* 0x000fca0000000014 */
[----:B------:R-:W1:Y:S08]  /*d0b0*/  MUFU.EX2 R170, R170 ;  /* 0x000000aa00aa7308 */ /* 0x000e700000000800 */
[----:B------:R-:W-:Y:S01]  /*d0c0*/  MUFU.EX2 R172, R172 ;  /* 0x000000ac00ac7308 */ /* 0x000fe20000000800 */
[----:B0-----:R-:W-:-:S07]  /*d0d0*/  FMNMX.FTZ R6, R15, R6, !PT ;  /* 0x000000060f067209 */ /* 0x001fce0007810000 */
[----:B------:R-:W0:Y:S01]  /*d0e0*/  MUFU.EX2 R173, R173 ;  /* 0x000000ad00ad7308 */ /* 0x000e220000000800 */
[----:B-1----:R-:W-:Y:S01]  /*d0f0*/  F2FP.BF16.F32.PACK_AB R164, R170, R169 ;  /* 0x000000a9aaa4723e */ /* 0x002fe200000010ff */
[----:B------:R-:W-:Y:S01]  /*d100*/  FADD.FTZ R169, R169, R170 ;  /* 0x000000aaa9a97221 */ /* 0x000fe20000010000 */
[----:B------:R-:W1:Y:S05]  /*d110*/  SHFL.BFLY PT, R15, R6, 0x1, 0x1f ;  /* 0x0c201f00060f7f89 */ /* 0x000e6a00000e0000 */
        /* <DEDUP_REMOVED lines=8> */
[-C--:B------:R-:W-:Y:S02]  /*d1a0*/  FMUL.FTZ R6, R15, R21.reuse ;  /* 0x000000150f067220 */ /* 0x080fe40000410000 */
[----:B------:R-:W0:Y:S01]  /*d1b0*/  MUFU.EX2 R177, R177 ;  /* 0x000000b100b17308 */ /* 0x000e220000000800 */
[----:B--2---:R-:W-:Y:S01]  /*d1c0*/  F2FP.BF16.F32.PACK_AB R160, R175, R174 ;  /* 0x000000aeafa0723e */ /* 0x004fe200000010ff */
[----:B------:R-:W-:Y:S01]  /*d1d0*/  FADD.FTZ R174, R174, R173 ;  /* 0x000000adaeae7221 */ /* 0x000fe20000010000 */
[----:B------:R-:W-:Y:S01]  /*d1e0*/  FSEL R7, R6, RZ, P2 ;  /* 0x000000ff06077208 */ /* 0x000fe20001000000 */
[----:B------:R-:W-:Y:S02]  /*d1f0*/  IMAD R6, R19, 0x1000, R193 ;  /* 0x0000100013067824 */ /* 0x000fe400078e02c1 */
[----:B------:R-:W-:Y:S01]  /*d200*/  FADD.FTZ R175, R175, R174 ;  /* 0x000000aeafaf7221 */ /* 0x000fe20000010000 */
[----:B------:R-:W-:Y:S01]  /*d210*/  PLOP3.LUT P2, PT, PT, PT, UP0, 0x40, 0x0 ;  /* 0x000000000000781c */ /* 0x000fe20003f4e808 */
        /* <DEDUP_REMOVED lines=17> */
[----:B------:R-:W-:Y:S01]  /*d330*/  MUFU.EX2 R201, R201 ;  /* 0x000000c900c97308 */ /* 0x000fe20000000800 */
[----:B------:R-:W-:Y:S01]  /*d340*/  IMAD.MOV.U32 R7, RZ, RZ, 0x40000040 ;  /* 0x40000040ff077424 */ /* 0x000fe200078e00ff */
[----:B0-----:R-:W-:Y:S01]  /*d350*/  F2FP.BF16.F32.PACK_AB R162, R177, R176 ;  /* 0x000000b0b1a2723e */ /* 0x001fe200000010ff */
[C---:B------:R-:W-:Y:S01]  /*d360*/  VIADD R24, R6.reuse, 0x80 ;  /* 0x0000008006187836 */ /* 0x040fe20000000000 */
[C---:B------:R-:W-:Y:S01]  /*d370*/  R2UR UR6, R6.reuse ;  /* 0x00000000060672ca */ /* 0x040fe200000e0000 */
[----:B------:R-:W-:Y:S01]  /*d380*/  VIADD R26, R6, 0x100 ;  /* 0x00000100061a7836 */ /* 0x000fe20000000000 */
[----:B------:R-:W-:Y:S01]  /*d390*/  R2UR UR7, R7 ;  /* 0x00000000070772ca */ /* 0x000fe200000e0000 */
[----:B------:R-:W-:Y:S01]  /*d3a0*/  IMAD.MOV.U32 R27, RZ, RZ, 0x40000040 ;  /* 0x40000040ff1b7424 */ /* 0x000fe200078e00ff */
[----:B------:R-:W0:Y:S01]  /*d3b0*/  MUFU.EX2 R202, R202 ;  /* 0x000000ca00ca7308 */ /* 0x000e220000000800 */
[----:B------:R-:W-:Y:S01]  /*d3c0*/  R2UR UR10, R24 ;  /* 0x00000000180a72ca */ /* 0x000fe200000e0000 */
[----:B------:R-:W-:Y:S01]  /*d3d0*/  VIADD R6, R6, 0x180 ;  /* 0x0000018006067836 */ /* 0x000fe20000000000 */
[----:B------:R-:W-:Y:S01]  /*d3e0*/  R2UR UR14, R26 ;  /* 0x000000001a0e72ca */ /* 0x000fe200000e0000 */
[----:B------:R-:W-:Y:S01]  /*d3f0*/  IMAD.MOV.U32 R7, RZ, RZ, 0x40000040 ;  /* 0x40000040ff077424 */ /* 0x000fe200078e00ff */
[----:B------:R-:W-:Y:S01]  /*d400*/  R2UR UR15, R27 ;  /* 0x000000001b0f72ca */ /* 0x000fe200000e0000 */
[----:B------:R-:W-:-:S02]  /*d410*/  FADD.FTZ R176, R176, R175 ;  /* 0x000000afb0b07221 */ /* 0x000fc40000010000 */
[----:B------:R-:W-:Y:S02]  /*d420*/  MUFU.EX2 R203, R203 ;  /* 0x000000cb00cb7308 */ /* 0x000fe40000000800 */
[----:B------:R-:W-:-:S06]  /*d430*/  FADD.FTZ R177, R177, R176 ;  /* 0x000000b0b1b17221 */ /* 0x000fcc0000010000 */
[----:B------:R-:W1:Y:S01]  /*d440*/  MUFU.EX2 R204, R204 ;  /* 0x000000cc00cc7308 */ /* 0x000e620000000800 */
[----:B0-----:R-:W-:Y:S01]  /*d450*/  F2FP.BF16.F32.PACK_AB R165, R202, R201 ;  /* 0x000000c9caa5723e */ /* 0x001fe200000010ff */
[----:B------:R-:W-:-:S06]  /*d460*/  FADD.FTZ R202, R201, R202 ;  /* 0x000000cac9ca7221 */ /* 0x000fcc0000010000 */
[----:B------:R-:W-:Y:S08]  /*d470*/  MUFU.EX2 R205, R205 ;  /* 0x000000cd00cd7308 */ /* 0x000ff00000000800 */
[----:B------:R-:W0:Y:S01]  /*d480*/  MUFU.EX2 R206, R206 ;  /* 0x000000ce00ce7308 */ /* 0x000e220000000800 */
[----:B-1----:R-:W-:Y:S01]  /*d490*/  F2FP.BF16.F32.PACK_AB R167, R204, R203 ;  /* 0x000000cbcca7723e */ /* 0x002fe200000010ff */
[----:B------:R-:W-:-:S04]  /*d4a0*/  FADD.FTZ R203, R203, R202 ;  /* 0x000000cacbcb7221 */ /* 0x000fc80000010000 */
[----:B------:R-:W-:Y:S01]  /*d4b0*/  STSM.16.M88.4 [R197+0x36400], R164 ;  /* 0x036400a4c5007844 */ /* 0x000fe20000000200 */
[----:B------:R-:W-:Y:S01]  /*d4c0*/  FADD.FTZ R204, R204, R203 ;  /* 0x000000cbcccc7221 */ /* 0x000fe20000010000 */
[----:B------:R-:W-:Y:S08]  /*d4d0*/  MUFU.EX2 R207, R207 ;  /* 0x000000cf00cf7308 */ /* 0x000ff00000000800 */
[----:B------:R-:W1:Y:S01]  /*d4e0*/  MUFU.EX2 R210, R210 ;  /* 0x000000d200d27308 */ /* 0x000e620000000800 */
[----:B0-----:R-:W-:Y:S01]  /*d4f0*/  F2FP.BF16.F32.PACK_AB R161, R206, R205 ;  /* 0x000000cdcea1723e */ /* 0x001fe200000010ff */
[----:B------:R-:W-:-:S04]  /*d500*/  FADD.FTZ R205, R205, R204 ;  /* 0x000000cccdcd7221 */ /* 0x000fc80000010000 */
[----:B------:R-:W-:Y:S02]  /*d510*/  FADD.FTZ R206, R206, R205 ;  /* 0x000000cdcece7221 */ /* 0x000fe40000010000 */
[----:B------:R-:W0:Y:S08]  /*d520*/  MUFU.EX2 R179, R179 ;  /* 0x000000b300b37308 */ /* 0x000e300000000800 */
[----:B------:R-:W-:Y:S01]  /*d530*/  MUFU.EX2 R180, R180 ;  /* 0x000000b400b47308 */ /* 0x000fe20000000800 */
[----:B-1----:R-:W-:Y:S01]  /*d540*/  F2FP.BF16.F32.PACK_AB R163, R210, R207 ;  /* 0x000000cfd2a3723e */ /* 0x002fe200000010ff */
[----:B------:R-:W-:-:S04]  /*d550*/  FADD.FTZ R207, R207, R206 ;  /* 0x000000cecfcf7221 */ /* 0x000fc80000010000 */
[----:B------:R-:W-:Y:S01]  /*d560*/  STSM.16.M88.4 [R198], R160 ;  /* 0x000000a0c6007844 */ /* 0x000fe20000000200 */
[----:B------:R-:W-:Y:S01]  /*d570*/  FADD.FTZ R207, R210, R207 ;  /* 0x000000cfd2cf7221 */ /* 0x000fe20000010000 */
[----:B------:R-:W1:Y:S01]  /*d580*/  MUFU.EX2 R181, R181 ;  /* 0x000000b500b57308 */ /* 0x000e620000000800 */
[----:B0-----:R-:W-:Y:S01]  /*d590*/  F2FP.BF16.F32.PACK_AB R156, R179, R178 ;  /* 0x000000b2b39c723e */ /* 0x001fe200000010ff */
[----:B------:R-:W-:-:S04]  /*d5a0*/  FADD.FTZ R178, R178, R177 ;  /* 0x000000b1b2b27221 */ /* 0x000fc80000010000 */
[----:B------:R-:W-:Y:S02]  /*d5b0*/  FADD.FTZ R179, R179, R178 ;  /* 0x000000b2b3b37221 */ /* 0x000fe40000010000 */
[----:B------:R-:W-:Y:S08]  /*d5c0*/  MUFU.EX2 R222, R222 ;  /* 0x000000de00de7308 */ /* 0x000ff00000000800 */
[----:B------:R-:W0:Y:S01]  /*d5d0*/  MUFU.EX2 R223, R223 ;  /* 0x000000df00df7308 */ /* 0x000e220000000800 */
[----:B-1----:R-:W-:Y:S01]  /*d5e0*/  F2FP.BF16.F32.PACK_AB R158, R181, R180 ;  /* 0x000000b4b59e723e */ /* 0x002fe200000010ff */
[----:B------:R-:W-:-:S04]  /*d5f0*/  FADD.FTZ R180, R180, R179 ;  /* 0x000000b3b4b47221 */ /* 0x000fc80000010000 */
[----:B------:R-:W-:Y:S02]  /*d600*/  FADD.FTZ R181, R181, R180 ;  /* 0x000000b4b5b57221 */ /* 0x000fe40000010000 */
[----:B------:R-:W-:Y:S08]  /*d610*/  MUFU.EX2 R226, R226 ;  /* 0x000000e200e27308 */ /* 0x000ff00000000800 */
        /* <DEDUP_REMOVED lines=8> */
[----:B------:R-:W-:Y:S01]  /*d6a0*/  STSM.16.M88.4 [R209], R156 ;  /* 0x0000009cd1007844 */ /* 0x000fe20000000200 */
[----:B------:R-:W-:Y:S01]  /*d6b0*/  FADD.FTZ R226, R227, R226 ;  /* 0x000000e2e3e27221 */ /* 0x000fe20000010000 */
        /* <DEDUP_REMOVED lines=8> */
[----:B------:R-:W-:-:S06]  /*d740*/  FADD.FTZ R199, R199, R182 ;  /* 0x000000b6c7c77221 */ /* 0x000fcc0000010000 */
[----:B------:R-:W1:Y:S08]  /*d750*/  MUFU.EX2 R233, R233 ;  /* 0x000000e900e97308 */ /* 0x000e700000000800 */
[----:B------:R-:W2:Y:S01]  /*d760*/  MUFU.EX2 R171, R171 ;  /* 0x000000ab00ab7308 */ /* 0x000ea20000000800 */
[----:B0-----:R-:W-:Y:S01]  /*d770*/  F2FP.BF16.F32.PACK_AB R153, R232, R231 ;  /* 0x000000e7e899723e */ /* 0x001fe200000010ff */
[----:B------:R-:W-:-:S04]  /*d780*/  FADD.FTZ R231, R231, R226 ;  /* 0x000000e2e7e77221 */ /* 0x000fc80000010000 */
[----:B------:R-:W-:-:S04]  /*d790*/  FADD.FTZ R232, R232, R231 ;  /* 0x000000e7e8e87221 */ /* 0x000fc80000010000 */
[----:B-1----:R-:W-:Y:S01]  /*d7a0*/  FADD.FTZ R232, R233, R232 ;  /* 0x000000e8e9e87221 */ /* 0x002fe20000010000 */
[----:B--2---:R-:W-:-:S05]  /*d7b0*/  F2FP.BF16.F32.PACK_AB R155, R171, R233 ;  /* 0x000000e9ab9b723e */ /* 0x004fca00000010ff */
[----:B------:R0:W-:Y:S01]  /*d7c0*/  STSM.16.M88.4 [R208], R152 ;  /* 0x00000098d0007844 */ /* 0x0001e20000000200 */
[----:B------:R-:W-:-:S06]  /*d7d0*/  WARPGROUP.ARRIVE ;  /* 0x00000000000079c5 */ /* 0x000fcc0000000000 */
[----:B------:R-:W-:Y:S01]  /*d7e0*/  HGMMA.64x256x16.F32.BF16 R24, R164, gdesc[UR4].tnspB, RZ, !UPT, gsb0 ;  /* 0x43e00004a4187df0 */ /* 0x000fe2000c0018ff */
[----:B------:R-:W-:Y:S01]  /*d7f0*/  R2UR UR6, R6 ;  /* 0x00000000060672ca */ /* 0x000fe200000e0000 */
[----:B------:R-:W-:Y:S01]  /*d800*/  IMAD.IADD R6, R23, 0x1, -R184 ;  /* 0x0000000117067824 */ /* 0x000fe200078e0ab8 */
[----:B------:R-:W-:Y:S01]  /*d810*/  R2UR UR7, R7 ;  /* 0x00000000070772ca */ /* 0x000fe200000e0000 */
[----:B------:R-:W-:Y:S01]  /*d820*/  FADD.FTZ R7, R171, R232 ;  /* 0x000000e8ab077221 */ /* 0x000fe20000010000 */
[----:B------:R-:W-:Y:S02]  /*d830*/  WARPGROUP.DEPBAR.LE gsb0, 0x0 ;  /* 0x00008000000079c5 */ /* 0x000fe40000010000 */
[----:B------:R-:W-:-:S15]  /*d840*/  WARPGROUP.ARRIVE ;  /* 0x00000000000079c5 */ /* 0x000fde0000000000 */
[----:B------:R-:W-:-:S06]  /*d850*/  NOP ;  /* 0x0000000000007918 */ /* 0x000fcc0000000000 */
[----:B------:R-:W-:Y:S03]  /*d860*/  HGMMA.64x256x16.F32.BF16 R24, R160, gdesc[UR8].tnspB, R24, gsb0 ;  /* 0x43e00008a0187df0 */ /* 0x000fe60008001818 */
        /* <DEDUP_REMOVED lines=9> */
[----:B------:R1:W-:Y:S06]  /*d900*/  MEMBAR.ALL.CTA ;  /* 0x0000000000007992 */ /* 0x0003ec0000008000 */
[----:B-1----:R-:W1:Y:S01]  /*d910*/  FENCE.VIEW.ASYNC.S ;  /* 0x00000000000073c6 */ /* 0x002e620000000000 */
[----:B0-----:R-:W-:-:S02]  /*d920*/  IMAD R154, R189, 0x40, R6 ;  /* 0x00000040bd9a7824 */ /* 0x001fc400078e0206 */
[----:B------:R-:W-:Y:S02]  /*d930*/  FADD.FTZ R6, R200, R199 ;  /* 0x000000c7c8067221 */ /* 0x000fe40000010000 */
[----:B------:R-:W-:Y:S01]  /*d940*/  VIADD R152, R154, UR4 ;  /* 0x000000049a987c36 */ /* 0x000fe20008000000 */
[----:B-1----:R-:W-:Y:S01]  /*d950*/  NOP ;  /* 0x0000000000007918 */ /* 0x002fe20000000000 */
        /* <DEDUP_REMOVED lines=16> */
.L_x_2802:
[----:B------:R-:W-:-:S06]  /*da60*/  UISETP.NE.AND UP0, UPT, UR5, 0x1, UPT ;  /* 0x000000010500788c */ /* 0x000fcc000bf05270 */
[----:B------:R-:W-:-:S05]  /*da70*/  PLOP3.LUT P2, PT, PT, PT, UP0, 0x80, 0x0 ;  /* 0x000000000000781c */ /* 0x000fca0003f4f008 */
[----:B------:R-:W-:-:S08]  /*da80*/  @UP0 ULDC.64 UR6, c[0x0][0xae0] ;  /* 0x0002b80000060ab9 */ /* 0x000fd00000000a00 */
[----:B------:R-:W-:-:S05]  /*da90*/  @P2 IMAD.HI.U32 R154, R153, UR6, RZ ;  /* 0x00000006999a2c27 */ /* 0x000fca000f8e00ff */
[----:B------:R-:W-:-:S07]  /*daa0*/  @P2 SHF.R.U32.HI R153, RZ, UR7, R154 ;  /* 0x00000007ff992c19 */ /* 0x000fce000801169a */
.L_x_2803:
[----:B------:R-:W-:Y:S05]  /*dab0*/  BSYNC B0 ;  /* 0x0000000000007941 */ /* 0x000fea0003800000 */
.L_x_2801:
[----:B------:R-:W-:-:S04]  /*dac0*/  IMAD.U32 R154, RZ, RZ, UR5 ;  /* 0x00000005ff9a7e24 */ /* 0x000fc8000f8e00ff */
[----:B------:R-:W-:-:S05]  /*dad0*/  IMAD R153, R153, R154, UR5 ;  /* 0x0000000599997e24 */ /* 0x000fca000f8e029a */
[----:B------:R-:W-:-:S07]  /*dae0*/  VIMNMX R152, R152, R153, PT ;  /* 0x0000009998987248 */ /* 0x000fce0003fe0100 */
.L_x_2800:
[----:B------:R-:W-:Y:S01]  /*daf0*/  SHF.R.S32.HI R153, RZ, 0x1f, R152 ;  /* 0x0000001fff997819 */ /* 0x000fe20000011498 */
[----:B------:R-:W-:Y:S01]  /*db00*/  ULDC UR38, c[0x0][0xadc] ;  /* 0x0002b70000267ab9 */ /* 0x000fe20000000800 */
[----:B------:R-:W-:Y:S01]  /*db10*/  ULDC UR41, c[0x0][0xadc] ;  /* 0x0002b70000297ab9 */ /* 0x000fe20000000800 */
[----:B------:R-:W-:Y:S01]  /*db20*/  ULDC UR42, c[0x0][0xad4] ;  /* 0x0002b500002a7ab9 */ /* 0x000fe20000000800 */
[----:B------:R-:W-:Y:S01]  /*db30*/  LEA.HI R153, R153, R152, RZ, 0x6 ;  /* 0x0000009899997211 */ /* 0x000fe200078f30ff */
[----:B------:R-:W-:Y:S01]  /*db40*/  ULDC UR44, c[0x0][0xad4] ;  /* 0x0002b500002c7ab9 */ /* 0x000fe20000000800 */
[----:B------:R-:W-:Y:S01]  /*db50*/  ULDC UR37, c[0x0][0xa80] ;  /* 0x0002a00000257ab9 */ /* 0x000fe20000000800 */
[----:B------:R-:W-:Y:S01]  /*db60*/  ULDC UR40, c[0x0][0xa80] ;  /* 0x0002a00000287ab9 */ /* 0x000fe20000000800 */
[----:B------:R-:W-:Y:S01]  /*db70*/  SHF.R.S32.HI R153, RZ, 0x6, R153 ;  /* 0x00000006ff997819 */ /* 0x000fe20000011499 */
[----:B------:R-:W-:Y:S01]  /*db80*/  ULDC UR39, c[0x0][0xa80] ;  /* 0x0002a00000277ab9 */ /* 0x000fe20000000800 */
[----:B------:R-:W-:Y:S01]  /*db90*/  ULDC UR43, c[0x0][0xad8] ;  /* 0x0002b600002b7ab9 */ /* 0x000fe20000000800 */
[----:B------:R-:W-:Y:S01]  /*dba0*/  ULDC UR45, c[0x0][0xad8] ;  /* 0x0002b600002d7ab9 */ /* 0x000fe20000000800 */
[----:B------:R-:W-:Y:S01]  /*dbb0*/  VIMNMX R210, R212, R153, !PT ;  /* 0x00000099d4d27248 */ /* 0x000fe20007fe0100 */
[----:B------:R-:W-:Y:S03]  /*dbc0*/  BSSY B1, `(.L_x_2804) ;  /* 0x00003d5000017945 */ /* 0x000fe60003800000 */
[----:B------:R-:W-:-:S13]  /*dbd0*/  ISETP.GE.AND P2, PT, R20, R210, PT ;  /* 0x000000d21400720c */ /* 0x000fda0003f46270 */
[----:B------:R-:W-:Y:S05]  /*dbe0*/  @!P2 BRA `(.L_x_2805) ;  /* 0x0000003c0048a947 */ /* 0x000fea0003800000 */
[----:B------:R-:W-:Y:S01]  /*dbf0*/  IADD3 R200, R0, R23, -R184 ;  /* 0x0000001700c87210 */ /* 0x000fe20007ffe8b8 */
[----:B------:R-:W-:Y:S04]  /*dc00*/  BSSY B0, `(.L_x_2806) ;  /* 0x00003cc000007945 */ /* 0x000fe80003800000 */
[----:B------:R-:W-:-:S07]  /*dc10*/  VIADD R200, R200, 0x8 ;  /* 0x00000008c8c87836 */ /* 0x000fce0000000000 */
.L_x_2825:
[----:B------:R-:W-:-:S05]  /*dc20*/  VIADD R201, R19, 0x1 ;  /* 0x0000000113c97836 */ /* 0x000fca0000000000 */
[----:B------:R-:W-:-:S04]  /*dc30*/  ISETP.NE.AND P2, PT, R201, 0x2, PT ;  /* 0x00000002c900780c */ /* 0x000fc80003f45270 */
[----:B------:R-:W-:Y:S02]  /*dc40*/  SEL R21, RZ, 0x1, P2 ;  /* 0x00000001ff157807 */ /* 0x000fe40001000000 */
[----:B------:R-:W-:Y:S02]  /*dc50*/  SEL R201, R201, RZ, P2 ;  /* 0x000000ffc9c97207 */ /* 0x000fe40001000000 */
[----:B------:R-:W-:Y:S01]  /*dc60*/  LOP3.LUT R22, R22, R21, RZ, 0x3c, !PT ;  /* 0x0000001516167212 */ /* 0x000fe200078e3cff */
[----:B--2---:R-:W-:Y:S06]  /*dc70*/  @!P0 BRA `(.L_x_2807) ;  /* 0x0000000000048947 */ /* 0x004fec0003800000 */
[----:B------:R-:W-:Y:S01]  /*dc80*/  BPT.TRAP 0x1 ;  /* 0x000000040000795c */ /* 0x000fe20000300000 */
.L_x_2807:
[----:B------:R-:W-:Y:S01]  /*dc90*/  IMAD R199, R201, 0x8, R18 ;  /* 0x00000008c9c77824 */ /* 0x000fe200078e0212 */
[----:B------:R-:W-:-:S04]  /*dca0*/  SHF.L.U32 R188, R22, 0x1f, RZ ;  /* 0x0000001f16bc7819 */ /* 0x000fc800000006ff */
[----:B------:R0:W1:Y:S01]  /*dcb0*/  SYNCS.PHASECHK.TRANS64.TRYWAIT P2, [R199+URZ+0x38830], R188 ;  /* 0x038830bcc70075a7 */ /* 0x000062000804017f */
[----:B------:R-:W-:Y:S05]  /*dcc0*/  @!P0 BRA `(.L_x_2808) ;  /* 0x0000000000048947 */ /* 0x000fea0003800000 */
[----:B------:R-:W-:Y:S01]  /*dcd0*/  BPT.TRAP 0x1 ;  /* 0x000000040000795c */ /* 0x000fe20000300000 */
.L_x_2808:
[----:B------:R-:W-:Y:S01]  /*dce0*/  BSSY B2, `(.L_x_2809) ;  /* 0x0000006000027945 */ /* 0x000fe20003800000 */
[----:B------:R-:W-:Y:S02]  /*dcf0*/  IMAD R202, R201, 0x200, R190 ;  /* 0x00000200c9ca7824 */ /* 0x000fe400078e02be */
[----:B------:R-:W-:Y:S01]  /*dd00*/  IMAD.MOV.U32 R203, RZ, RZ, 0x40000040 ;  /* 0x40000040ffcb7424 */ /* 0x000fe200078e00ff */
[----:B-1----:R-:W-:Y:S06]  /*dd10*/  @P2 BRA `(.L_x_2810) ;  /* 0x0000000000082947 */ /* 0x002fec0003800000 */
[----:B------:R-:W1:Y:S02]  /*dd20*/  SYNCS.PHASECHK.TRANS64.TRYWAIT P2, [R199+URZ+0x38830], R188 ;  /* 0x038830bcc70075a7 */ /* 0x000e64000804017f */
[----:B-1----:R-:W-:Y:S05]  /*dd30*/  @!P2 BRA `(.L_x_2811) ;  /* 0x000001580090a947 */ /* 0x002fea0003800000 */
.L_x_2810:
[----:B------:R-:W-:Y:S05]  /*dd40*/  BSYNC B2 ;  /* 0x0000000000027941 */ /* 0x000fea0003800000 */
.L_x_2809:
        /* <DEDUP_REMOVED lines=36> */
.L_x_2812:
[----:B------:R2:W3:Y:S01]  /*df90*/  SYNCS.PHASECHK.TRANS64.TRYWAIT P2, [R199+URZ+0x38850], R188 ;  /* 0x038850bcc70075a7 */ /* 0x0004e2000804017f */
[----:B------:R-:W-:Y:S05]  /*dfa0*/  @!P0 BRA `(.L_x_2813) ;  /* 0x0000000000048947 */ /* 0x000fea0003800000 */
[----:B------:R-:W-:Y:S01]  /*dfb0*/  BPT.TRAP 0x1 ;  /* 0x000000040000795c */ /* 0x000fe20000300000 */
.L_x_2813:
[----:B------:R-:W-:Y:S04]  /*dfc0*/  BSSY B2, `(.L_x_2814) ;  /* 0x0000004000027945 */ /* 0x000fe80003800000 */
[----:B---3--:R-:W-:Y:S05]  /*dfd0*/  @P2 BRA `(.L_x_2815) ;  /* 0x0000000000082947 */ /* 0x008fea0003800000 */
[----:B------:R-:W3:Y:S02]  /*dfe0*/  SYNCS.PHASECHK.TRANS64.TRYWAIT P2, [R199+URZ+0x38850], R188 ;  /* 0x038850bcc70075a7 */ /* 0x000ee4000804017f */
[----:B---3--:R-:W-:Y:S05]  /*dff0*/  @!P2 BRA `(.L_x_2816) ;  /* 0x0000015400f4a947 */ /* 0x008fea0003800000 */
.L_x_2815:
[----:B------:R-:W-:Y:S05]  /*e000*/  BSYNC B2 ;  /* 0x0000000000027941 */ /* 0x000fea0003800000 */
.L_x_2814:
[----:B------:R-:W-:Y:S01]  /*e010*/  IMAD R202, R201, 0x1000, R191 ;  /* 0x00001000c9ca7824 */ /* 0x000fe200078e02bf */
[----:B------:R-:W-:Y:S01]  /*e020*/  R2UR UR4, R2 ;  /* 0x00000000020472ca */ /* 0x000fe200000e0000 */
[----:B------:R-:W-:Y:S01]  /*e030*/  IMAD.MOV.U32 R203, RZ, RZ, 0x40000040 ;  /* 0x40000040ffcb7424 */ /* 0x000fe200078e00ff */
[----:B------:R-:W-:Y:S01]  /*e040*/  R2UR UR5, R3 ;  /* 0x00000000030572ca */ /* 0x000fe200000e0000 */
[----:B------:R-:W-:Y:S01]  /*e050*/  WARPGROUP.ARRIVE ;  /* 0x00000000000079c5 */ /* 0x000fe20000000000 */
[----:B------:R-:W-:Y:S01]  /*e060*/  R2UR UR6, R202 ;  /* 0x00000000ca0672ca */ /* 0x000fe200000e0000 */
[----:B------:R-:W-:Y:S01]  /*e070*/  VIADD R204, R2, 0x2 ;  /* 0x0000000202cc7836 */ /* 0x000fe20000000000 */
[----:B------:R-:W-:Y:S01]  /*e080*/  R2UR UR7, R203 ;  /* 0x00000000cb0772ca */ /* 0x000fe200000e0000 */
[----:B------:R-:W-:Y:S02]  /*e090*/  IMAD.MOV.U32 R205, RZ, RZ, 0x40000040 ;  /* 0x40000040ffcd7424 */ /* 0x000fe400078e00ff */
[----:B------:R-:W4:Y:S01]  /*e0a0*/  S2R R21, SR_TID.X ;  /* 0x0000000000157919 */ /* 0x000f220000002100 */
[----:B------:R-:W-:Y:S01]  /*e0b0*/  VIADD R206, R202, 0x800 ;  /* 0x00000800cace7836 */ /* 0x000fe20000000000 */
[----:B------:R-:W-:Y:S01]  /*e0c0*/  UISETP.NE.AND UP0, UPT, UR46, URZ, UPT ;  /* 0x0000003f2e00728c */ /* 0x000fe2000bf05270 */
[----:B------:R-:W-:-:S02]  /*e0d0*/  VIADD R207, R2, 0x800 ;  /* 0x0000080002cf7836 */ /* 0x000fc40000000000 */
[----:B0123--:R-:W-:-:S05]  /*e0e0*/  IMAD.MOV.U32 R188, RZ, RZ, 0x4 ;  /* 0x00000004ffbc7424 */ /* 0x00ffca00078e00ff */
        /* <DEDUP_REMOVED lines=9> */
[----:B----4-:R-:W-:-:S06]  /*e180*/  SHF.R.U32.HI R21, RZ, 0x7, R21 ;  /* 0x00000007ff157819 */ /* 0x010fcc0000011615 */
[----:B------:R-:W0:Y:S02]  /*e190*/  SHFL.IDX PT, R21, R21, RZ, 0x1f ;  /* 0x00001fff15157589 */ /* 0x000e2400000e0000 */
[----:B0-----:R-:W-:-:S04]  /*e1a0*/  ISETP.GT.AND P2, PT, R21, 0x7f, PT ;  /* 0x0000007f1500780c */ /* 0x001fc80003f44270 */
        /* <DEDUP_REMOVED lines=184> */
[----:B------:R-:W-:Y:S02]  /*ed30*/  R2UR UR4, R204 ;  /* 0x00000000cc0472ca */ /* 0x000fe400000e0000 */
[----:B------:R-:W-:Y:S02]  /*ed40*/  IADD3 R204, R206, R188, RZ ;  /* 0x000000bccecc7210 */ /* 0x000fe40007ffe0ff */
[----:B------:R-:W-:Y:S01]  /*ed50*/  R2UR UR7, R205 ;  /* 0x00000000cd0772ca */ /* 0x000fe200000e0000 */
[----:B------:R-:W-:Y:S01]  /*ed60*/  IMAD.MOV.U32 R205, RZ, RZ, 0xa00 ;  /* 0x00000a00ffcd7424 */ /* 0x000fe200078e00ff */
[----:B------:R-:W-:Y:S01]  /*ed70*/  R2UR UR6, R204 ;  /* 0x00000000cc0672ca */ /* 0x000fe200000e0000 */
[----:B------:R-:W-:-:S03]  /*ed80*/  IMAD.MOV.U32 R204, RZ, RZ, 0x28 ;  /* 0x00000028ffcc7424 */ /* 0x000fc600078e00ff */
[----:B------:R-:W-:Y:S02]  /*ed90*/  SEL R205, R205, 0x980, P2 ;  /* 0x00000980cdcd7807 */ /* 0x000fe40001000000 */
[----:B------:R-:W-:Y:S02]  /*eda0*/  SEL R204, R204, 0x26, P2 ;  /* 0x00000026cccc7807 */ /* 0x000fe40001000000 */
[----:B------:R-:W-:Y:S02]  /*edb0*/  LOP3.LUT R205, R205, 0xa00, RZ, 0xc0, !PT ;  /* 0x00000a00cdcd7812 */ /* 0x000fe400078ec0ff */
[----:B------:R-:W-:-:S04]  /*edc0*/  LOP3.LUT R207, R204, 0x6, RZ, 0xc0, !PT ;  /* 0x00000006cccf7812 */ /* 0x000fc800078ec0ff */
[CC--:B------:R-:W-:Y:S02]  /*edd0*/  IADD3 R204, R207.reuse, R205.reuse, R2 ;  /* 0x000000cdcfcc7210 */ /* 0x0c0fe40007ffe002 */
[----:B------:R-:W-:Y:S01]  /*ede0*/  IADD3 R206, R207, R205, R202 ;  /* 0x000000cdcfce7210 */ /* 0x000fe20007ffe0ca */
[----:B------:R-:W-:Y:S02]  /*edf0*/  IMAD.MOV.U32 R205, RZ, RZ, 0x40000040 ;  /* 0x40000040ffcd7424 */ /* 0x000fe400078e00ff */
        /* <DEDUP_REMOVED lines=8> */
[----:B------:R-:W-:Y:S01]  /*ee80*/  VIADD R206, R2, 0xa00 ;  /* 0x00000a0002ce7836 */ /* 0x000fe20000000000 */
[----:B------:R-:W-:Y:S01]  /*ee90*/  R2UR UR7, R207 ;  /* 0x00000000cf0772ca */ /* 0x000fe200000e0000 */
[----:B------:R-:W-:Y:S02]  /*eea0*/  VIADD R207, R202, 0xa00 ;  /* 0x00000a00cacf7836 */ /* 0x000fe40000000000 */
[----:B------:R-:W-:Y:S01]  /*eeb0*/  IMAD.IADD R204, R206, 0x1, R21 ;  /* 0x00000001cecc7824 */ /* 0x000fe200078e0215 */
[----:B------:R-:W-:-:S02]  /*eec0*/  WARPGROUP.DEPBAR.LE gsb0, 0x0 ;  /* 0x00008000000079c5 */ /* 0x000fc40000010000 */
[----:B------:R-:W-:-:S07]  /*eed0*/  WARPGROUP.ARRIVE ;  /* 0x00000000000079c5 */ /* 0x000fce0000000000 */
        /* <DEDUP_REMOVED lines=120> */
[--C-:B------:R-:W-:Y:S01]  /*f660*/  IMAD.IADD R204, R203, 0x1, R206.reuse ;  /* 0x00000001cbcc7824 */ /* 0x100fe200078e02ce */
[----:B------:R-:W-:Y:S01]  /*f670*/  R2UR UR5, R205 ;  /* 0x00000000cd0572ca */ /* 0x000fe200000e0000 */
[----:B------:R-:W-:Y:S02]  /*f680*/  IMAD.MOV.U32 R205, RZ, RZ, 0x40000040 ;  /* 0x40000040ffcd7424 */ /* 0x000fe400078e00ff */
[----:B------:R-:W-:Y:S01]  /*f690*/  IMAD.IADD R206, R188, 0x1, R206 ;  /* 0x00000001bcce7824 */ /* 0x000fe200078e02ce */
[----:B------:R-:W-:Y:S01]  /*f6a0*/  R2UR UR6, R204 ;  /* 0x00000000cc0672ca */ /* 0x000fe200000e0000 */
[----:B------:R-:W-:Y:S01]  /*f6b0*/  IMAD.IADD R204, R207, 0x1, R188 ;  /* 0x00000001cfcc7824 */ /* 0x000fe200078e02bc */
[----:B------:R-:W-:Y:S01]  /*f6c0*/  R2UR UR7, R205 ;  /* 0x00000000cd0772ca */ /* 0x000fe200000e0000 */
[----:B------:R-:W-:-:S02]  /*f6d0*/  IMAD.MOV.U32 R205, RZ, RZ, 0x40000040 ;  /* 0x40000040ffcd7424 */ /* 0x000fc400078e00ff */
[----:B------:R-:W-:Y:S02]  /*f6e0*/  IMAD.MOV.U32 R207, RZ, RZ, 0x40000040 ;  /* 0x40000040ffcf7424 */ /* 0x000fe400078e00ff */
[----:B------:R-:W-:Y:S02]  /*f6f0*/  IMAD.MOV.U32 R188, RZ, RZ, 0x1000 ;  /* 0x00001000ffbc7424 */ /* 0x000fe400078e00ff */
[----:B------:R-:W-:-:S03]  /*f700*/  IMAD.MOV.U32 R203, RZ, RZ, 0x40000040 ;  /* 0x40000040ffcb7424 */ /* 0x000fc600078e00ff */
[----:B------:R-:W-:Y:S02]  /*f710*/  SEL R188, R188, 0xf80, P2 ;  /* 0x00000f80bcbc7807 */ /* 0x000fe40001000000 */
[----:B------:R-:W-:Y:S02]  /*f720*/  PLOP3.LUT P2, PT, PT, PT, UP0, 0x40, 0x0 ;  /* 0x000000000000781c */ /* 0x000fe40003f4e808 */
[----:B------:R-:W-:-:S04]  /*f730*/  LOP3.LUT R188, R188, 0x1e00, RZ, 0xc0, !PT ;  /* 0x00001e00bcbc7812 */ /* 0x000fc800078ec0ff */
[----:B------:R-:W-:Y:S01]  /*f740*/  IADD3 R202, R21, R188, R202 ;  /* 0x000000bc15ca7210 */ /* 0x000fe20007ffe0ca */
[----:B------:R-:W-:Y:S02]  /*f750*/  WARPGROUP.DEPBAR.LE gsb0, 0x0 ;  /* 0x00008000000079c5 */ /* 0x000fe40000010000 */
[----:B------:R-:W-:-:S06]  /*f760*/  WARPGROUP.ARRIVE ;  /* 0x00000000000079c5 */ /* 0x000fcc0000000000 */
[----:B------:R-:W-:Y:S01]  /*f770*/  HGMMA.64x64x16.F32.BF16 R152, gdesc[UR4], R152, gsb0 ;  /* 0x00e00000049879f0 */ /* 0x000fe20008001898 */
[----:B------:R-:W-:Y:S02]  /*f780*/  R2UR UR4, R204 ;  /* 0x00000000cc0472ca */ /* 0x000fe400000e0000 */
[----:B------:R-:W-:Y:S01]  /*f790*/  R2UR UR5, R205 ;  /* 0x00000000cd0572ca */ /* 0x000fe200000e0000 */
[----:B------:R-:W-:Y:S01]  /*f7a0*/  IMAD.MOV.U32 R205, RZ, RZ, 0x40000040 ;  /* 0x40000040ffcd7424 */ /* 0x000fe200078e00ff */
[----:B------:R-:W-:Y:S02]  /*f7b0*/  R2UR UR6, R206 ;  /* 0x00000000ce0672ca */ /* 0x000fe400000e0000 */
[----:B------:R-:W-:Y:S02]  /*f7c0*/  R2UR UR7, R207 ;  /* 0x00000000cf0772ca */ /* 0x000fe400000e0000 */
[----:B------:R-:W-:Y:S01]  /*f7d0*/  IADD3 R204, R21, R188, R2 ;  /* 0x000000bc15cc7210 */ /* 0x000fe20007ffe002 */
[----:B------:R-:W-:-:S02]  /*f7e0*/  @!P1 VIADD R21, R199, 0x38840 ;  /* 0x00038840c7159836 */ /* 0x000fc40000000000 */
[----:B------:R-:W-:-:S03]  /*f7f0*/  IMAD.U32 R188, RZ, RZ, UR42 ;  /* 0x0000002affbc7e24 */ /* 0x000fc6000f8e00ff */
[----:B------:R-:W-:Y:S02]  /*f800*/  @!P1 PRMT R21, RZ, 0x654, R21 ;  /* 0x00000654ff159816 */ /* 0x000fe40000000015 */
[----:B------:R-:W-:Y:S01]  /*f810*/  LOP3.LUT R207, RZ, R188, RZ, 0x33, !PT ;  /* 0x000000bcffcf7212 */ /* 0x000fe200078e33ff */
        /* <DEDUP_REMOVED lines=11> */
[----:B------:R0:W-:Y:S02]  /*f8d0*/  @!P1 SYNCS.ARRIVE.TRANS64.RED.A1T0 RZ, [R21+URZ], RZ ;  /* 0x000000ff15ff99a7 */ /* 0x0001e4000810043f */
[----:B0-----:R-:W-:-:S05]  /*f8e0*/  IMAD.SHL.U32 R21, R20, 0x40, RZ ;  /* 0x0000004014157824 */ /* 0x001fca00078e00ff */
[----:B------:R-:W-:-:S04]  /*f8f0*/  IADD3 R202, R23, 0x1, -R21 ;  /* 0x0000000117ca7810 */ /* 0x000fc80007ffe815 */
[----:B------:R-:W-:-:S05]  /*f900*/  IADD3 R202, -R185, R202, -R184 ;  /* 0x000000cab9ca7210 */ /* 0x000fca0007ffe9b8 */
[----:B------:R-:W-:Y:S02]  /*f910*/  IMAD.IADD R207, R207, 0x1, R202 ;  /* 0x00000001cfcf7824 */ /* 0x000fe400078e02ca */
[----:B------:R-:W-:Y:S02]  /*f920*/  VIADD R206, R202, UR45 ;  /* 0x0000002dcace7c36 */ /* 0x000fe40008000000 */
[C---:B------:R-:W-:Y:S02]  /*f930*/  IMAD.IADD R204, R0.reuse, 0x1, R207 ;  /* 0x0000000100cc7824 */ /* 0x040fe400078e02cf */
[----:B------:R-:W-:Y:S01]  /*f940*/  IMAD.IADD R205, R0, 0x1, R206 ;  /* 0x0000000100cd7824 */ /* 0x000fe200078e02ce */
[----:B------:R-:W-:Y:S06]  /*f950*/  @P2 BRA `(.L_x_2817) ;  /* 0x0000000000582947 */ /* 0x000fec0003800000 */
[----:B------:R-:W-:Y:S01]  /*f960*/  IADD3 R223, R0, R23, -R184 ;  /* 0x0000001700df7210 */ /* 0x000fe20007ffe8b8 */
[----:B------:R-:W-:Y:S03]  /*f970*/  BSSY B2, `(.L_x_2818) ;  /* 0x0000010000027945 */ /* 0x000fe60003800000 */
[----:B------:R-:W-:-:S13]  /*f980*/  ISETP.GT.AND P2, PT, R223, -0x1, PT ;  /* 0xffffffffdf00780c */ /* 0x000fda0003f44270 */
[----:B------:R-:W-:Y:S05]  /*f990*/  @P2 BRA `(.L_x_2819) ;  /* 0x0000000000202947 */ /* 0x000fea0003800000 */
[----:B------:R-:W-:Y:S01]  /*f9a0*/  IMAD.U32 R222, RZ, RZ, UR41 ;  /* 0x00000029ffde7e24 */ /* 0x000fe2000f8e00ff */
[----:B------:R-:W-:-:S04]  /*f9b0*/  LOP3.LUT R223, RZ, R223, RZ, 0x33, !PT ;  /* 0x000000dfffdf7212 */ /* 0x000fc800078e33ff */
[----:B------:R-:W-:-:S13]  /*f9c0*/  ISETP.NE.AND P2, PT, R222, 0x1, PT ;  /* 0x00000001de00780c */ /* 0x000fda0003f45270 */
[----:B------:R-:W0:Y:S02]  /*f9d0*/  @P2 LDC.64 R202, c[0x0][0xae0] ;  /* 0x0002b800ffca2b82 */ /* 0x000e240000000a00 */
[----:B0-----:R-:W-:-:S05]  /*f9e0*/  @P2 IMAD.HI.U32 R202, R223, R202, RZ ;  /* 0x000000cadfca2227 */ /* 0x001fca00078e00ff */
[----:B------:R-:W-:-:S04]  /*f9f0*/  @P2 SHF.R.U32.HI R223, RZ, R203, R202 ;  /* 0x000000cbffdf2219 */ /* 0x000fc800000116ca */
[----:B------:R-:W-:Y:S01]  /*fa00*/  LOP3.LUT R223, RZ, R223, RZ, 0x33, !PT ;  /* 0x000000dfffdf7212 */ /* 0x000fe200078e33ff */
[----:B------:R-:W-:Y:S06]  /*fa10*/  BRA `(.L_x_2820) ;  /* 0x0000000000147947 */ /* 0x000fec0003800000 */
.L_x_2819:
[----:B------:R-:W-:-:S05]  /*fa20*/  IMAD.U32 R222, RZ, RZ, UR41 ;  /* 0x00000029ffde7e24 */ /* 0x000fca000f8e00ff */
[----:B------:R-:W-:-:S13]  /*fa30*/  ISETP.NE.AND P2, PT, R222, 0x1, PT ;  /* 0x00000001de00780c */ /* 0x000fda0003f45270 */
[----:B------:R-:W0:Y:S02]  /*fa40*/  @P2 LDC.64 R202, c[0x0][0xae0] ;  /* 0x0002b800ffca2b82 */ /* 0x000e240000000a00 */
[----:B0-----:R-:W-:-:S05]  /*fa50*/  @P2 IMAD.HI.U32 R202, R223, R202, RZ ;  /* 0x000000cadfca2227 */ /* 0x001fca00078e00ff */
[----:B------:R-:W-:-:S07]  /*fa60*/  @P2 SHF.R.U32.HI R223, RZ, R203, R202 ;  /* 0x000000cbffdf2219 */ /* 0x000fce00000116ca */
.L_x_2820:
[----:B------:R-:W-:Y:S05]  /*fa70*/  BSYNC B2 ;  /* 0x0000000000027941 */ /* 0x000fea0003800000 */
.L_x_2818:
[----:B------:R-:W-:-:S04]  /*fa80*/  IMAD R202, R223, R222, -R21 ;  /* 0x000000dedfca7224 */ /* 0x000fc800078e0a15 */
[----:B------:R-:W-:-:S05]  /*fa90*/  IMAD.IADD R203, R202, 0x1, -R185 ;  /* 0x00000001cacb7824 */ /* 0x000fca00078e0ab9 */
[----:B------:R-:W-:Y:S02]  /*faa0*/  VIADDMNMX R205, R203, R222, R205, PT ;  /* 0x000000decbcd7246 */ /* 0x000fe400038001cd */
[----:B------:R-:W-:-:S07]  /*fab0*/  VIMNMX R204, R204, R203, !PT ;  /* 0x000000cbcccc7248 */ /* 0x000fce0007fe0100 */
.L_x_2817:
[----:B------:R-:W-:Y:S01]  /*fac0*/  ISETP.GT.AND P2, PT, R20, -0x1, PT ;  /* 0xffffffff1400780c */ /* 0x000fe20003f44270 */
[----:B------:R-:W-:Y:S01]  /*fad0*/  UISETP.NE.AND UP0, UPT, UR46, URZ, UPT ;  /* 0x0000003f2e00728c */ /* 0x000fe2000bf05270 */
[----:B------:R-:W-:Y:S02]  /*fae0*/  IADD3 R206, R206, 0x8, R0 ;  /* 0x00000008cece7810 */ /* 0x000fe40007ffe000 */
[C---:B------:R-:W-:Y:S02]  /*faf0*/  ISETP.GT.AND P5, PT, R204.reuse, RZ, P2 ;  /* 0x000000ffcc00720c */ /* 0x040fe400017a4270 */
[C---:B------:R-:W-:Y:S02]  /*fb00*/  ISETP.GT.AND P4, PT, R204.reuse, 0x1, P2 ;  /* 0x00000001cc00780c */ /* 0x040fe40001784270 */
        /* <DEDUP_REMOVED lines=53> */
[----:B------:R-:W-:-:S04]  /*fe60*/  IADD3 R169, R0, R23, -R184 ;  /* 0x0000001700a97210 */ /* 0x000fc80007ffe8b8 */
[----:B------:R-:W-:Y:S01]  /*fe70*/  ISETP.NE.AND P3, PT, R168, 0x1, PT ;  /* 0x00000001a800780c */ /* 0x000fe20003f65270 */
[----:B------:R-:W-:-:S05]  /*fe80*/  VIADD R169, R169, 0x8 ;  /* 0x00000008a9a97836 */ /* 0x000fca0000000000 */
[----:B------:R-:W-:-:S07]  /*fe90*/  LOP3.LUT R169, RZ, R169, RZ, 0x33, !PT ;  /* 0x000000a9ffa97212 */ /* 0x000fce00078e33ff */
[----:B------:R-:W0:Y:S02]  /*fea0*/  @P3 LDC.64 R152, c[0x0][0xae0] ;  /* 0x0002b800ff983b82 */ /* 0x000e240000000a00 */
[----:B0-----:R-:W-:-:S05]  /*feb0*/  @P3 IMAD.HI.U32 R152, R169, R152, RZ ;  /* 0x00000098a9983227 */ /* 0x001fca00078e00ff */
[----:B------:R-:W-:-:S04]  /*fec0*/  @P3 SHF.R.U32.HI R169, RZ, R153, R152 ;  /* 0x00000099ffa93219 */ /* 0x000fc80000011698 */
[----:B------:R-:W-:Y:S01]  /*fed0*/  LOP3.LUT R152, RZ, R169, RZ, 0x33, !PT ;  /* 0x000000a9ff987212 */ /* 0x000fe200078e33ff */
[----:B------:R-:W-:Y:S06]  /*fee0*/  BRA `(.L_x_2824) ;  /* 0x0000000000187947 */ /* 0x000fec0003800000 */
.L_x_2823:
[----:B------:R-:W-:-:S05]  /*fef0*/  IMAD.U32 R168, RZ, RZ, UR41 ;  /* 0x00000029ffa87e24 */ /* 0x000fca000f8e00ff */
[----:B------:R-:W-:-:S13]  /*ff00*/  ISETP.NE.AND P3, PT, R168, 0x1, PT ;  /* 0x00000001a800780c */ /* 0x000fda0003f65270 */
[----:B------:R-:W0:Y:S02]  /*ff10*/  @P3 LDC.64 R152, c[0x0][0xae0] ;  /* 0x0002b800ff983b82 */ /* 0x000e240000000a00 */
[----:B0-----:R-:W-:-:S04]  /*ff20*/  @P3 IMAD.HI.U32 R204, R200, R152, RZ ;  /* 0x00000098c8cc3227 */ /* 0x001fc800078e00ff */
[----:B------:R-:W-:Y:S01]  /*ff30*/  IMAD.MOV.U32 R152, RZ, RZ, R200 ;  /* 0x000000ffff987224 */ /* 0x000fe200078e00c8 */
[----:B------:R-:W-:-:S07]  /*ff40*/  @P3 SHF.R.U32.HI R152, RZ, R153, R204 ;  /* 0x00000099ff983219 */ /* 0x000fce00000116cc */
.L_x_2824:
[----:B------:R-:W-:Y:S05]  /*ff50*/  BSYNC B2 ;  /* 0x0000000000027941 */ /* 0x000fea0003800000 */
.L_x_2822:
[----:B------:R-:W-:-:S04]  /*ff60*/  IMAD R152, R152, R168, -R21 ;  /* 0x000000a898987224 */ /* 0x000fc800078e0a15 */
[----:B------:R-:W-:-:S05]  /*ff70*/  IMAD.IADD R21, R152, 0x1, -R185 ;  /* 0x0000000198157824 */ /* 0x000fca00078e0ab9 */
[----:B------:R-:W-:Y:S02]  /*ff80*/  VIADDMNMX R206, R21, R168, R206, PT ;  /* 0x000000a815ce7246 */ /* 0x000fe400038001ce */
[----:B------:R-:W-:-:S07]  /*ff90*/  VIMNMX R207, R207, R21, !PT ;  /* 0x00000015cfcf7248 */ /* 0x000fce0007fe0100 */
.L_x_2821:
[----:B------:R-:W-:Y:S01]  /*ffa0*/  FMNMX.FTZ R152, R202, R14, !PT ;  /* 0x0000000eca987209 */ /* 0x000fe20007810000 */
[----:B------:R-:W-:Y:S01]  /*ffb0*/  IMAD.MOV.U32 R169, RZ, RZ, 0x40000040 ;  /* 0x40000040ffa97424 */ /* 0x000fe200078e00ff */
[----:B------:R-:W-:Y:S01]  /*ffc0*/  ISETP.GT.AND P4, PT, R207, 0x9, P2 ;  /* 0x00000009cf00780c */ /* 0x000fe20001784270 */
[----:B------:R-:W-:Y:S01]  /*ffd0*/  IMAD R168, R201, 0x1000, R193 ;  /* 0x00001000c9a87824 */ /* 0x000fe200078e02c1 */
[----:B------:R-:W-:Y:S01]  /*ffe0*/  FMNMX.FTZ R21, R203, R152, !PT ;  /* 0x00000098cb157209 */ /* 0x000fe20007810000 */
[----:B------:R-:W-:Y:S01]  /*fff0*/  @!P1 VIADD R199, R199, 0x38860 ;  /* 0x00038860c7c79836 */ /* 0x000fe20000000000 */
[C---:B------:R-:W-:Y:S02]  /*10000*/  ISETP.GT.AND P6, PT, R207.reuse, 0x8, P2 ;  /* 0x00000008cf00780c */ /* 0x040fe400017c4270 */
[----:B------:R-:W-:Y:S02]  /*10010*/  FMNMX.FTZ R152, R156, R21, !PT ;  /* 0x000000159c987209 */ /* 0x000fe40007810000 */
[----:B------:R-:W-:-:S02]  /*10020*/  ISETP.GT.AND P5, PT, R207, 0x10, P2 ;  /* 0x00000010cf00780c */ /* 0x000fc400017a4270 */
[----:B------:R-:W-:Y:S02]  /*10030*/  FMNMX.FTZ R21, R157, R152, !PT ;  /* 0x000000989d157209 */ /* 0x000fe40007810000 */
[----:B------:R-:W-:Y:S02]  /*10040*/  ISETP.LT.OR P4, PT, R206, 0xa, P4 ;  /* 0x0000000ace00780c */ /* 0x000fe40002781670 */
[----:B------:R-:W-:Y:S02]  /*10050*/  FMNMX.FTZ R152, R160, R21, !PT ;  /* 0x00000015a0987209 */ /* 0x000fe40007810000 */
[C---:B------:R-:W-:Y:S02]  /*10060*/  ISETP.LT.OR P6, PT, R206.reuse, 0x9, P6 ;  /* 0x00000009ce00780c */ /* 0x040fe400037c1670 */
        /* <DEDUP_REMOVED lines=9> */
[----:B------:R-:W-:Y:S02]  /*10100*/  FSEL R162, R162, -INF , !P5 ;  /* 0xff800000a2a27808 */ /* 0x000fe40006800000 */
[----:B------:R-:W-:Y:S02]  /*10110*/  FMNMX.FTZ R152, R172, R21, !PT ;  /* 0x00000015ac987209 */ /* 0x000fe40007810000 */
[----:B------:R-:W-:Y:S02]  /*10120*/  ISETP.GT.AND P6, PT, R207, 0x18, P2 ;  /* 0x00000018cf00780c */ /* 0x000fe400017c4270 */
[----:B------:R-:W-:Y:S02]  /*10130*/  FMNMX.FTZ R21, R173, R152, !PT ;  /* 0x00000098ad157209 */ /* 0x000fe40007810000 */
[----:B------:R-:W-:-:S02]  /*10140*/  ISETP.GT.AND P5, PT, R207, 0x20, P2 ;  /* 0x00000020cf00780c */ /* 0x000fc400017a4270 */
[----:B------:R-:W-:Y:S02]  /*10150*/  FMNMX.FTZ R152, R176, R21, !PT ;  /* 0x00000015b0987209 */ /* 0x000fe40007810000 */
[----:B------:R-:W-:Y:S02]  /*10160*/  ISETP.LT.OR P4, PT, R206, 0x1a, P4 ;  /* 0x0000001ace00780c */ /* 0x000fe40002781670 */
[----:B------:R-:W-:Y:S02]  /*10170*/  FMNMX.FTZ R21, R177, R152, !PT ;  /* 0x00000098b1157209 */ /* 0x000fe40007810000 */
[----:B------:R-:W-:Y:S02]  /*10180*/  R2UR UR7, R169 ;  /* 0x00000000a90772ca */ /* 0x000fe400000e0000 */
[----:B------:R-:W-:Y:S02]  /*10190*/  FMNMX.FTZ R152, R180, R21, !PT ;  /* 0x00000015b4987209 */ /* 0x000fe40007810000 */
[----:B------:R-:W-:-:S02]  /*101a0*/  ISETP.LT.OR P6, PT, R206, 0x19, P6 ;  /* 0x00000019ce00780c */ /* 0x000fc400037c1670 */
[----:B------:R-:W-:Y:S02]  /*101b0*/  FMNMX.FTZ R152, R181, R152, !PT ;  /* 0x00000098b5987209 */ /* 0x000fe40007810000 */
[----:B------:R-:W-:Y:S02]  /*101c0*/  ISETP.LT.OR P5, PT, R206, 0x21, P5 ;  /* 0x00000021ce00780c */ /* 0x000fe40002fa1670 */
[----:B------:R-:W-:Y:S01]  /*101d0*/  FSEL R167, R167, -INF , !P4 ;  /* 0xff800000a7a77808 */ /* 0x000fe20006000000 */
[----:B------:R-:W0:Y:S01]  /*101e0*/  SHFL.BFLY PT, R21, R152, 0x2, 0x1f ;  /* 0x0c401f0098157f89 */ /* 0x000e2200000e0000 */
[C---:B------:R-:W-:Y:S02]  /*101f0*/  ISETP.GT.AND P4, PT, R207.reuse, RZ, P2 ;  /* 0x000000ffcf00720c */ /* 0x040fe40001784270 */
[----:B------:R-:W-:Y:S02]  /*10200*/  FSEL R166, R166, -INF , !P6 ;  /* 0xff800000a6a67808 */ /* 0x000fe40007000000 */
[----:B------:R-:W-:-:S02]  /*10210*/  ISETP.GT.AND P6, PT, R207, 0x28, P2 ;  /* 0x00000028cf00780c */ /* 0x000fc400017c4270 */
[----:B------:R-:W-:Y:S02]  /*10220*/  ISETP.GT.AND P3, PT, R207, 0x1, P2 ;  /* 0x00000001cf00780c */ /* 0x000fe40001764270 */
[C---:B------:R-:W-:Y:S02]  /*10230*/  ISETP.LT.OR P4, PT, R206.reuse, 0x1, P4 ;  /* 0x00000001ce00780c */ /* 0x040fe40002781670 */
[C---:B------:R-:W-:Y:S02]  /*10240*/  ISETP.LT.OR P6, PT, R206.reuse, 0x29, P6 ;  /* 0x00000029ce00780c */ /* 0x040fe400037c1670 */
[----:B------:R-:W-:Y:S02]  /*10250*/  ISETP.LT.OR P3, PT, R206, 0x2, P3 ;  /* 0x00000002ce00780c */ /* 0x000fe40001f61670 */
[----:B------:R-:W-:Y:S02]  /*10260*/  FSEL R154, R154, -INF , !P4 ;  /* 0xff8000009a9a7808 */ /* 0x000fe40006000000 */
[----:B------:R-:W-:-:S02]  /*10270*/  FSEL R204, R174, -INF , !P6 ;  /* 0xff800000aecc7808 */ /* 0x000fc40007000000 */
[----:B------:R-:W-:Y:S02]  /*10280*/  FSEL R155, R155, -INF , !P3 ;  /* 0xff8000009b9b7808 */ /* 0x000fe40005800000 */
[----:B------:R-:W-:Y:S02]  /*10290*/  FMNMX.FTZ R174, R154, R15, !PT ;  /* 0x0000000f9aae7209 */ /* 0x000fe40007810000 */
[----:B------:R-:W-:Y:S02]  /*102a0*/  ISETP.GT.AND P3, PT, R207, 0x11, P2 ;  /* 0x00000011cf00780c */ /* 0x000fe40001764270 */
[----:B0-----:R-:W-:Y:S02]  /*102b0*/  FMNMX.FTZ R169, R152, R21, !PT ;  /* 0x0000001598a97209 */ /* 0x001fe40007810000 */
[----:B------:R-:W-:Y:S02]  /*102c0*/  FSEL R152, R170, -INF , !P5 ;  /* 0xff800000aa987808 */ /* 0x000fe40006800000 */
[----:B------:R-:W-:Y:S01]  /*102d0*/  FMNMX.FTZ R21, R155, R174, !PT ;  /* 0x000000ae9b157209 */ /* 0x000fe20007810000 */
[----:B------:R-:W0:Y:S01]  /*102e0*/  SHFL.BFLY PT, R170, R169, 0x1, 0x1f ;  /* 0x0c201f00a9aa7f89 */ /* 0x000e2200000e0000 */
[----:B------:R-:W-:-:S02]  /*102f0*/  ISETP.LT.OR P3, PT, R206, 0x12, P3 ;  /* 0x00000012ce00780c */ /* 0x000fc40001f61670 */
[----:B------:R-:W-:Y:S02]  /*10300*/  FMNMX.FTZ R174, R158, R21, !PT ;  /* 0x000000159eae7209 */ /* 0x000fe40007810000 */
[----:B------:R-:W-:Y:S02]  /*10310*/  FSEL R163, R163, -INF , !P3 ;  /* 0xff800000a3a37808 */ /* 0x000fe40005800000 */
[----:B------:R-:W-:Y:S02]  /*10320*/  ISETP.GT.AND P3, PT, R207, 0x21, P2 ;  /* 0x00000021cf00780c */ /* 0x000fe40001764270 */
[----:B------:R-:W-:Y:S02]  /*10330*/  FMNMX.FTZ R21, R159, R174, !PT ;  /* 0x000000ae9f157209 */ /* 0x000fe40007810000 */
[----:B------:R-:W-:Y:S02]  /*10340*/  ISETP.LT.OR P3, PT, R206, 0x22, P3 ;  /* 0x00000022ce00780c */ /* 0x000fe40001f61670 */
[----:B------:R-:W-:-:S02]  /*10350*/  ISETP.GT.AND P5, PT, R207, 0x29, P2 ;  /* 0x00000029cf00780c */ /* 0x000fc400017a4270 */
[----:B------:R-:W-:Y:S02]  /*10360*/  FSEL R153, R171, -INF , !P3 ;  /* 0xff800000ab997808 */ /* 0x000fe40005800000 */
[C---:B------:R-:W-:Y:S02]  /*10370*/  ISETP.GT.AND P3, PT, R207.reuse, 0x30, P2 ;  /* 0x00000030cf00780c */ /* 0x040fe40001764270 */
[C---:B------:R-:W-:Y:S02]  /*10380*/  ISETP.LT.OR P5, PT, R206.reuse, 0x2a, P5 ;  /* 0x0000002ace00780c */ /* 0x040fe40002fa1670 */
[----:B------:R-:W-:Y:S02]  /*10390*/  ISETP.GT.AND P4, PT, R207, 0x31, P2 ;  /* 0x00000031cf00780c */ /* 0x000fe40001784270 */
[----:B------:R-:W-:Y:S02]  /*103a0*/  ISETP.LT.OR P3, PT, R206, 0x31, P3 ;  /* 0x00000031ce00780c */ /* 0x000fe40001f61670 */
[----:B0-----:R-:W-:-:S02]  /*103b0*/  FMNMX.FTZ R169, R169, R170, !PT ;  /* 0x000000aaa9a97209 */ /* 0x001fc40007810000 */
[----:B------:R-:W-:Y:S01]  /*103c0*/  FMNMX.FTZ R170, R162, R21, !PT ;  /* 0x00000015a2aa7209 */ /* 0x000fe20007810000 */
[----:B------:R-:W-:Y:S01]  /*103d0*/  IMAD.U32 R21, RZ, RZ, UR40 ;  /* 0x00000028ff157e24 */ /* 0x000fe2000f8e00ff */
[----:B------:R-:W-:Y:S02]  /*103e0*/  FSEL R205, R175, -INF , !P5 ;  /* 0xff800000afcd7808 */ /* 0x000fe40006800000 */
[----:B------:R-:W-:Y:S02]  /*103f0*/  FMNMX.FTZ R171, R163, R170, !PT ;  /* 0x000000aaa3ab7209 */ /* 0x000fe40007810000 */
[C---:B------:R-:W-:Y:S02]  /*10400*/  ISETP.GT.AND P6, PT, R207.reuse, 0x38, P2 ;  /* 0x00000038cf00780c */ /* 0x040fe400017c4270 */
[----:B------:R-:W-:Y:S02]  /*10410*/  FMNMX.FTZ R170, R166, R171, !PT ;  /* 0x000000aba6aa7209 */ /* 0x000fe40007810000 */
[----:B------:R-:W-:-:S02]  /*10420*/  ISETP.GT.AND P2, PT, R207, 0x39, P2 ;  /* 0x00000039cf00780c */ /* 0x000fc40001744270 */
[----:B------:R-:W-:Y:S02]  /*10430*/  FMNMX.FTZ R171, R167, R170, !PT ;  /* 0x000000aaa7ab7209 */ /* 0x000fe40007810000 */
[----:B------:R-:W-:Y:S02]  /*10440*/  ISETP.LT.OR P4, PT, R206, 0x32, P4 ;  /* 0x00000032ce00780c */ /* 0x000fe40002781670 */
[----:B------:R-:W-:Y:S02]  /*10450*/  FMNMX.FTZ R170, R152, R171, !PT ;  /* 0x000000ab98aa7209 */ /* 0x000fe40007810000 */
[----:B------:R-:W-:Y:S02]  /*10460*/  FSEL R207, R178, -INF , !P3 ;  /* 0xff800000b2cf7808 */ /* 0x000fe40005800000 */
[----:B------:R-:W-:Y:S02]  /*10470*/  FMNMX.FTZ R171, R153, R170, !PT ;  /* 0x000000aa99ab7209 */ /* 0x000fe40007810000 */
[----:B------:R-:W-:-:S02]  /*10480*/  ISETP.LT.OR P6, PT, R206, 0x39, P6 ;  /* 0x00000039ce00780c */ /* 0x000fc400037c1670 */
[----:B------:R-:W-:Y:S02]  /*10490*/  FMNMX.FTZ R170, R204, R171, !PT ;  /* 0x000000abccaa7209 */ /* 0x000fe40007810000 */
[----:B------:R-:W-:Y:S02]  /*104a0*/  FSEL R226, R179, -INF , !P4 ;  /* 0xff800000b3e27808 */ /* 0x000fe40006000000 */
[----:B------:R-:W-:Y:S02]  /*104b0*/  FMNMX.FTZ R170, R205, R170, !PT ;  /* 0x000000aacdaa7209 */ /* 0x000fe40007810000 */
[----:B------:R-:W-:Y:S01]  /*104c0*/  ISETP.LT.OR P2, PT, R206, 0x3a, P2 ;  /* 0x0000003ace00780c */ /* 0x000fe20001741670 */
[----:B------:R-:W-:Y:S01]  /*104d0*/  FMUL.FTZ R206, R169, R21 ;  /* 0x00000015a9ce7220 */ /* 0x000fe20000410000 */
[----:B------:R-:W-:Y:S02]  /*104e0*/  FMNMX.FTZ R171, R207, R170, !PT ;  /* 0x000000aacfab7209 */ /* 0x000fe40007810000 */
[----:B------:R-:W-:-:S02]  /*104f0*/  FSEL R182, R182, -INF , !P6 ;  /* 0xff800000b6b67808 */ /* 0x000fc40007000000 */
[----:B------:R-:W-:Y:S02]  /*10500*/  FMNMX.FTZ R171, R226, R171, !PT ;  /* 0x000000abe2ab7209 */ /* 0x000fe40007810000 */
[----:B------:R-:W-:Y:S02]  /*10510*/  FSEL R183, R183, -INF , !P2 ;  /* 0xff800000b7b77808 */ /* 0x000fe40005000000 */
[----:B------:R-:W-:Y:S02]  /*10520*/  FMNMX.FTZ R178, R182, R171, !PT ;  /* 0x000000abb6b27209 */ /* 0x000fe40007810000 */
[----:B------:R-:W-:Y:S02]  /*10530*/  FSETP.NEU.FTZ.AND P5, PT, R169, -INF , PT ;  /* 0xff800000a900780b */ /* 0x000fe40003fbd000 */
[----:B------:R-:W-:Y:S02]  /*10540*/  FMNMX.FTZ R178, R183, R178, !PT ;  /* 0x000000b2b7b27209 */ /* 0x000fe40007810000 */
[----:B------:R-:W-:-:S02]  /*10550*/  FSEL R206, R206, RZ, P5 ;  /* 0x000000ffcece7208 */ /* 0x000fc40002800000 */
[----:B------:R-:W-:Y:S01]  /*10560*/  R2UR UR6, R168 ;  /* 0x00000000a80672ca */ /* 0x000fe200000e0000 */
[----:B------:R-:W0:Y:S01]  /*10570*/  SHFL.BFLY PT, R179, R178, 0x2, 0x1f ;  /* 0x0c401f00b2b37f89 */ /* 0x000e2200000e0000 */
[----:B------:R-:W-:Y:S01]  /*10580*/  @!P1 PRMT R199, RZ, 0x654, R199 ;  /* 0x00000654ffc79816 */ /* 0x000fe200000000c7 */
[-CC-:B------:R-:W-:Y:S01]  /*10590*/  FFMA.FTZ R227, R157, R21.reuse, -R206.reuse ;  /* 0x000000159de37223 */ /* 0x180fe200000108ce */
[-CC-:B------:R-:W-:Y:S01]  /*105a0*/  FFMA.FTZ R157, R160, R21.reuse, -R206.reuse ;  /* 0x00000015a09d7223 */ /* 0x180fe200000108ce */
[-CC-:B------:R-:W-:Y:S01]  /*105b0*/  FFMA.FTZ R170, R161, R21.reuse, -R206.reuse ;  /* 0x00000015a1aa7223 */ /* 0x180fe200000108ce */
[----:B------:R-:W-:Y:S01]  /*105c0*/  FSEL R161, R169, RZ, P5 ;  /* 0x000000ffa9a17208 */ /* 0x000fe20002800000 */
        /* <DEDUP_REMOVED lines=13> */
[----:B------:R-:W-:-:S02]  /*106a0*/  FFMA.FTZ R181, R181, R21, -R206 ;  /* 0x00000015b5b57223 */ /* 0x000fc400000108ce */
[----:B------:R-:W-:Y:S01]  /*106b0*/  MUFU.EX2 R203, R203 ;  /* 0x000000cb00cb7308 */ /* 0x000fe20000000800 */
[----:B0-----:R-:W-:-:S05]  /*106c0*/  FMNMX.FTZ R160, R178, R179, !PT ;  /* 0x000000b3b2a07209 */ /* 0x001fca0007810000 */
[----:B------:R-:W0:Y:S02]  /*106d0*/  SHFL.BFLY PT, R179, R160, 0x1, 0x1f ;  /* 0x0c201f00a0b37f89 */ /* 0x000e2400000e0000 */
[----:B------:R-:W-:Y:S08]  /*106e0*/  MUFU.EX2 R156, R156 ;  /* 0x0000009c009c7308 */ /* 0x000ff00000000800 */
[----:B------:R-:W-:Y:S08]  /*106f0*/  MUFU.EX2 R227, R227 ;  /* 0x000000e300e37308 */ /* 0x000ff00000000800 */
[----:B------:R-:W-:Y:S01]  /*10700*/  MUFU.EX2 R157, R157 ;  /* 0x0000009d009d7308 */ /* 0x000fe20000000800 */
[----:B0-----:R-:W-:Y:S01]  /*10710*/  FMNMX.FTZ R179, R160, R179, !PT ;  /* 0x000000b3a0b37209 */ /* 0x001fe20007810000 */
[----:B------:R-:W-:-:S06]  /*10720*/  IMAD.MOV R160, RZ, RZ, -R196 ;  /* 0x000000ffffa07224 */ /* 0x000fcc00078e0ac4 */
[----:B------:R-:W-:Y:S01]  /*10730*/  MUFU.EX2 R170, R170 ;  /* 0x000000aa00aa7308 */ /* 0x000fe20000000800 */
[----:B------:R-:W-:Y:S02]  /*10740*/  FSETP.NEU.FTZ.AND P3, PT, R179, -INF , PT ;  /* 0xff800000b300780b */ /* 0x000fe40003f7d000 */
[----:B------:R-:W-:Y:S01]  /*10750*/  ISETP.NE.AND P2, PT, R185, R160, PT ;  /* 0x000000a0b900720c */ /* 0x000fe20003f45270 */
[----:B------:R-:W-:Y:S01]  /*10760*/  FADD.FTZ R160, -R161, R14 ;  /* 0x0000000ea1a07221 */ /* 0x000fe20000010100 */
[C---:B------:R-:W-:Y:S01]  /*10770*/  FSEL R164, R179.reuse, RZ, P3 ;  /* 0x000000ffb3a47208 */ /* 0x040fe20001800000 */
[-C--:B------:R-:W-:Y:S02]  /*10780*/  FMUL.FTZ R161, R179, R21.reuse ;  /* 0x00000015b3a17220 */ /* 0x080fe40000410000 */
[----:B------:R0:W-:Y:S01]  /*10790*/  MUFU.EX2 R14, R181 ;  /* 0x000000b5000e7308 */ /* 0x0001e20000000800 */
[----:B------:R-:W-:Y:S01]  /*107a0*/  FMUL.FTZ R160, R160, R21 ;  /* 0x00000015a0a07220 */ /* 0x000fe20000410000 */
[----:B------:R-:W-:Y:S01]  /*107b0*/  FADD.FTZ R164, -R164, R15 ;  /* 0x0000000fa4a47221 */ /* 0x000fe20000010100 */
[----:B------:R-:W-:-:S03]  /*107c0*/  FSEL R161, R161, RZ, P3 ;  /* 0x000000ffa1a17208 */ /* 0x000fc60001800000 */
[-C--:B------:R-:W-:Y:S02]  /*107d0*/  FMUL.FTZ R222, R164, R21.reuse ;  /* 0x00000015a4de7220 */ /* 0x080fe40000410000 */
[----:B------:R-:W1:Y:S01]  /*107e0*/  MUFU.EX2 R160, R160 ;  /* 0x000000a000a07308 */ /* 0x000e620000000800 */
[-CC-:B------:R-:W-:Y:S01]  /*107f0*/  FFMA.FTZ R206, R154, R21.reuse, -R161.reuse ;  /* 0x000000159ace7223 */ /* 0x180fe200000108a1 */
[-CC-:B------:R-:W-:Y:S01]  /*10800*/  FFMA.FTZ R154, R158, R21.reuse, -R161.reuse ;  /* 0x000000159e9a7223 */ /* 0x180fe200000108a1 */
[----:B------:R-:W-:Y:S02]  /*10810*/  @!P2 IMAD R19, R19, 0x40, R194 ;  /* 0x000000401313a824 */ /* 0x000fe400078e02c2 */
[-CC-:B------:R-:W-:Y:S01]  /*10820*/  FFMA.FTZ R165, R155, R21.reuse, -R161.reuse ;  /* 0x000000159ba57223 */ /* 0x180fe200000108a1 */
[-CC-:B------:R-:W-:Y:S01]  /*10830*/  FFMA.FTZ R164, R159, R21.reuse, -R161.reuse ;  /* 0x000000159fa47223 */ /* 0x180fe200000108a1 */
[-CC-:B0-----:R-:W-:Y:S01]  /*10840*/  FFMA.FTZ R181, R163, R21.reuse, -R161.reuse ;  /* 0x00000015a3b57223 */ /* 0x181fe200000108a1 */
[-CC-:B------:R-:W-:Y:S01]  /*10850*/  FFMA.FTZ R162, R162, R21.reuse, -R161.reuse ;  /* 0x00000015a2a27223 */ /* 0x180fe200000108a1 */
[----:B------:R-:W0:Y:S01]  /*10860*/  MUFU.EX2 R158, R222 ;  /* 0x000000de009e7308 */ /* 0x000e220000000800 */
[-CC-:B------:R-:W-:Y:S01]  /*10870*/  FFMA.FTZ R166, R166, R21.reuse, -R161.reuse ;  /* 0x00000015a6a67223 */ /* 0x180fe200000108a1 */
[-CC-:B------:R-:W-:Y:S01]  /*10880*/  FFMA.FTZ R167, R167, R21.reuse, -R161.reuse ;  /* 0x00000015a7a77223 */ /* 0x180fe200000108a1 */
[-CC-:B------:R-:W-:Y:S01]  /*10890*/  FFMA.FTZ R155, R152, R21.reuse, -R161.reuse ;  /* 0x00000015989b7223 */ /* 0x180fe200000108a1 */
[-CC-:B------:R-:W-:Y:S01]  /*108a0*/  FFMA.FTZ R159, R153, R21.reuse, -R161.reuse ;  /* 0x00000015999f7223 */ /* 0x180fe200000108a1 */
[-CC-:B------:R-:W-:Y:S01]  /*108b0*/  FFMA.FTZ R204, R204, R21.reuse, -R161.reuse ;  /* 0x00000015cccc7223 */ /* 0x180fe200000108a1 */
[-CC-:B------:R-:W-:Y:S01]  /*108c0*/  FFMA.FTZ R205, R205, R21.reuse, -R161.reuse ;  /* 0x00000015cdcd7223 */ /* 0x180fe200000108a1 */
[-CC-:B------:R-:W-:Y:S01]  /*108d0*/  FFMA.FTZ R163, R182, R21.reuse, -R161.reuse ;  /* 0x00000015b6a37223 */ /* 0x180fe200000108a1 */
[----:B------:R2:W3:Y:S01]  /*108e0*/  MUFU.EX2 R15, R206 ;  /* 0x000000ce000f7308 */ /* 0x0004e20000000800 */
[----:B-1----:R-:W-:Y:S01]  /*108f0*/  FFMA.FTZ R6, R160, R6, R202 ;  /* 0x00000006a0067223 */ /* 0x002fe200000100ca */
[----:B------:R-:W-:Y:S01]  /*10900*/  F2FP.BF16.F32.PACK_AB R152, R203, R202 ;  /* 0x000000cacb98723e */ /* 0x000fe200000010ff */
[-C--:B------:R-:W-:Y:S01]  /*10910*/  FMUL.FTZ R24, R24, R160.reuse ;  /* 0x000000a018187220 */ /* 0x080fe20000410000 */
[-C--:B------:R-:W-:Y:S01]  /*10920*/  FMUL.FTZ R25, R25, R160.reuse ;  /* 0x000000a019197220 */ /* 0x080fe20000410000 */
[-C--:B------:R-:W-:Y:S01]  /*10930*/  FMUL.FTZ R28, R28, R160.reuse ;  /* 0x000000a01c1c7220 */ /* 0x080fe20000410000 */
[-C--:B------:R-:W-:Y:S01]  /*10940*/  FMUL.FTZ R29, R29, R160.reuse ;  /* 0x000000a01d1d7220 */ /* 0x080fe20000410000 */
[----:B------:R-:W-:Y:S01]  /*10950*/  FMUL.FTZ R32, R32, R160 ;  /* 0x000000a020207220 */ /* 0x000fe20000410000 */
[----:B------:R-:W1:Y:S01]  /*10960*/  MUFU.EX2 R153, R165 ;  /* 0x000000a500997308 */ /* 0x000e620000000800 */
[-CC-:B--2---:R-:W-:Y:S01]  /*10970*/  FFMA.FTZ R206, R207, R21.reuse, -R161.reuse ;  /* 0x00000015cfce7223 */ /* 0x184fe200000108a1 */
[-CC-:B------:R-:W-:Y:S01]  /*10980*/  FFMA.FTZ R207, R226, R21.reuse, -R161.reuse ;  /* 0x00000015e2cf7223 */ /* 0x180fe200000108a1 */
[----:B------:R-:W-:Y:S01]  /*10990*/  FFMA.FTZ R161, R183, R21, -R161 ;  /* 0x00000015b7a17223 */ /* 0x000fe200000108a1 */
[----:B------:R-:W-:-:S02]  /*109a0*/  @!P2 IMAD R183, R19, 0x4, R18 ;  /* 0x0000000413b7a824 */ /* 0x000fc400078e0212 */
[----:B------:R-:W-:Y:S01]  /*109b0*/  FADD.FTZ R19, R203, R6 ;  /* 0x00000006cb137221 */ /* 0x000fe20000010000 */
[-C--:B0-----:R-:W-:Y:S01]  /*109c0*/  FMUL.FTZ R26, R26, R158.reuse ;  /* 0x0000009e1a1a7220 */ /* 0x081fe20000410000 */
[-C--:B------:R-:W-:Y:S01]  /*109d0*/  FMUL.FTZ R27, R27, R158.reuse ;  /* 0x0000009e1b1b7220 */ /* 0x080fe20000410000 */
[----:B------:R0:W2:Y:S01]  /*109e0*/  MUFU.EX2 R165, R154 ;  /* 0x0000009a00a57308 */ /* 0x0000a20000000800 */
[----:B------:R-:W-:Y:S01]  /*109f0*/  @!P2 STS [R183+0x38400], R160 ;  /* 0x038400a0b700a388 */ /* 0x000fe20000000800 */
[----:B------:R-:W-:Y:S01]  /*10a00*/  FADD.FTZ R6, R156, R19 ;  /* 0x000000139c067221 */ /* 0x000fe20000010000 */
[-C--:B------:R-:W-:Y:S01]  /*10a10*/  FMUL.FTZ R30, R30, R158.reuse ;  /* 0x0000009e1e1e7220 */ /* 0x080fe20000410000 */
[-C--:B------:R-:W-:Y:S01]  /*10a20*/  FMUL.FTZ R31, R31, R158.reuse ;  /* 0x0000009e1f1f7220 */ /* 0x080fe20000410000 */
[----:B------:R4:W-:Y:S01]  /*10a30*/  @!P2 STS [R183+0x38420], R158 ;  /* 0x0384209eb700a388 */ /* 0x0009e20000000800 */
[C---:B------:R-:W-:Y:S01]  /*10a40*/  FADD.FTZ R6, R227.reuse, R6 ;  /* 0x00000006e3067221 */ /* 0x040fe20000010000 */
[----:B------:R-:W-:Y:S01]  /*10a50*/  FMUL.FTZ R34, R34, R158 ;  /* 0x0000009e22227220 */ /* 0x000fe20000410000 */
[----:B------:R-:W5:Y:S01]  /*10a60*/  MUFU.EX2 R164, R164 ;  /* 0x000000a400a47308 */ /* 0x000f620000000800 */
[----:B0-----:R-:W-:Y:S01]  /*10a70*/  F2FP.BF16.F32.PACK_AB R154, R227, R156 ;  /* 0x0000009ce39a723e */ /* 0x001fe200000010ff */
[----:B---3--:R-:W-:Y:S01]  /*10a80*/  FFMA.FTZ R156, R158, R7, R15 ;  /* 0x000000079e9c7223 */ /* 0x008fe2000001000f */
[-C--:B------:R-:W-:Y:S01]  /*10a90*/  FMUL.FTZ R35, R35, R158.reuse ;  /* 0x0000009e23237220 */ /* 0x080fe20000410000 */
[-C--:B------:R-:W-:Y:S01]  /*10aa0*/  FMUL.FTZ R38, R38, R158.reuse ;  /* 0x0000009e26267220 */ /* 0x080fe20000410000 */
[-C--:B------:R-:W-:Y:S01]  /*10ab0*/  FMUL.FTZ R39, R39, R158.reuse ;  /* 0x0000009e27277220 */ /* 0x080fe20000410000 */
[C---:B-1----:R-:W-:Y:S01]  /*10ac0*/  FADD.FTZ R156, R153.reuse, R156 ;  /* 0x0000009c999c7221 */ /* 0x042fe20000010000 */
[----:B------:R-:W-:Y:S01]  /*10ad0*/  F2FP.BF16.F32.PACK_AB R153, R153, R15 ;  /* 0x0000000f9999723e */ /* 0x000fe200000010ff */
[----:B------:R-:W-:Y:S01]  /*10ae0*/  MUFU.EX2 R171, R171 ;  /* 0x000000ab00ab7308 */ /* 0x000fe20000000800 */
[-C--:B------:R-:W-:Y:S01]  /*10af0*/  FMUL.FTZ R42, R42, R158.reuse ;  /* 0x0000009e2a2a7220 */ /* 0x080fe20000410000 */
[----:B--2---:R-:W-:Y:S01]  /*10b00*/  FADD.FTZ R7, R165, R156 ;  /* 0x0000009ca5077221 */ /* 0x004fe20000010000 */
        /* <DEDUP_REMOVED lines=37> */
[----:B----4-:R-:W2:Y:S01]  /*10d60*/  MUFU.EX2 R183, R167 ;  /* 0x000000a700b77308 */ /* 0x010ea20000000800 */
        /* <DEDUP_REMOVED lines=25> */
[----:B------:R-:W-:Y:S01]  /*10f00*/  FADD.FTZ R226, R157, R6 ;  /* 0x000000069de27221 */ /* 0x000fe20000010000 */
[----:B------:R-:W-:Y:S01]  /*10f10*/  F2FP.BF16.F32.PACK_AB R156, R170, R157 ;  /* 0x0000009daa9c723e */ /* 0x000fe200000010ff */
        /* <DEDUP_REMOVED lines=21> */
[----:B-----5:R-:W-:Y:S01]  /*11070*/  F2FP.BF16.F32.PACK_AB R155, R164, R165 ;  /* 0x000000a5a49b723e */ /* 0x020fe200000010ff */
        /* <DEDUP_REMOVED lines=48> */
[----:B0-----:R-:W-:Y:S01]  /*11380*/  F2FP.BF16.F32.PACK_AB R158, R174, R171 ;  /* 0x000000abae9e723e */ /* 0x001fe200000010ff */
[----:B------:R-:W-:Y:S01]  /*11390*/  FADD.FTZ R15, R164, R7 ;  /* 0x00000007a40f7221 */ /* 0x000fe20000010000 */
[----:B-1----:R-:W-:Y:S01]  /*113a0*/  F2FP.BF16.F32.PACK_AB R157, R181, R19 ;  /* 0x00000013b59d723e */ /* 0x002fe200000010ff */
[----:B------:R0:W-:Y:S01]  /*113b0*/  STSM.16.M88.4 [R197+0x36400], R152 ;  /* 0x03640098c5007844 */ /* 0x0001e20000000200 */
[----:B--2---:R-:W-:Y:S01]  /*113c0*/  F2FP.BF16.F32.PACK_AB R159, R183, R182 ;  /* 0x000000b6b79f723e */ /* 0x004fe200000010ff */
[----:B------:R-:W-:Y:S01]  /*113d0*/  VIADD R6, R168, 0x80 ;  /* 0x00000080a8067836 */ /* 0x000fe20000000000 */
[----:B------:R-:W1:Y:S01]  /*113e0*/  MUFU.EX2 R207, R207 ;  /* 0x000000cf00cf7308 */ /* 0x000e620000000800 */
[----:B---3--:R-:W-:Y:S01]  /*113f0*/  F2FP.BF16.F32.PACK_AB R160, R178, R175 ;  /* 0x000000afb2a0723e */ /* 0x008fe200000010ff */
[----:B------:R-:W-:Y:S01]  /*11400*/  IMAD.MOV.U32 R7, RZ, RZ, 0x40000040 ;  /* 0x40000040ff077424 */ /* 0x000fe200078e00ff */
[----:B----4-:R-:W-:Y:S01]  /*11410*/  F2FP.BF16.F32.PACK_AB R162, R173, R172 ;  /* 0x000000acada2723e */ /* 0x010fe200000010ff */
[----:B------:R2:W-:Y:S01]  /*11420*/  STSM.16.M88.4 [R198], R156 ;  /* 0x0000009cc6007844 */ /* 0x0005e20000000200 */
[----:B-----5:R-:W-:Y:S01]  /*11430*/  F2FP.BF16.F32.PACK_AB R164, R177, R176 ;  /* 0x000000b0b1a4723e */ /* 0x020fe200000010ff */
[----:B------:R-:W-:Y:S01]  /*11440*/  FADD.FTZ R226, R170, R226 ;  /* 0x000000e2aae27221 */ /* 0x000fe20000010000 */
[----:B------:R-:W-:Y:S01]  /*11450*/  F2FP.BF16.F32.PACK_AB R166, R14, R180 ;  /* 0x000000b40ea6723e */ /* 0x000fe200000010ff */
[----:B------:R3:W-:Y:S01]  /*11460*/  MUFU.EX2 R222, R163 ;  /* 0x000000a300de7308 */ /* 0x0007e20000000800 */
[----:B------:R-:W-:Y:S01]  /*11470*/  ISETP.GT.AND P2, PT, R20, R210, PT ;  /* 0x000000d21400720c */ /* 0x000fe20003f44270 */
[----:B------:R-:W-:-:S04]  /*11480*/  FADD.FTZ R171, R171, R226 ;  /* 0x000000e2abab7221 */ /* 0x000fc80000010000 */
[----:B------:R-:W-:Y:S02]  /*11490*/  FADD.FTZ R174, R174, R171 ;  /* 0x000000abaeae7221 */ /* 0x000fe40000010000 */
[----:B------:R4:W5:Y:S01]  /*114a0*/  MUFU.EX2 R223, R161 ;  /* 0x000000a100df7308 */ /* 0x0009620000000800 */
[----:B---3--:R-:W-:Y:S01]  /*114b0*/  F2FP.BF16.F32.PACK_AB R163, R205, R204 ;  /* 0x000000cccda3723e */ /* 0x008fe200000010ff */
[----:B------:R-:W-:Y:S01]  /*114c0*/  FADD.FTZ R175, R175, R174 ;  /* 0x000000aeafaf7221 */ /* 0x000fe20000010000 */
[----:B-1----:R-:W-:-:S03]  /*114d0*/  F2FP.BF16.F32.PACK_AB R165, R207, R206 ;  /* 0x000000cecfa5723e */ /* 0x002fc600000010ff */
[----:B------:R-:W-:Y:S01]  /*114e0*/  FADD.FTZ R175, R178, R175 ;  /* 0x000000afb2af7221 */ /* 0x000fe20000010000 */
[----:B----4-:R-:W-:-:S03]  /*114f0*/  F2FP.BF16.F32.PACK_AB R161, R203, R202 ;  /* 0x000000cacba1723e */ /* 0x010fc600000010ff */
[----:B------:R-:W-:Y:S02]  /*11500*/  FADD.FTZ R172, R172, R175 ;  /* 0x000000afacac7221 */ /* 0x000fe40000010000 */
[----:B------:R2:W-:Y:S02]  /*11510*/  STSM.16.M88.4 [R209], R160 ;  /* 0x000000a0d1007844 */ /* 0x0005e40000000200 */
[----:B------:R-:W-:Y:S01]  /*11520*/  FADD.FTZ R173, R173, R172 ;  /* 0x000000acadad7221 */ /* 0x000fe20000010000 */
[----:B-----5:R-:W-:-:S03]  /*11530*/  F2FP.BF16.F32.PACK_AB R167, R223, R222 ;  /* 0x000000dedfa7723e */ /* 0x020fc600000010ff */
[----:B------:R-:W-:Y:S02]  /*11540*/  FADD.FTZ R176, R176, R173 ;  /* 0x000000adb0b07221 */ /* 0x000fe40000010000 */
[----:B------:R2:W-:Y:S01]  /*11550*/  STSM.16.M88.4 [R208], R164 ;  /* 0x000000a4d0007844 */ /* 0x0005e20000000200 */
[----:B------:R-:W-:Y:S01]  /*11560*/  WARPGROUP.ARRIVE ;  /* 0x00000000000079c5 */ /* 0x000fe20000000000 */
[----:B------:R-:W-:-:S04]  /*11570*/  FADD.FTZ R177, R177, R176 ;  /* 0x000000b0b1b17221 */ /* 0x000fc80000010000 */
[----:B------:R-:W-:Y:S01]  /*11580*/  FADD.FTZ R177, R180, R177 ;  /* 0x000000b1b4b17221 */ /* 0x000fe20000010000 */
[----:B------:R-:W-:Y:S01]  /*11590*/  HGMMA.64x256x16.F32.BF16 R24, R152, gdesc[UR4].tnspB, R24, gsb0 ;  /* 0x43e0000498187df0 */ /* 0x000fe20008001818 */
[----:B------:R-:W-:Y:S01]  /*115a0*/  R2UR UR6, R6 ;  /* 0x00000000060672ca */ /* 0x000fe200000e0000 */
[----:B------:R-:W-:Y:S01]  /*115b0*/  VIADD R6, R168, 0x100 ;  /* 0x00000100a8067836 */ /* 0x000fe20000000000 */
[----:B------:R-:W-:Y:S01]  /*115c0*/  R2UR UR7, R7 ;  /* 0x00000000070772ca */ /* 0x000fe200000e0000 */
[----:B------:R-:W-:Y:S01]  /*115d0*/  IMAD.MOV.U32 R7, RZ, RZ, 0x40000040 ;  /* 0x40000040ff077424 */ /* 0x000fe200078e00ff */
[----:B------:R-:W-:Y:S02]  /*115e0*/  WARPGROUP.DEPBAR.LE gsb0, 0x0 ;  /* 0x00008000000079c5 */ /* 0x000fe40000010000 */
[----:B------:R-:W-:Y:S01]  /*115f0*/  WARPGROUP.ARRIVE ;  /* 0x00000000000079c5 */ /* 0x000fe20000000000 */
[----:B0-----:R-:W-:-:S04]  /*11600*/  VIADD R152, R20, 0xffffffff ;  /* 0xffffffff14987836 */ /* 0x001fc80000000000 */
[----:B------:R-:W-:-:S15]  /*11610*/  IMAD.MOV.U32 R20, RZ, RZ, R152 ;  /* 0x000000ffff147224 */ /* 0x000fde00078e0098 */
[----:B------:R-:W-:-:S01]  /*11620*/  NOP ;  /* 0x0000000000007918 */ /* 0x000fc20000000000 */
[----:B------:R-:W-:Y:S01]  /*11630*/  HGMMA.64x256x16.F32.BF16 R24, R156, gdesc[UR4].tnspB, R24, gsb0 ;  /* 0x43e000049c187df0 */ /* 0x000fe20008001818 */
[----:B------:R-:W-:Y:S01]  /*11640*/  R2UR UR6, R6 ;  /* 0x00000000060672ca */ /* 0x000fe200000e0000 */
[----:B------:R-:W-:Y:S01]  /*11650*/  VIADD R6, R168, 0x180 ;  /* 0x00000180a8067836 */ /* 0x000fe20000000000 */
[----:B------:R-:W-:Y:S01]  /*11660*/  R2UR UR7, R7 ;  /* 0x00000000070772ca */ /* 0x000fe200000e0000 */
[----:B------:R-:W-:Y:S01]  /*11670*/  IMAD.MOV.U32 R7, RZ, RZ, 0x40000040 ;  /* 0x40000040ff077424 */ /* 0x000fe200078e00ff */
[----:B------:R-:W-:Y:S02]  /*11680*/  WARPGROUP.DEPBAR.LE gsb0, 0x0 ;  /* 0x00008000000079c5 */ /* 0x000fe40000010000 */
[----:B------:R-:W-:-:S15]  /*11690*/  WARPGROUP.ARRIVE ;  /* 0x00000000000079c5 */ /* 0x000fde0000000000 */
[----:B------:R-:W-:-:S06]  /*116a0*/  NOP ;  /* 0x0000000000007918 */ /* 0x000fcc0000000000 */
[----:B------:R-:W-:Y:S01]  /*116b0*/  HGMMA.64x256x16.F32.BF16 R24, R160, gdesc[UR4].tnspB, R24, gsb0 ;  /* 0x43e00004a0187df0 */ /* 0x000fe20008001818 */
[----:B------:R-:W-:Y:S01]  /*116c0*/  R2UR UR6, R6 ;  /* 0x00000000060672ca */ /* 0x000fe200000e0000 */
[----:B------:R-:W-:Y:S01]  /*116d0*/  FADD.FTZ R6, R19, R15 ;  /* 0x0000000f13067221 */ /* 0x000fe20000010000 */
[----:B------:R-:W-:Y:S01]  /*116e0*/  R2UR UR7, R7 ;  /* 0x00000000070772ca */ /* 0x000fe200000e0000 */
[----:B------:R-:W-:Y:S02]  /*116f0*/  IMAD.MOV.U32 R19, RZ, RZ, R201 ;  /* 0x000000ffff137224 */ /* 0x000fe400078e00c9 */
[----:B------:R-:W-:Y:S01]  /*11700*/  FADD.FTZ R181, R181, R6 ;  /* 0x00000006b5b57221 */ /* 0x000fe20000010000 */
[----:B------:R-:W-:Y:S01]  /*11710*/  FADD.FTZ R6, R14, R177 ;  /* 0x000000b10e067221 */ /* 0x000fe20000010000 */
[----:B------:R-:W-:Y:S02]  /*11720*/  IMAD.MOV.U32 R14, RZ, RZ, R169 ;  /* 0x000000ffff0e7224 */ /* 0x000fe400078e00a9 */
[----:B------:R-:W-:Y:S01]  /*11730*/  FADD.FTZ R182, R182, R181 ;  /* 0x000000b5b6b67221 */ /* 0x000fe20000010000 */
[----:B------:R-:W-:-:S03]  /*11740*/  IMAD.MOV.U32 R15, RZ, RZ, R179 ;  /* 0x000000ffff0f7224 */ /* 0x000fc600078e00b3 */
        /* <DEDUP_REMOVED lines=24> */
.L_x_2806:
[----:B------:R-:W-:Y:S02]  /*118d0*/  IMAD.MOV.U32 R15, RZ, RZ, R179 ;  /* 0x000000ffff0f7224 */ /* 0x000fe400078e00b3 */
[----:B------:R-:W-:Y:S02]  /*118e0*/  IMAD.MOV.U32 R14, RZ, RZ, R169 ;  /* 0x000000ffff0e7224 */ /* 0x000fe400078e00a9 */
[----:B------:R-:W-:Y:S02]  /*118f0*/  IMAD.MOV.U32 R19, RZ, RZ, R201 ;  /* 0x000000ffff137224 */ /* 0x000fe400078e00c9 */
[----:B------:R-:W-:-:S07]  /*11900*/  IMAD.MOV.U32 R20, RZ, RZ, R152 ;  /* 0x000000ffff147224 */ /* 0x000fce00078e0098 */
.L_x_2805:
[----:B------:R-:W-:Y:S05]  /*11910*/  BSYNC B1 ;  /* 0x0000000000017941 */ /* 0x000fea0003800000 */
.L_x_2804:
[----:B------:R-:W0:Y:S01]  /*11920*/  LDC R154, c[0x0][0xadc] ;  /* 0x0002b700ff9a7b82 */ /* 0x000e220000000800 */
[----:B------:R-:W-:-:S05]  /*11930*/  IADD3 R152, R23, 0x40, -R184 ;  /* 0x0000004017987810 */ /* 0x000fca0007ffe8b8 */
[----:B------:R-:W-:-:S04]  /*11940*/  IMAD R153, R189, 0x40, R152 ;  /* 0x00000040bd997824 */ /* 0x000fc800078e0298 */
[----:B------:R-:W-:Y:S01]  /*11950*/  IMAD.IADD R188, R153, 0x1, -R188 ;  /* 0x0000000199bc7824 */ /* 0x000fe200078e0abc */
[----:B0-----:R-:W-:-:S13]  /*11960*/  ISETP.GE.AND P6, PT, R154, 0x1, PT ;  /* 0x000000019a00780c */ /* 0x001fda0003fc6270 */
[----:B------:R-:W-:Y:S05]  /*11970*/  @!P6 BRA `(.L_x_2826) ;  /* 0x000000000048e947 */ /* 0x000fea0003800000 */
[----:B------:R-:W-:Y:S01]  /*11980*/  IMAD.MOV.U32 R155, RZ, RZ, R153 ;  /* 0x000000ffff9b7224 */ /* 0x000fe200078e0099 */
[----:B------:R-:W-:Y:S04]  /*11990*/  BSSY B0, `(.L_x_2827) ;  /* 0x000000e000007945 */ /* 0x000fe80003800000 */
        /* <DEDUP_REMOVED lines=9> */
.L_x_2828:
[----:B------:R-:W-:-:S13]  /*11a30*/  ISETP.NE.AND P2, PT, R154, 0x1, PT ;  /* 0x000000019a00780c */ /* 0x000fda0003f45270 */
[----:B------:R-:W0:Y:S02]  /*11a40*/  @P2 LDC.64 R152, c[0x0][0xae0] ;  /* 0x0002b800ff982b82 */ /* 0x000e240000000a00 */
[----:B0-----:R-:W-:-:S05]  /*11a50*/  @P2 IMAD.HI.U32 R152, R155, R152, RZ ;  /* 0x000000989b982227 */ /* 0x001fca00078e00ff */
[----:B------:R-:W-:-:S07]  /*11a60*/  @P2 SHF.R.U32.HI R155, RZ, R153, R152 ;  /* 0x00000099ff9b2219 */ /* 0x000fce0000011698 */
.L_x_2829:
[----:B------:R-:W-:Y:S05]  /*11a70*/  BSYNC B0 ;  /* 0x0000000000007941 */ /* 0x000fea0003800000 */
.L_x_2827:
[----:B------:R-:W-:-:S05]  /*11a80*/  IMAD R155, R155, R154, RZ ;  /* 0x0000009a9b9b7224 */ /* 0x000fca00078e02ff */
[----:B------:R-:W-:-:S07]  /*11a90*/  VIMNMX R188, R188, R155, !PT ;  /* 0x0000009bbcbc7248 */ /* 0x000fce0007fe0100 */
.L_x_2826:
        /* <DEDUP_REMOVED lines=10> */
[----:B--2---:R-:W-:Y:S02]  /*11b40*/  IMAD.MOV.U32 R199, RZ, RZ, R14 ;  /* 0x000000ffffc77224 */ /* 0x004fe400078e000e */
[----:B------:R-:W-:Y:S02]  /*11b50*/  IMAD.MOV.U32 R189, RZ, RZ, R20 ;  /* 0x000000ffffbd7224 */ /* 0x000fe400078e0014 */
[----:B------:R-:W-:-:S07]  /*11b60*/  IMAD.MOV.U32 R201, RZ, RZ, R19 ;  /* 0x000000ffffc97224 */ /* 0x000fce00078e0013 */
.L_x_2843:
[----:B------:R-:W-:Y:S01]  /*11b70*/  VIADD R19, R201, 0x1 ;  /* 0x00000001c9137836 */ /* 0x000fe20000000000 */
[C---:B------:R-:W-:Y:S01]  /*11b80*/  ISETP.GT.AND P2, PT, R189.reuse, R210, PT ;  /* 0x000000d2bd00720c */ /* 0x040fe20003f44270 */
[----:B------:R-:W-:-:S03]  /*11b90*/  VIADD R189, R189, 0xffffffff ;  /* 0xffffffffbdbd7836 */ /* 0x000fc60000000000 */
[----:B------:R-:W-:-:S04]  /*11ba0*/  ISETP.NE.AND P3, PT, R19, 0x2, PT ;  /* 0x000000021300780c */ /* 0x000fc80003f65270 */
[----:B------:R-:W-:Y:S02]  /*11bb0*/  SEL R15, RZ, 0x1, P3 ;  /* 0x00000001ff0f7807 */ /* 0x000fe40001800000 */
[----:B------:R-:W-:Y:S02]  /*11bc0*/  SEL R19, R19, RZ, P3 ;  /* 0x000000ff13137207 */ /* 0x000fe40001800000 */
[----:B------:R-:W-:Y:S01]  /*11bd0*/  LOP3.LUT R22, R22, R15, RZ, 0x3c, !PT ;  /* 0x0000000f16167212 */ /* 0x000fe200078e3cff */
[----:B----4-:R-:W-:Y:S06]  /*11be0*/  @!P0 BRA `(.L_x_2833) ;  /* 0x0000000000048947 */ /* 0x010fec0003800000 */
[----:B------:R-:W-:Y:S01]  /*11bf0*/  BPT.TRAP 0x1 ;  /* 0x000000040000795c */ /* 0x000fe20000300000 */
.L_x_2833:
[----:B------:R-:W-:Y:S01]  /*11c00*/  IMAD R188, R19, 0x8, R18 ;  /* 0x0000000813bc7824 */ /* 0x000fe200078e0212 */
[----:B------:R-:W-:-:S04]  /*11c10*/  SHF.L.U32 R203, R22, 0x1f, RZ ;  /* 0x0000001f16cb7819 */ /* 0x000fc800000006ff */
[----:B------:R0:W1:Y:S01]  /*11c20*/  SYNCS.PHASECHK.TRANS64.TRYWAIT P3, [R188+URZ+0x38830], R203 ;  /* 0x038830cbbc0075a7 */ /* 0x000062000806017f */
[----:B------:R-:W-:Y:S05]  /*11c30*/  @!P0 BRA `(.L_x_2834) ;  /* 0x0000000000048947 */ /* 0x000fea0003800000 */
[----:B------:R-:W-:Y:S01]  /*11c40*/  BPT.TRAP 0x1 ;  /* 0x000000040000795c */ /* 0x000fe20000300000 */
.L_x_2834:
[----:B------:R-:W-:Y:S01]  /*11c50*/  BSSY B2, `(.L_x_2835) ;  /* 0x0000006000027945 */ /* 0x000fe20003800000 */
[----:B------:R-:W-:Y:S02]  /*11c60*/  IMAD R14, R19, 0x200, R190 ;  /* 0x00000200130e7824 */ /* 0x000fe400078e02be */
[----:B------:R-:W-:Y:S01]  /*11c70*/  IMAD.MOV.U32 R15, RZ, RZ, 0x40000040 ;  /* 0x40000040ff0f7424 */ /* 0x000fe200078e00ff */
[----:B-1----:R-:W-:Y:S06]  /*11c80*/  @P3 BRA `(.L_x_2836) ;  /* 0x0000000000083947 */ /* 0x002fec0003800000 */
[----:B------:R-:W1:Y:S02]  /*11c90*/  SYNCS.PHASECHK.TRANS64.TRYWAIT P3, [R188+URZ+0x38830], R203 ;  /* 0x038830cbbc0075a7 */ /* 0x000e64000806017f */
[----:B-1----:R-:W-:Y:S05]  /*11ca0*/  @!P3 BRA `(.L_x_2837) ;  /* 0x0000011800dcb947 */ /* 0x002fea0003800000 */
.L_x_2836:
[----:B------:R-:W-:Y:S05]  /*11cb0*/  BSYNC B2 ;  /* 0x0000000000027941 */ /* 0x000fea0003800000 */
.L_x_2835:
        /* <DEDUP_REMOVED lines=36> */
.L_x_2838:
[----:B------:R2:W3:Y:S01]  /*11f00*/  SYNCS.PHASECHK.TRANS64.TRYWAIT P3, [R188+URZ+0x38850], R203 ;  /* 0x038850cbbc0075a7 */ /* 0x0004e2000806017f */
[----:B------:R-:W-:Y:S05]  /*11f10*/  @!P0 BRA `(.L_x_2839) ;  /* 0x0000000000048947 */ /* 0x000fea0003800000 */
[----:B------:R-:W-:Y:S01]  /*11f20*/  BPT.TRAP 0x1 ;  /* 0x000000040000795c */ /* 0x000fe20000300000 */
.L_x_2839:
[----:B------:R-:W-:Y:S04]  /*11f30*/  BSSY B2, `(.L_x_2840) ;  /* 0x0000004000027945 */ /* 0x000fe80003800000 */
[----:B---3--:R-:W-:Y:S05]  /*11f40*/  @P3 BRA `(.L_x_2841) ;  /* 0x0000000000083947 */ /* 0x008fea0003800000 */
[----:B------:R-:W3:Y:S02]  /*11f50*/  SYNCS.PHASECHK.TRANS64.TRYWAIT P3, [R188+URZ+0x38850], R203 ;  /* 0x038850cbbc0075a7 */ /* 0x000ee4000806017f */
[----:B---3--:R-:W-:Y:S05]  /*11f60*/  @!P3 BRA `(.L_x_2842) ;  /* 0x000001180040b947 */ /* 0x008fea0003800000 */
.L_x_2841:
[----:B------:R-:W-:Y:S05]  /*11f70*/  BSYNC B2 ;  /* 0x0000000000027941 */ /* 0x000fea0003800000 */
.L_x_2840:
[----:B------:R-:W-:Y:S01]  /*11f80*/  IMAD R202, R19, 0x1000, R191 ;  /* 0x0000100013ca7824 */ /* 0x000fe200078e02bf */
[----:B------:R-:W-:Y:S01]  /*11f90*/  R2UR UR4, R2 ;  /* 0x00000000020472ca */ /* 0x000fe200000e0000 */
[----:B0123--:R-:W-:Y:S01]  /*11fa0*/  IMAD.MOV.U32 R203, RZ, RZ, 0x40000040 ;  /* 0x40000040ffcb7424 */ /* 0x00ffe200078e00ff */
[----:B------:R-:W-:Y:S01]  /*11fb0*/  R2UR UR5, R3 ;  /* 0x00000000030572ca */ /* 0x000fe200000e0000 */
[----:B------:R-:W-:Y:S01]  /*11fc0*/  WARPGROUP.ARRIVE ;  /* 0x00000000000079c5 */ /* 0x000fe20000000000 */
[----:B------:R-:W-:Y:S01]  /*11fd0*/  R2UR UR6, R202 ;  /* 0x00000000ca0672ca */ /* 0x000fe200000e0000 */
[----:B------:R-:W-:Y:S01]  /*11fe0*/  VIADD R14, R2, 0x2 ;  /* 0x00000002020e7836 */ /* 0x000fe20000000000 */
[----:B------:R-:W-:Y:S01]  /*11ff0*/  R2UR UR7, R203 ;  /* 0x00000000cb0772ca */ /* 0x000fe200000e0000 */
[----:B------:R-:W-:Y:S02]  /*12000*/  IMAD.MOV.U32 R15, RZ, RZ, 0x40000040 ;  /* 0x40000040ff0f7424 */ /* 0x000fe400078e00ff */
[----:B------:R-:W0:Y:S01]  /*12010*/  S2R R20, SR_TID.X ;  /* 0x0000000000147919 */ /* 0x000e220000002100 */
[----:B------:R-:W-:-:S02]  /*12020*/  VIADD R203, R202, 0x800 ;  /* 0x00000800cacb7836 */ /* 0x000fc40000000000 */
[----:B------:R-:W-:Y:S02]  /*12030*/  IMAD.MOV.U32 R21, RZ, RZ, 0x40000040 ;  /* 0x40000040ff157424 */ /* 0x000fe400078e00ff */
[----:B------:R-:W-:Y:S02]  /*12040*/  VIADD R206, R2, 0x800 ;  /* 0x0000080002ce7836 */ /* 0x000fe40000000000 */
[----:B------:R-:W-:Y:S02]  /*12050*/  IMAD.MOV.U32 R205, RZ, RZ, 0x40000040 ;  /* 0x40000040ffcd7424 */ /* 0x000fe400078e00ff */
[----:B------:R-:W-:Y:S01]  /*12060*/  IMAD.MOV.U32 R207, RZ, RZ, 0x40000040 ;  /* 0x40000040ffcf7424 */ /* 0x000fe200078e00ff */
        /* <DEDUP_REMOVED lines=9> */
[----:B0-----:R-:W-:Y:S01]  /*12100*/  SHF.R.U32.HI R20, RZ, 0x7, R20 ;  /* 0x00000007ff147819 */ /* 0x001fe20000011614 */
[----:B------:R-:W-:Y:S02]  /*12110*/  WARPGROUP.DEPBAR.LE gsb0, 0x0 ;  /* 0x00008000000079c5 */ /* 0x000fe40000010000 */
[----:B------:R-:W-:-:S08]  /*12120*/  WARPGROUP.ARRIVE ;  /* 0x00000000000079c5 */ /* 0x000fd00000000000 */
        /* <DEDUP_REMOVED lines=148> */
[----:B------:R-:W-:Y:S02]  /*12a70*/  R2UR UR6, R14 ;  /* 0x000000000e0672ca */ /* 0x000fe400000e0000 */
[----:B------:R-:W-:Y:S01]  /*12a80*/  R2UR UR7, R15 ;  /* 0x000000000f0772ca */ /* 0x000fe200000e0000 */
[----:B------:R-:W0:Y:S01]  /*12a90*/  SHFL.IDX PT, R14, R20, RZ, 0x1f ;  /* 0x00001fff140e7589 */ /* 0x000e2200000e0000 */
[----:B------:R-:W-:Y:S01]  /*12aa0*/  IMAD.MOV.U32 R15, RZ, RZ, 0x4 ;  /* 0x00000004ff0f7424 */ /* 0x000fe200078e00ff */
[----:B0-----:R-:W-:-:S04]  /*12ab0*/  ISETP.GT.AND P3, PT, R14, 0x7f, PT ;  /* 0x0000007f0e00780c */ /* 0x001fc80003f64270 */
[----:B------:R-:W-:-:S05]  /*12ac0*/  SEL R14, RZ, 0x2, !P3 ;  /* 0x00000002ff0e7807 */ /* 0x000fca0005800000 */
        /* <DEDUP_REMOVED lines=11> */
[C---:B------:R-:W-:Y:S02]  /*12b80*/  SEL R20, R15.reuse, 0x2, P3 ;  /* 0x000000020f147807 */ /* 0x040fe40001800000 */
[----:B------:R-:W-:Y:S02]  /*12b90*/  SEL R15, R15, 0x6, !P3 ;  /* 0x000000060f0f7807 */ /* 0x000fe40005800000 */
[----:B------:R-:W-:Y:S01]  /*12ba0*/  SEL R21, R21, 0x26, P3 ;  /* 0x0000002615157807 */ /* 0x000fe20001800000 */
[----:B------:R-:W-:-:S03]  /*12bb0*/  IMAD.IADD R204, R203, 0x1, R20 ;  /* 0x00000001cbcc7824 */ /* 0x000fc600078e0214 */
[----:B------:R-:W-:Y:S01]  /*12bc0*/  LOP3.LUT R21, R21, 0x6, RZ, 0xc0, !PT ;  /* 0x0000000615157812 */ /* 0x000fe200078ec0ff */
        /* <DEDUP_REMOVED lines=23> */
[----:B------:R-:W-:-:S04]  /*12d40*/  LOP3.LUT R203, R203, 0xa00, RZ, 0xc0, !PT ;  /* 0x00000a00cbcb7812 */ /* 0x000fc800078ec0ff */
[CC--:B------:R-:W-:Y:S02]  /*12d50*/  IADD3 R204, R21.reuse, R203.reuse, R2 ;  /* 0x000000cb15cc7210 */ /* 0x0c0fe40007ffe002 */
[----:B------:R-:W-:Y:S01]  /*12d60*/  IADD3 R206, R21, R203, R202 ;  /* 0x000000cb15ce7210 */ /* 0x000fe20007ffe0ca */
[----:B------:R-:W-:Y:S02]  /*12d70*/  VIADD R21, R2, 0xa00 ;  /* 0x00000a0002157836 */ /* 0x000fe40000000000 */
        /* <DEDUP_REMOVED lines=119> */
[C---:B------:R-:W-:Y:S01]  /*134f0*/  IMAD.IADD R204, R206.reuse, 0x1, R14 ;  /* 0x00000001cecc7824 */ /* 0x040fe200078e020e */
[----:B------:R-:W-:Y:S01]  /*13500*/  R2UR UR7, R205 ;  /* 0x00000000cd0772ca */ /* 0x000fe200000e0000 */
[----:B------:R-:W-:Y:S02]  /*13510*/  IMAD.MOV.U32 R205, RZ, RZ, 0x40000040 ;  /* 0x40000040ffcd7424 */ /* 0x000fe400078e00ff */
[----:B------:R-:W-:Y:S01]  /*13520*/  IMAD.IADD R14, R206, 0x1, R15 ;  /* 0x00000001ce0e7824 */ /* 0x000fe200078e020f */
[----:B------:R-:W-:Y:S01]  /*13530*/  R2UR UR4, R204 ;  /* 0x00000000cc0472ca */ /* 0x000fe200000e0000 */
[----:B------:R-:W-:Y:S01]  /*13540*/  IMAD.IADD R204, R206, 0x1, R20 ;  /* 0x00000001cecc7824 */ /* 0x000fe200078e0214 */
[----:B------:R-:W-:Y:S01]  /*13550*/  R2UR UR5, R205 ;  /* 0x00000000cd0572ca */ /* 0x000fe200000e0000 */
[----:B------:R-:W-:-:S02]  /*13560*/  IMAD.MOV.U32 R205, RZ, RZ, 0x40000040 ;  /* 0x40000040ffcd7424 */ /* 0x000fc400078e00ff */
[----:B------:R-:W-:Y:S01]  /*13570*/  IMAD.IADD R20, R20, 0x1, R203 ;  /* 0x0000000114147824 */ /* 0x000fe200078e02cb */
[----:B------:R-:W-:Y:S02]  /*13580*/  WARPGROUP.DEPBAR.LE gsb0, 0x0 ;  /* 0x00008000000079c5 */ /* 0x000fe40000010000 */
[----:B------:R-:W-:-:S07]  /*13590*/  WARPGROUP.ARRIVE ;  /* 0x00000000000079c5 */ /* 0x000fce0000000000 */
[----:B------:R-:W-:Y:S01]  /*135a0*/  HGMMA.64x64x16.F32.BF16 R152, gdesc[UR4], R152, gsb0 ;  /* 0x00e00000049879f0 */ /* 0x000fe20008001898 */
[----:B------:R-:W-:Y:S02]  /*135b0*/  R2UR UR4, R204 ;  /* 0x00000000cc0472ca */ /* 0x000fe400000e0000 */
[----:B------:R-:W-:Y:S02]  /*135c0*/  R2UR UR5, R205 ;  /* 0x00000000cd0572ca */ /* 0x000fe400000e0000 */
        /* <DEDUP_REMOVED lines=8> */
[----:B------:R-:W-:Y:S01]  /*13650*/  R2UR UR4, R14 ;  /* 0x000000000e0472ca */ /* 0x000fe200000e0000 */
[----:B------:R-:W-:Y:S01]  /*13660*/  IMAD.MOV.U32 R14, RZ, RZ, 0x40 ;  /* 0x00000040ff0e7424 */ /* 0x000fe200078e00ff */
[----:B------:R-:W-:Y:S01]  /*13670*/  R2UR UR5, R15 ;  /* 0x000000000f0572ca */ /* 0x000fe200000e0000 */
[----:B------:R-:W-:Y:S01]  /*13680*/  IMAD.MOV.U32 R15, RZ, RZ, 0x1000 ;  /* 0x00001000ff0f7424 */ /* 0x000fe200078e00ff */
[----:B------:R-:W-:Y:S01]  /*13690*/  R2UR UR6, R20 ;  /* 0x00000000140672ca */ /* 0x000fe200000e0000 */
[----:B------:R-:W-:Y:S01]  /*136a0*/  IMAD R20, R19, 0x1000, R193 ;  /* 0x0000100013147824 */ /* 0x000fe200078e02c1 */
        /* <DEDUP_REMOVED lines=20> */
[----:B------:R-:W-:Y:S01]  /*137f0*/  R2UR UR7, R21 ;  /* 0x00000000150772ca */ /* 0x000fe200000e0000 */
[----:B------:R-:W-:Y:S01]  /*13800*/  IMAD.U32 R21, RZ, RZ, UR39 ;  /* 0x00000027ff157e24 */ /* 0x000fe2000f8e00ff */
        /* <DEDUP_REMOVED lines=31> */
[CC--:B------:R-:W-:Y:S01]  /*13a00*/  FMUL.FTZ R206, R14.reuse, R21.reuse ;  /* 0x000000150ece7220 */ /* 0x0c0fe20000410000 */
[----:B------:R-:W-:Y:S01]  /*13a10*/  FMNMX.FTZ R15, R171, R202, !PT ;  /* 0x000000caab0f7209 */ /* 0x000fe20007810000 */
[----:B------:R-:W-:Y:S02]  /*13a20*/  FADD.FTZ R204, -R14, R199 ;  /* 0x000000c70ecc7221 */ /* 0x000fe40000010100 */
[--C-:B------:R-:W-:Y:S01]  /*13a30*/  FFMA.FTZ R199, R160, R21, -R206.reuse ;  /* 0x00000015a0c77223 */ /* 0x100fe200000108ce */
[----:B------:R-:W-:Y:S01]  /*13a40*/  FMNMX.FTZ R202, R174, R15, !PT ;  /* 0x0000000faeca7209 */ /* 0x000fe20007810000 */
[-CC-:B------:R-:W-:Y:S01]  /*13a50*/  FFMA.FTZ R203, R164, R21.reuse, -R206.reuse ;  /* 0x00000015a4cb7223 */ /* 0x180fe200000108ce */
[-C--:B------:R-:W-:Y:S01]  /*13a60*/  FMUL.FTZ R204, R204, R21.reuse ;  /* 0x00000015cccc7220 */ /* 0x080fe20000410000 */
[-CC-:B------:R-:W-:Y:S01]  /*13a70*/  FFMA.FTZ R152, R152, R21.reuse, -R206.reuse ;  /* 0x0000001598987223 */ /* 0x180fe200000108ce */
[----:B------:R-:W-:Y:S01]  /*13a80*/  FMNMX.FTZ R15, R175, R202, !PT ;  /* 0x000000caaf0f7209 */ /* 0x000fe20007810000 */
[-CC-:B------:R-:W-:Y:S01]  /*13a90*/  FFMA.FTZ R153, R153, R21.reuse, -R206.reuse ;  /* 0x0000001599997223 */ /* 0x180fe200000108ce */
[----:B------:R0:W1:Y:S01]  /*13aa0*/  MUFU.EX2 R205, R204 ;  /* 0x000000cc00cd7308 */ /* 0x0000620000000800 */
[--C-:B------:R-:W-:Y:S01]  /*13ab0*/  FFMA.FTZ R156, R156, R21, -R206.reuse ;  /* 0x000000159c9c7223 */ /* 0x100fe200000108ce */
[----:B------:R-:W-:Y:S01]  /*13ac0*/  FMNMX.FTZ R202, R178, R15, !PT ;  /* 0x0000000fb2ca7209 */ /* 0x000fe20007810000 */
[-CC-:B------:R-:W-:Y:S01]  /*13ad0*/  FFMA.FTZ R157, R157, R21.reuse, -R206.reuse ;  /* 0x000000159d9d7223 */ /* 0x180fe200000108ce */
[-CC-:B------:R-:W-:Y:S01]  /*13ae0*/  FFMA.FTZ R168, R168, R21.reuse, -R206.reuse ;  /* 0x00000015a8a87223 */ /* 0x180fe200000108ce */
[-CC-:B------:R-:W-:Y:S01]  /*13af0*/  FFMA.FTZ R169, R169, R21.reuse, -R206.reuse ;  /* 0x00000015a9a97223 */ /* 0x180fe200000108ce */
[----:B------:R-:W-:Y:S01]  /*13b00*/  FMNMX.FTZ R15, R179, R202, !PT ;  /* 0x000000cab30f7209 */ /* 0x000fe20007810000 */
[-CC-:B------:R-:W-:Y:S01]  /*13b10*/  FFMA.FTZ R172, R172, R21.reuse, -R206.reuse ;  /* 0x00000015acac7223 */ /* 0x180fe200000108ce */
[----:B------:R-:W2:Y:S01]  /*13b20*/  MUFU.EX2 R152, R152 ;  /* 0x0000009800987308 */ /* 0x000ea20000000800 */
[--C-:B0-----:R-:W-:Y:S01]  /*13b30*/  FFMA.FTZ R204, R165, R21, -R206.reuse ;  /* 0x00000015a5cc7223 */ /* 0x101fe200000108ce */
[----:B------:R-:W-:Y:S01]  /*13b40*/  FMNMX.FTZ R202, R182, R15, !PT ;  /* 0x0000000fb6ca7209 */ /* 0x000fe20007810000 */
[-CC-:B------:R-:W-:Y:S01]  /*13b50*/  FFMA.FTZ R173, R173, R21.reuse, -R206.reuse ;  /* 0x00000015adad7223 */ /* 0x180fe200000108ce */
[-CC-:B------:R-:W-:Y:S01]  /*13b60*/  FFMA.FTZ R176, R176, R21.reuse, -R206.reuse ;  /* 0x00000015b0b07223 */ /* 0x180fe200000108ce */
[-CC-:B------:R-:W-:Y:S01]  /*13b70*/  FFMA.FTZ R177, R177, R21.reuse, -R206.reuse ;  /* 0x00000015b1b17223 */ /* 0x180fe200000108ce */
[----:B------:R-:W-:Y:S01]  /*13b80*/  FMNMX.FTZ R15, R183, R202, !PT ;  /* 0x000000cab70f7209 */ /* 0x000fe20007810000 */
[-CC-:B------:R-:W-:Y:S01]  /*13b90*/  FFMA.FTZ R202, R161, R21.reuse, -R206.reuse ;  /* 0x00000015a1ca7223 */ /* 0x180fe200000108ce */
[----:B------:R-:W0:Y:S01]  /*13ba0*/  MUFU.EX2 R153, R153 ;  /* 0x0000009900997308 */ /* 0x000e220000000800 */
[-CC-:B------:R-:W-:Y:S01]  /*13bb0*/  FFMA.FTZ R180, R180, R21.reuse, -R206.reuse ;  /* 0x00000015b4b47223 */ /* 0x180fe200000108ce */
[----:B------:R-:W-:Y:S01]  /*13bc0*/  FFMA.FTZ R181, R181, R21, -R206 ;  /* 0x00000015b5b57223 */ /* 0x000fe200000108ce */
[----:B------:R-:W3:Y:S01]  /*13bd0*/  SHFL.BFLY PT, R160, R15, 0x2, 0x1f ;  /* 0x0c401f000fa07f89 */ /* 0x000ee200000e0000 */
[-C--:B-1----:R-:W-:Y:S01]  /*13be0*/  FMUL.FTZ R24, R24, R205.reuse ;  /* 0x000000cd18187220 */ /* 0x082fe20000410000 */
[-C--:B------:R-:W-:Y:S01]  /*13bf0*/  FMUL.FTZ R25, R25, R205.reuse ;  /* 0x000000cd19197220 */ /* 0x080fe20000410000 */
[-C--:B------:R-:W-:Y:S01]  /*13c00*/  FMUL.FTZ R28, R28, R205.reuse ;  /* 0x000000cd1c1c7220 */ /* 0x080fe20000410000 */
[-C--:B------:R-:W-:Y:S01]  /*13c10*/  FMUL.FTZ R29, R29, R205.reuse ;  /* 0x000000cd1d1d7220 */ /* 0x080fe20000410000 */
[----:B------:R-:W1:Y:S01]  /*13c20*/  MUFU.EX2 R156, R156 ;  /* 0x0000009c009c7308 */ /* 0x000e620000000800 */
[----:B--2---:R-:W-:Y:S01]  /*13c30*/  FFMA.FTZ R6, R205, R6, R152 ;  /* 0x00000006cd067223 */ /* 0x004fe20000010098 */
        /* <DEDUP_REMOVED lines=50> */
[----:B------:R-:W-:Y:S01]  /*13f60*/  FMUL.FTZ R109, R109, R205 ;  /* 0x000000cd6d6d7220 */ /* 0x000fe20000410000 */
[C---:B------:R-:W-:Y:S01]  /*13f70*/  FMUL.FTZ R164, R15.reuse, R21 ;  /* 0x000000150fa47220 */ /* 0x040fe20000410000 */
[----:B------:R-:W-:Y:S01]  /*13f80*/  FADD.FTZ R160, -R15, R200 ;  /* 0x000000c80fa07221 */ /* 0x000fe20000010100 */
[-C--:B------:R-:W-:Y:S01]  /*13f90*/  FMUL.FTZ R112, R112, R205.reuse ;  /* 0x000000cd70707220 */ /* 0x080fe20000410000 */
[----:B------:R-:W-:Y:S01]  /*13fa0*/  FMUL.FTZ R113, R113, R205 ;  /* 0x000000cd71717220 */ /* 0x000fe20000410000 */
[----:B------:R-:W-:Y:S01]  /*13fb0*/  FFMA.FTZ R161, R154, R21, -R164 ;  /* 0x000000159aa17223 */ /* 0x000fe200000108a4 */
[----:B------:R-:W-:-:S02]  /*13fc0*/  IMAD.MOV R154, RZ, RZ, -R196 ;  /* 0x000000ffff9a7224 */ /* 0x000fc400078e0ac4 */
[-C--:B------:R-:W-:Y:S01]  /*13fd0*/  FMUL.FTZ R160, R160, R21.reuse ;  /* 0x00000015a0a07220 */ /* 0x080fe20000410000 */
[-CC-:B------:R-:W-:Y:S01]  /*13fe0*/  FFMA.FTZ R207, R163, R21.reuse, -R164.reuse ;  /* 0x00000015a3cf7223 */ /* 0x180fe200000108a4 */
[-CC-:B------:R-:W-:Y:S01]  /*13ff0*/  FFMA.FTZ R155, R155, R21.reuse, -R164.reuse ;  /* 0x000000159b9b7223 */ /* 0x180fe200000108a4 */
[-CC-:B------:R-:W-:Y:S01]  /*14000*/  FFMA.FTZ R158, R158, R21.reuse, -R164.reuse ;  /* 0x000000159e9e7223 */ /* 0x180fe200000108a4 */
[----:B------:R-:W-:Y:S01]  /*14010*/  ISETP.NE.AND P3, PT, R185, R154, PT ;  /* 0x0000009ab900720c */ /* 0x000fe20003f65270 */
[----:B------:R-:W-:Y:S01]  /*14020*/  @!P1 VIADD R154, R188, 0x38840 ;  /* 0x00038840bc9a9836 */ /* 0x000fe20000000000 */
[----:B------:R-:W0:Y:S01]  /*14030*/  MUFU.EX2 R160, R160 ;  /* 0x000000a000a07308 */ /* 0x000e220000000800 */
[-CC-:B------:R-:W-:Y:S01]  /*14040*/  FFMA.FTZ R200, R159, R21.reuse, -R164.reuse ;  /* 0x000000159fc87223 */ /* 0x180fe200000108a4 */
[-CC-:B------:R-:W-:Y:S01]  /*14050*/  FFMA.FTZ R206, R162, R21.reuse, -R164.reuse ;  /* 0x00000015a2ce7223 */ /* 0x180fe200000108a4 */
[-C--:B------:R-:W-:Y:S01]  /*14060*/  FFMA.FTZ R222, R166, R21.reuse, -R164 ;  /* 0x00000015a6de7223 */ /* 0x080fe200000108a4 */
[----:B------:R-:W-:Y:S01]  /*14070*/  @!P1 PRMT R154, RZ, 0x654, R154 ;  /* 0x00000654ff9a9816 */ /* 0x000fe2000000009a */
[-CC-:B------:R-:W-:Y:S01]  /*14080*/  FFMA.FTZ R223, R167, R21.reuse, -R164.reuse ;  /* 0x00000015a7df7223 */ /* 0x180fe200000108a4 */
[-CC-:B------:R-:W-:Y:S01]  /*14090*/  FFMA.FTZ R170, R170, R21.reuse, -R164.reuse ;  /* 0x00000015aaaa7223 */ /* 0x180fe200000108a4 */
[-CC-:B------:R-:W-:Y:S01]  /*140a0*/  FFMA.FTZ R171, R171, R21.reuse, -R164.reuse ;  /* 0x00000015abab7223 */ /* 0x180fe200000108a4 */
[----:B------:R-:W3:Y:S01]  /*140b0*/  MUFU.EX2 R161, R161 ;  /* 0x000000a100a17308 */ /* 0x000ee20000000800 */
[----:B------:R1:W-:Y:S01]  /*140c0*/  @!P1 SYNCS.ARRIVE.TRANS64.RED.A1T0 RZ, [R154+URZ], RZ ;  /* 0x000000ff9aff99a7 */ /* 0x0003e2000810043f */
[----:B------:R-:W-:Y:S01]  /*140d0*/  FFMA.FTZ R174, R174, R21, -R164 ;  /* 0x00000015aeae7223 */ /* 0x000fe200000108a4 */
[----:B------:R-:W-:-:S02]  /*140e0*/  @!P3 IMAD R163, R201, 0x40, R194 ;  /* 0x00000040c9a3b824 */ /* 0x000fc400078e02c2 */
[-CC-:B------:R-:W-:Y:S01]  /*140f0*/  FFMA.FTZ R175, R175, R21.reuse, -R164.reuse ;  /* 0x00000015afaf7223 */ /* 0x180fe200000108a4 */
[-CC-:B------:R-:W-:Y:S01]  /*14100*/  FFMA.FTZ R178, R178, R21.reuse, -R164.reuse ;  /* 0x00000015b2b27223 */ /* 0x180fe200000108a4 */
[-C--:B------:R-:W-:Y:S01]  /*14110*/  FFMA.FTZ R201, R183, R21.reuse, -R164 ;  /* 0x00000015b7c97223 */ /* 0x080fe200000108a4 */
[----:B------:R-:W-:Y:S01]  /*14120*/  @!P3 IMAD R163, R163, 0x4, R18 ;  /* 0x00000004a3a3b824 */ /* 0x000fe200078e0212 */
[----:B------:R-:W4:Y:S01]  /*14130*/  MUFU.EX2 R155, R155 ;  /* 0x0000009b009b7308 */ /* 0x000f220000000800 */
[-CC-:B------:R-:W-:Y:S01]  /*14140*/  FFMA.FTZ R162, R179, R21.reuse, -R164.reuse ;  /* 0x00000015b3a27223 */ /* 0x180fe200000108a4 */
[----:B------:R-:W-:Y:S01]  /*14150*/  FFMA.FTZ R159, R182, R21, -R164 ;  /* 0x00000015b69f7223 */ /* 0x000fe200000108a4 */
[----:B-1----:R-:W-:Y:S01]  /*14160*/  FADD.FTZ R154, R156, R165 ;  /* 0x000000a59c9a7221 */ /* 0x002fe20000010000 */
[----:B------:R1:W-:Y:S01]  /*14170*/  @!P3 STS [R163+0x38400], R205 ;  /* 0x038400cda300b388 */ /* 0x0003e20000000800 */
[-C--:B------:R-:W-:Y:S01]  /*14180*/  FMUL.FTZ R116, R116, R205.reuse ;  /* 0x000000cd74747220 */ /* 0x080fe20000410000 */
[----:B------:R-:W-:Y:S01]  /*14190*/  FMUL.FTZ R117, R117, R205 ;  /* 0x000000cd75757220 */ /* 0x000fe20000410000 */
[----:B--2---:R-:W-:Y:S01]  /*141a0*/  FADD.FTZ R179, R157, R154 ;  /* 0x0000009a9db37221 */ /* 0x004fe20000010000 */
[----:B0-----:R0:W-:Y:S01]  /*141b0*/  @!P3 STS [R163+0x38420], R160 ;  /* 0x038420a0a300b388 */ /* 0x0011e20000000800 */
[----:B------:R-:W1:Y:S01]  /*141c0*/  MUFU.EX2 R158, R158 ;  /* 0x0000009e009e7308 */ /* 0x000e620000000800 */
[----:B---3--:R-:W-:Y:S01]  /*141d0*/  FFMA.FTZ R6, R160, R7, R161 ;  /* 0x00000007a0067223 */ /* 0x008fe200000100a1 */
[-C--:B------:R-:W-:Y:S01]  /*141e0*/  FMUL.FTZ R120, R120, R205.reuse ;  /* 0x000000cd78787220 */ /* 0x080fe20000410000 */
        /* <DEDUP_REMOVED lines=19> */
[----:B------:R-:W-:Y:S01]  /*14320*/  F2FP.BF16.F32.PACK_AB R154, R157, R156 ;  /* 0x0000009c9d9a723e */ /* 0x000fe200000010ff */
[----:B-1----:R-:W-:Y:S01]  /*14330*/  FADD.FTZ R205, R158, R7 ;  /* 0x000000079ecd7221 */ /* 0x002fe20000010000 */
[----:B------:R-:W1:Y:S01]  /*14340*/  MUFU.EX2 R207, R207 ;  /* 0x000000cf00cf7308 */ /* 0x000e620000000800 */
[----:B--2---:R-:W-:Y:S01]  /*14350*/  F2FP.BF16.F32.PACK_AB R155, R200, R158 ;  /* 0x0000009ec89b723e */ /* 0x004fe200000010ff */
        /* <DEDUP_REMOVED lines=73> */
[----:B------:R-:W-:Y:S01]  /*147f0*/  FMUL.FTZ R151, R151, R160 ;  /* 0x000000a097977220 */ /* 0x000fe20000410000 */
[----:B------:R-:W-:Y:S01]  /*14800*/  F2FP.BF16.F32.PACK_AB R156, R202, R199 ;  /* 0x000000c7ca9c723e */ /* 0x000fe200000010ff */
[----:B------:R4:W-:Y:S01]  /*14810*/  STSM.16.M88.4 [R197+0x36400], R152 ;  /* 0x03640098c5007844 */ /* 0x0009e20000000200 */
[----:B-1----:R-:W-:Y:S01]  /*14820*/  F2FP.BF16.F32.PACK_AB R157, R207, R206 ;  /* 0x000000cecf9d723e */ /* 0x002fe200000010ff */
[----:B------:R-:W-:Y:S01]  /*14830*/  VIADD R6, R20, 0x80 ;  /* 0x0000008014067836 */ /* 0x000fe20000000000 */
[----:B------:R-:W-:Y:S01]  /*14840*/  MUFU.EX2 R176, R176 ;  /* 0x000000b000b07308 */ /* 0x000fe20000000800 */
[----:B------:R-:W-:Y:S01]  /*14850*/  F2FP.BF16.F32.PACK_AB R158, R204, R203 ;  /* 0x000000cbcc9e723e */ /* 0x000fe200000010ff */
[----:B------:R-:W-:Y:S01]  /*14860*/  IMAD.MOV.U32 R7, RZ, RZ, 0x40000040 ;  /* 0x40000040ff077424 */ /* 0x000fe200078e00ff */
[----:B0-----:R-:W-:Y:S01]  /*14870*/  F2FP.BF16.F32.PACK_AB R160, R169, R168 ;  /* 0x000000a8a9a0723e */ /* 0x001fe200000010ff */
[----:B------:R-:W-:Y:S01]  /*14880*/  FADD.FTZ R205, R200, R205 ;  /* 0x000000cdc8cd7221 */ /* 0x000fe20000010000 */
[----:B--2---:R-:W-:Y:S01]  /*14890*/  F2FP.BF16.F32.PACK_AB R161, R171, R170 ;  /* 0x000000aaaba1723e */ /* 0x004fe200000010ff */
[----:B------:R-:W-:Y:S01]  /*148a0*/  FADD.FTZ R179, R199, R179 ;  /* 0x000000b3c7b37221 */ /* 0x000fe20000010000 */
[----:B------:R-:W-:Y:S01]  /*148b0*/  @!P1 VIADD R188, R188, 0x38860 ;  /* 0x00038860bcbc9836 */ /* 0x000fe20000000000 */
[----:B------:R-:W0:Y:S01]  /*148c0*/  MUFU.EX2 R177, R177 ;  /* 0x000000b100b17308 */ /* 0x000e220000000800 */
[----:B---3--:R-:W-:Y:S01]  /*148d0*/  F2FP.BF16.F32.PACK_AB R163, R175, R174 ;  /* 0x000000aeafa3723e */ /* 0x008fe200000010ff */
[----:B------:R-:W-:Y:S01]  /*148e0*/  FADD.FTZ R206, R206, R205 ;  /* 0x000000cdcece7221 */ /* 0x000fe20000010000 */
[----:B------:R-:W-:Y:S01]  /*148f0*/  FADD.FTZ R202, R202, R179 ;  /* 0x000000b3caca7221 */ /* 0x000fe20000010000 */
[----:B------:R-:W-:Y:S01]  /*14900*/  @!P1 PRMT R188, RZ, 0x654, R188 ;  /* 0x00000654ffbc9816 */ /* 0x000fe200000000bc */
[----:B------:R-:W-:-:S02]  /*14910*/  IMAD.MOV.U32 R200, RZ, RZ, R15 ;  /* 0x000000ffffc87224 */ /* 0x000fc400078e000f */
[----:B------:R-:W-:Y:S01]  /*14920*/  FADD.FTZ R207, R207, R206 ;  /* 0x000000cecfcf7221 */ /* 0x000fe20000010000 */
[----:B------:R-:W-:Y:S01]  /*14930*/  FADD.FTZ R203, R203, R202 ;  /* 0x000000cacbcb7221 */ /* 0x000fe20000010000 */
[----:B------:R-:W-:Y:S01]  /*14940*/  MUFU.EX2 R180, R180 ;  /* 0x000000b400b47308 */ /* 0x000fe20000000800 */
[----:B------:R-:W-:Y:S02]  /*14950*/  IMAD.MOV.U32 R199, RZ, RZ, R14 ;  /* 0x000000ffffc77224 */ /* 0x000fe400078e000e */
[----:B------:R-:W-:-:S04]  /*14960*/  FADD.FTZ R203, R204, R203 ;  /* 0x000000cbcccb7221 */ /* 0x000fc80000010000 */
[----:B------:R-:W-:Y:S01]  /*14970*/  FADD.FTZ R168, R168, R203 ;  /* 0x000000cba8a87221 */ /* 0x000fe20000010000 */
[----:B------:R-:W1:Y:S01]  /*14980*/  MUFU.EX2 R181, R181 ;  /* 0x000000b500b57308 */ /* 0x000e620000000800 */
[----:B0-----:R-:W-:Y:S02]  /*14990*/  F2FP.BF16.F32.PACK_AB R164, R177, R176 ;  /* 0x000000b0b1a4723e */ /* 0x001fe400000010ff */
[----:B------:R-:W-:-:S05]  /*149a0*/  FADD.FTZ R169, R169, R168 ;  /* 0x000000a8a9a97221 */ /* 0x000fca0000010000 */
[----:B------:R-:W-:Y:S08]  /*149b0*/  MUFU.EX2 R178, R178 ;  /* 0x000000b200b27308 */ /* 0x000ff00000000800 */
[----:B------:R0:W2:Y:S01]  /*149c0*/  MUFU.EX2 R182, R162 ;  /* 0x000000a200b67308 */ /* 0x0000a20000000800 */
[----:B-1----:R-:W-:-:S07]  /*149d0*/  F2FP.BF16.F32.PACK_AB R166, R181, R180 ;  /* 0x000000b4b5a6723e */ /* 0x002fce00000010ff */
[----:B------:R1:W-:Y:S01]  /*149e0*/  MUFU.EX2 R183, R159 ;  /* 0x0000009f00b77308 */ /* 0x0003e20000000800 */
[----:B0-----:R-:W-:Y:S01]  /*149f0*/  F2FP.BF16.F32.PACK_AB R162, R173, R172 ;  /* 0x000000acada2723e */ /* 0x001fe200000010ff */
[----:B------:R-:W-:-:S04]  /*14a00*/  FADD.FTZ R172, R172, R169 ;  /* 0x000000a9acac7221 */ /* 0x000fc80000010000 */
[----:B------:R-:W-:Y:S02]  /*14a10*/  FADD.FTZ R173, R173, R172 ;  /* 0x000000acadad7221 */ /* 0x000fe40000010000 */
[----:B------:R-:W0:Y:S01]  /*14a20*/  MUFU.EX2 R201, R201 ;  /* 0x000000c900c97308 */ /* 0x000e220000000800 */
[C---:B-1----:R-:W-:Y:S01]  /*14a30*/  F2FP.BF16.F32.PACK_AB R159, R223.reuse, R222 ;  /* 0x000000dedf9f723e */ /* 0x042fe200000010ff */
[----:B------:R-:W-:Y:S01]  /*14a40*/  FADD.FTZ R222, R222, R207 ;  /* 0x000000cfdede7221 */ /* 0x000fe20000010000 */
[----:B--2---:R-:W-:Y:S01]  /*14a50*/  F2FP.BF16.F32.PACK_AB R165, R182, R178 ;  /* 0x000000b2b6a5723e */ /* 0x004fe200000010ff */
[----:B------:R-:W-:Y:S02]  /*14a60*/  FADD.FTZ R176, R176, R173 ;  /* 0x000000adb0b07221 */ /* 0x000fe40000010000 */
[----:B------:R4:W-:Y:S01]  /*14a70*/  STSM.16.M88.4 [R198], R156 ;  /* 0x0000009cc6007844 */ /* 0x0009e20000000200 */
[----:B------:R-:W-:Y:S01]  /*14a80*/  FADD.FTZ R223, R223, R222 ;  /* 0x000000dedfdf7221 */ /* 0x000fe20000010000 */
[----:B------:R-:W-:-:S02]  /*14a90*/  FADD.FTZ R177, R177, R176 ;  /* 0x000000b0b1b17221 */ /* 0x000fc40000010000 */
[----:B------:R4:W-:Y:S01]  /*14aa0*/  STSM.16.M88.4 [R209], R160 ;  /* 0x000000a0d1007844 */ /* 0x0009e20000000200 */
[----:B------:R-:W-:-:S04]  /*14ab0*/  FADD.FTZ R170, R170, R223 ;  /* 0x000000dfaaaa7221 */ /* 0x000fc80000010000 */
[----:B------:R-:W-:Y:S01]  /*14ac0*/  FADD.FTZ R171, R171, R170 ;  /* 0x000000aaabab7221 */ /* 0x000fe20000010000 */
[----:B0-----:R-:W-:-:S03]  /*14ad0*/  F2FP.BF16.F32.PACK_AB R167, R201, R183 ;  /* 0x000000b7c9a7723e */ /* 0x001fc600000010ff */
        /* <DEDUP_REMOVED lines=9> */
[----:B------:R-:W-:Y:S02]  /*14b70*/  IMAD.MOV.U32 R7, RZ, RZ, 0x40000040 ;  /* 0x40000040ff077424 */ /* 0x000fe400078e00ff */
[----:B------:R-:W-:-:S04]  /*14b80*/  FADD.FTZ R182, R182, R175 ;  /* 0x000000afb6b67221 */ /* 0x000fc80000010000 */
[----:B------:R-:W-:Y:S01]  /*14b90*/  FADD.FTZ R182, R183, R182 ;  /* 0x000000b6b7b67221 */ /* 0x000fe20000010000 */
[----:B------:R-:W-:Y:S02]  /*14ba0*/  WARPGROUP.DEPBAR.LE gsb0, 0x0 ;  /* 0x00008000000079c5 */ /* 0x000fe40000010000 */
[----:B------:R-:W-:-:S15]  /*14bb0*/  WARPGROUP.ARRIVE ;  /* 0x00000000000079c5 */ /* 0x000fde0000000000 */
        /* <DEDUP_REMOVED lines=12> */
[----:B------:R-:W-:Y:S01]  /*14c80*/  FADD.FTZ R7, R201, R182 ;  /* 0x000000b6c9077221 */ /* 0x000fe20000010000 */
[----:B------:R-:W-:Y:S02]  /*14c90*/  IMAD.MOV.U32 R201, RZ, RZ, R19 ;  /* 0x000000ffffc97224 */ /* 0x000fe400078e0013 */
[----:B------:R-:W-:Y:S01]  /*14ca0*/  FADD.FTZ R6, R181, R6 ;  /* 0x00000006b5067221 */ /* 0x000fe20000010000 */
[----:B------:R-:W-:Y:S02]  /*14cb0*/  WARPGROUP.DEPBAR.LE gsb0, 0x0 ;  /* 0x00008000000079c5 */ /* 0x000fe40000010000 */
[----:B------:R-:W-:-:S15]  /*14cc0*/  WARPGROUP.ARRIVE ;  /* 0x00000000000079c5 */ /* 0x000fde0000000000 */
[----:B------:R-:W-:-:S03]  /*14cd0*/  NOP ;  /* 0x0000000000007918 */ /* 0x000fc60000000000 */
        /* <DEDUP_REMOVED lines=13> */
.L_x_2832:
[----:B------:R-:W-:-:S07]  /*14db0*/  IMAD.MOV.U32 R20, RZ, RZ, R189 ;  /* 0x000000ffff147224 */ /* 0x000fce00078e00bd */
.L_x_2831:
[----:B------:R-:W-:Y:S05]  /*14dc0*/  BSYNC B1 ;  /* 0x0000000000017941 */ /* 0x000fea0003800000 */
.L_x_2830:
[----:B------:R-:W-:Y:S01]  /*14dd0*/  ISETP.GE.AND P2, PT, R20, R212, PT ;  /* 0x000000d41400720c */ /* 0x000fe20003f46270 */
[----:B------:R-:W-:-:S12]  /*14de0*/  BSSY B0, `(.L_x_2844) ;  /* 0x00003ce000007945 */ /* 0x000fd80003800000 */
[----:B------:R-:W-:Y:S05]  /*14df0*/  @!P2 BRA `(.L_x_2845) ;  /* 0x0000003c0030a947 */ /* 0x000fea0003800000 */
[----:B----4-:R-:W-:Y:S02]  /*14e00*/  VIADD R188, R0, 0x8 ;  /* 0x0000000800bc7836 */ /* 0x010fe40000000000 */
[----:B--2---:R-:W-:Y:S02]  /*14e10*/  IMAD.MOV.U32 R199, RZ, RZ, R15 ;  /* 0x000000ffffc77224 */ /* 0x004fe400078e000f */
[----:B------:R-:W-:Y:S01]  /*14e20*/  IMAD.MOV.U32 R200, RZ, RZ, R14 ;  /* 0x000000ffffc87224 */ /* 0x000fe200078e000e */
[----:B------:R-:W-:Y:S01]  /*14e30*/  IADD3 R188, R188, R23, -R184 ;  /* 0x00000017bcbc7210 */ /* 0x000fe20007ffe8b8 */
[----:B------:R-:W-:-:S07]  /*14e40*/  IMAD.MOV.U32 R201, RZ, RZ, R19 ;  /* 0x000000ffffc97224 */ /* 0x000fce00078e0013 */
.L_x_2864:
[----:B------:R-:W-:-:S05]  /*14e50*/  VIADD R19, R201, 0x1 ;  /* 0x00000001c9137836 */ /* 0x000fca0000000000 */
[----:B------:R-:W-:-:S04]  /*14e60*/  ISETP.NE.AND P2, PT, R19, 0x2, PT ;  /* 0x000000021300780c */ /* 0x000fc80003f45270 */
[----:B------:R-:W-:Y:S02]  /*14e70*/  SEL R15, RZ, 0x1, P2 ;  /* 0x00000001ff0f7807 */ /* 0x000fe40001000000 */
[----:B------:R-:W-:Y:S02]  /*14e80*/  SEL R19, R19, RZ, P2 ;  /* 0x000000ff13137207 */ /* 0x000fe40001000000 */
[----:B------:R-:W-:Y:S01]  /*14e90*/  LOP3.LUT R22, R22, R15, RZ, 0x3c, !PT ;  /* 0x0000000f16167212 */ /* 0x000fe200078e3cff */
[----:B--2---:R-:W-:Y:S06]  /*14ea0*/  @!P0 BRA `(.L_x_2846) ;  /* 0x0000000000048947 */ /* 0x004fec0003800000 */
[----:B------:R-:W-:Y:S01]  /*14eb0*/  BPT.TRAP 0x1 ;  /* 0x000000040000795c */ /* 0x000fe20000300000 */
.L_x_2846:
[----:B------:R-:W-:Y:S01]  /*14ec0*/  IMAD R189, R19, 0x8, R18 ;  /* 0x0000000813bd7824 */ /* 0x000fe200078e0212 */
[----:B------:R-:W-:-:S04]  /*14ed0*/  SHF.L.U32 R204, R22, 0x1f, RZ ;  /* 0x0000001f16cc7819 */ /* 0x000fc800000006ff */
[----:B------:R0:W1:Y:S01]  /*14ee0*/  SYNCS.PHASECHK.TRANS64.TRYWAIT P2, [R189+URZ+0x38830], R204 ;  /* 0x038830ccbd0075a7 */ /* 0x000062000804017f */
[----:B------:R-:W-:Y:S05]  /*14ef0*/  @!P0 BRA `(.L_x_2847) ;  /* 0x0000000000048947 */ /* 0x000fea0003800000 */
[----:B------:R-:W-:Y:S01]  /*14f00*/  BPT.TRAP 0x1 ;  /* 0x000000040000795c */ /* 0x000fe20000300000 */
.L_x_2847:
[----:B------:R-:W-:Y:S01]  /*14f10*/  BSSY B1, `(.L_x_2848) ;  /* 0x0000006000017945 */ /* 0x000fe20003800000 */
[----:B------:R-:W-:Y:S02]  /*14f20*/  IMAD R14, R19, 0x200, R190 ;  /* 0x00000200130e7824 */ /* 0x000fe400078e02be */
[----:B------:R-:W-:Y:S01]  /*14f30*/  IMAD.MOV.U32 R15, RZ, RZ, 0x40000040 ;  /* 0x40000040ff0f7424 */ /* 0x000fe200078e00ff */
[----:B-1----:R-:W-:Y:S06]  /*14f40*/  @P2 BRA `(.L_x_2849) ;  /* 0x0000000000082947 */ /* 0x002fec0003800000 */
[----:B------:R-:W1:Y:S02]  /*14f50*/  SYNCS.PHASECHK.TRANS64.TRYWAIT P2, [R189+URZ+0x38830], R204 ;  /* 0x038830ccbd0075a7 */ /* 0x000e64000804017f */
[----:B-1----:R-:W-:Y:S05]  /*14f60*/  @!P2 BRA `(.L_x_2850) ;  /* 0x000000e80054a947 */ /* 0x002fea0003800000 */
.L_x_2849:
[----:B------:R-:W-:Y:S05]  /*14f70*/  BSYNC B1 ;  /* 0x0000000000017941 */ /* 0x000fea0003800000 */
.L_x_2848:
        /* <DEDUP_REMOVED lines=36> */
.L_x_2851:
[----:B------:R2:W3:Y:S01]  /*151c0*/  SYNCS.PHASECHK.TRANS64.TRYWAIT P2, [R189+URZ+0x38850], R204 ;  /* 0x038850ccbd0075a7 */ /* 0x0004e2000804017f */
[----:B------:R-:W-:Y:S05]  /*151d0*/  @!P0 BRA `(.L_x_2852) ;  /* 0x0000000000048947 */ /* 0x000fea0003800000 */
[----:B------:R-:W-:Y:S01]  /*151e0*/  BPT.TRAP 0x1 ;  /* 0x000000040000795c */ /* 0x000fe20000300000 */
.L_x_2852:
[----:B------:R-:W-:Y:S04]  /*151f0*/  BSSY B1, `(.L_x_2853) ;  /* 0x0000004000017945 */ /* 0x000fe80003800000 */
[----:B---3--:R-:W-:Y:S05]  /*15200*/  @P2 BRA `(.L_x_2854) ;  /* 0x0000000000082947 */ /* 0x008fea0003800000 */
[----:B------:R-:W3:Y:S02]  /*15210*/  SYNCS.PHASECHK.TRANS64.TRYWAIT P2, [R189+URZ+0x38850], R204 ;  /* 0x038850ccbd0075a7 */ /* 0x000ee4000804017f */
[----:B---3--:R-:W-:Y:S05]  /*15220*/  @!P2 BRA `(.L_x_2855) ;  /* 0x000000e400b8a947 */ /* 0x008fea0003800000 */
.L_x_2854:
[----:B------:R-:W-:Y:S05]  /*15230*/  BSYNC B1 ;  /* 0x0000000000017941 */ /* 0x000fea0003800000 */
.L_x_2853:
        /* <DEDUP_REMOVED lines=10> */
[----:B------:R-:W-:-:S02]  /*152e0*/  VIADD R203, R202, 0x800 ;  /* 0x00000800cacb7836 */ /* 0x000fc40000000000 */
[----:B------:R-:W-:Y:S02]  /*152f0*/  IMAD.MOV.U32 R205, RZ, RZ, 0x40000040 ;  /* 0x40000040ffcd7424 */ /* 0x000fe400078e00ff */
[----:B------:R-:W-:Y:S02]  /*15300*/  VIADD R206, R2, 0x800 ;  /* 0x0000080002ce7836 */ /* 0x000fe40000000000 */
[----:B------:R-:W-:-:S03]  /*15310*/  IMAD.MOV.U32 R207, RZ, RZ, 0x40000040 ;  /* 0x40000040ffcf7424 */ /* 0x000fc600078e00ff */
        /* <DEDUP_REMOVED lines=9> */
[----:B----4-:R-:W-:Y:S01]  /*153b0*/  SHF.R.U32.HI R21, RZ, 0x7, R21 ;  /* 0x00000007ff157819 */ /* 0x010fe20000011615 */
        /* <DEDUP_REMOVED lines=75> */
[----:B------:R-:W-:Y:S02]  /*15870*/  R2UR UR7, R15 ;  /* 0x000000000f0772ca */ /* 0x000fe400000e0000 */
[----:B------:R-:W-:Y:S01]  /*15880*/  MOV R15, 0x40000040 ;  /* 0x40000040000f7802 */ /* 0x000fe20000000f00 */
        /* <DEDUP_REMOVED lines=75> */
[----:B------:R-:W4:Y:S01]  /*15d40*/  SHFL.IDX PT, R14, R21, RZ, 0x1f ;  /* 0x00001fff150e7589 */ /* 0x000f2200000e0000 */
[----:B------:R-:W-:Y:S01]  /*15d50*/  IMAD.MOV.U32 R15, RZ, RZ, 0x4 ;  /* 0x00000004ff0f7424 */ /* 0x000fe200078e00ff */
[----:B----4-:R-:W-:-:S04]  /*15d60*/  ISETP.GT.AND P2, PT, R14, 0x7f, PT ;  /* 0x0000007f0e00780c */ /* 0x010fc80003f44270 */
[----:B------:R-:W-:Y:S02]  /*15d70*/  SEL R14, RZ, 0x2, !P2 ;  /* 0x00000002ff0e7807 */ /* 0x000fe40005000000 */
[C---:B------:R-:W-:Y:S02]  /*15d80*/  SEL R21, R15.reuse, 0x2, P2 ;  /* 0x000000020f157807 */ /* 0x040fe40001000000 */
[----:B------:R-:W-:Y:S01]  /*15d90*/  SEL R15, R15, 0x6, !P2 ;  /* 0x000000060f0f7807 */ /* 0x000fe20005000000 */
[----:B0123--:R-:W-:Y:S01]  /*15da0*/  IMAD.IADD R204, R14, 0x1, R203 ;  /* 0x000000010ecc7824 */ /* 0x00ffe200078e02cb */
        /* <DEDUP_REMOVED lines=30> */
[----:B------:R-:W-:Y:S01]  /*15f90*/  R2UR UR6, R204 ;  /* 0x00000000cc0672ca */ /* 0x000fe200000e0000 */
[----:B------:R-:W-:Y:S01]  /*15fa0*/  IMAD.MOV.U32 R204, RZ, RZ, 0xa00 ;  /* 0x00000a00ffcc7424 */ /* 0x000fe200078e00ff */
[----:B------:R-:W-:Y:S01]  /*15fb0*/  R2UR UR7, R205 ;  /* 0x00000000cd0772ca */ /* 0x000fe200000e0000 */
[----:B------:R-:W-:Y:S01]  /*15fc0*/  IMAD.MOV.U32 R205, RZ, RZ, 0x40000040 ;  /* 0x40000040ffcd7424 */ /* 0x000fe200078e00ff */
[----:B------:R-:W-:-:S02]  /*15fd0*/  SEL R203, R203, 0x26, P2 ;  /* 0x00000026cbcb7807 */ /* 0x000fc40001000000 */
        /* <DEDUP_REMOVED lines=131> */
[----:B------:R-:W-:Y:S01]  /*16810*/  IMAD.MOV.U32 R205, RZ, RZ, 0x40000040 ;  /* 0x40000040ffcd7424 */ /* 0x000fe200078e00ff */
[----:B------:R-:W-:-:S02]  /*16820*/  WARPGROUP.DEPBAR.LE gsb0, 0x0 ;  /* 0x00008000000079c5 */ /* 0x000fc40000010000 */
[----:B------:R-:W-:-:S09]  /*16830*/  WARPGROUP.ARRIVE ;  /* 0x00000000000079c5 */ /* 0x000fd20000000000 */
[----:B------:R-:W-:Y:S01]  /*16840*/  HGMMA.64x64x16.F32.BF16 R152, gdesc[UR4], R152, gsb0 ;  /* 0x00e00000049879f0 */ /* 0x000fe20008001898 */
[----:B------:R-:W-:Y:S01]  /*16850*/  R2UR UR4, R204 ;  /* 0x00000000cc0472ca */ /* 0x000fe200000e0000 */
[--C-:B------:R-:W-:Y:S01]  /*16860*/  IMAD.IADD R204, R21, 0x1, R203.reuse ;  /* 0x0000000115cc7824 */ /* 0x100fe200078e02cb */
[----:B------:R-:W-:Y:S01]  /*16870*/  R2UR UR5, R205 ;  /* 0x00000000cd0572ca */ /* 0x000fe200000e0000 */
[----:B------:R-:W-:Y:S02]  /*16880*/  IMAD.MOV.U32 R205, RZ, RZ, 0x40000040 ;  /* 0x40000040ffcd7424 */ /* 0x000fe400078e00ff */
[----:B------:R-:W-:Y:S01]  /*16890*/  IMAD.SHL.U32 R21, R20, 0x40, RZ ;  /* 0x0000004014157824 */ /* 0x000fe200078e00ff */
[----:B------:R-:W-:Y:S01]  /*168a0*/  R2UR UR6, R204 ;  /* 0x00000000cc0672ca */ /* 0x000fe200000e0000 */
[----:B------:R-:W-:Y:S01]  /*168b0*/  IMAD.IADD R204, R15, 0x1, R203 ;  /* 0x000000010fcc7824 */ /* 0x000fe200078e02cb */
[----:B------:R-:W-:Y:S01]  /*168c0*/  R2UR UR7, R205 ;  /* 0x00000000cd0772ca */ /* 0x000fe200000e0000 */
[----:B------:R-:W-:-:S02]  /*168d0*/  IMAD.MOV.U32 R15, RZ, RZ, 0x40000040 ;  /* 0x40000040ff0f7424 */ /* 0x000fc400078e00ff */
[----:B------:R-:W-:Y:S01]  /*168e0*/  IMAD.MOV.U32 R205, RZ, RZ, 0x40000040 ;  /* 0x40000040ffcd7424 */ /* 0x000fe200078e00ff */
[----:B------:R-:W-:Y:S02]  /*168f0*/  WARPGROUP.DEPBAR.LE gsb0, 0x0 ;  /* 0x00008000000079c5 */ /* 0x000fe40000010000 */
[----:B------:R-:W-:-:S07]  /*16900*/  WARPGROUP.ARRIVE ;  /* 0x00000000000079c5 */ /* 0x000fce0000000000 */
[----:B------:R-:W-:Y:S01]  /*16910*/  HGMMA.64x64x16.F32.BF16 R152, gdesc[UR4], R152, gsb0 ;  /* 0x00e00000049879f0 */ /* 0x000fe20008001898 */
[----:B------:R-:W-:Y:S01]  /*16920*/  R2UR UR4, R14 ;  /* 0x000000000e0472ca */ /* 0x000fe200000e0000 */
[----:B------:R-:W-:Y:S01]  /*16930*/  IMAD.MOV.U32 R14, RZ, RZ, 0x40 ;  /* 0x00000040ff0e7424 */ /* 0x000fe200078e00ff */
[----:B------:R-:W-:Y:S01]  /*16940*/  R2UR UR5, R15 ;  /* 0x000000000f0572ca */ /* 0x000fe200000e0000 */
[----:B------:R-:W-:Y:S01]  /*16950*/  IMAD.MOV.U32 R15, RZ, RZ, 0x1000 ;  /* 0x00001000ff0f7424 */ /* 0x000fe200078e00ff */
[----:B------:R-:W-:Y:S02]  /*16960*/  R2UR UR6, R204 ;  /* 0x00000000cc0672ca */ /* 0x000fe400000e0000 */
[----:B------:R-:W-:Y:S02]  /*16970*/  R2UR UR7, R205 ;  /* 0x00000000cd0772ca */ /* 0x000fe400000e0000 */
        /* <DEDUP_REMOVED lines=11> */
[----:B------:R-:W-:Y:S01]  /*16a30*/  R2UR UR4, R14 ;  /* 0x000000000e0472ca */ /* 0x000fe200000e0000 */
[----:B------:R-:W-:Y:S01]  /*16a40*/  @!P1 VIADD R14, R189, 0x38840 ;  /* 0x00038840bd0e9836 */ /* 0x000fe20000000000 */
[----:B------:R-:W-:Y:S02]  /*16a50*/  R2UR UR5, R15 ;  /* 0x000000000f0572ca */ /* 0x000fe400000e0000 */
[----:B------:R-:W-:Y:S02]  /*16a60*/  R2UR UR6, R202 ;  /* 0x00000000ca0672ca */ /* 0x000fe400000e0000 */
[----:B------:R-:W-:Y:S02]  /*16a70*/  R2UR UR7, R203 ;  /* 0x00000000cb0772ca */ /* 0x000fe400000e0000 */
[----:B------:R-:W-:Y:S01]  /*16a80*/  @!P1 PRMT R14, RZ, 0x654, R14 ;  /* 0x00000654ff0e9816 */ /* 0x000fe2000000000e */
[----:B------:R-:W-:-:S02]  /*16a90*/  WARPGROUP.DEPBAR.LE gsb0, 0x0 ;  /* 0x00008000000079c5 */ /* 0x000fc40000010000 */
[----:B------:R-:W-:-:S08]  /*16aa0*/  WARPGROUP.ARRIVE ;  /* 0x00000000000079c5 */ /* 0x000fd00000000000 */
[----:B------:R-:W-:Y:S01]  /*16ab0*/  HGMMA.64x64x16.F32.BF16 R152, gdesc[UR4], R152, gsb0 ;  /* 0x00e00000049879f0 */ /* 0x000fe20008001898 */
[----:B------:R-:W-:Y:S02]  /*16ac0*/  ULOP3.LUT UR4, URZ, UR44, URZ, 0x33, !UPT ;  /* 0x0000002c3f047292 */ /* 0x000fe4000f8e333f */
[----:B------:R-:W-:Y:S02]  /*16ad0*/  WARPGROUP.DEPBAR.LE gsb0, 0x0 ;  /* 0x00008000000079c5 */ /* 0x000fe40000010000 */
[----:B------:R0:W-:Y:S02]  /*16ae0*/  @!P1 SYNCS.ARRIVE.TRANS64.RED.A1T0 RZ, [R14+URZ], RZ ;  /* 0x000000ff0eff99a7 */ /* 0x0001e4000810043f */
[----:B0-----:R-:W-:-:S04]  /*16af0*/  IADD3 R14, R23, 0x1, -R21 ;  /* 0x00000001170e7810 */ /* 0x001fc80007ffe815 */
        /* <DEDUP_REMOVED lines=14> */
[----:B0-----:R-:W-:-:S04]  /*16be0*/  @P2 IMAD.HI.U32 R210, R207, R14, RZ ;  /* 0x0000000ecfd22227 */ /* 0x001fc800078e00ff */
[----:B------:R-:W-:Y:S01]  /*16bf0*/  IMAD.MOV.U32 R14, RZ, RZ, R207 ;  /* 0x000000ffff0e7224 */ /* 0x000fe200078e00cf */
[----:B------:R-:W-:-:S04]  /*16c00*/  @P2 SHF.R.U32.HI R14, RZ, R15, R210 ;  /* 0x0000000fff0e2219 */ /* 0x000fc800000116d2 */
[----:B------:R-:W-:Y:S01]  /*16c10*/  LOP3.LUT R14, RZ, R14, RZ, 0x33, !PT ;  /* 0x0000000eff0e7212 */ /* 0x000fe200078e33ff */
[----:B------:R-:W-:Y:S06]  /*16c20*/  BRA `(.L_x_2859) ;  /* 0x0000000000187947 */ /* 0x000fec0003800000 */
.L_x_2858:
[----:B------:R-:W-:-:S05]  /*16c30*/  IMAD.U32 R206, RZ, RZ, UR38 ;  /* 0x00000026ffce7e24 */ /* 0x000fca000f8e00ff */
[----:B------:R-:W-:-:S13]  /*16c40*/  ISETP.NE.AND P2, PT, R206, 0x1, PT ;  /* 0x00000001ce00780c */ /* 0x000fda0003f45270 */
[----:B------:R-:W0:Y:S02]  /*16c50*/  @P2 LDC.64 R14, c[0x0][0xae0] ;  /* 0x0002b800ff0e2b82 */ /* 0x000e240000000a00 */
[----:B0-----:R-:W-:-:S04]  /*16c60*/  @P2 IMAD.HI.U32 R210, R207, R14, RZ ;  /* 0x0000000ecfd22227 */ /* 0x001fc800078e00ff */
[----:B------:R-:W-:Y:S01]  /*16c70*/  IMAD.MOV.U32 R14, RZ, RZ, R207 ;  /* 0x000000ffff0e7224 */ /* 0x000fe200078e00cf */
[----:B------:R-:W-:-:S07]  /*16c80*/  @P2 SHF.R.U32.HI R14, RZ, R15, R210 ;  /* 0x0000000fff0e2219 */ /* 0x000fce00000116d2 */
.L_x_2859:
[----:B------:R-:W-:Y:S05]  /*16c90*/  BSYNC B1 ;  /* 0x0000000000017941 */ /* 0x000fea0003800000 */
.L_x_2857:
[----:B------:R-:W-:-:S04]  /*16ca0*/  IMAD R14, R14, R206, -R21 ;  /* 0x000000ce0e0e7224 */ /* 0x000fc800078e0a15 */
[----:B------:R-:W-:-:S05]  /*16cb0*/  IMAD.IADD R15, R14, 0x1, -R185 ;  /* 0x000000010e0f7824 */ /* 0x000fca00078e0ab9 */
[----:B------:R-:W-:Y:S02]  /*16cc0*/  VIADDMNMX R203, R15, R206, R203, PT ;  /* 0x000000ce0fcb7246 */ /* 0x000fe400038001cb */
[----:B------:R-:W-:-:S07]  /*16cd0*/  VIMNMX R202, R202, R15, !PT ;  /* 0x0000000fcaca7248 */ /* 0x000fce0007fe0100 */
.L_x_2856:
[----:B------:R-:W-:Y:S02]  /*16ce0*/  ISETP.GT.AND P2, PT, R20, -0x1, PT ;  /* 0xffffffff1400780c */ /* 0x000fe40003f44270 */
[----:B------:R-:W-:Y:S02]  /*16cf0*/  IADD3 R205, R205, 0x8, R0 ;  /* 0x00000008cdcd7810 */ /* 0x000fe40007ffe000 */
[C---:B------:R-:W-:Y:S02]  /*16d00*/  ISETP.GT.AND P3, PT, R202.reuse, RZ, P2 ;  /* 0x000000ffca00720c */ /* 0x040fe40001764270 */
[C---:B------:R-:W-:Y:S02]  /*16d10*/  ISETP.GT.AND P5, PT, R202.reuse, 0x1, P2 ;  /* 0x00000001ca00780c */ /* 0x040fe400017a4270 */
        /* <DEDUP_REMOVED lines=51> */
[----:B------:R-:W-:Y:S02]  /*17050*/  IMAD.U32 R168, RZ, RZ, UR38 ;  /* 0x00000026ffa87e24 */ /* 0x000fe4000f8e00ff */
[----:B------:R-:W-:-:S03]  /*17060*/  VIADD R169, R0, 0x8 ;  /* 0x0000000800a97836 */ /* 0x000fc60000000000 */
[----:B------:R-:W-:Y:S02]  /*17070*/  ISETP.NE.AND P3, PT, R168, 0x1, PT ;  /* 0x00000001a800780c */ /* 0x000fe40003f65270 */
[----:B------:R-:W-:-:S04]  /*17080*/  IADD3 R169, R169, R23, -R184 ;  /* 0x00000017a9a97210 */ /* 0x000fc80007ffe8b8 */
[----:B------:R-:W-:-:S07]  /*17090*/  LOP3.LUT R169, RZ, R169, RZ, 0x33, !PT ;  /* 0x000000a9ffa97212 */ /* 0x000fce00078e33ff */
[----:B------:R-:W0:Y:S02]  /*170a0*/  @P3 LDC.64 R14, c[0x0][0xae0] ;  /* 0x0002b800ff0e3b82 */ /* 0x000e240000000a00 */
[----:B0-----:R-:W-:-:S05]  /*170b0*/  @P3 IMAD.HI.U32 R14, R169, R14, RZ ;  /* 0x0000000ea90e3227 */ /* 0x001fca00078e00ff */
[----:B------:R-:W-:-:S04]  /*170c0*/  @P3 SHF.R.U32.HI R169, RZ, R15, R14 ;  /* 0x0000000fffa93219 */ /* 0x000fc8000001160e */
[----:B------:R-:W-:Y:S01]  /*170d0*/  LOP3.LUT R14, RZ, R169, RZ, 0x33, !PT ;  /* 0x000000a9ff0e7212 */ /* 0x000fe200078e33ff */
[----:B------:R-:W-:Y:S06]  /*170e0*/  BRA `(.L_x_2863) ;  /* 0x0000000000187947 */ /* 0x000fec0003800000 */
.L_x_2862:
[----:B------:R-:W-:-:S05]  /*170f0*/  IMAD.U32 R168, RZ, RZ, UR38 ;  /* 0x00000026ffa87e24 */ /* 0x000fca000f8e00ff */
[----:B------:R-:W-:-:S13]  /*17100*/  ISETP.NE.AND P3, PT, R168, 0x1, PT ;  /* 0x00000001a800780c */ /* 0x000fda0003f65270 */
[----:B------:R-:W0:Y:S02]  /*17110*/  @P3 LDC.64 R14, c[0x0][0xae0] ;  /* 0x0002b800ff0e3b82 */ /* 0x000e240000000a00 */
[----:B0-----:R-:W-:-:S04]  /*17120*/  @P3 IMAD.HI.U32 R202, R188, R14, RZ ;  /* 0x0000000ebcca3227 */ /* 0x001fc800078e00ff */
[----:B------:R-:W-:Y:S01]  /*17130*/  IMAD.MOV.U32 R14, RZ, RZ, R188 ;  /* 0x000000ffff0e7224 */ /* 0x000fe200078e00bc */
[----:B------:R-:W-:-:S07]  /*17140*/  @P3 SHF.R.U32.HI R14, RZ, R15, R202 ;  /* 0x0000000fff0e3219 */ /* 0x000fce00000116ca */
.L_x_2863:
[----:B------:R-:W-:Y:S05]  /*17150*/  BSYNC B1 ;  /* 0x0000000000017941 */ /* 0x000fea0003800000 */
.L_x_2861:
[----:B------:R-:W-:-:S04]  /*17160*/  IMAD R14, R14, R168, -R21 ;  /* 0x000000a80e0e7224 */ /* 0x000fc800078e0a15 */
[----:B------:R-:W-:-:S05]  /*17170*/  IMAD.IADD R15, R14, 0x1, -R185 ;  /* 0x000000010e0f7824 */ /* 0x000fca00078e0ab9 */
[----:B------:R-:W-:Y:S02]  /*17180*/  VIADDMNMX R205, R15, R168, R205, PT ;  /* 0x000000a80fcd7246 */ /* 0x000fe400038001cd */
[----:B------:R-:W-:-:S07]  /*17190*/  VIMNMX R204, R204, R15, !PT ;  /* 0x0000000fcccc7248 */ /* 0x000fce0007fe0100 */
.L_x_2860:
[----:B------:R-:W-:Y:S01]  /*171a0*/  FMNMX.FTZ R14, R152, R200, !PT ;  /* 0x000000c8980e7209 */ /* 0x000fe20007810000 */
[----:B------:R-:W-:Y:S01]  /*171b0*/  IMAD.MOV.U32 R169, RZ, RZ, 0x40000040 ;  /* 0x40000040ffa97424 */ /* 0x000fe200078e00ff */
[C---:B------:R-:W-:Y:S01]  /*171c0*/  ISETP.GT.AND P5, PT, R204.reuse, 0x9, P2 ;  /* 0x00000009cc00780c */ /* 0x040fe200017a4270 */
[----:B------:R-:W-:Y:S01]  /*171d0*/  IMAD.U32 R21, RZ, RZ, UR37 ;  /* 0x00000025ff157e24 */ /* 0x000fe2000f8e00ff */
[----:B------:R-:W-:Y:S01]  /*171e0*/  FMNMX.FTZ R15, R153, R14, !PT ;  /* 0x0000000e990f7209 */ /* 0x000fe20007810000 */
[----:B------:R-:W-:Y:S01]  /*171f0*/  IMAD R168, R19, 0x1000, R193 ;  /* 0x0000100013a87824 */ /* 0x000fe200078e02c1 */
[----:B------:R-:W-:Y:S01]  /*17200*/  ISETP.GT.AND P3, PT, R204, 0x1, P2 ;  /* 0x00000001cc00780c */ /* 0x000fe20001764270 */
[----:B------:R-:W-:Y:S01]  /*17210*/  @!P1 VIADD R189, R189, 0x38860 ;  /* 0x00038860bdbd9836 */ /* 0x000fe20000000000 */
        /* <DEDUP_REMOVED lines=15> */
[C---:B------:R-:W-:Y:S02]  /*17310*/  ISETP.LT.OR P4, PT, R205.reuse, 0x9, P4 ;  /* 0x00000009cd00780c */ /* 0x040fe40002781670 */
        /* <DEDUP_REMOVED lines=12> */
[C---:B------:R-:W-:Y:S01]  /*173e0*/  ISETP.GT.AND P5, PT, R204.reuse, 0x21, P2 ;  /* 0x00000021cc00780c */ /* 0x040fe200017a4270 */
[----:B------:R-:W0:Y:S01]  /*173f0*/  SHFL.BFLY PT, R14, R15, 0x2, 0x1f ;  /* 0x0c401f000f0e7f89 */ /* 0x000e2200000e0000 */
[----:B------:R-:W-:Y:S02]  /*17400*/  ISETP.GT.AND P3, PT, R204, 0x19, P2 ;  /* 0x00000019cc00780c */ /* 0x000fe40001764270 */
[C---:B------:R-:W-:Y:S02]  /*17410*/  ISETP.LT.OR P4, PT, R205.reuse, 0x12, P4 ;  /* 0x00000012cd00780c */ /* 0x040fe40002781670 */
[----:B------:R-:W-:-:S02]  /*17420*/  ISETP.LT.OR P5, PT, R205, 0x22, P5 ;  /* 0x00000022cd00780c */ /* 0x000fc40002fa1670 */
[----:B------:R-:W-:Y:S02]  /*17430*/  ISETP.LT.OR P3, PT, R205, 0x1a, P3 ;  /* 0x0000001acd00780c */ /* 0x000fe40001f61670 */
[----:B------:R-:W-:Y:S02]  /*17440*/  FSEL R163, R163, -INF , !P4 ;  /* 0xff800000a3a37808 */ /* 0x000fe40006000000 */
[C---:B------:R-:W-:Y:S02]  /*17450*/  ISETP.GT.AND P4, PT, R204.reuse, 0x20, P2 ;  /* 0x00000020cc00780c */ /* 0x040fe40001784270 */
[----:B------:R-:W-:Y:S02]  /*17460*/  FSEL R203, R171, -INF , !P5 ;  /* 0xff800000abcb7808 */ /* 0x000fe40006800000 */
[----:B------:R-:W-:Y:S02]  /*17470*/  FSEL R167, R167, -INF , !P3 ;  /* 0xff800000a7a77808 */ /* 0x000fe40005800000 */
[----:B------:R-:W-:-:S02]  /*17480*/  ISETP.GT.AND P5, PT, R204, RZ, P2 ;  /* 0x000000ffcc00720c */ /* 0x000fc400017a4270 */
[----:B------:R-:W-:Y:S02]  /*17490*/  ISETP.GT.AND P3, PT, R204, 0x28, P2 ;  /* 0x00000028cc00780c */ /* 0x000fe40001764270 */
[C---:B------:R-:W-:Y:S02]  /*174a0*/  ISETP.LT.OR P4, PT, R205.reuse, 0x21, P4 ;  /* 0x00000021cd00780c */ /* 0x040fe40002781670 */
[----:B------:R-:W-:Y:S02]  /*174b0*/  ISETP.LT.OR P5, PT, R205, 0x1, P5 ;  /* 0x00000001cd00780c */ /* 0x000fe40002fa1670 */
[----:B0-----:R-:W-:Y:S02]  /*174c0*/  FMNMX.FTZ R14, R15, R14, !PT ;  /* 0x0000000e0f0e7209 */ /* 0x001fe40007810000 */
[----:B------:R-:W-:Y:S02]  /*174d0*/  ISETP.LT.OR P3, PT, R205, 0x29, P3 ;  /* 0x00000029cd00780c */ /* 0x000fe40001f61670 */
[----:B------:R-:W-:Y:S01]  /*174e0*/  FSEL R202, R170, -INF , !P4 ;  /* 0xff800000aaca7808 */ /* 0x000fe20006000000 */
[----:B------:R-:W0:Y:S01]  /*174f0*/  SHFL.BFLY PT, R15, R14, 0x1, 0x1f ;  /* 0x0c201f000e0f7f89 */ /* 0x000e2200000e0000 */
[----:B------:R-:W-:-:S02]  /*17500*/  ISETP.GT.AND P4, PT, R204, 0x29, P2 ;  /* 0x00000029cc00780c */ /* 0x000fc40001784270 */
[----:B------:R-:W-:Y:S02]  /*17510*/  FSEL R154, R154, -INF , !P5 ;  /* 0xff8000009a9a7808 */ /* 0x000fe40006800000 */
[----:B------:R-:W-:Y:S02]  /*17520*/  FSEL R210, R174, -INF , !P3 ;  /* 0xff800000aed27808 */ /* 0x000fe40005800000 */
[----:B------:R-:W-:Y:S02]  /*17530*/  ISETP.GT.AND P3, PT, R204, 0x30, P2 ;  /* 0x00000030cc00780c */ /* 0x000fe40001764270 */
[C---:B------:R-:W-:Y:S02]  /*17540*/  ISETP.LT.OR P4, PT, R205.reuse, 0x2a, P4 ;  /* 0x0000002acd00780c */ /* 0x040fe40002781670 */
[----:B------:R-:W-:Y:S02]  /*17550*/  FMNMX.FTZ R170, R154, R199, !PT ;  /* 0x000000c79aaa7209 */ /* 0x000fe40007810000 */
[----:B------:R-:W-:-:S02]  /*17560*/  ISETP.LT.OR P3, PT, R205, 0x31, P3 ;  /* 0x00000031cd00780c */ /* 0x000fc40001f61670 */
[----:B------:R-:W-:Y:S02]  /*17570*/  FSEL R222, R175, -INF , !P4 ;  /* 0xff800000afde7808 */ /* 0x000fe40006000000 */
[C---:B------:R-:W-:Y:S02]  /*17580*/  ISETP.GT.AND P4, PT, R204.reuse, 0x31, P2 ;  /* 0x00000031cc00780c */ /* 0x040fe40001784270 */
[C---:B------:R-:W-:Y:S02]  /*17590*/  ISETP.GT.AND P5, PT, R204.reuse, 0x38, P2 ;  /* 0x00000038cc00780c */ /* 0x040fe400017a4270 */
[----:B------:R-:W-:Y:S02]  /*175a0*/  R2UR UR7, R169 ;  /* 0x00000000a90772ca */ /* 0x000fe400000e0000 */
[----:B------:R-:W-:Y:S02]  /*175b0*/  ISETP.GT.AND P2, PT, R204, 0x39, P2 ;  /* 0x00000039cc00780c */ /* 0x000fe40001744270 */
[----:B0-----:R-:W-:-:S02]  /*175c0*/  FMNMX.FTZ R14, R14, R15, !PT ;  /* 0x0000000f0e0e7209 */ /* 0x001fc40007810000 */
[----:B------:R-:W-:Y:S02]  /*175d0*/  FMNMX.FTZ R15, R155, R170, !PT ;  /* 0x000000aa9b0f7209 */ /* 0x000fe40007810000 */
[----:B------:R-:W-:Y:S01]  /*175e0*/  FSEL R204, R178, -INF , !P3 ;  /* 0xff800000b2cc7808 */ /* 0x000fe20005800000 */
[C---:B------:R-:W-:Y:S01]  /*175f0*/  FMUL.FTZ R169, R14.reuse, R21 ;  /* 0x000000150ea97220 */ /* 0x040fe20000410000 */
[----:B------:R-:W-:Y:S02]  /*17600*/  FSETP.NEU.FTZ.AND P3, PT, R14, -INF , PT ;  /* 0xff8000000e00780b */ /* 0x000fe40003f7d000 */
[----:B------:R-:W-:Y:S02]  /*17610*/  FMNMX.FTZ R170, R158, R15, !PT ;  /* 0x0000000f9eaa7209 */ /* 0x000fe40007810000 */
[----:B------:R-:W-:Y:S02]  /*17620*/  FSEL R15, R169, RZ, P3 ;  /* 0x000000ffa90f7208 */ /* 0x000fe40001800000 */
[----:B------:R-:W-:-:S02]  /*17630*/  FMNMX.FTZ R169, R159, R170, !PT ;  /* 0x000000aa9fa97209 */ /* 0x000fc40007810000 */
[C---:B------:R-:W-:Y:S01]  /*17640*/  ISETP.LT.OR P4, PT, R205.reuse, 0x32, P4 ;  /* 0x00000032cd00780c */ /* 0x040fe20002781670 */
[--C-:B------:R-:W-:Y:S01]  /*17650*/  FFMA.FTZ R174, R160, R21, -R15.reuse ;  /* 0x00000015a0ae7223 */ /* 0x100fe2000001080f */
[----:B------:R-:W-:Y:S01]  /*17660*/  FMNMX.FTZ R170, R162, R169, !PT ;  /* 0x000000a9a2aa7209 */ /* 0x000fe20007810000 */
[-CC-:B------:R-:W-:Y:S01]  /*17670*/  FFMA.FTZ R152, R152, R21.reuse, -R15.reuse ;  /* 0x0000001598987223 */ /* 0x180fe2000001080f */
[----:B------:R-:W-:Y:S01]  /*17680*/  ISETP.LT.OR P5, PT, R205, 0x39, P5 ;  /* 0x00000039cd00780c */ /* 0x000fe20002fa1670 */
[-CC-:B------:R-:W-:Y:S01]  /*17690*/  FFMA.FTZ R153, R153, R21.reuse, -R15.reuse ;  /* 0x0000001599997223 */ /* 0x180fe2000001080f */
[----:B------:R-:W-:Y:S01]  /*176a0*/  FMNMX.FTZ R169, R163, R170, !PT ;  /* 0x000000aaa3a97209 */ /* 0x000fe20007810000 */
[-CC-:B------:R-:W-:Y:S01]  /*176b0*/  FFMA.FTZ R156, R156, R21.reuse, -R15.reuse ;  /* 0x000000159c9c7223 */ /* 0x180fe2000001080f */
[----:B------:R-:W-:Y:S01]  /*176c0*/  ISETP.LT.OR P2, PT, R205, 0x3a, P2 ;  /* 0x0000003acd00780c */ /* 0x000fe20001741670 */
[--C-:B------:R-:W-:Y:S01]  /*176d0*/  FFMA.FTZ R157, R157, R21, -R15.reuse ;  /* 0x000000159d9d7223 */ /* 0x100fe2000001080f */
[----:B------:R-:W-:Y:S01]  /*176e0*/  FMNMX.FTZ R170, R166, R169, !PT ;  /* 0x000000a9a6aa7209 */ /* 0x000fe20007810000 */
[-CC-:B------:R-:W-:Y:S01]  /*176f0*/  FFMA.FTZ R165, R165, R21.reuse, -R15.reuse ;  /* 0x00000015a5a57223 */ /* 0x180fe2000001080f */
[----:B------:R-:W-:Y:S01]  /*17700*/  FSEL R205, R179, -INF , !P4 ;  /* 0xff800000b3cd7808 */ /* 0x000fe20006000000 */
[-CC-:B------:R-:W-:Y:S01]  /*17710*/  FFMA.FTZ R179, R180, R21.reuse, -R15.reuse ;  /* 0x00000015b4b37223 */ /* 0x180fe2000001080f */
[----:B------:R-:W-:Y:S01]  /*17720*/  FMNMX.FTZ R169, R167, R170, !PT ;  /* 0x000000aaa7a97209 */ /* 0x000fe20007810000 */
[-CC-:B------:R-:W-:Y:S01]  /*17730*/  FFMA.FTZ R175, R206, R21.reuse, -R15.reuse ;  /* 0x00000015ceaf7223 */ /* 0x180fe2000001080f */
[----:B------:R-:W-:Y:S01]  /*17740*/  FSEL R182, R182, -INF , !P5 ;  /* 0xff800000b6b67808 */ /* 0x000fe20006800000 */
[--C-:B------:R-:W-:Y:S01]  /*17750*/  FFMA.FTZ R178, R207, R21, -R15.reuse ;  /* 0x00000015cfb27223 */ /* 0x100fe2000001080f */
[----:B------:R-:W-:Y:S01]  /*17760*/  FMNMX.FTZ R170, R202, R169, !PT ;  /* 0x000000a9caaa7209 */ /* 0x000fe20007810000 */
[-CC-:B------:R-:W-:Y:S01]  /*17770*/  FFMA.FTZ R172, R172, R21.reuse, -R15.reuse ;  /* 0x00000015acac7223 */ /* 0x180fe2000001080f */
[----:B------:R-:W-:Y:S01]  /*17780*/  FSEL R183, R183, -INF , !P2 ;  /* 0xff800000b7b77808 */ /* 0x000fe20005000000 */
[-CC-:B------:R-:W-:Y:S01]  /*17790*/  FFMA.FTZ R173, R173, R21.reuse, -R15.reuse ;  /* 0x00000015adad7223 */ /* 0x180fe2000001080f */
[----:B------:R-:W-:Y:S01]  /*177a0*/  FMNMX.FTZ R169, R203, R170, !PT ;  /* 0x000000aacba97209 */ /* 0x000fe20007810000 */
[-CC-:B------:R-:W-:Y:S01]  /*177b0*/  FFMA.FTZ R170, R161, R21.reuse, -R15.reuse ;  /* 0x00000015a1aa7223 */ /* 0x180fe2000001080f */
[-CC-:B------:R-:W-:Y:S01]  /*177c0*/  FFMA.FTZ R176, R176, R21.reuse, -R15.reuse ;  /* 0x00000015b0b07223 */ /* 0x180fe2000001080f */
[--C-:B------:R-:W-:Y:S01]  /*177d0*/  FFMA.FTZ R177, R177, R21, -R15.reuse ;  /* 0x00000015b1b17223 */ /* 0x100fe2000001080f */
[----:B------:R-:W-:Y:S01]  /*177e0*/  FMNMX.FTZ R169, R210, R169, !PT ;  /* 0x000000a9d2a97209 */ /* 0x000fe20007810000 */
[----:B------:R-:W-:Y:S01]  /*177f0*/  FFMA.FTZ R180, R181, R21, -R15 ;  /* 0x00000015b5b47223 */ /* 0x000fe2000001080f */
[----:B------:R-:W-:Y:S01]  /*17800*/  MUFU.EX2 R152, R152 ;  /* 0x0000009800987308 */ /* 0x000fe20000000800 */
[----:B------:R-:W-:-:S02]  /*17810*/  R2UR UR6, R168 ;  /* 0x00000000a80672ca */ /* 0x000fc400000e0000 */
[----:B------:R-:W-:Y:S02]  /*17820*/  FMNMX.FTZ R169, R222, R169, !PT ;  /* 0x000000a9dea97209 */ /* 0x000fe40007810000 */
[----:B------:R-:W-:Y:S02]  /*17830*/  @!P1 PRMT R189, RZ, 0x654, R189 ;  /* 0x00000654ffbd9816 */ /* 0x000fe400000000bd */
[----:B------:R-:W-:Y:S01]  /*17840*/  FMNMX.FTZ R160, R204, R169, !PT ;  /* 0x000000a9cca07209 */ /* 0x000fe20007810000 */
[----:B------:R-:W-:Y:S03]  /*17850*/  MUFU.EX2 R153, R153 ;  /* 0x0000009900997308 */ /* 0x000fe60000000800 */
[----:B------:R-:W-:-:S04]  /*17860*/  FMNMX.FTZ R171, R205, R160, !PT ;  /* 0x000000a0cdab7209 */ /* 0x000fc80007810000 */
[----:B------:R-:W-:Y:S01]  /*17870*/  FMNMX.FTZ R160, R182, R171, !PT ;  /* 0x000000abb6a07209 */ /* 0x000fe20007810000 */
[----:B------:R-:W-:Y:S01]  /*17880*/  FFMA.FTZ R171, R164, R21, -R15 ;  /* 0x00000015a4ab7223 */ /* 0x000fe2000001080f */
[----:B------:R-:W-:Y:S01]  /*17890*/  FSEL R15, R14, RZ, P3 ;  /* 0x000000ff0e0f7208 */ /* 0x000fe20001800000 */
[----:B------:R-:W-:Y:S01]  /*178a0*/  MUFU.EX2 R169, R174 ;  /* 0x000000ae00a97308 */ /* 0x000fe20000000800 */
[----:B------:R-:W-:-:S03]  /*178b0*/  FMNMX.FTZ R160, R183, R160, !PT ;  /* 0x000000a0b7a07209 */ /* 0x000fc60007810000 */
[----:B------:R-:W-:Y:S02]  /*178c0*/  FADD.FTZ R164, -R15, R200 ;  /* 0x000000c80fa47221 */ /* 0x000fe40000010100 */
[----:B------:R-:W0:Y:S02]  /*178d0*/  SHFL.BFLY PT, R161, R160, 0x2, 0x1f ;  /* 0x0c401f00a0a17f89 */ /* 0x000e2400000e0000 */
[----:B------:R1:W-:Y:S08]  /*178e0*/  MUFU.EX2 R174, R165 ;  /* 0x000000a500ae7308 */ /* 0x0003f00000000800 */
[----:B------:R-:W-:Y:S08]  /*178f0*/  MUFU.EX2 R156, R156 ;  /* 0x0000009c009c7308 */ /* 0x000ff00000000800 */
[----:B------:R-:W-:Y:S01]  /*17900*/  MUFU.EX2 R157, R157 ;  /* 0x0000009d009d7308 */ /* 0x000fe20000000800 */
[----:B0-----:R-:W-:-:S07]  /*17910*/  FMNMX.FTZ R161, R160, R161, !PT ;  /* 0x000000a1a0a17209 */ /* 0x001fce0007810000 */
[----:B------:R-:W-:Y:S01]  /*17920*/  MUFU.EX2 R170, R170 ;  /* 0x000000aa00aa7308 */ /* 0x000fe20000000800 */
[----:B------:R-:W0:Y:S07]  /*17930*/  SHFL.BFLY PT, R160, R161, 0x1, 0x1f ;  /* 0x0c201f00a1a07f89 */ /* 0x000e2e00000e0000 */
[----:B------:R-:W-:Y:S08]  /*17940*/  MUFU.EX2 R171, R171 ;  /* 0x000000ab00ab7308 */ /* 0x000ff00000000800 */
[----:B------:R-:W-:Y:S08]  /*17950*/  MUFU.EX2 R175, R175 ;  /* 0x000000af00af7308 */ /* 0x000ff00000000800 */
[----:B------:R-:W-:Y:S01]  /*17960*/  MUFU.EX2 R178, R178 ;  /* 0x000000b200b27308 */ /* 0x000fe20000000800 */
[----:B0-----:R-:W-:Y:S01]  /*17970*/  FMNMX.FTZ R15, R161, R160, !PT ;  /* 0x000000a0a10f7209 */ /* 0x001fe20007810000 */
[----:B------:R-:W-:Y:S01]  /*17980*/  FMUL.FTZ R160, R164, R21 ;  /* 0x00000015a4a07220 */ /* 0x000fe20000410000 */
[----:B------:R-:W-:-:S02]  /*17990*/  IMAD.MOV R164, RZ, RZ, -R196 ;  /* 0x000000ffffa47224 */ /* 0x000fc400078e0ac4 */
[C---:B------:R-:W-:Y:S01]  /*179a0*/  FSETP.NEU.FTZ.AND P2, PT, R15.reuse, -INF , PT ;  /* 0xff8000000f00780b */ /* 0x040fe20003f5d000 */
[----:B-1----:R-:W-:Y:S02]  /*179b0*/  FMUL.FTZ R165, R15, R21 ;  /* 0x000000150fa57220 */ /* 0x002fe40000410000 */
[----:B------:R-:W-:Y:S01]  /*179c0*/  MUFU.EX2 R172, R172 ;  /* 0x000000ac00ac7308 */ /* 0x000fe20000000800 */
[----:B------:R-:W-:Y:S02]  /*179d0*/  ISETP.NE.AND P3, PT, R185, R164, PT ;  /* 0x000000a4b900720c */ /* 0x000fe40003f65270 */
[----:B------:R-:W-:-:S05]  /*179e0*/  FSEL R165, R165, RZ, P2 ;  /* 0x000000ffa5a57208 */ /* 0x000fca0001000000 */
[----:B------:R-:W0:Y:S01]  /*179f0*/  MUFU.EX2 R160, R160 ;  /* 0x000000a000a07308 */ /* 0x000e220000000800 */
[-CC-:B------:R-:W-:Y:S01]  /*17a00*/  FFMA.FTZ R161, R154, R21.reuse, -R165.reuse ;  /* 0x000000159aa17223 */ /* 0x180fe200000108a5 */
[----:B------:R-:W-:Y:S01]  /*17a10*/  FSEL R154, R15, RZ, P2 ;  /* 0x000000ff0f9a7208 */ /* 0x000fe20001000000 */
[-CC-:B------:R-:W-:Y:S01]  /*17a20*/  FFMA.FTZ R155, R155, R21.reuse, -R165.reuse ;  /* 0x000000159b9b7223 */ /* 0x180fe200000108a5 */
[-CC-:B------:R-:W-:Y:S01]  /*17a30*/  FFMA.FTZ R200, R159, R21.reuse, -R165.reuse ;  /* 0x000000159fc87223 */ /* 0x180fe200000108a5 */
[-C--:B------:R-:W-:Y:S01]  /*17a40*/  FFMA.FTZ R206, R222, R21.reuse, -R165 ;  /* 0x00000015dece7223 */ /* 0x080fe200000108a5 */
[----:B------:R-:W-:Y:S02]  /*17a50*/  @!P3 IMAD R181, R201, 0x40, R194 ;  /* 0x00000040c9b5b824 */ /* 0x000fe400078e02c2 */
[----:B------:R-:W-:Y:S01]  /*17a60*/  FADD.FTZ R154, -R154, R199 ;  /* 0x000000c79a9a7221 */ /* 0x000fe20000010100 */
[----:B------:R-:W-:Y:S01]  /*17a70*/  MUFU.EX2 R161, R161 ;  /* 0x000000a100a17308 */ /* 0x000fe20000000800 */
[-CC-:B------:R-:W-:Y:S01]  /*17a80*/  FFMA.FTZ R199, R163, R21.reuse, -R165.reuse ;  /* 0x00000015a3c77223 */ /* 0x180fe200000108a5 */
[-C--:B------:R-:W-:Y:S01]  /*17a90*/  FFMA.FTZ R201, R166, R21.reuse, -R165 ;  /* 0x00000015a6c97223 */ /* 0x080fe200000108a5 */
[----:B------:R-:W-:Y:S01]  /*17aa0*/  FMUL.FTZ R164, R154, R21 ;  /* 0x000000159aa47220 */ /* 0x000fe20000410000 */
[----:B------:R-:W-:-:S02]  /*17ab0*/  @!P3 IMAD R154, R181, 0x4, R18 ;  /* 0x00000004b59ab824 */ /* 0x000fc400078e0212 */
[-CC-:B------:R-:W-:Y:S01]  /*17ac0*/  FFMA.FTZ R181, R158, R21.reuse, -R165.reuse ;  /* 0x000000159eb57223 */ /* 0x180fe200000108a5 */
[-CC-:B------:R-:W-:Y:S01]  /*17ad0*/  FFMA.FTZ R223, R162, R21.reuse, -R165.reuse ;  /* 0x00000015a2df7223 */ /* 0x180fe200000108a5 */
[-CC-:B------:R-:W-:Y:S01]  /*17ae0*/  FFMA.FTZ R167, R167, R21.reuse, -R165.reuse ;  /* 0x00000015a7a77223 */ /* 0x180fe200000108a5 */
[-CC-:B------:R-:W-:Y:S01]  /*17af0*/  FFMA.FTZ R210, R210, R21.reuse, -R165.reuse ;  /* 0x00000015d2d27223 */ /* 0x180fe200000108a5 */
[----:B------:R-:W1:Y:S01]  /*17b00*/  MUFU.EX2 R164, R164 ;  /* 0x000000a400a47308 */ /* 0x000e620000000800 */
[-CC-:B------:R-:W-:Y:S01]  /*17b10*/  FFMA.FTZ R207, R204, R21.reuse, -R165.reuse ;  /* 0x00000015cccf7223 */ /* 0x180fe200000108a5 */
[-CC-:B------:R-:W-:Y:S01]  /*17b20*/  FFMA.FTZ R222, R182, R21.reuse, -R165.reuse ;  /* 0x00000015b6de7223 */ /* 0x180fe200000108a5 */
[-CC-:B------:R-:W-:Y:S01]  /*17b30*/  FFMA.FTZ R226, R183, R21.reuse, -R165.reuse ;  /* 0x00000015b7e27223 */ /* 0x180fe200000108a5 */
[----:B0-----:R-:W-:Y:S01]  /*17b40*/  @!P3 STS [R154+0x38400], R160 ;  /* 0x038400a09a00b388 */ /* 0x001fe20000000800 */
[-CC-:B------:R-:W-:Y:S01]  /*17b50*/  FFMA.FTZ R158, R202, R21.reuse, -R165.reuse ;  /* 0x00000015ca9e7223 */ /* 0x180fe200000108a5 */
[-CC-:B------:R-:W-:Y:S01]  /*17b60*/  FFMA.FTZ R159, R203, R21.reuse, -R165.reuse ;  /* 0x00000015cb9f7223 */ /* 0x180fe200000108a5 */
[----:B------:R-:W-:Y:S01]  /*17b70*/  FFMA.FTZ R162, R205, R21, -R165 ;  /* 0x00000015cda27223 */ /* 0x000fe200000108a5 */
[----:B------:R-:W0:Y:S01]  /*17b80*/  MUFU.EX2 R155, R155 ;  /* 0x0000009b009b7308 */ /* 0x000e220000000800 */
[----:B------:R-:W-:Y:S01]  /*17b90*/  FFMA.FTZ R6, R160, R6, R152 ;  /* 0x00000006a0067223 */ /* 0x000fe20000010098 */
[----:B------:R-:W-:Y:S01]  /*17ba0*/  F2FP.BF16.F32.PACK_AB R152, R153, R152 ;  /* 0x000000989998723e */ /* 0x000fe200000010ff */
[-C--:B------:R-:W-:Y:S01]  /*17bb0*/  FMUL.FTZ R24, R24, R160.reuse ;  /* 0x000000a018187220 */ /* 0x080fe20000410000 */
[-C--:B------:R-:W-:Y:S01]  /*17bc0*/  FMUL.FTZ R25, R25, R160.reuse ;  /* 0x000000a019197220 */ /* 0x080fe20000410000 */
[----:B------:R-:W-:Y:S01]  /*17bd0*/  FADD.FTZ R163, R153, R6 ;  /* 0x0000000699a37221 */ /* 0x000fe20000010000 */
[-C--:B------:R-:W-:Y:S01]  /*17be0*/  FMUL.FTZ R28, R28, R160.reuse ;  /* 0x000000a01c1c7220 */ /* 0x080fe20000410000 */
[-C--:B------:R-:W-:Y:S01]  /*17bf0*/  FMUL.FTZ R29, R29, R160.reuse ;  /* 0x000000a01d1d7220 */ /* 0x080fe20000410000 */
[----:B------:R-:W-:Y:S01]  /*17c00*/  MUFU.EX2 R181, R181 ;  /* 0x000000b500b57308 */ /* 0x000fe20000000800 */
[----:B-1----:R1:W-:Y:S01]  /*17c10*/  @!P3 STS [R154+0x38420], R164 ;  /* 0x038420a49a00b388 */ /* 0x0023e20000000800 */
[----:B------:R-:W-:Y:S01]  /*17c20*/  FADD.FTZ R6, R156, R163 ;  /* 0x000000a39c067221 */ /* 0x000fe20000010000 */
[-C--:B------:R-:W-:Y:S01]  /*17c30*/  FMUL.FTZ R32, R32, R160.reuse ;  /* 0x000000a020207220 */ /* 0x080fe20000410000 */
[-C--:B------:R-:W-:Y:S01]  /*17c40*/  FMUL.FTZ R33, R33, R160.reuse ;  /* 0x000000a021217220 */ /* 0x080fe20000410000 */
[-C--:B------:R-:W-:Y:S01]  /*17c50*/  FMUL.FTZ R36, R36, R160.reuse ;  /* 0x000000a024247220 */ /* 0x080fe20000410000 */
[-C--:B------:R-:W-:Y:S01]  /*17c60*/  FMUL.FTZ R37, R37, R160.reuse ;  /* 0x000000a025257220 */ /* 0x080fe20000410000 */
[-C--:B------:R-:W-:Y:S01]  /*17c70*/  FMUL.FTZ R40, R40, R160.reuse ;  /* 0x000000a028287220 */ /* 0x080fe20000410000 */
[----:B------:R2:W3:Y:S01]  /*17c80*/  MUFU.EX2 R182, R200 ;  /* 0x000000c800b67308 */ /* 0x0004e20000000800 */
[----:B0-----:R-:W-:Y:S01]  /*17c90*/  F2FP.BF16.F32.PACK_AB R153, R155, R161 ;  /* 0x000000a19b99723e */ /* 0x001fe200000010ff */
[----:B------:R-:W-:Y:S01]  /*17ca0*/  FMUL.FTZ R41, R41, R160 ;  /* 0x000000a029297220 */ /* 0x000fe20000410000 */
[----:B-1----:R-:W-:Y:S01]  /*17cb0*/  F2FP.BF16.F32.PACK_AB R154, R157, R156 ;  /* 0x0000009c9d9a723e */ /* 0x002fe200000010ff */
[-C--:B------:R-:W-:Y:S01]  /*17cc0*/  FMUL.FTZ R44, R44, R160.reuse ;  /* 0x000000a02c2c7220 */ /* 0x080fe20000410000 */
[-C--:B------:R-:W-:Y:S01]  /*17cd0*/  FMUL.FTZ R45, R45, R160.reuse ;  /* 0x000000a02d2d7220 */ /* 0x080fe20000410000 */
[-C--:B------:R-:W-:Y:S01]  /*17ce0*/  FMUL.FTZ R48, R48, R160.reuse ;  /* 0x000000a030307220 */ /* 0x080fe20000410000 */
[-C--:B------:R-:W-:Y:S01]  /*17cf0*/  FMUL.FTZ R49, R49, R160.reuse ;  /* 0x000000a031317220 */ /* 0x080fe20000410000 */
[----:B------:R0:W-:Y:S01]  /*17d00*/  MUFU.EX2 R183, R223 ;  /* 0x000000df00b77308 */ /* 0x0001e20000000800 */
[----:B--2---:R-:W-:Y:S01]  /*17d10*/  FADD.FTZ R200, R157, R6 ;  /* 0x000000069dc87221 */ /* 0x004fe20000010000 */
[----:B------:R-:W-:Y:S01]  /*17d20*/  FFMA.FTZ R6, R164, R7, R161 ;  /* 0x00000007a4067223 */ /* 0x000fe200000100a1 */
[-C--:B------:R-:W-:Y:S01]  /*17d30*/  FMUL.FTZ R52, R52, R160.reuse ;  /* 0x000000a034347220 */ /* 0x080fe20000410000 */
[-C--:B------:R-:W-:Y:S01]  /*17d40*/  FMUL.FTZ R53, R53, R160.reuse ;  /* 0x000000a035357220 */ /* 0x080fe20000410000 */
[-C--:B------:R-:W-:Y:S01]  /*17d50*/  FMUL.FTZ R56, R56, R160.reuse ;  /* 0x000000a038387220 */ /* 0x080fe20000410000 */
[-C--:B------:R-:W-:Y:S01]  /*17d60*/  FMUL.FTZ R57, R57, R160.reuse ;  /* 0x000000a039397220 */ /* 0x080fe20000410000 */
[-C--:B------:R-:W-:Y:S01]  /*17d70*/  FMUL.FTZ R60, R60, R160.reuse ;  /* 0x000000a03c3c7220 */ /* 0x080fe20000410000 */
[----:B------:R-:W1:Y:S01]  /*17d80*/  MUFU.EX2 R199, R199 ;  /* 0x000000c700c77308 */ /* 0x000e620000000800 */
[----:B0-----:R-:W-:Y:S01]  /*17d90*/  FADD.FTZ R223, R155, R6 ;  /* 0x000000069bdf7221 */ /* 0x001fe20000010000 */
        /* <DEDUP_REMOVED lines=54> */
[-C--:B------:R-:W-:Y:S01]  /*18100*/  FMUL.FTZ R26, R26, R164.reuse ;  /* 0x000000a41a1a7220 */ /* 0x080fe20000410000 */
[----:B------:R-:W5:Y:S01]  /*18110*/  MUFU.EX2 R206, R206 ;  /* 0x000000ce00ce7308 */ /* 0x000f620000000800 */
[----:B---3--:R-:W-:Y:S01]  /*18120*/  F2FP.BF16.F32.PACK_AB R158, R174, R171 ;  /* 0x000000abae9e723e */ /* 0x008fe200000010ff */
[-C--:B------:R-:W-:Y:S01]  /*18130*/  FMUL.FTZ R27, R27, R164.reuse ;  /* 0x000000a41b1b7220 */ /* 0x080fe20000410000 */
[----:B-1----:R-:W-:Y:S01]  /*18140*/  F2FP.BF16.F32.PACK_AB R157, R199, R183 ;  /* 0x000000b7c79d723e */ /* 0x002fe200000010ff */
[-C--:B------:R-:W-:Y:S01]  /*18150*/  FMUL.FTZ R30, R30, R164.reuse ;  /* 0x000000a41e1e7220 */ /* 0x080fe20000410000 */
[----:B0-----:R-:W-:Y:S01]  /*18160*/  F2FP.BF16.F32.PACK_AB R159, R202, R201 ;  /* 0x000000c9ca9f723e */ /* 0x001fe200000010ff */
        /* <DEDUP_REMOVED lines=69> */
[----:B------:R-:W-:Y:S01]  /*185c0*/  F2FP.BF16.F32.PACK_AB R160, R178, R175 ;  /* 0x000000afb2a0723e */ /* 0x000fe200000010ff */
[----:B------:R3:W-:Y:S01]  /*185d0*/  STSM.16.M88.4 [R197+0x36400], R152 ;  /* 0x03640098c5007844 */ /* 0x0007e20000000200 */
[----:B--2---:R-:W-:Y:S01]  /*185e0*/  F2FP.BF16.F32.PACK_AB R162, R173, R172 ;  /* 0x000000acada2723e */ /* 0x004fe200000010ff */
[----:B------:R-:W-:Y:S01]  /*185f0*/  VIADD R6, R168, 0x80 ;  /* 0x00000080a8067836 */ /* 0x000fe20000000000 */
[----:B----4-:R-:W-:Y:S01]  /*18600*/  F2FP.BF16.F32.PACK_AB R161, R204, R203 ;  /* 0x000000cbcca1723e */ /* 0x010fe200000010ff */
[----:B------:R2:W-:Y:S01]  /*18610*/  STSM.16.M88.4 [R198], R156 ;  /* 0x0000009cc6007844 */ /* 0x0005e20000000200 */
[----:B-----5:R-:W-:Y:S01]  /*18620*/  F2FP.BF16.F32.PACK_AB R163, R206, R205 ;  /* 0x000000cdcea3723e */ /* 0x020fe200000010ff */
[----:B------:R-:W-:Y:S01]  /*18630*/  IMAD.MOV.U32 R7, RZ, RZ, 0x40000040 ;  /* 0x40000040ff077424 */ /* 0x000fe200078e00ff */
[----:B0-----:R-:W-:Y:S01]  /*18640*/  F2FP.BF16.F32.PACK_AB R164, R177, R176 ;  /* 0x000000b0b1a4723e */ /* 0x001fe200000010ff */
[----:B------:R-:W-:Y:S01]  /*18650*/  FADD.FTZ R223, R181, R223 ;  /* 0x000000dfb5df7221 */ /* 0x000fe20000010000 */
[----:B-1----:R-:W-:Y:S01]  /*18660*/  F2FP.BF16.F32.PACK_AB R166, R180, R179 ;  /* 0x000000b3b4a6723e */ /* 0x002fe200000010ff */
[----:B------:R2:W-:Y:S01]  /*18670*/  STSM.16.M88.4 [R209], R160 ;  /* 0x000000a0d1007844 */ /* 0x0005e20000000200 */
[----:B---3--:R-:W-:Y:S01]  /*18680*/  F2FP.BF16.F32.PACK_AB R165, R210, R207 ;  /* 0x000000cfd2a5723e */ /* 0x008fe200000010ff */
[----:B------:R-:W-:Y:S01]  /*18690*/  FADD.FTZ R182, R182, R223 ;  /* 0x000000dfb6b67221 */ /* 0x000fe20000010000 */
[----:B------:R-:W-:Y:S01]  /*186a0*/  F2FP.BF16.F32.PACK_AB R167, R226, R222 ;  /* 0x000000dee2a7723e */ /* 0x000fe200000010ff */
[----:B------:R-:W-:Y:S01]  /*186b0*/  FADD.FTZ R169, R169, R200 ;  /* 0x000000c8a9a97221 */ /* 0x000fe20000010000 */
[----:B------:R-:W-:Y:S01]  /*186c0*/  ISETP.GT.AND P2, PT, R20, R212, PT ;  /* 0x000000d41400720c */ /* 0x000fe20003f44270 */
        /* <DEDUP_REMOVED lines=9> */
[----:B------:R-:W-:Y:S01]  /*18760*/  R2UR UR6, R6 ;  /* 0x00000000060672ca */ /* 0x000fe200000e0000 */
[----:B------:R-:W-:Y:S01]  /*18770*/  VIADD R6, R168, 0x100 ;  /* 0x00000100a8067836 */ /* 0x000fe20000000000 */
[----:B------:R-:W-:Y:S01]  /*18780*/  R2UR UR7, R7 ;  /* 0x00000000070772ca */ /* 0x000fe200000e0000 */
[----:B------:R-:W-:Y:S02]  /*18790*/  IMAD.MOV.U32 R7, RZ, RZ, 0x40000040 ;  /* 0x40000040ff077424 */ /* 0x000fe400078e00ff */
        /* <DEDUP_REMOVED lines=19> */
[----:B------:R-:W-:Y:S01]  /*188d0*/  WARPGROUP.ARRIVE ;  /* 0x00000000000079c5 */ /* 0x000fe20000000000 */
[----:B------:R-:W-:-:S04]  /*188e0*/  VIADD R152, R20, 0xffffffff ;  /* 0xffffffff14987836 */ /* 0x000fc80000000000 */
[----:B------:R-:W-:Y:S01]  /*188f0*/  IMAD.MOV.U32 R20, RZ, RZ, R152 ;  /* 0x000000ffff147224 */ /* 0x000fe200078e0098 */
        /* <DEDUP_REMOVED lines=13> */
[----:B------:R-:W-:Y:S02]  /*189d0*/  WARPGROUP.DEPBAR.LE gsb0, 0x0 ;  /* 0x00008000000079c5 */ /* 0x000fe40000010000 */
[----:B------:R-:W-:-:S15]  /*189e0*/  WARPGROUP.ARRIVE ;  /* 0x00000000000079c5 */ /* 0x000fde0000000000 */
[----:B------:R-:W-:-:S06]  /*189f0*/  NOP ;  /* 0x0000000000007918 */ /* 0x000fcc0000000000 */
        /* <DEDUP_REMOVED lines=12> */
.L_x_2845:
[----:B------:R-:W-:Y:S05]  /*18ac0*/  BSYNC B0 ;  /* 0x0000000000007941 */ /* 0x000fea0003800000 */
.L_x_2844:
[----:B------:R-:W0:Y:S01]  /*18ad0*/  SHFL.BFLY PT, R3, R6, 0x2, 0x1f ;  /* 0x0c401f0006037f89 */ /* 0x000e2200000e0000 */
[----:B------:R-:W-:Y:S02]  /*18ae0*/  IMAD.MOV.U32 R4, RZ, RZ, RZ ;  /* 0x000000ffff047224 */ /* 0x000fe400078e00ff */
[----:B------:R-:W-:Y:S01]  /*18af0*/  VIADD R20, R19, 0x1 ;  /* 0x0000000113147836 */ /* 0x000fe20000000000 */
[----:B------:R-:W1:Y:S01]  /*18b00*/  SHFL.BFLY PT, R0, R7, 0x2, 0x1f ;  /* 0x0c401f0007007f89 */ /* 0x000e6200000e0000 */
[----:B------:R-:W-:Y:S01]  /*18b10*/  VIADD R218, R218, 0x1 ;  /* 0x00000001dada7836 */ /* 0x000fe20000000000 */
[----:B------:R-:W-:Y:S08]  /*18b20*/  BAR.ARV 0x8, 0xa0 ;  /* 0x0202800000007b1d */ /* 0x000ff00000002000 */
[----:B------:R-:W-:Y:S01]  /*18b30*/  BAR.SYNC.DEFER_BLOCKING 0xf, 0x100 ;  /* 0x03c4000000007b1d */ /* 0x000fe20000010000 */
[----:B------:R-:W-:Y:S01]  /*18b40*/  ISETP.NE.AND P1, PT, R20, 0x2, PT ;  /* 0x000000021400780c */ /* 0x000fe20003f25270 */
[----:B0-----:R-:W-:Y:S01]  /*18b50*/  FADD.FTZ R2, R3, R6 ;  /* 0x0000000603027221 */ /* 0x001fe20000010000 */
[----:B-1----:R-:W-:-:S04]  /*18b60*/  FADD.FTZ R5, R0, R7 ;  /* 0x0000000700057221 */ /* 0x002fc80000010000 */
[----:B------:R-:W0:Y:S04]  /*18b70*/  SHFL.BFLY PT, R3, R2, 0x1, 0x1f ;  /* 0x0c201f0002037f89 */ /* 0x000e2800000e0000 */
[----:B------:R-:W1:Y:S01]  /*18b80*/  SHFL.BFLY PT, R0, R5, 0x1, 0x1f ;  /* 0x0c201f0005007f89 */ /* 0x000e6200000e0000 */
[----:B0-----:R-:W-:Y:S01]  /*18b90*/  FADD.FTZ R9, R2, R3 ;  /* 0x0000000302097221 */ /* 0x001fe20000010000 */
[----:B------:R-:W-:Y:S02]  /*18ba0*/  IMAD.MOV.U32 R2, RZ, RZ, -0x800000 ;  /* 0xff800000ff027424 */ /* 0x000fe400078e00ff */
[----:B-1----:R-:W-:Y:S02]  /*18bb0*/  FADD.FTZ R3, R5, R0 ;  /* 0x0000000005037221 */ /* 0x002fe40000010000 */
[----:B------:R-:W-:Y:S01]  /*18bc0*/  FSETP.NE.FTZ.AND P2, PT, R9, RZ, PT ;  /* 0x000000ff0900720b */ /* 0x000fe20003f55000 */
[----:B------:R-:W-:Y:S01]  /*18bd0*/  IMAD.MOV R0, RZ, RZ, -R196 ;  /* 0x000000ffff007224 */ /* 0x000fe200078e0ac4 */
[----:B------:R-:W-:-:S02]  /*18be0*/  SEL R5, RZ, 0x1, P1 ;  /* 0x00000001ff057807 */ /* 0x000fc40000800000 */
[----:B------:R-:W-:Y:S02]  /*18bf0*/  FSETP.NE.FTZ.AND P3, PT, R3, RZ, PT ;  /* 0x000000ff0300720b */ /* 0x000fe40003f75000 */
[----:B------:R-:W-:Y:S01]  /*18c00*/  ISETP.NE.AND P0, PT, R185, R0, PT ;  /* 0x00000000b900720c */ /* 0x000fe20003f05270 */
[----:B------:R-:W-:Y:S01]  /*18c10*/  IMAD.MOV.U32 R0, RZ, RZ, RZ ;  /* 0x000000ffff007224 */ /* 0x000fe200078e00ff */
[----:B------:R-:W-:-:S05]  /*18c20*/  LOP3.LUT R22, R22, R5, RZ, 0x3c, !PT ;  /* 0x0000000516167212 */ /* 0x000fca00078e3cff */
[----:B------:R-:W0:Y:S06]  /*18c30*/  @P2 MUFU.RCP R0, R9 ;  /* 0x0000000900002308 */ /* 0x000e2c0000001000 */
[----:B------:R-:W-:Y:S02]  /*18c40*/  @!P0 IMAD R19, R19, 0x40, R194 ;  /* 0x0000004013138824 */ /* 0x000fe400078e02c2 */
[----:B------:R-:W1:Y:S02]  /*18c50*/  @P3 MUFU.RCP R4, R3 ;  /* 0x0000000300043308 */ /* 0x000e640000001000 */
[----:B------:R-:W-:-:S06]  /*18c60*/  @!P0 IMAD R19, R19, 0x4, R18 ;  /* 0x0000000413138824 */ /* 0x000fcc00078e0212 */
[----:B------:R-:W3:Y:S01]  /*18c70*/  @P2 MUFU.LG2 R18, R9 ;  /* 0x0000000900122308 */ /* 0x000ee20000000c00 */
[----:B0-----:R-:W-:Y:S01]  /*18c80*/  @!P0 STS [R19+0x38400], R0 ;  /* 0x0384000013008388 */ /* 0x001fe20000000800 */
[-C--:B------:R-:W-:Y:S01]  /*18c90*/  FMUL.FTZ R174, R24, R0.reuse ;  /* 0x0000000018ae7220 */ /* 0x080fe20000410000 */
[-C--:B------:R-:W-:Y:S01]  /*18ca0*/  FMUL.FTZ R173, R28, R0.reuse ;  /* 0x000000001cad7220 */ /* 0x080fe20000410000 */
[-C--:B------:R-:W-:Y:S01]  /*18cb0*/  FMUL.FTZ R172, R25, R0.reuse ;  /* 0x0000000019ac7220 */ /* 0x080fe20000410000 */
[-C--:B------:R-:W-:Y:S01]  /*18cc0*/  FMUL.FTZ R6, R29, R0.reuse ;  /* 0x000000001d067220 */ /* 0x080fe20000410000 */
[-C--:B------:R-:W-:Y:S01]  /*18cd0*/  FMUL.FTZ R171, R32, R0.reuse ;  /* 0x0000000020ab7220 */ /* 0x080fe20000410000 */
[----:B------:R-:W-:Y:S01]  /*18ce0*/  FMUL.FTZ R169, R33, R0 ;  /* 0x0000000021a97220 */ /* 0x000fe20000410000 */
[----:B------:R-:W0:Y:S01]  /*18cf0*/  @P3 MUFU.LG2 R23, R3 ;  /* 0x0000000300173308 */ /* 0x000e220000000c00 */
[----:B-1----:R1:W-:Y:S01]  /*18d00*/  @!P0 STS [R19+0x38420], R4 ;  /* 0x0384200413008388 */ /* 0x0023e20000000800 */
[----:B------:R-:W-:Y:S01]  /*18d10*/  FMUL.FTZ R5, R26, R4 ;  /* 0x000000041a057220 */ /* 0x000fe20000410000 */
[-C--:B------:R-:W-:Y:S01]  /*18d20*/  FMUL.FTZ R170, R36, R0.reuse ;  /* 0x0000000024aa7220 */ /* 0x080fe20000410000 */
[-C--:B--2-4-:R-:W-:Y:S01]  /*18d30*/  FMUL.FTZ R166, R37, R0.reuse ;  /* 0x0000000025a67220 */ /* 0x094fe20000410000 */
[-C--:B------:R-:W-:Y:S01]  /*18d40*/  FMUL.FTZ R167, R40, R0.reuse ;  /* 0x0000000028a77220 */ /* 0x080fe20000410000 */
[-C--:B------:R-:W-:Y:S01]  /*18d50*/  FMUL.FTZ R8, R41, R0.reuse ;  /* 0x0000000029087220 */ /* 0x080fe20000410000 */
[-C--:B------:R-:W-:Y:S01]  /*18d60*/  FMUL.FTZ R165, R44, R0.reuse ;  /* 0x000000002ca57220 */ /* 0x080fe20000410000 */
[-C--:B------:R-:W-:Y:S01]  /*18d70*/  FMUL.FTZ R10, R45, R0.reuse ;  /* 0x000000002d0a7220 */ /* 0x080fe20000410000 */
[----:B---3--:R-:W-:Y:S01]  /*18d80*/  @P2 FMUL.FTZ R18, R18, 0.69314718246459960938 ;  /* 0x3f31721812122820 */ /* 0x008fe20000410000 */
[-C--:B------:R-:W-:Y:S01]  /*18d90*/  FMUL.FTZ R164, R48, R0.reuse ;  /* 0x0000000030a47220 */ /* 0x080fe20000410000 */
[C---:B-1----:R-:W-:Y:S01]  /*18da0*/  @P2 FMUL.FTZ R19, R21.reuse, 0.69314718246459960938 ;  /* 0x3f31721815132820 */ /* 0x042fe20000410000 */
[----:B------:R-:W-:Y:S01]  /*18db0*/  @P3 FMUL.FTZ R21, R21, 0.69314718246459960938 ;  /* 0x3f31721815153820 */ /* 0x000fe20000410000 */
        /* <DEDUP_REMOVED lines=52> */
[----:B------:R-:W-:-:S02]  /*19100*/  IMAD.MOV.U32 R0, RZ, RZ, -0x800000 ;  /* 0xff800000ff007424 */ /* 0x000fc400078e00ff */
[-C--:B------:R-:W-:Y:S01]  /*19110*/  FMUL.FTZ R9, R42, R4.reuse ;  /* 0x000000042a097220 */ /* 0x080fe20000410000 */
[-C--:B------:R-:W-:Y:S01]  /*19120*/  FMUL.FTZ R11, R46, R4.reuse ;  /* 0x000000042e0b7220 */ /* 0x080fe20000410000 */
[-C--:B------:R-:W-:Y:S01]  /*19130*/  FMUL.FTZ R13, R50, R4.reuse ;  /* 0x00000004320d7220 */ /* 0x080fe20000410000 */
[-C--:B------:R-:W-:Y:S01]  /*19140*/  FMUL.FTZ R25, R58, R4.reuse ;  /* 0x000000043a197220 */ /* 0x080fe20000410000 */
[----:B------:R-:W-:Y:S01]  /*19150*/  FMUL.FTZ R29, R66, R4 ;  /* 0x00000004421d7220 */ /* 0x000fe20000410000 */
        /* <DEDUP_REMOVED lines=63> */
.L_x_2726:
[----:B------:R-:W-:Y:S05]  /*19550*/  BSYNC B7 ;  /* 0x0000000000077941 */ /* 0x000fea0003800000 */
.L_x_2716:
[----:B------:R-:W0:Y:S08]  /*19560*/  S2UR UR5, SR_CgaCtaId ;  /* 0x00000000000579c3 */ /* 0x000e300000008800 */
[----:B------:R-:W-:Y:S06]  /*19570*/  BAR.SYNC.DEFER_BLOCKING 0x5, 0x120 ;  /* 0x0144800000007b1d */ /* 0x000fec0000010000 */
[----:B------:R-:W-:Y:S01]  /*19580*/  UMOV UR4, 0x400 ;  /* 0x0000040000047882 */ /* 0x000fe20000000000 */
[----:B------:R-:W-:Y:S01]  /*19590*/  BSSY B0, `(.L_x_2865) ;  /* 0x000026d000007945 */ /* 0x000fe20003800000 */
[----:B0-----:R-:W-:-:S06]  /*195a0*/  ULEA UR4, UR5, UR4, 0x18 ;  /* 0x0000000405047291 */ /* 0x001fcc000f8ec03f */
[----:B------:R-:W-:-:S05]  /*195b0*/  IMAD.U32 R18, RZ, RZ, UR4 ;  /* 0x00000004ff127e24 */ /* 0x000fca000f8e00ff */
[----:B------:R0:W1:Y:S01]  /*195c0*/  LDS.128 R188, [R18+0x388d0] ;  /* 0x0388d00012bc7984 */ /* 0x0000620000000c00 */
        /* <DEDUP_REMOVED lines=22> */
[----:B------:R-:W-:Y:S01]  /*19730*/  F2FP.BF16.F32.PACK_AB R74, R77, R76 ;  /* 0x0000004c4d4a723e */ /* 0x000fe200000010ff */
[----:B------:R-:W-:Y:S01]  /*19740*/  IMAD.MOV.U32 R76, RZ, RZ, RZ ;  /* 0x000000ffff4c7224 */ /* 0x000fe200078e00ff */
        /* <DEDUP_REMOVED lines=8> */
[----:B------:R-:W-:Y:S01]  /*197d0*/  LOP3.LUT R14, R175, 0x380, RZ, 0xc0, !PT ;  /* 0x00000380af0e7812 */ /* 0x000fe200078ec0ff */
[--C-:B------:R-:W-:Y:S01]  /*197e0*/  IMAD.X R15, RZ, RZ, R123.reuse, P1 ;  /* 0x000000ffff0f7224 */ /* 0x100fe200008e067b */
[----:B------:R-:W-:Y:S02]  /*197f0*/  SHF.R.U64 R44, R44, 0x3, RZ ;  /* 0x000000032c2c7819 */ /* 0x000fe400000012ff */
[C---:B------:R-:W-:Y:S02]  /*19800*/  IADD3 R60, P1, R122.reuse, 0x4000, RZ ;  /* 0x000040007a3c7810 */ /* 0x040fe40007f3e0ff */
[----:B------:R-:W-:Y:S02]  /*19810*/  IADD3 R48, P6, R122, 0x2020, RZ ;  /* 0x000020207a307810 */ /* 0x000fe40007fde0ff */
[----:B------:R-:W-:Y:S01]  /*19820*/  SHF.R.U64 R14, R14, 0x3, RZ ;  /* 0x000000030e0e7819 */ /* 0x000fe200000012ff */
[--C-:B------:R-:W-:Y:S01]  /*19830*/  IMAD.X R61, RZ, RZ, R123.reuse, P1 ;  /* 0x000000ffff3d7224 */ /* 0x100fe200008e067b */
[----:B------:R-:W-:Y:S01]  /*19840*/  LOP3.LUT R44, R44, R181, RZ, 0x3c, !PT ;  /* 0x000000b52c2c7212 */ /* 0x000fe200078e3cff */
[----:B------:R-:W-:Y:S01]  /*19850*/  IMAD.X R49, RZ, RZ, R123, P6 ;  /* 0x000000ffff317224 */ /* 0x000fe200030e067b */
[----:B------:R-:W-:-:S02]  /*19860*/  LOP3.LUT R181, R60, 0x380, RZ, 0xc0, !PT ;  /* 0x000003803cb57812 */ /* 0x000fc400078ec0ff */
[----:B------:R-:W-:Y:S02]  /*19870*/  IADD3 R177, P0, R122, 0x40, RZ ;  /* 0x000000407ab17810 */ /* 0x000fe40007f1e0ff */
[----:B------:R-:W-:Y:S02]  /*19880*/  LOP3.LUT R14, R14, R175, RZ, 0x3c, !PT ;  /* 0x000000af0e0e7212 */ /* 0x000fe400078e3cff */
[----:B------:R-:W-:Y:S01]  /*19890*/  LOP3.LUT R175, R48, 0x380, RZ, 0xc0, !PT ;  /* 0x0000038030af7812 */ /* 0x000fe200078ec0ff */
[----:B------:R-:W-:Y:S01]  /*198a0*/  IMAD.X R37, RZ, RZ, R123, P0 ;  /* 0x000000ffff257224 */ /* 0x000fe200000e067b */
[----:B------:R-:W-:Y:S02]  /*198b0*/  SHF.R.U64 R181, R181, 0x3, RZ ;  /* 0x00000003b5b57819 */ /* 0x000fe400000012ff */
[C---:B------:R-:W-:Y:S02]  /*198c0*/  IADD3 R32, P6, R122.reuse, 0x6000, RZ ;  /* 0x000060007a207810 */ /* 0x040fe40007fde0ff */
[----:B-----5:R-:W-:-:S02]  /*198d0*/  LOP3.LUT R33, R122, 0x380, RZ, 0xc0, !PT ;  /* 0x000003807a217812 */ /* 0x020fc400078ec0ff */
[C---:B------:R-:W-:Y:S01]  /*198e0*/  IADD3 R179, P4, R122.reuse, 0x60, RZ ;  /* 0x000000607ab37810 */ /* 0x040fe20007f9e0ff */
[--C-:B------:R-:W-:Y:S01]  /*198f0*/  IMAD.X R111, RZ, RZ, R123.reuse, P6 ;  /* 0x000000ffff6f7224 */ /* 0x100fe200030e067b */
[C---:B------:R-:W-:Y:S02]  /*19900*/  IADD3 R52, P5, R122.reuse, 0x2040, RZ ;  /* 0x000020407a347810 */ /* 0x040fe40007fbe0ff */
[C---:B------:R-:W-:Y:S01]  /*19910*/  IADD3 R56, P2, R122.reuse, 0x2060, RZ ;  /* 0x000020607a387810 */ /* 0x040fe20007f5e0ff */
[--C-:B------:R-:W-:Y:S01]  /*19920*/  IMAD.X R41, RZ, RZ, R123.reuse, P4 ;  /* 0x000000ffff297224 */ /* 0x100fe200020e067b */
[----:B------:R-:W-:Y:S01]  /*19930*/  SHF.R.U64 R175, R175, 0x3, RZ ;  /* 0x00000003afaf7819 */ /* 0x000fe200000012ff */
[--C-:B------:R-:W-:Y:S01]  /*19940*/  IMAD.X R53, RZ, RZ, R123.reuse, P5 ;  /* 0x000000ffff357224 */ /* 0x100fe200028e067b */
[----:B------:R-:W-:Y:S01]  /*19950*/  LOP3.LUT R60, R181, R60, RZ, 0x3c, !PT ;  /* 0x0000003cb53c7212 */ /* 0x000fe200078e3cff */
[----:B------:R-:W-:Y:S01]  /*19960*/  IMAD.X R57, RZ, RZ, R123, P2 ;  /* 0x000000ffff397224 */ /* 0x000fe200010e067b */
[----:B------:R-:W-:-:S02]  /*19970*/  IADD3 R4, P0, R122, 0x4020, RZ ;  /* 0x000040207a047810 */ /* 0x000fc40007f1e0ff */
[----:B------:R-:W-:Y:S02]  /*19980*/  LOP3.LUT R181, R32, 0x380, RZ, 0xc0, !PT ;  /* 0x0000038020b57812 */ /* 0x000fe400078ec0ff */
[----:B------:R-:W-:Y:S01]  /*19990*/  SHF.R.U64 R33, R33, 0x3, RZ ;  /* 0x0000000321217819 */ /* 0x000fe200000012ff */
        /* <DEDUP_REMOVED lines=12> */
[----:B------:R-:W-:-:S02]  /*19a60*/  SHF.R.U64 R181, R181, 0x3, RZ ;  /* 0x00000003b5b57819 */ /* 0x000fc400000012ff */
[----:B------:R-:W-:Y:S01]  /*19a70*/  LOP3.LUT R122, R33, R122, RZ, 0x3c, !PT ;  /* 0x0000007a217a7212 */ /* 0x000fe200078e3cff */
[----:B------:R-:W-:Y:S01]  /*19a80*/  IMAD.X R33, RZ, RZ, R123, P1 ;  /* 0x000000ffff217224 */ /* 0x000fe200008e067b */
[----:B------:R-:W-:Y:S02]  /*19a90*/  SHF.R.U64 R175, R175, 0x3, RZ ;  /* 0x00000003afaf7819 */ /* 0x000fe400000012ff */
[----:B------:R-:W-:Y:S02]  /*19aa0*/  LOP3.LUT R110, R181, R32, RZ, 0x3c, !PT ;  /* 0x00000020b56e7212 */ /* 0x000fe400078e3cff */
[----:B------:R-:W-:Y:S02]  /*19ab0*/  MOV R168, R122 ;  /* 0x0000007a00a87202 */ /* 0x000fe40000000f00 */
[----:B------:R-:W-:Y:S02]  /*19ac0*/  LOP3.LUT R32, R23, 0x380, RZ, 0xc0, !PT ;  /* 0x0000038017207812 */ /* 0x000fe400078ec0ff */
[----:B------:R-:W-:-:S02]  /*19ad0*/  LOP3.LUT R123, R26, 0x380, RZ, 0xc0, !PT ;  /* 0x000003801a7b7812 */ /* 0x000fc400078ec0ff */
[----:B------:R-:W-:Y:S02]  /*19ae0*/  LOP3.LUT R98, R175, R4, RZ, 0x3c, !PT ;  /* 0x00000004af627212 */ /* 0x000fe400078e3cff */
[----:B------:R-:W-:Y:S02]  /*19af0*/  LOP3.LUT R40, R179, 0x380, RZ, 0xc0, !PT ;  /* 0x00000380b3287812 */ /* 0x000fe400078ec0ff */
[----:B------:R-:W-:Y:S01]  /*19b00*/  F2FP.BF16.F32.PACK_AB R4, R172, R174 ;  /* 0x000000aeac04723e */ /* 0x000fe200000010ff */
[----:B------:R-:W-:Y:S01]  /*19b10*/  BAR.SYNC.DEFER_BLOCKING 0x1, 0x100 ;  /* 0x0044000000007b1d */ /* 0x000fe20000010000 */
[----:B------:R-:W-:Y:S02]  /*19b20*/  SHF.R.U64 R32, R32, 0x3, RZ ;  /* 0x0000000320207819 */ /* 0x000fe400000012ff */
[----:B------:R-:W-:Y:S02]  /*19b30*/  LOP3.LUT R36, R177, 0x380, RZ, 0xc0, !PT ;  /* 0x00000380b1247812 */ /* 0x000fe400078ec0ff */
[----:B------:R-:W-:-:S02]  /*19b40*/  SHF.R.U64 R123, R123, 0x3, RZ ;  /* 0x000000037b7b7819 */ /* 0x000fc400000012ff */
[----:B------:R-:W-:Y:S02]  /*19b50*/  SHF.R.U64 R40, R40, 0x3, RZ ;  /* 0x0000000328287819 */ /* 0x000fe400000012ff */
[----:B------:R-:W-:Y:S02]  /*19b60*/  LOP3.LUT R114, R32, R23, RZ, 0x3c, !PT ;  /* 0x0000001720727212 */ /* 0x000fe400078e3cff */
[----:B------:R-:W-:Y:S02]  /*19b70*/  SHF.R.U64 R36, R36, 0x3, RZ ;  /* 0x0000000324247819 */ /* 0x000fe400000012ff */
[----:B------:R-:W-:Y:S02]  /*19b80*/  LOP3.LUT R32, R123, R26, RZ, 0x3c, !PT ;  /* 0x0000001a7b207212 */ /* 0x000fe400078e3cff */
[----:B------:R-:W-:Y:S02]  /*19b90*/  MOV R123, R14 ;  /* 0x0000000e007b7202 */ /* 0x000fe40000000f00 */
[----:B------:R-:W-:-:S02]  /*19ba0*/  LOP3.LUT R40, R40, R179, RZ, 0x3c, !PT ;  /* 0x000000b328287212 */ /* 0x000fc400078e3cff */
[----:B------:R-:W-:Y:S02]  /*19bb0*/  LOP3.LUT R36, R36, R177, RZ, 0x3c, !PT ;  /* 0x000000b124247212 */ /* 0x000fe400078e3cff */
[----:B------:R-:W-:Y:S02]  /*19bc0*/  LOP3.LUT R179, R56, 0x380, RZ, 0xc0, !PT ;  /* 0x0000038038b37812 */ /* 0x000fe400078ec0ff */
[----:B------:R-:W-:Y:S01]  /*19bd0*/  LOP3.LUT R177, R52, 0x380, RZ, 0xc0, !PT ;  /* 0x0000038034b17812 */ /* 0x000fe200078ec0ff */
[----:B------:R2:W-:Y:S01]  /*19be0*/  STSM.16.M88.4 [R168], R4 ;  /* 0x00000004a8007844 */ /* 0x0005e20000000200 */
[----:B------:R-:W-:Y:S02]  /*19bf0*/  SHF.R.U64 R179, R179, 0x3, RZ ;  /* 0x00000003b3b37819 */ /* 0x000fe400000012ff */
[----:B------:R-:W-:Y:S02]  /*19c00*/  ISETP.NE.U32.AND P0, PT, RZ, UR4, PT ;  /* 0x00000004ff007c0c */ /* 0x000fe4000bf05070 */
[----:B------:R-:W-:-:S02]  /*19c10*/  SHF.R.U64 R177, R177, 0x3, RZ ;  /* 0x00000003b1b17819 */ /* 0x000fc400000012ff */
[----:B------:R-:W-:Y:S02]  /*19c20*/  LOP3.LUT R27, R30, 0x380, RZ, 0xc0, !PT ;  /* 0x000003801e1b7812 */ /* 0x000fe400078ec0ff */
[----:B------:R-:W-:Y:S02]  /*19c30*/  LOP3.LUT R56, R179, R56, RZ, 0x3c, !PT ;  /* 0x00000038b3387212 */ /* 0x000fe400078e3cff */
[----:B------:R-:W-:Y:S01]  /*19c40*/  ISETP.NE.AND.EX P0, PT, RZ, UR5, PT, P0 ;  /* 0x00000005ff007c0c */ /* 0x000fe2000bf05300 */
[----:B------:R-:W-:Y:S01]  /*19c50*/  ULDC.64 UR4, c[0x0][0xce0] ;  /* 0x0003380000047ab9 */ /* 0x000fe20000000a00 */
[----:B------:R-:W-:Y:S02]  /*19c60*/  LOP3.LUT R52, R177, R52, RZ, 0x3c, !PT ;  /* 0x00000034b1347212 */ /* 0x000fe400078e3cff */
[----:B------:R-:W-:Y:S02]  /*19c70*/  LOP3.LUT R179, R106, 0x380, RZ, 0xc0, !PT ;  /* 0x000003806ab37812 */ /* 0x000fe400078ec0ff */
[----:B--2---:R-:W-:-:S02]  /*19c80*/  F2FP.BF16.F32.PACK_AB R4, R169, R171 ;  /* 0x000000aba904723e */ /* 0x004fc400000010ff */
[----:B------:R-:W-:Y:S02]  /*19c90*/  F2FP.BF16.F32.PACK_AB R5, R35, R34 ;  /* 0x000000222305723e */ /* 0x000fe400000010ff */
[----:B------:R-:W-:Y:S02]  /*19ca0*/  F2FP.BF16.F32.PACK_AB R6, R166, R170 ;  /* 0x000000aaa606723e */ /* 0x000fe400000010ff */
[----:B------:R-:W-:Y:S02]  /*19cb0*/  F2FP.BF16.F32.PACK_AB R7, R39, R38 ;  /* 0x000000262707723e */ /* 0x000fe400000010ff */
[----:B------:R-:W-:Y:S02]  /*19cc0*/  LOP3.LUT R177, R102, 0x380, RZ, 0xc0, !PT ;  /* 0x0000038066b17812 */ /* 0x000fe400078ec0ff */
[----:B------:R-:W-:Y:S01]  /*19cd0*/  SHF.R.U64 R27, R27, 0x3, RZ ;  /* 0x000000031b1b7819 */ /* 0x000fe200000012ff */
[----:B------:R2:W-:Y:S01]  /*19ce0*/  STSM.16.M88.4 [R123], R4 ;  /* 0x000000047b007844 */ /* 0x0005e20000000200 */
[----:B------:R-:W-:-:S02]  /*19cf0*/  ISETP.NE.U32.AND P6, PT, RZ, UR4, PT ;  /* 0x00000004ff007c0c */ /* 0x000fc4000bfc5070 */
[----:B------:R-:W-:Y:S02]  /*19d00*/  SHF.R.U64 R179, R179, 0x3, RZ ;  /* 0x00000003b3b37819 */ /* 0x000fe400000012ff */
[----:B------:R-:W-:Y:S02]  /*19d10*/  SHF.R.U64 R177, R177, 0x3, RZ ;  /* 0x00000003b1b17819 */ /* 0x000fe400000012ff */
[----:B------:R-:W-:Y:S02]  /*19d20*/  MOV R122, R36 ;  /* 0x00000024007a7202 */ /* 0x000fe40000000f00 */
[----:B------:R-:W-:Y:S02]  /*19d30*/  LOP3.LUT R118, R27, R30, RZ, 0x3c, !PT ;  /* 0x0000001e1b767212 */ /* 0x000fe400078e3cff */
[----:B------:R-:W-:Y:S01]  /*19d40*/  MOV R40, R40 ;  /* 0x0000002800287202 */ /* 0x000fe20000000f00 */
[----:B------:R3:W-:Y:S01]  /*19d50*/  STSM.16.M88.4 [R122], R8 ;  /* 0x000000087a007844 */ /* 0x0007e20000000200 */
[----:B------:R-:W-:-:S02]  /*19d60*/  F2FP.BF16.F32.PACK_AB R14, R161, R163 ;  /* 0x000000a3a10e723e */ /* 0x000fc400000010ff */
[----:B------:R-:W-:Y:S01]  /*19d70*/  F2FP.BF16.F32.PACK_AB R15, R55, R54 ;  /* 0x00000036370f723e */ /* 0x000fe200000010ff */
[----:B--2---:R-:W2:Y:S01]  /*19d80*/  LDC.64 R4, c[0x0][0xcd8] ;  /* 0x00033600ff047b82 */ /* 0x004ea20000000a00 */
[----:B------:R-:W-:Y:S02]  /*19d90*/  ISETP.NE.AND.EX P6, PT, RZ, UR5, PT, P6 ;  /* 0x00000005ff007c0c */ /* 0x000fe4000bfc5360 */
[----:B------:R-:W-:Y:S01]  /*19da0*/  MOV R44, R44 ;  /* 0x0000002c002c7202 */ /* 0x000fe20000000f00 */
[----:B------:R4:W-:Y:S01]  /*19db0*/  STSM.16.M88.4 [R40], R12 ;  /* 0x0000000c28007844 */ /* 0x0009e20000000200 */
[----:B------:R-:W-:Y:S02]  /*19dc0*/  F2FP.BF16.F32.PACK_AB R26, R28, R158 ;  /* 0x0000009e1c1a723e */ /* 0x000fe400000010ff */
[----:B------:R-:W-:Y:S02]  /*19dd0*/  F2FP.BF16.F32.PACK_AB R27, R63, R62 ;  /* 0x0000003e3f1b723e */ /* 0x000fe400000010ff */
[----:B------:R-:W-:-:S02]  /*19de0*/  LOP3.LUT R106, R179, R106, RZ, 0x3c, !PT ;  /* 0x0000006ab36a7212 */ /* 0x000fc400078e3cff */
[----:B------:R-:W-:Y:S01]  /*19df0*/  MOV R48, R48 ;  /* 0x0000003000307202 */ /* 0x000fe20000000f00 */
[----:B------:R0:W-:Y:S01]  /*19e00*/  STSM.16.M88.4 [R44], R24 ;  /* 0x000000182c007844 */ /* 0x0001e20000000200 */
[----:B------:R-:W-:Y:S02]  /*19e10*/  F2FP.BF16.F32.PACK_AB R28, R65, R155 ;  /* 0x0000009b411c723e */ /* 0x000fe400000010ff */
[----:B------:R-:W-:Y:S02]  /*19e20*/  F2FP.BF16.F32.PACK_AB R30, R69, R68 ;  /* 0x00000044451e723e */ /* 0x000fe400000010ff */
[----:B------:R-:W-:Y:S02]  /*19e30*/  LOP3.LUT R102, R177, R102, RZ, 0x3c, !PT ;  /* 0x00000066b1667212 */ /* 0x000fe400078e3cff */
[----:B------:R-:W-:Y:S01]  /*19e40*/  MOV R52, R52 ;  /* 0x0000003400347202 */ /* 0x000fe20000000f00 */
[----:B------:R1:W-:Y:S01]  /*19e50*/  STSM.16.M88.4 [R48], R28 ;  /* 0x0000001c30007844 */ /* 0x0003e20000000200 */
[----:B------:R-:W-:-:S02]  /*19e60*/  MOV R56, R56 ;  /* 0x0000003800387202 */ /* 0x000fc40000000f00 */
[----:B------:R-:W-:Y:S01]  /*19e70*/  F2FP.BF16.F32.PACK_AB R82, R85, R84 ;  /* 0x000000545552723e */ /* 0x000fe200000010ff */
[----:B------:R-:W-:Y:S01]  /*19e80*/  STSM.16.M88.4 [R52], R72 ;  /* 0x0000004834007844 */ /* 0x000fe20000000200 */
[----:B------:R-:W-:Y:S01]  /*19e90*/  F2FP.BF16.F32.PACK_AB R83, R87, R86 ;  /* 0x000000565753723e */ /* 0x000fe200000010ff */
[----:B--2---:R-:W-:Y:S01]  /*19ea0*/  IMAD.WIDE R6, R217, 0x4, R4 ;  /* 0x00000004d9067825 */ /* 0x004fe200078e0204 */
[----:B------:R-:W-:Y:S01]  /*19eb0*/  F2FP.BF16.F32.PACK_AB R89, R91, R90 ;  /* 0x0000005a5b59723e */ /* 0x000fe200000010ff */
[----:B------:R-:W2:Y:S01]  /*19ec0*/  @P6 LDC.64 R4, c[0x0][0xce0] ;  /* 0x00033800ff046b82 */ /* 0x000ea20000000a00 */
[----:B------:R-:W-:Y:S01]  /*19ed0*/  MOV R60, R60 ;  /* 0x0000003c003c7202 */ /* 0x000fe20000000f00 */
[----:B------:R-:W-:Y:S01]  /*19ee0*/  STSM.16.M88.4 [R56], R80 ;  /* 0x0000005038007844 */ /* 0x000fe20000000200 */
[----:B------:R-:W-:Y:S02]  /*19ef0*/  MOV R36, R98 ;  /* 0x0000006200247202 */ /* 0x000fe40000000f00 */
        /* <DEDUP_REMOVED lines=10> */
[----:B------:R-:W-:Y:S01]  /*19fa0*/  STSM.16.M88.4 [R36], R96 ;  /* 0x0000006024007844 */ /* 0x000fe20000000200 */
[----:B------:R-:W-:Y:S02]  /*19fb0*/  MOV R23, R114 ;  /* 0x0000007200177202 */ /* 0x000fe40000000f00 */
[----:B------:R-:W-:Y:S02]  /*19fc0*/  F2FP.BF16.F32.PACK_AB R105, R64, R58 ;  /* 0x0000003a4069723e */ /* 0x000fe400000010ff */
        /* <DEDUP_REMOVED lines=12> */
[----:B---3--:R-:W-:Y:S02]  /*1a090*/  F2FP.BF16.F32.PACK_AB R122, R125, R124 ;  /* 0x0000007c7d7a723e */ /* 0x008fe400000010ff */
[----:B------:R-:W-:Y:S02]  /*1a0a0*/  F2FP.BF16.F32.PACK_AB R123, R127, R126 ;  /* 0x0000007e7f7b723e */ /* 0x000fe400000010ff */
[----:B------:R-:W-:Y:S02]  /*1a0b0*/  F2FP.BF16.F32.PACK_AB R129, R131, R130 ;  /* 0x000000828381723e */ /* 0x000fe400000010ff */
[----:B------:R-:W-:Y:S01]  /*1a0c0*/  F2FP.BF16.F32.PACK_AB R136, R137, R136 ;  /* 0x000000888988723e */ /* 0x000fe200000010ff */
[----:B------:R-:W-:Y:S01]  /*1a0d0*/  STSM.16.M88.4 [R110], R120 ;  /* 0x000000786e007844 */ /* 0x000fe20000000200 */
        /* <DEDUP_REMOVED lines=10> */
[----:B------:R-:W-:Y:S01]  /*1a180*/  STSM.16.M88.4 [R118], R136 ;  /* 0x0000008876007844 */ /* 0x000fe20000000200 */
[----:B------:R-:W-:Y:S02]  /*1a190*/  F2FP.BF16.F32.PACK_AB R146, R149, R148 ;  /* 0x000000949592723e */ /* 0x000fe400000010ff */
[----:B------:R-:W-:-:S05]  /*1a1a0*/  F2FP.BF16.F32.PACK_AB R147, R151, R150 ;  /* 0x000000969793723e */ /* 0x000fca00000010ff */
[----:B------:R3:W-:Y:S01]  /*1a1b0*/  STSM.16.M88.4 [R32], R144 ;  /* 0x0000009020007844 */ /* 0x0007e20000000200 */
[----:B------:R-:W-:Y:S01]  /*1a1c0*/  BAR.SYNC.DEFER_BLOCKING 0x1, 0x100 ;  /* 0x0044000000007b1d */ /* 0x000fe20000010000 */
[----:B--2---:R-:W-:-:S05]  /*1a1d0*/  @P6 IMAD.WIDE R4, R217, 0x4, R4 ;  /* 0x00000004d9046825 */ /* 0x004fca00078e0204 */
[----:B------:R-:W-:Y:S02]  /*1a1e0*/  ULDC UR4, c[0x0][0xb88] ;  /* 0x0002e20000047ab9 */ /* 0x000fe40000000800 */
[----:B------:R-:W-:Y:S01]  /*1a1f0*/  IMAD.U32 R78, RZ, RZ, UR4 ;  /* 0x00000004ff4e7e24 */ /* 0x000fe2000f8e00ff */
[----:B------:R2:W5:Y:S01]  /*1a200*/  @P0 LDG.E R76, desc[UR54][R6.64] ;  /* 0x00000036064c0981 */ /* 0x000562000c1e1900 */
[----:B------:R-:W-:-:S04]  /*1a210*/  IMAD R3, R214, 0x40, R211 ;  /* 0x00000040d6037824 */ /* 0x000fc800078e02d3 */
[----:B------:R2:W5:Y:S01]  /*1a220*/  @P6 LDG.E R78, desc[UR54][R4.64] ;  /* 0x00000036044e6981 */ /* 0x000562000c1e1900 */
[----:B------:R-:W-:-:S03]  /*1a230*/  IMAD.WIDE R20, R3, 0x2, R20 ;  /* 0x0000000203147825 */ /* 0x000fc600078e0214 */
[C---:B------:R-:W-:Y:S02]  /*1a240*/  IADD3 R9, P1, R20.reuse, 0x1000, RZ ;  /* 0x0000100014097810 */ /* 0x040fe40007f3e0ff */
[C---:B----4-:R-:W-:Y:S02]  /*1a250*/  IADD3 R13, P2, R20.reuse, 0x2000, RZ ;  /* 0x00002000140d7810 */ /* 0x050fe40007f5e0ff */
[C---:B0-----:R-:W-:Y:S02]  /*1a260*/  IADD3 R25, P3, R20.reuse, 0x3000, RZ ;  /* 0x0000300014197810 */ /* 0x041fe40007f7e0ff */
[----:B-1----:R-:W-:Y:S02]  /*1a270*/  IADD3 R29, P4, R20, 0x4000, RZ ;  /* 0x00004000141d7810 */ /* 0x002fe40007f9e0ff */
        /* <DEDUP_REMOVED lines=16> */
[C---:B------:R-:W-:Y:S02]  /*1a380*/  IADD3 R33, P5, R20.reuse, 0x5000, RZ ;  /* 0x0000500014217810 */ /* 0x040fe40007fbe0ff */
[----:B------:R-:W-:-:S02]  /*1a390*/  IADD3 R37, P1, R20, 0x6000, RZ ;  /* 0x0000600014257810 */ /* 0x000fc40007f3e0ff */
[C---:B------:R-:W-:Y:S02]  /*1a3a0*/  IADD3 R41, P2, R20.reuse, 0x7000, RZ ;  /* 0x0000700014297810 */ /* 0x040fe40007f5e0ff */
[C---:B------:R-:W-:Y:S02]  /*1a3b0*/  IADD3 R45, P3, R20.reuse, 0x8000, RZ ;  /* 0x00008000142d7810 */ /* 0x040fe40007f7e0ff */
[----:B------:R-:W-:Y:S02]  /*1a3c0*/  IADD3 R49, P4, R20, 0x9000, RZ ;  /* 0x0000900014317810 */ /* 0x000fe40007f9e0ff */
[----:B------:R-:W-:Y:S02]  /*1a3d0*/  P2R R10, PR, RZ, 0x20 ;  /* 0x00000020ff0a7803 */ /* 0x000fe40000000000 */
[----:B---3--:R-:W-:Y:S02]  /*1a3e0*/  LOP3.LUT R32, R33, 0x380, RZ, 0xc0, !PT ;  /* 0x0000038021207812 */ /* 0x008fe400078ec0ff */
[----:B------:R-:W-:-:S02]  /*1a3f0*/  LOP3.LUT R36, R37, 0x380, RZ, 0xc0, !PT ;  /* 0x0000038025247812 */ /* 0x000fc400078ec0ff */
[----:B------:R-:W-:Y:S02]  /*1a400*/  LOP3.LUT R40, R41, 0x380, RZ, 0xc0, !PT ;  /* 0x0000038029287812 */ /* 0x000fe400078ec0ff */
[----:B------:R-:W-:Y:S02]  /*1a410*/  LOP3.LUT R44, R45, 0x380, RZ, 0xc0, !PT ;  /* 0x000003802d2c7812 */ /* 0x000fe400078ec0ff */
[----:B------:R-:W-:Y:S02]  /*1a420*/  LOP3.LUT R48, R49, 0x380, RZ, 0xc0, !PT ;  /* 0x0000038031307812 */ /* 0x000fe400078ec0ff */
[----:B------:R-:W-:Y:S02]  /*1a430*/  IADD3 R53, P5, R20, 0xa000, RZ ;  /* 0x0000a00014357810 */ /* 0x000fe40007fbe0ff */
[----:B------:R-:W-:Y:S02]  /*1a440*/  SHF.R.U64 R32, R32, 0x3, RZ ;  /* 0x0000000320207819 */ /* 0x000fe400000012ff */
[----:B------:R-:W-:-:S02]  /*1a450*/  SHF.R.U64 R36, R36, 0x3, RZ ;  /* 0x0000000324247819 */ /* 0x000fc400000012ff */
[----:B------:R-:W-:Y:S02]  /*1a460*/  LOP3.LUT R52, R53, 0x380, RZ, 0xc0, !PT ;  /* 0x0000038035347812 */ /* 0x000fe400078ec0ff */
[----:B------:R-:W-:Y:S02]  /*1a470*/  SHF.R.U64 R40, R40, 0x3, RZ ;  /* 0x0000000328287819 */ /* 0x000fe400000012ff */
[----:B------:R-:W-:Y:S02]  /*1a480*/  SHF.R.U64 R44, R44, 0x3, RZ ;  /* 0x000000032c2c7819 */ /* 0x000fe400000012ff */
[----:B------:R-:W-:Y:S02]  /*1a490*/  SHF.R.U64 R48, R48, 0x3, RZ ;  /* 0x0000000330307819 */ /* 0x000fe400000012ff */
[----:B------:R-:W-:Y:S02]  /*1a4a0*/  LOP3.LUT R32, R32, R33, RZ, 0x3c, !PT ;  /* 0x0000002120207212 */ /* 0x000fe400078e3cff */
[----:B------:R-:W-:-:S02]  /*1a4b0*/  LOP3.LUT R36, R36, R37, RZ, 0x3c, !PT ;  /* 0x0000002524247212 */ /* 0x000fc400078e3cff */
[----:B------:R-:W-:Y:S02]  /*1a4c0*/  LOP3.LUT R40, R40, R41, RZ, 0x3c, !PT ;  /* 0x0000002928287212 */ /* 0x000fe400078e3cff */
[----:B------:R-:W-:Y:S02]  /*1a4d0*/  LOP3.LUT R44, R44, R45, RZ, 0x3c, !PT ;  /* 0x0000002d2c2c7212 */ /* 0x000fe400078e3cff */
[----:B------:R-:W-:Y:S02]  /*1a4e0*/  LOP3.LUT R48, R48, R49, RZ, 0x3c, !PT ;  /* 0x0000003130307212 */ /* 0x000fe400078e3cff */
[----:B------:R-:W-:Y:S01]  /*1a4f0*/  SHF.R.U64 R52, R52, 0x3, RZ ;  /* 0x0000000334347819 */ /* 0x000fe200000012ff */
[----:B--2---:R-:W-:Y:S06]  /*1a500*/  @P6 BRA `(.L_x_2867) ;  /* 0x0000000000106947 */ /* 0x004fec0003800000 */
[----:B------:R-:W-:Y:S05]  /*1a510*/  @!P0 BRA `(.L_x_2867) ;  /* 0x00000000000c8947 */ /* 0x000fea0003800000 */
[----:B------:R-:W2:Y:S04]  /*1a520*/  LDG.E R3, desc[UR54][R6.64] ;  /* 0x0000003606037981 */ /* 0x000ea8000c1e1900 */
[----:B-----5:R-:W2:Y:S02]  /*1a530*/  LDG.E R78, desc[UR54][R6.64+0x4] ;  /* 0x00000436064e7981 */ /* 0x020ea4000c1e1900 */
[----:B--2---:R-:W-:-:S07]  /*1a540*/  IMAD.IADD R78, R78, 0x1, -R3 ;  /* 0x000000014e4e7824 */ /* 0x004fce00078e0a03 */
.L_x_2867:
        /* <DEDUP_REMOVED lines=13> */
[----:B------:R-:W-:-:S02]  /*1a620*/  LOP3.LUT R3, R20, 0x380, RZ, 0xc0, !PT ;  /* 0x0000038014037812 */ /* 0x000fc400078ec0ff */
[----:B------:R-:W-:Y:S02]  /*1a630*/  IADD3 R5, P5, R20, 0xf000, RZ ;  /* 0x0000f00014057810 */ /* 0x000fe40007fbe0ff */
[----:B------:R-:W-:Y:S02]  /*1a640*/  LOP3.LUT R56, R57, 0x380, RZ, 0xc0, !PT ;  /* 0x0000038039387812 */ /* 0x000fe400078ec0ff */
[----:B------:R-:W-:Y:S01]  /*1a650*/  LOP3.LUT R60, R61, 0x380, RZ, 0xc0, !PT ;  /* 0x000003803d3c7812 */ /* 0x000fe200078ec0ff */
[----:B------:R-:W-:Y:S01]  /*1a660*/  IMAD.X R73, RZ, RZ, R21, P5 ;  /* 0x000000ffff497224 */ /* 0x000fe200028e0615 */
[----:B------:R-:W-:Y:S02]  /*1a670*/  LOP3.LUT R64, R65, 0x380, RZ, 0xc0, !PT ;  /* 0x0000038041407812 */ /* 0x000fe400078ec0ff */
[----:B------:R-:W-:Y:S02]  /*1a680*/  LOP3.LUT R68, R69, 0x380, RZ, 0xc0, !PT ;  /* 0x0000038045447812 */ /* 0x000fe400078ec0ff */
[----:B0-----:R-:W-:-:S02]  /*1a690*/  ISETP.NE.AND P4, PT, R4, RZ, PT ;  /* 0x000000ff0400720c */ /* 0x001fc40003f85270 */
[----:B------:R-:W-:Y:S02]  /*1a6a0*/  SHF.R.U64 R3, R3, 0x3, RZ ;  /* 0x0000000303037819 */ /* 0x000fe400000012ff */
[----:B------:R-:W-:Y:S02]  /*1a6b0*/  LOP3.LUT R4, R5, 0x380, RZ, 0xc0, !PT ;  /* 0x0000038005047812 */ /* 0x000fe400078ec0ff */
[----:B------:R-:W-:Y:S02]  /*1a6c0*/  SHF.R.U64 R56, R56, 0x3, RZ ;  /* 0x0000000338387819 */ /* 0x000fe400000012ff */
[----:B------:R-:W-:Y:S02]  /*1a6d0*/  SHF.R.U64 R60, R60, 0x3, RZ ;  /* 0x000000033c3c7819 */ /* 0x000fe400000012ff */
[----:B------:R-:W-:Y:S02]  /*1a6e0*/  SHF.R.U64 R64, R64, 0x3, RZ ;  /* 0x0000000340407819 */ /* 0x000fe400000012ff */
[----:B------:R-:W-:-:S02]  /*1a6f0*/  SHF.R.U64 R68, R68, 0x3, RZ ;  /* 0x0000000344447819 */ /* 0x000fc400000012ff */
[----:B------:R-:W-:Y:S02]  /*1a700*/  LOP3.LUT R20, R3, R20, RZ, 0x3c, !PT ;  /* 0x0000001403147212 */ /* 0x000fe400078e3cff */
        /* <DEDUP_REMOVED lines=11> */
[----:B------:R-:W-:Y:S02]  /*1a7c0*/  SHF.R.S32.HI R23, RZ, 0x1f, R216 ;  /* 0x0000001fff177819 */ /* 0x000fe400000114d8 */
[----:B------:R-:W-:Y:S02]  /*1a7d0*/  SEL R85, R217, RZ, !P0 ;  /* 0x000000ffd9557207 */ /* 0x000fe40004000000 */
[----:B------:R-:W-:Y:S02]  /*1a7e0*/  SEL R79, R3, RZ, !P0 ;  /* 0x000000ff034f7207 */ /* 0x000fe40004000000 */
[----:B-----5:R-:W-:Y:S01]  /*1a7f0*/  SHF.R.S32.HI R77, RZ, 0x1f, R76 ;  /* 0x0000001fff4d7819 */ /* 0x020fe2000001144c */
[----:B------:R-:W-:Y:S06]  /*1a800*/  @P4 BRA `(.L_x_2868) ;  /* 0x00000000005c4947 */ /* 0x000fec0003800000 */
[----:B------:R-:W-:Y:S01]  /*1a810*/  ULDC.64 UR4, c[0x0][0xc70] ;  /* 0x00031c0000047ab9 */ /* 0x000fe20000000a00 */
[----:B------:R-:W-:Y:S02]  /*1a820*/  IMAD.MOV R6, RZ, RZ, -R196 ;  /* 0x000000ffff067224 */ /* 0x000fe400078e0ac4 */
[----:B------:R-:W-:Y:S02]  /*1a830*/  IMAD R3, R23, UR4, RZ ;  /* 0x0000000417037c24 */ /* 0x000fe4000f8e02ff */
[----:B------:R-:W-:Y:S01]  /*1a840*/  IMAD.WIDE.U32 R4, R216, UR4, R76 ;  /* 0x00000004d8047c25 */ /* 0x000fe2000f8e004c */
[----:B------:R-:W-:-:S03]  /*1a850*/  ISETP.NE.AND P0, PT, R185, R6, PT ;  /* 0x00000006b900720c */ /* 0x000fc60003f05270 */
[----:B------:R-:W-:Y:S01]  /*1a860*/  IMAD R3, R216, UR5, R3 ;  /* 0x00000005d8037c24 */ /* 0x000fe2000f8e0203 */
[----:B------:R-:W-:Y:S01]  /*1a870*/  ULDC.64 UR4, c[0x0][0xc78] ;  /* 0x00031e0000047ab9 */ /* 0x000fe20000000a00 */
[----:B------:R-:W-:Y:S02]  /*1a880*/  IMAD R11, R219, 0x40, R194 ;  /* 0x00000040db0b7824 */ /* 0x000fe400078e02c2 */
[----:B------:R-:W-:Y:S02]  /*1a890*/  IMAD.IADD R5, R5, 0x1, R3 ;  /* 0x0000000105057824 */ /* 0x000fe400078e0203 */
[----:B------:R-:W-:Y:S01]  /*1a8a0*/  IMAD R3, R79, UR4, RZ ;  /* 0x000000044f037c24 */ /* 0x000fe2000f8e02ff */
[----:B------:R-:W-:Y:S01]  /*1a8b0*/  SHF.R.S32.HI R7, RZ, 0x1f, R11 ;  /* 0x0000001fff077819 */ /* 0x000fe2000001140b */
[----:B------:R-:W-:Y:S01]  /*1a8c0*/  IMAD.WIDE.U32 R4, R85, UR4, R4 ;  /* 0x0000000455047c25 */ /* 0x000fe2000f8e0004 */
[----:B------:R-:W-:-:S03]  /*1a8d0*/  ISETP.GE.OR P1, PT, R11, R78, P0 ;  /* 0x0000004e0b00720c */ /* 0x000fc60000726670 */
        /* <DEDUP_REMOVED lines=10> */
.L_x_2868:
[----:B------:R-:W1:Y:S01]  /*1a980*/  LDC R86, c[0x0][0xb8c] ;  /* 0x0002e300ff567b82 */ /* 0x000e620000000800 */
[----:B------:R-:W-:Y:S01]  /*1a990*/  ULDC.64 UR4, c[0x0][0xba0] ;  /* 0x0002e80000047ab9 */ /* 0x000fe20000000a00 */
[----:B0-----:R0:W5:Y:S01]  /*1a9a0*/  LD.E.128 R4, desc[UR54][R20.64] ;  /* 0x0000003614047980 */ /* 0x001162000c101d00 */
[--C-:B------:R-:W-:Y:S01]  /*1a9b0*/  SHF.R.S32.HI R3, RZ, 0x1f, R211.reuse ;  /* 0x0000001fff037819 */ /* 0x100fe200000114d3 */
[----:B------:R-:W-:Y:S02]  /*1a9c0*/  IMAD.MOV.U32 R2, RZ, RZ, R211 ;  /* 0x000000ffff027224 */ /* 0x000fe400078e00d3 */
[----:B------:R-:W5:Y:S02]  /*1a9d0*/  LD.E.128 R8, desc[UR54][R8.64] ;  /* 0x0000003608087980 */ /* 0x000f64000c101d00 */
[----:B------:R-:W-:Y:S02]  /*1a9e0*/  IMAD.WIDE.U32 R2, R76, UR4, R2 ;  /* 0x000000044c027c25 */ /* 0x000fe4000f8e0002 */
[----:B------:R-:W5:Y:S02]  /*1a9f0*/  LD.E.128 R12, desc[UR54][R12.64] ;  /* 0x000000360c0c7980 */ /* 0x000f64000c101d00 */
[----:B0-----:R-:W-:-:S02]  /*1aa00*/  IMAD R21, R77, UR4, RZ ;  /* 0x000000044d157c24 */ /* 0x001fc4000f8e02ff */
[----:B------:R-:W5:Y:S02]  /*1aa10*/  LD.E.128 R24, desc[UR54][R24.64] ;  /* 0x0000003618187980 */ /* 0x000f64000c101d00 */
[----:B------:R-:W-:Y:S01]  /*1aa20*/  IMAD R21, R76, UR5, R21 ;  /* 0x000000054c157c24 */ /* 0x000fe2000f8e0215 */
[----:B------:R-:W-:Y:S01]  /*1aa30*/  ULDC.64 UR4, c[0x0][0xbe0] ;  /* 0x0002f80000047ab9 */ /* 0x000fe20000000a00 */
[----:B------:R-:W5:Y:S02]  /*1aa40*/  LD.E.128 R28, desc[UR54][R28.64] ;  /* 0x000000361c1c7980 */ /* 0x000f64000c101d00 */
[----:B------:R-:W-:Y:S02]  /*1aa50*/  IMAD.IADD R3, R3, 0x1, R21 ;  /* 0x0000000103037824 */ /* 0x000fe400078e0215 */
[----:B------:R-:W-:Y:S01]  /*1aa60*/  IMAD R21, R23, UR4, RZ ;  /* 0x0000000417157c24 */ /* 0x000fe2000f8e02ff */
[----:B------:R-:W5:Y:S01]  /*1aa70*/  LD.E.128 R32, desc[UR54][R32.64] ;  /* 0x0000003620207980 */ /* 0x000f62000c101d00 */
[----:B------:R-:W-:-:S03]  /*1aa80*/  VIADD R23, R211, 0x40 ;  /* 0x00000040d3177836 */ /* 0x000fc60000000000 */
[----:B------:R-:W5:Y:S02]  /*1aa90*/  LD.E.128 R36, desc[UR54][R36.64] ;  /* 0x0000003624247980 */ /* 0x000f64000c101d00 */
[-C--:B-1----:R-:W-:Y:S01]  /*1aaa0*/  ISETP.GE.AND P3, PT, R23, R86.reuse, PT ;  /* 0x000000561700720c */ /* 0x082fe20003f66270 */
[----:B------:R-:W-:Y:S01]  /*1aab0*/  IMAD R77, R219, -0x40, R78 ;  /* 0xffffffc0db4d7824 */ /* 0x000fe200078e024e */
[----:B------:R-:W5:Y:S01]  /*1aac0*/  LD.E.128 R40, desc[UR54][R40.64] ;  /* 0x0000003628287980 */ /* 0x000f62000c101d00 */
[----:B------:R-:W-:Y:S01]  /*1aad0*/  VIADD R0, R214, 0x20 ;  /* 0x00000020d6007836 */ /* 0x000fe20000000000 */
[----:B------:R-:W-:Y:S01]  /*1aae0*/  SEL R20, RZ, 0xffffffff, P3 ;  /* 0xffffffffff147807 */ /* 0x000fe20001800000 */
[C---:B------:R-:W-:Y:S01]  /*1aaf0*/  IMAD R21, R216.reuse, UR5, R21 ;  /* 0x00000005d8157c24 */ /* 0x040fe2000f8e0215 */
[----:B------:R-:W5:Y:S01]  /*1ab00*/  LD.E.128 R44, desc[UR54][R44.64] ;  /* 0x000000362c2c7980 */ /* 0x000f62000c101d00 */
[----:B------:R-:W-:Y:S01]  /*1ab10*/  IMAD.WIDE.U32 R2, R216, UR4, R2 ;  /* 0x00000004d8027c25 */ /* 0x000fe2000f8e0002 */
[C---:B------:R-:W-:Y:S01]  /*1ab20*/  ISETP.GE.AND P2, PT, R211.reuse, R86, PT ;  /* 0x00000056d300720c */ /* 0x040fe20003f46270 */
[----:B------:R-:W-:Y:S01]  /*1ab30*/  ULDC.64 UR4, c[0x0][0xbe8] ;  /* 0x0002fa0000047ab9 */ /* 0x000fe20000000a00 */
        /* <DEDUP_REMOVED lines=46> */
[----:B0-----:R-:W-:-:S03]  /*1ae20*/  SEL R0, RZ, 0x40, P4 ;  /* 0x00000040ff007807 */ /* 0x001fc60002000000 */
[----:B------:R-:W-:Y:S01]  /*1ae30*/  IMAD.IADD R85, R77, 0x1, R79 ;  /* 0x000000014d557824 */ /* 0x000fe200078e024f */
        /* <DEDUP_REMOVED lines=30> */
.L_x_2870:
[----:B------:R-:W-:Y:S05]  /*1b020*/  BSYNC B1 ;  /* 0x0000000000017941 */ /* 0x000fea0003800000 */
.L_x_2869:
        /* <DEDUP_REMOVED lines=31> */
.L_x_2866:
[----:B------:R-:W-:Y:S01]  /*1b220*/  ULDC.64 UR4, c[0x0][0xcd8] ;  /* 0x0003360000047ab9 */ /* 0x000fe20000000a00 */
[----:B------:R-:W2:Y:S01]  /*1b230*/  LDC.64 R2, c[0x0][0xcd8] ;  /* 0x00033600ff027b82 */ /* 0x000ea20000000a00 */
[----:B------:R-:W-:Y:S01]  /*1b240*/  ISETP.NE.U32.AND P0, PT, RZ, UR4, PT ;  /* 0x00000004ff007c0c */ /* 0x000fe2000bf05070 */
[----:B------:R-:W-:-:S03]  /*1b250*/  IMAD.MOV.U32 R7, RZ, RZ, RZ ;  /* 0x000000ffff077224 */ /* 0x000fc600078e00ff */
[----:B------:R-:W-:Y:S01]  /*1b260*/  ISETP.NE.AND.EX P0, PT, RZ, UR5, PT, P0 ;  /* 0x00000005ff007c0c */ /* 0x000fe2000bf05300 */
[----:B------:R-:W-:Y:S02]  /*1b270*/  ULDC.64 UR4, c[0x0][0xce0] ;  /* 0x0003380000047ab9 */ /* 0x000fe40000000a00 */
[----:B------:R-:W-:Y:S01]  /*1b280*/  ISETP.NE.U32.AND P1, PT, RZ, UR4, PT ;  /* 0x00000004ff007c0c */ /* 0x000fe2000bf25070 */
[----:B------:R-:W3:Y:S03]  /*1b290*/  LDC R12, c[0x0][0xb8c] ;  /* 0x0002e300ff0c7b82 */ /* 0x000ee60000000800 */
[----:B------:R-:W-:Y:S01]  /*1b2a0*/  ISETP.NE.AND.EX P1, PT, RZ, UR5, PT, P1 ;  /* 0x00000005ff007c0c */ /* 0x000fe2000bf25310 */
[----:B--2---:R-:W-:-:S12]  /*1b2b0*/  IMAD.WIDE R2, R217, 0x4, R2 ;  /* 0x00000004d9027825 */ /* 0x004fd800078e0202 */
[----:B------:R-:W2:Y:S01]  /*1b2c0*/  @P1 LDC.64 R4, c[0x0][0xce0] ;  /* 0x00033800ff041b82 */ /* 0x000ea20000000a00 */
[----:B------:R-:W-:Y:S02]  /*1b2d0*/  ULDC UR4, c[0x0][0xb88] ;  /* 0x0002e20000047ab9 */ /* 0x000fe40000000800 */
[----:B------:R-:W-:Y:S01]  /*1b2e0*/  IMAD.U32 R0, RZ, RZ, UR4 ;  /* 0x00000004ff007e24 */ /* 0x000fe2000f8e00ff */
[----:B------:R4:W5:Y:S01]  /*1b2f0*/  @P0 LDG.E R7, desc[UR54][R2.64] ;  /* 0x0000003602070981 */ /* 0x000962000c1e1900 */
[----:B--2---:R-:W-:-:S05]  /*1b300*/  @P1 IMAD.WIDE R4, R217, 0x4, R4 ;  /* 0x00000004d9041825 */ /* 0x004fca00078e0204 */
[----:B------:R4:W5:Y:S01]  /*1b310*/  @P1 LDG.E R0, desc[UR54][R4.64] ;  /* 0x0000003604001981 */ /* 0x000962000c1e1900 */
[----:B------:R-:W-:Y:S01]  /*1b320*/  ISETP.GT.AND P2, PT, R234, 0x3f, PT ;  /* 0x0000003fea00780c */ /* 0x000fe20003f44270 */
[----:B---3--:R-:W-:-:S12]  /*1b330*/  @P1 BRA `(.L_x_2872) ;  /* 0x0000000000101947 */ /* 0x008fd80003800000 */
[----:B------:R-:W-:Y:S05]  /*1b340*/  @!P0 BRA `(.L_x_2872) ;  /* 0x00000000000c8947 */ /* 0x000fea0003800000 */
[----:B----4-:R-:W2:Y:S04]  /*1b350*/  LDG.E R5, desc[UR54][R2.64] ;  /* 0x0000003602057981 */ /* 0x010ea8000c1e1900 */
[----:B-----5:R-:W2:Y:S02]  /*1b360*/  LDG.E R0, desc[UR54][R2.64+0x4] ;  /* 0x0000043602007981 */ /* 0x020ea4000c1e1900 */
[----:B--2---:R-:W-:-:S07]  /*1b370*/  IMAD.IADD R0, R0, 0x1, -R5 ;  /* 0x0000000100007824 */ /* 0x004fce00078e0a05 */
.L_x_2872:
[----:B----4-:R-:W-:Y:S01]  /*1b380*/  SHF.R.S32.HI R2, RZ, 0x1f, R217 ;  /* 0x0000001fff027819 */ /* 0x010fe200000114d9 */
[----:B------:R-:W-:Y:S01]  /*1b390*/  BSSY B1, `(.L_x_2873) ;  /* 0x000001d000017945 */ /* 0x000fe20003800000 */
[----:B------:R-:W-:Y:S02]  /*1b3a0*/  SHF.R.S32.HI R8, RZ, 0x1f, R216 ;  /* 0x0000001fff087819 */ /* 0x000fe400000114d8 */
[----:B------:R-:W-:Y:S02]  /*1b3b0*/  SHF.R.S32.HI R10, RZ, 0x1f, R211 ;  /* 0x0000001fff0a7819 */ /* 0x000fe400000114d3 */
[----:B------:R-:W-:Y:S02]  /*1b3c0*/  SEL R11, R217, RZ, !P0 ;  /* 0x000000ffd90b7207 */ /* 0x000fe40004000000 */
[----:B------:R-:W-:Y:S02]  /*1b3d0*/  SEL R9, R2, RZ, !P0 ;  /* 0x000000ff02097207 */ /* 0x000fe40004000000 */
[----:B-----5:R-:W-:Y:S01]  /*1b3e0*/  SHF.R.S32.HI R6, RZ, 0x1f, R7 ;  /* 0x0000001fff067819 */ /* 0x020fe20000011407 */
[----:B------:R-:W-:Y:S06]  /*1b3f0*/  @P2 BRA `(.L_x_2874) ;  /* 0x0000000000582947 */ /* 0x000fec0003800000 */
[----:B------:R-:W2:Y:S02]  /*1b400*/  S2R R2, SR_TID.X ;  /* 0x0000000000027919 */ /* 0x000ea40000002100 */
[----:B--2---:R-:W-:-:S04]  /*1b410*/  IMAD R2, R219, 0x40, R2 ;  /* 0x00000040db027824 */ /* 0x004fc800078e0202 */
[----:B------:R-:W-:-:S05]  /*1b420*/  VIADD R3, R2, 0xffffff80 ;  /* 0xffffff8002037836 */ /* 0x000fca0000000000 */
[----:B------:R-:W-:-:S13]  /*1b430*/  ISETP.GE.AND P0, PT, R3, R0, PT ;  /* 0x000000000300720c */ /* 0x000fda0003f06270 */
[----:B------:R-:W-:Y:S05]  /*1b440*/  @P0 BRA `(.L_x_2874) ;  /* 0x0000000000440947 */ /* 0x000fea0003800000 */
[C---:B------:R-:W-:Y:S01]  /*1b450*/  IADD3 R2, P0, R3.reuse, R7, RZ ;  /* 0x0000000703027210 */ /* 0x040fe20007f1e0ff */
        /* <DEDUP_REMOVED lines=16> */
.L_x_2874:
[----:B------:R-:W-:Y:S05]  /*1b560*/  BSYNC B1 ;  /* 0x0000000000017941 */ /* 0x000fea0003800000 */
.L_x_2873:
[----:B------:R-:W-:Y:S01]  /*1b570*/  ULDC.64 UR4, c[0x0][0xba0] ;  /* 0x0002e80000047ab9 */ /* 0x000fe20000000a00 */
[----:B------:R-:W-:Y:S01]  /*1b580*/  IMAD.MOV.U32 R2, RZ, RZ, R211 ;  /* 0x000000ffff027224 */ /* 0x000fe200078e00d3 */
[----:B------:R-:W-:Y:S01]  /*1b590*/  ISETP.GE.AND P2, PT, R211, R12, PT ;  /* 0x0000000cd300720c */ /* 0x000fe20003f46270 */
[----:B--2---:R-:W-:Y:S01]  /*1b5a0*/  IMAD.MOV.U32 R3, RZ, RZ, R10 ;  /* 0x000000ffff037224 */ /* 0x004fe200078e000a */
[----:B------:R-:W-:Y:S01]  /*1b5b0*/  BSSY B1, `(.L_x_2875) ;  /* 0x000004d000017945 */ /* 0x000fe20003800000 */
[----:B------:R-:W-:Y:S02]  /*1b5c0*/  IMAD R4, R6, UR4, RZ ;  /* 0x0000000406047c24 */ /* 0x000fe4000f8e02ff */
[----:B------:R-:W-:-:S04]  /*1b5d0*/  IMAD.WIDE.U32 R2, R7, UR4, R2 ;  /* 0x0000000407027c25 */ /* 0x000fc8000f8e0002 */
[----:B------:R-:W-:Y:S02]  /*1b5e0*/  VIADD R13, R211, 0x40 ;  /* 0x00000040d30d7836 */ /* 0x000fe40000000000 */
[----:B------:R-:W-:Y:S01]  /*1b5f0*/  IMAD R7, R7, UR5, R4 ;  /* 0x0000000507077c24 */ /* 0x000fe2000f8e0204 */
[----:B------:R-:W-:Y:S01]  /*1b600*/  ULDC.64 UR4, c[0x0][0xbe0] ;  /* 0x0002f80000047ab9 */ /* 0x000fe20000000a00 */
[----:B------:R-:W-:Y:S01]  /*1b610*/  VIADD R15, R211, 0x80 ;  /* 0x00000080d30f7836 */ /* 0x000fe20000000000 */
[----:B------:R-:W-:Y:S01]  /*1b620*/  ISETP.GE.AND P0, PT, R13, R12, PT ;  /* 0x0000000c0d00720c */ /* 0x000fe20003f06270 */
[----:B------:R-:W-:Y:S02]  /*1b630*/  IMAD R5, R8, UR4, RZ ;  /* 0x0000000408057c24 */ /* 0x000fe4000f8e02ff */
[----:B------:R-:W-:Y:S01]  /*1b640*/  IMAD.IADD R3, R3, 0x1, R7 ;  /* 0x0000000103037824 */ /* 0x000fe200078e0207 */
[----:B------:R-:W-:Y:S01]  /*1b650*/  SEL R4, RZ, 0xffffffff, P0 ;  /* 0xffffffffff047807 */ /* 0x000fe20000000000 */
[----:B------:R-:W-:-:S02]  /*1b660*/  IMAD R7, R219, -0x40, R0 ;  /* 0xffffffc0db077824 */ /* 0x000fc400078e0200 */
[C---:B------:R-:W-:Y:S02]  /*1b670*/  IMAD R5, R216.reuse, UR5, R5 ;  /* 0x00000005d8057c24 */ /* 0x040fe4000f8e0205 */
[----:B------:R-:W-:Y:S01]  /*1b680*/  IMAD.WIDE.U32 R2, R216, UR4, R2 ;  /* 0x00000004d8027c25 */ /* 0x000fe2000f8e0002 */
[CC--:B------:R-:W-:Y:S01]  /*1b690*/  ISETP.GE.AND P1, PT, R214.reuse, R7.reuse, PT ;  /* 0x00000007d600720c */ /* 0x0c0fe20003f26270 */
[----:B------:R-:W-:Y:S02]  /*1b6a0*/  ULDC.64 UR4, c[0x0][0xbe8] ;  /* 0x0002fa0000047ab9 */ /* 0x000fe40000000a00 */
[----:B------:R-:W-:Y:S02]  /*1b6b0*/  VIADD R0, R214, 0x20 ;  /* 0x00000020d6007836 */ /* 0x000fe40000000000 */
[----:B------:R-:W-:Y:S02]  /*1b6c0*/  VIADD R21, R211, 0xc0 ;  /* 0x000000c0d3157836 */ /* 0x000fe40000000000 */
[----:B------:R-:W-:Y:S01]  /*1b6d0*/  IMAD.IADD R3, R3, 0x1, R5 ;  /* 0x0000000103037824 */ /* 0x000fe200078e0205 */
[----:B------:R-:W-:Y:S01]  /*1b6e0*/  ISETP.GE.AND P0, PT, R0, R7, PT ;  /* 0x000000070000720c */ /* 0x000fe20003f06270 */
[----:B------:R-:W-:Y:S01]  /*1b6f0*/  IMAD.SHL.U32 R5, R4, 0x2, RZ ;  /* 0x0000000204057824 */ /* 0x000fe200078e00ff */
[----:B------:R-:W-:Y:S01]  /*1b700*/  SEL R0, RZ, 0x1, P2 ;  /* 0x00000001ff007807 */ /* 0x000fe20001000000 */
[----:B------:R-:W-:Y:S01]  /*1b710*/  VIADD R23, R211, 0x100 ;  /* 0x00000100d3177836 */ /* 0x000fe20000000000 */
[-C--:B------:R-:W-:Y:S01]  /*1b720*/  ISETP.GE.AND P2, PT, R15, R12.reuse, PT ;  /* 0x0000000c0f00720c */ /* 0x080fe20003f46270 */
[----:B------:R-:W-:Y:S01]  /*1b730*/  VIADD R25, R211, 0x140 ;  /* 0x00000140d3197836 */ /* 0x000fe20000000000 */
[----:B------:R-:W-:Y:S01]  /*1b740*/  ISETP.GE.AND P3, PT, R21, R12, PT ;  /* 0x0000000c1500720c */ /* 0x000fe20003f66270 */
[----:B------:R-:W-:Y:S01]  /*1b750*/  VIADD R7, R211, 0x180 ;  /* 0x00000180d3077836 */ /* 0x000fe20000000000 */
[----:B------:R-:W-:-:S02]  /*1b760*/  LOP3.LUT R0, R5, 0x2, R0, 0xe2, !PT ;  /* 0x0000000205007812 */ /* 0x000fc400078ee200 */
[----:B------:R-:W-:Y:S02]  /*1b770*/  SEL R5, RZ, 0x4, P2 ;  /* 0x00000004ff057807 */ /* 0x000fe40001000000 */
[----:B------:R-:W-:Y:S02]  /*1b780*/  SEL R4, RZ, 0x8, P3 ;  /* 0x00000008ff047807 */ /* 0x000fe40001800000 */
[-C--:B------:R-:W-:Y:S02]  /*1b790*/  ISETP.GE.AND P2, PT, R23, R12.reuse, PT ;  /* 0x0000000c1700720c */ /* 0x080fe40003f46270 */
[----:B------:R-:W-:Y:S02]  /*1b7a0*/  ISETP.GE.AND P3, PT, R25, R12, PT ;  /* 0x0000000c1900720c */ /* 0x000fe40003f66270 */
[----:B------:R-:W-:Y:S01]  /*1b7b0*/  LOP3.LUT R4, R4, R0, R5, 0xfe, !PT ;  /* 0x0000000004047212 */ /* 0x000fe200078efe05 */
[----:B------:R-:W-:Y:S01]  /*1b7c0*/  IMAD R0, R9, UR4, RZ ;  /* 0x0000000409007c24 */ /* 0x000fe2000f8e02ff */
[----:B------:R-:W-:Y:S01]  /*1b7d0*/  ISETP.GE.AND P4, PT, R7, R12, PT ;  /* 0x0000000c0700720c */ /* 0x000fe20003f86270 */
[----:B------:R-:W-:Y:S01]  /*1b7e0*/  VIADD R7, R211, 0x1c0 ;  /* 0x000001c0d3077836 */ /* 0x000fe20000000000 */
[----:B------:R-:W-:Y:S01]  /*1b7f0*/  SEL R5, RZ, 0x10, P2 ;  /* 0x00000010ff057807 */ /* 0x000fe20001000000 */
[----:B------:R-:W-:Y:S01]  /*1b800*/  IMAD R9, R11, UR5, R0 ;  /* 0x000000050b097c24 */ /* 0x000fe2000f8e0200 */
[----:B------:R-:W-:-:S02]  /*1b810*/  SEL R6, RZ, 0x20, P3 ;  /* 0x00000020ff067807 */ /* 0x000fc40001800000 */
[----:B------:R-:W-:Y:S02]  /*1b820*/  ISETP.GE.AND P2, PT, R7, R12, PT ;  /* 0x0000000c0700720c */ /* 0x000fe40003f46270 */
[----:B------:R-:W-:Y:S01]  /*1b830*/  LOP3.LUT R27, R6, R4, R5, 0xfe, !PT ;  /* 0x00000004061b7212 */ /* 0x000fe200078efe05 */
[----:B------:R-:W-:Y:S01]  /*1b840*/  IMAD.WIDE.U32 R4, R11, UR4, R2 ;  /* 0x000000040b047c25 */ /* 0x000fe2000f8e0002 */
[----:B------:R-:W-:Y:S02]  /*1b850*/  SEL R6, RZ, 0x40, P4 ;  /* 0x00000040ff067807 */ /* 0x000fe40002000000 */
[--C-:B------:R-:W-:Y:S01]  /*1b860*/  SHF.R.S32.HI R7, RZ, 0x1f, R214.reuse ;  /* 0x0000001fff077819 */ /* 0x100fe200000114d6 */
[----:B------:R-:W-:Y:S01]  /*1b870*/  IMAD.IADD R11, R5, 0x1, R9 ;  /* 0x00000001050b7824 */ /* 0x000fe200078e0209 */
[----:B------:R-:W-:Y:S01]  /*1b880*/  LOP3.LUT R27, R27, R6, RZ, 0xfc, !PT ;  /* 0x000000061b1b7212 */ /* 0x000fe200078efcff */
[----:B------:R-:W-:Y:S01]  /*1b890*/  IMAD.MOV.U32 R6, RZ, RZ, R214 ;  /* 0x000000ffff067224 */ /* 0x000fe200078e00d6 */
[----:B------:R-:W-:-:S03]  /*1b8a0*/  SEL R0, RZ, 0x80, P2 ;  /* 0x00000080ff007807 */ /* 0x000fc60001000000 */
        /* <DEDUP_REMOVED lines=29> */
.L_x_2876:
[----:B------:R-:W-:Y:S05]  /*1ba80*/  BSYNC B1 ;  /* 0x0000000000017941 */ /* 0x000fea0003800000 */
.L_x_2875:
        /* <DEDUP_REMOVED lines=29> */
.L_x_2871:
[----:B------:R-:W-:Y:S05]  /*1bc60*/  BSYNC B0 ;  /* 0x0000000000007941 */ /* 0x000fea0003800000 */
.L_x_2865:
[----:B------:R-:W-:Y:S02]  /*1bc70*/  ULDC UR4, c[0x0][0xd14] ;  /* 0x0003450000047ab9 */ /* 0x000fe40000000800 */
[----:B-1----:R-:W-:-:S13]  /*1bc80*/  ISETP.GE.AND P0, PT, R191, UR4, PT ;  /* 0x00000004bf007c0c */ /* 0x002fda000bf06270 */
[----:B------:R-:W-:Y:S05]  /*1bc90*/  @!P0 BRA `(.L_x_2877) ;  /* 0xfffffe5400408947 */ /* 0x000fea000383ffff */
[----:B------:R-:W-:Y:S05]  /*1bca0*/  BRA `(.L_x_2667) ;  /* 0x0000006c00787947 */ /* 0x000fea0003800000 */
.L_x_2665:
[----:B------:R-:W-:-:S08]  /*1bcb0*/  NOP ;  /* 0x0000000000007918 */ /* 0x000fd00000000000 */
[----:B0-----:R-:W0:-:S00]  /*1bcc0*/  USETMAXREG.DEALLOC.CTAPOOL 0x18 ;  /* 0x00000018000079c8 */ /* 0x001e0000080e0500 */
        /* <DEDUP_REMOVED lines=58> */
.L_x_2882:
        /* <DEDUP_REMOVED lines=16> */
.L_x_2881:
[----:B------:R-:W-:Y:S05]  /*1c170*/  BSYNC B0 ;  /* 0x0000000000007941 */ /* 0x000fea0003800000 */
.L_x_2880:
        /* <DEDUP_REMOVED lines=26> */
.L_x_2878:
        /* <DEDUP_REMOVED lines=18> */
[----:B0-----:R-:W-:-:S05]  /*1c440*/  VIADD R13, R4, 0xffffffff ;  /* 0xffffffff040d7836 */ /* 0x001fca0000000000 */
[----:B------:R2:W3:Y:S02]  /*1c450*/  SHFL.IDX PT, R16, R6, R13, 0x1f ;  /* 0x00001f0d06107589 */ /* 0x0004e400000e0000 */
.L_x_2883:
[----:B-1----:R-:W-:Y:S02]  /*1c460*/  IMAD.MOV R2, RZ, RZ, -R3 ;  /* 0x000000ffff027224 */ /* 0x002fe400078e0a03 */
[----:B---3--:R-:W-:Y:S02]  /*1c470*/  IMAD R16, R16, UR4, R5 ;  /* 0x0000000410107c24 */ /* 0x008fe4000f8e0205 */
[----:B------:R-:W-:Y:S02]  /*1c480*/  IMAD R5, R2, R11, RZ ;  /* 0x0000000b02057224 */ /* 0x000fe400078e02ff */
[----:B------:R-:W-:-:S04]  /*1c490*/  IMAD.MOV.U32 R2, RZ, RZ, RZ ;  /* 0x000000ffff027224 */ /* 0x000fc800078e00ff */
[----:B------:R-:W-:Y:S01]  /*1c4a0*/  IMAD.HI.U32 R3, R3, R5, R2 ;  /* 0x0000000503037227 */ /* 0x000fe200078e0002 */
[----:B------:R-:W-:Y:S02]  /*1c4b0*/  IADD3 R2, -R16, UR6, RZ ;  /* 0x0000000610027c10 */ /* 0x000fe4000fffe1ff */
        /* <DEDUP_REMOVED lines=21> */
[----:B------:R-:W-:-:S04]  /*1c610*/  IABS R5, R10 ;  /* 0x0000000a00057213 */ /* 0x000fc80000000000 */
[----:B--2---:R-:W1:Y:S08]  /*1c620*/  I2F.RP R6, R5 ;  /* 0x0000000500067306 */ /* 0x004e700000209400 */
[----:B-1----:R-:W1:Y:S02]  /*1c630*/  MUFU.RCP R6, R6 ;  /* 0x0000000600067308 */ /* 0x002e640000001000 */
[----:B-1----:R-:W-:Y:S01]  /*1c640*/  VIADD R3, R6, 0xffffffe ;  /* 0x0ffffffe06037836 */ /* 0x002fe20000000000 */
[----:B------:R-:W-:-:S05]  /*1c650*/  IABS R6, R10 ;  /* 0x0000000a00067213 */ /* 0x000fca0000000000 */
[----:B------:R-:W1:Y:S01]  /*1c660*/  F2I.FTZ.U32.TRUNC.NTZ R3, R3 ;  /* 0x0000000300037305 */ /* 0x000e62000021f000 */
[----:B------:R-:W-:Y:S02]  /*1c670*/  IMAD.MOV R6, RZ, RZ, -R6 ;  /* 0x000000ffff067224 */ /* 0x000fe400078e0a06 */
        /* <DEDUP_REMOVED lines=23> */
.L_x_2879:
[----:B------:R-:W-:Y:S02]  /*1c7f0*/  IMAD.MOV.U32 R17, RZ, RZ, RZ ;  /* 0x000000ffff117224 */ /* 0x000fe400078e00ff */
[----:B------:R-:W-:Y:S02]  /*1c800*/  IMAD.U32 R16, RZ, RZ, UR6 ;  /* 0x00000006ff107e24 */ /* 0x000fe4000f8e00ff */
[----:B------:R-:W-:-:S07]  /*1c810*/  IMAD.MOV.U32 R18, RZ, RZ, RZ ;  /* 0x000000ffff127224 */ /* 0x000fce00078e00ff */
.L_x_2884:
        /* <DEDUP_REMOVED lines=16> */
[----:B-1----:R-:W-:Y:S01]  /*1c920*/  IMAD.MOV.U32 R0, RZ, RZ, 0x1 ;  /* 0x00000001ff007424 */ /* 0x002fe200078e00ff */
[----:B------:R-:W-:Y:S01]  /*1c930*/  ULDC UR4, c[0x0][0xc] ;  /* 0x0000030000047ab9 */ /* 0x000fe20000000800 */
[----:B------:R-:W-:Y:S01]  /*1c940*/  STL [R1+0x4], RZ ;  /* 0x000004ff01007387 */ /* 0x000fe20000100800 */
[----:B------:R-:W-:-:S03]  /*1c950*/  IMAD.MOV.U32 R2, RZ, RZ, 0x1 ;  /* 0x00000001ff027424 */ /* 0x000fc600078e00ff */
[----:B------:R1:W-:Y:S04]  /*1c960*/  STL [R1+0xc], R0 ;  /* 0x00000c0001007387 */ /* 0x0003e80000100800 */
[----:B------:R-:W-:Y:S01]  /*1c970*/  STL [R1], RZ ;  /* 0x000000ff01007387 */ /* 0x000fe20000100800 */
[----:B-1----:R-:W-:Y:S01]  /*1c980*/  IMAD.U32 R0, RZ, RZ, UR4 ;  /* 0x00000004ff007e24 */ /* 0x002fe2000f8e00ff */
[----:B------:R-:W-:-:S04]  /*1c990*/  UMOV UR4, URZ ;  /* 0x0000003f00047c82 */ /* 0x000fc80008000000 */
[----:B------:R1:W-:Y:S04]  /*1c9a0*/  STL [R1+0x28], R0 ;  /* 0x0000280001007387 */ /* 0x0003e80000100800 */
[----:B------:R2:W-:Y:S01]  /*1c9b0*/  STL [R1+0x8], R2 ;  /* 0x0000080201007387 */ /* 0x0005e20000100800 */
[----:B-1----:R-:W-:-:S05]  /*1c9c0*/  IMAD.U32 R0, RZ, RZ, UR4 ;  /* 0x00000004ff007e24 */ /* 0x002fca000f8e00ff */
[----:B------:R2:W-:Y:S02]  /*1c9d0*/  STL [R1+0x24], R0 ;  /* 0x0000240001007387 */ /* 0x0005e40000100800 */
.L_x_2985:
[----:B------:R-:W-:Y:S05]  /*1c9e0*/  YIELD ;  /* 0x0000000000007946 */ /* 0x000fea0003800000 */
[----:B------:R-:W-:Y:S01]  /*1c9f0*/  ULDC.64 UR4, c[0x0][0xb20] ;  /* 0x0002c80000047ab9 */ /* 0x000fe20000000a00 */
[----:B------:R-:W-:Y:S01]  /*1ca00*/  IMAD.MOV.U32 R6, RZ, RZ, RZ ;  /* 0x000000ffff067224 */ /* 0x000fe200078e00ff */
[----:B------:R-:W-:Y:S01]  /*1ca10*/  ISETP.NE.U32.AND P0, PT, RZ, UR4, PT ;  /* 0x00000004ff007c0c */ /* 0x000fe2000bf05070 */
[----:B--2---:R-:W-:Y:S01]  /*1ca20*/  IMAD.MOV.U32 R0, RZ, RZ, RZ ;  /* 0x000000ffff007224 */ /* 0x004fe200078e00ff */
[----:B------:R-:W-:Y:S01]  /*1ca30*/  ULDC.64 UR8, c[0x0][0xb00] ;  /* 0x0002c00000087ab9 */ /* 0x000fe20000000a00 */
[----:B------:R-:W-:Y:S01]  /*1ca40*/  ULDC.64 UR10, c[0x0][0xb08] ;  /* 0x0002c200000a7ab9 */ /* 0x000fe20000000a00 */
[----:B------:R-:W-:Y:S01]  /*1ca50*/  ISETP.NE.AND.EX P0, PT, RZ, UR5, PT, P0 ;  /* 0x00000005ff007c0c */ /* 0x000fe2000bf05300 */
[----:B------:R-:W-:-:S12]  /*1ca60*/  ULDC.64 UR4, c[0x0][0xaf8] ;  /* 0x0002be0000047ab9 */ /* 0x000fd80000000a00 */
[----:B-1-3--:R-:W1:Y:S01]  /*1ca70*/  @P0 LDC.64 R2, c[0x0][0xb20] ;  /* 0x0002c800ff020b82 */ /* 0x00ae620000000a00 */
        /* <DEDUP_REMOVED lines=32> */
[----:B-----5:R-:W2:Y:S04]  /*1cc80*/  LDG.E R0, desc[UR54][R2.64] ;  /* 0x0000003602007981 */ /* 0x020ea8000c1e1900 */
[----:B------:R-:W2:Y:S02]  /*1cc90*/  LDG.E R5, desc[UR54][R2.64+0x4] ;  /* 0x0000043602057981 */ /* 0x000ea4000c1e1900 */
[----:B--2---:R-:W-:-:S07]  /*1cca0*/  IMAD.IADD R0, R5, 0x1, -R0 ;  /* 0x0000000105007824 */ /* 0x004fce00078e0a00 */
.L_x_2886:
        /* <DEDUP_REMOVED lines=10> */
[----:B------:R-:W-:Y:S01]  /*1cd50*/  ISETP.NE.AND.EX P0, PT, RZ, UR5, PT, P0 ;  /* 0x00000005ff007c0c */ /* 0x000fe2000bf05300 */
[----:B---3-5:R-:W-:-:S05]  /*1cd60*/  IMAD.IADD R8, R8, 0x1, R6 ;  /* 0x0000000108087824 */ /* 0x028fca00078e0206 */
[----:B------:R1:W-:Y:S07]  /*1cd70*/  STL [R1+0x10], R8 ;  /* 0x0000100801007387 */ /* 0x0003ee0000100800 */
[----:B------:R-:W-:Y:S05]  /*1cd80*/  @!P0 BRA `(.L_x_2887) ;  /* 0x0000000000108947 */ /* 0x000fea0003800000 */
[----:B------:R-:W2:Y:S02]  /*1cd90*/  LDC.64 R4, c[0x0][0xb18] ;  /* 0x0002c600ff047b82 */ /* 0x000ea40000000a00 */
[----:B--2---:R-:W-:-:S05]  /*1cda0*/  IMAD.WIDE R4, R19, 0x4, R4 ;  /* 0x0000000413047825 */ /* 0x004fca00078e0204 */
[----:B------:R2:W5:Y:S01]  /*1cdb0*/  LDG.E R7, desc[UR54][R4.64] ;  /* 0x0000003604077981 */ /* 0x000562000c1e1900 */
[----:B------:R-:W-:Y:S05]  /*1cdc0*/  BRA `(.L_x_2888) ;  /* 0x0000000000107947 */ /* 0x000fea0003800000 */
.L_x_2887:
[----:B------:R-:W-:Y:S05]  /*1cdd0*/  @!P3 BRA `(.L_x_2888) ;  /* 0x00000000000cb947 */ /* 0x000fea0003800000 */
[----:B------:R-:W2:Y:S04]  /*1cde0*/  LDG.E R7, desc[UR54][R4.64] ;  /* 0x0000003604077981 */ /* 0x000ea8000c1e1900 */
[----:B------:R-:W2:Y:S02]  /*1cdf0*/  LDG.E R4, desc[UR54][R4.64+0x4] ;  /* 0x0000043604047981 */ /* 0x000ea4000c1e1900 */
[----:B--2---:R-:W-:-:S07]  /*1ce00*/  IMAD.IADD R7, R4, 0x1, -R7 ;  /* 0x0000000104077824 */ /* 0x004fce00078e0a07 */
.L_x_2888:
[----:B--2---:R-:W2:Y:S04]  /*1ce10*/  @P1 LDG.E R4, desc[UR54][R2.64] ;  /* 0x0000003602041981 */ /* 0x004ea8000c1e1900 */
[----:B-1----:R-:W2:Y:S01]  /*1ce20*/  @P1 LDG.E R2, desc[UR54][R2.64+0x4] ;  /* 0x0000043602021981 */ /* 0x002ea2000c1e1900 */
[----:B-----5:R-:W-:Y:S02]  /*1ce30*/  IMAD.IADD R5, R7, 0x1, -R6 ;  /* 0x0000000107057824 */ /* 0x020fe400078e0a06 */
[----:B--2---:R-:W-:Y:S01]  /*1ce40*/  @P1 IMAD.IADD R9, R2, 0x1, -R4 ;  /* 0x0000000102091824 */ /* 0x004fe200078e0a04 */
[----:B------:R-:W-:-:S03]  /*1ce50*/  LEA R4, R17, 0x40, 0x6 ;  /* 0x0000004011047811 */ /* 0x000fc600078e30ff */
[----:B------:R-:W-:-:S04]  /*1ce60*/  IMAD.IADD R8, R5, 0x1, R9 ;  /* 0x0000000105087824 */ /* 0x000fc800078e0209 */
[C---:B------:R-:W-:Y:S01]  /*1ce70*/  VIADD R20, R8.reuse, 0x3f ;  /* 0x0000003f08147836 */ /* 0x040fe20000000000 */
[----:B------:R-:W-:-:S04]  /*1ce80*/  IADD3 R4, R8, R4, -R0 ;  /* 0x0000000408047210 */ /* 0x000fc80007ffe800 */
[----:B------:R-:W-:-:S04]  /*1ce90*/  SHF.R.S32.HI R2, RZ, 0x1f, R20 ;  /* 0x0000001fff027819 */ /* 0x000fc80000011414 */
[----:B------:R-:W-:Y:S02]  /*1cea0*/  LEA.HI R20, R2, R20, RZ, 0x6 ;  /* 0x0000001402147211 */ /* 0x000fe400078f30ff */
[----:B------:R-:W1:Y:S02]  /*1ceb0*/  LDC.64 R2, c[0x0][0xad8] ;  /* 0x0002b600ff027b82 */ /* 0x000e640000000a00 */
[----:B------:R-:W-:Y:S02]  /*1cec0*/  SHF.R.S32.HI R20, RZ, 0x6, R20 ;  /* 0x00000006ff147819 */ /* 0x000fe40000011414 */
[----:B-1----:R-:W-:Y:S01]  /*1ced0*/  ISETP.GE.AND P2, PT, R3, 0x1, PT ;  /* 0x000000010300780c */ /* 0x002fe20003f46270 */
        /* <DEDUP_REMOVED lines=13> */
.L_x_2891:
[----:B------:R-:W-:-:S13]  /*1cfb0*/  ISETP.NE.AND P0, PT, R3, 0x1, PT ;  /* 0x000000010300780c */ /* 0x000fda0003f05270 */
[----:B------:R-:W1:Y:S02]  /*1cfc0*/  @P0 LDC.64 R6, c[0x0][0xae0] ;  /* 0x0002b800ff060b82 */ /* 0x000e640000000a00 */
[----:B-1----:R-:W-:-:S05]  /*1cfd0*/  @P0 IMAD.HI.U32 R6, R11, R6, RZ ;  /* 0x000000060b060227 */ /* 0x002fca00078e00ff */
[----:B------:R-:W-:-:S07]  /*1cfe0*/  @P0 SHF.R.U32.HI R11, RZ, R7, R6 ;  /* 0x00000007ff0b0219 */ /* 0x000fce0000011606 */
.L_x_2892:
[----:B------:R-:W-:Y:S05]  /*1cff0*/  BSYNC B0 ;  /* 0x0000000000007941 */ /* 0x000fea0003800000 */
.L_x_2890:
[----:B------:R-:W-:-:S05]  /*1d000*/  IMAD R11, R11, R3, R3 ;  /* 0x000000030b0b7224 */ /* 0x000fca00078e0203 */
[----:B------:R-:W-:-:S07]  /*1d010*/  VIMNMX R2, R2, R11, PT ;  /* 0x0000000b02027248 */ /* 0x000fce0003fe0100 */
.L_x_2889:
        /* <DEDUP_REMOVED lines=15> */
.L_x_2895:
[----:B------:R-:W-:Y:S01]  /*1d110*/  ISETP.NE.AND P0, PT, R3, 0x1, PT ;  /* 0x000000010300780c */ /* 0x000fe20003f05270 */
[----:B------:R-:W-:-:S12]  /*1d120*/  IMAD.MOV.U32 R11, RZ, RZ, R0 ;  /* 0x000000ffff0b7224 */ /* 0x000fd800078e0000 */
[----:B------:R-:W1:Y:S02]  /*1d130*/  @P0 LDC.64 R6, c[0x0][0xae0] ;  /* 0x0002b800ff060b82 */ /* 0x000e640000000a00 */
[----:B-1----:R-:W-:-:S05]  /*1d140*/  @P0 IMAD.HI.U32 R6, R0, R6, RZ ;  /* 0x0000000600060227 */ /* 0x002fca00078e00ff */
[----:B------:R-:W-:-:S07]  /*1d150*/  @P0 SHF.R.U32.HI R11, RZ, R7, R6 ;  /* 0x00000007ff0b0219 */ /* 0x000fce0000011606 */
.L_x_2896:
[----:B------:R-:W-:Y:S05]  /*1d160*/  BSYNC B0 ;  /* 0x0000000000007941 */ /* 0x000fea0003800000 */
.L_x_2894:
[----:B------:R-:W-:-:S05]  /*1d170*/  IMAD R3, R11, R3, RZ ;  /* 0x000000030b037224 */ /* 0x000fca00078e02ff */
[----:B------:R-:W-:-:S07]  /*1d180*/  VIMNMX R8, R8, R3, !PT ;  /* 0x0000000308087248 */ /* 0x000fce0007fe0100 */
.L_x_2893:
        /* <DEDUP_REMOVED lines=34> */
.L_x_3052:
[----:B------:R-:W-:-:S03]  /*1d3b0*/  UMOV UR4, 0xffffffff ;  /* 0xffffffff00047882 */ /* 0x000fc60000000000 */
[----:B------:R-:W-:Y:S05]  /*1d3c0*/  BRA.DIV UR4, `(.L_x_2900) ;  /* 0x0000006604987947 */ /* 0x000fea000b800000 */
[----:B------:R-:W-:-:S13]  /*1d3d0*/  ELECT P6, URZ, PT ;  /* 0x00000000003f782f */ /* 0x000fda00038c0000 */
.L_x_3055:
[----:B------:R-:W2:Y:S01]  /*1d3e0*/  LDL R7, [R1+0x24] ;  /* 0x0000240001077983 */ /* 0x000ea20000100800 */
[----:B------:R-:W-:Y:S02]  /*1d3f0*/  MOV R8, 0x400 ;  /* 0x0000040000087802 */ /* 0x000fe40000000f00 */
[----:B--2---:R-:W-:Y:S02]  /*1d400*/  R2UR UR4, R7 ;  /* 0x00000000070472ca */ /* 0x004fe400000e0000 */
[----:B------:R-:W1:Y:S11]  /*1d410*/  S2R R7, SR_CgaCtaId ;  /* 0x0000000000077919 */ /* 0x000e760000008800 */
[----:B------:R-:W-:-:S04]  /*1d420*/  UIADD3 UR4, UR4, 0x1, URZ ;  /* 0x0000000104047890 */ /* 0x000fc8000fffe03f */
[----:B------:R-:W-:-:S04]  /*1d430*/  ULEA.HI UR5, UR4, UR4, URZ, 0x1 ;  /* 0x0000000404057291 */ /* 0x000fc8000f8f083f */
[----:B------:R-:W-:-:S04]  /*1d440*/  ULOP3.LUT UR5, UR5, 0xfffffffe, URZ, 0xc0, !UPT ;  /* 0xfffffffe05057892 */ /* 0x000fc8000f8ec03f */
[----:B------:R-:W-:Y:S01]  /*1d450*/  UIADD3 UR5, UR4, -UR5, URZ ;  /* 0x8000000504057290 */ /* 0x000fe2000fffe03f */
[----:B-1----:R-:W-:-:S05]  /*1d460*/  LEA R7, R7, R8, 0x18 ;  /* 0x0000000807077211 */ /* 0x002fca00078ec0ff */
[----:B------:R-:W-:-:S04]  /*1d470*/  MOV R8, UR5 ;  /* 0x0000000500087c02 */ /* 0x000fc80008000f00 */
[----:B------:R-:W-:-:S04]  /*1d480*/  SHF.L.U32 R8, R8, 0x1f, RZ ;  /* 0x0000001f08087819 */ /* 0x000fc800000006ff */
[----:B------:R-:W1:Y:S02]  /*1d490*/  SYNCS.PHASECHK.TRANS64.TRYWAIT P0, [R7+URZ+0x38820], R8 ;  /* 0x03882008070075a7 */ /* 0x000e64000800017f */
[----:B-1----:R-:W-:Y:S05]  /*1d4a0*/  @!P0 BRA `(.L_x_2901) ;  /* 0x0000006400808947 */ /* 0x002fea0003800000 */
.L_x_3056:
        /* <DEDUP_REMOVED lines=8> */
.L_x_3057:
        /* <DEDUP_REMOVED lines=11> */
.L_x_2905:
[----:B--2---:R-:W2:Y:S01]  /*1d5e0*/  LDL R11, [R1+0x4] ;  /* 0x00000400010b7983 */ /* 0x004ea20000100800 */
        /* <DEDUP_REMOVED lines=12> */
[----:B------:R-:W-:-:S04]  /*1d6b0*/  IMAD R11, R3, 0x40, R10 ;  /* 0x00000040030b7824 */ /* 0x000fc800078e020a */
[----:B------:R-:W-:-:S05]  /*1d6c0*/  VIADD R11, R11, 0xffffffc0 ;  /* 0xffffffc00b0b7836 */ /* 0x000fca0000000000 */
[----:B------:R-:W-:-:S03]  /*1d6d0*/  R2UR UR11, R11 ;  /* 0x000000000b0b72ca */ /* 0x000fc600000e0000 */
[----:B------:R-:W-:-:S10]  /*1d6e0*/  UIADD3 UR8, UR8, 0x22400, URZ ;  /* 0x0002240008087890 */ /* 0x000fd4000fffe03f */
[----:B------:R2:W-:Y:S01]  /*1d6f0*/  UTMALDG.4D [UR8], [UR4], desc[UR6] ;  /* 0x00000608040075b4 */ /* 0x0005e20008019000 */
[----:B------:R-:W3:Y:S02]  /*1d700*/  SYNCS.PHASECHK.TRANS64.TRYWAIT P0, [R8+URZ+0x388c0], R9 ;  /* 0x0388c009080075a7 */ /* 0x000ee4000800017f */
[----:B--23--:R-:W-:Y:S05]  /*1d710*/  @!P0 BRA `(.L_x_2906) ;  /* 0x00000064000c8947 */ /* 0x00cfea0003800000 */
.L_x_3058:
        /* <DEDUP_REMOVED lines=8> */
.L_x_2907:
[----:B-12---:R-:W2:Y:S01]  /*1d7a0*/  LDL R9, [R1+0x4] ;  /* 0x0000040001097983 */ /* 0x006ea20000100800 */
        /* <DEDUP_REMOVED lines=51> */
.L_x_2903:
[----:B------:R-:W-:Y:S05]  /*1dae0*/  BSYNC B1 ;  /* 0x0000000000017941 */ /* 0x000fea0003800000 */
.L_x_2902:
        /* <DEDUP_REMOVED lines=16> */
.L_x_2914:
        /* <DEDUP_REMOVED lines=9> */
.L_x_3059:
        /* <DEDUP_REMOVED lines=11> */
.L_x_2911:
[----:B--2---:R-:W2:Y:S01]  /*1dd30*/  LDL R11, [R1+0x4] ;  /* 0x00000400010b7983 */ /* 0x004ea20000100800 */
        /* <DEDUP_REMOVED lines=15> */
[----:B------:R-:W3:Y:S02]  /*1de30*/  SYNCS.PHASECHK.TRANS64.TRYWAIT P1, [R9+URZ+0x388c0], R10 ;  /* 0x0388c00a090075a7 */ /* 0x000ee4000802017f */
[----:B--23--:R-:W-:Y:S05]  /*1de40*/  @!P1 BRA `(.L_x_2912) ;  /* 0x0000005c00689947 */ /* 0x00cfea0003800000 */
.L_x_3060:
        /* <DEDUP_REMOVED lines=8> */
.L_x_2913:
        /* <DEDUP_REMOVED lines=52> */
.L_x_2909:
[----:B------:R-:W-:Y:S05]  /*1e210*/  BSYNC B1 ;  /* 0x0000000000017941 */ /* 0x000fea0003800000 */
.L_x_2908:
        /* <DEDUP_REMOVED lines=13> */
.L_x_2898:
[----:B------:R-:W-:Y:S05]  /*1e2f0*/  BSYNC B0 ;  /* 0x0000000000007941 */ /* 0x000fea0003800000 */
.L_x_2897:
        /* <DEDUP_REMOVED lines=17> */
.L_x_2917:
[----:B------:R-:W-:-:S13]  /*1e410*/  ISETP.NE.AND P1, PT, R3, 0x1, PT ;  /* 0x000000010300780c */ /* 0x000fda0003f25270 */
[----:B------:R-:W2:Y:S02]  /*1e420*/  @P1 LDC.64 R4, c[0x0][0xae0] ;  /* 0x0002b800ff041b82 */ /* 0x000ea40000000a00 */
[----:B--2---:R-:W-:-:S05]  /*1e430*/  @P1 IMAD.HI.U32 R4, R6, R4, RZ ;  /* 0x0000000406041227 */ /* 0x004fca00078e00ff */
[----:B------:R-:W-:-:S07]  /*1e440*/  @P1 SHF.R.U32.HI R6, RZ, R5, R4 ;  /* 0x00000005ff061219 */ /* 0x000fce0000011604 */
.L_x_2918:
[----:B------:R-:W-:Y:S05]  /*1e450*/  BSYNC B0 ;  /* 0x0000000000007941 */ /* 0x000fea0003800000 */
.L_x_2916:
[----:B------:R-:W-:-:S05]  /*1e460*/  IMAD R6, R6, R3, R3 ;  /* 0x0000000306067224 */ /* 0x000fca00078e0203 */
[----:B------:R-:W-:-:S07]  /*1e470*/  VIMNMX R2, R2, R6, PT ;  /* 0x0000000602027248 */ /* 0x000fce0003fe0100 */
.L_x_2915:
        /* <DEDUP_REMOVED lines=19> */
.L_x_2921:
[----:B------:R-:W-:-:S13]  /*1e5b0*/  ISETP.NE.AND P0, PT, R3, 0x1, PT ;  /* 0x000000010300780c */ /* 0x000fda0003f05270 */
[----:B------:R-:W3:Y:S02]  /*1e5c0*/  @P0 LDC.64 R4, c[0x0][0xae0] ;  /* 0x0002b800ff040b82 */ /* 0x000ee40000000a00 */
[----:B---3--:R-:W-:-:S05]  /*1e5d0*/  @P0 IMAD.HI.U32 R4, R0, R4, RZ ;  /* 0x0000000400040227 */ /* 0x008fca00078e00ff */
[----:B------:R-:W-:-:S07]  /*1e5e0*/  @P0 SHF.R.U32.HI R0, RZ, R5, R4 ;  /* 0x00000005ff000219 */ /* 0x000fce0000011604 */
.L_x_2922:
[----:B------:R-:W-:Y:S05]  /*1e5f0*/  BSYNC B0 ;  /* 0x0000000000007941 */ /* 0x000fea0003800000 */
.L_x_2920:
[----:B------:R-:W-:-:S05]  /*1e600*/  IMAD R3, R0, R3, RZ ;  /* 0x0000000300037224 */ /* 0x000fca00078e02ff */
[----:B------:R-:W-:-:S07]  /*1e610*/  VIMNMX R2, R2, R3, !PT ;  /* 0x0000000302027248 */ /* 0x000fce0007fe0100 */
.L_x_2919:
        /* <DEDUP_REMOVED lines=12> */
[----:B------:R-:W3:Y:S01]  /*1e6e0*/  LDL R0, [R1+0x28] ;  /* 0x0000280001007983 */ /* 0x000ee20000100800 */
[----:B------:R-:W-:Y:S01]  /*1e6f0*/  VOTEU.ANY UR4, UPT, PT ;  /* 0x0000000000047886 */ /* 0x000fe200038e0100 */
[----:B------:R-:W4:Y:S01]  /*1e700*/  LDC.64 R2, c[0x0][0xd38] ;  /* 0x00034e00ff027b82 */ /* 0x000f220000000a00 */
[----:B------:R-:W-:Y:S01]  /*1e710*/  POPC R5, UR4 ;  /* 0x0000000400057d09 */ /* 0x000fe20008000000 */
[----:B------:R-:W5:Y:S01]  /*1e720*/  S2R R7, SR_LANEID ;  /* 0x0000000000077919 */ /* 0x000f620000000000 */
[----:B---3--:R-:W-:-:S06]  /*1e730*/  R2UR UR5, R0 ;  /* 0x00000000000572ca */ /* 0x008fcc00000e0000 */
[----:B------:R-:W5:Y:S02]  /*1e740*/  FLO.U32 R0, UR4 ;  /* 0x0000000400007d00 */ /* 0x000f6400080e0000 */
[----:B-----5:R-:W-:-:S13]  /*1e750*/  ISETP.EQ.U32.AND P0, PT, R0, R7, PT ;  /* 0x000000070000720c */ /* 0x020fda0003f02070 */
[----:B----4-:R-:W3:Y:S01]  /*1e760*/  @P0 ATOMG.E.ADD.STRONG.GPU PT, R3, desc[UR54][R2.64], R5 ;  /* 0x00000005020309a8 */ /* 0x010ee200081ee1f6 */
[----:B------:R-:W4:Y:S02]  /*1e770*/  S2R R4, SR_LTMASK ;  /* 0x0000000000047919 */ /* 0x000f240000003900 */
[----:B----4-:R-:W-:-:S04]  /*1e780*/  LOP3.LUT R4, R4, UR4, RZ, 0xc0, !PT ;  /* 0x0000000404047c12 */ /* 0x010fc8000f8ec0ff */
[----:B------:R-:W4:Y:S01]  /*1e790*/  POPC R7, R4 ;  /* 0x0000000400077309 */ /* 0x000f220000000000 */
[----:B---3--:R-:W4:Y:S02]  /*1e7a0*/  SHFL.IDX PT, R0, R3, R0, 0x1f ;  /* 0x00001f0003007589 */ /* 0x008f2400000e0000 */
[----:B----4-:R-:W-:Y:S01]  /*1e7b0*/  IADD3 R16, R0, UR5, R7 ;  /* 0x0000000500107c10 */ /* 0x010fe2000fffe007 */
[----:B------:R-:W-:Y:S06]  /*1e7c0*/  BRA `(.L_x_2925) ;  /* 0x0000003000b87947 */ /* 0x000fec0003800000 */
.L_x_2924:
        /* <DEDUP_REMOVED lines=11> */
[----:B------:R-:W-:Y:S02]  /*1e880*/  IMAD.U32 R4, RZ, RZ, UR6 ;  /* 0x00000006ff047e24 */ /* 0x000fe4000f8e00ff */
[----:B------:R-:W3:Y:S01]  /*1e890*/  LDC.64 R2, c[0x4][R2] ;  /* 0x0100000002027b82 */ /* 0x000ee20000000a00 */
[----:B------:R-:W-:Y:S02]  /*1e8a0*/  IMAD.U32 R5, RZ, RZ, UR7 ;  /* 0x00000007ff057e24 */ /* 0x000fe4000f8e00ff */
[----:B--2---:R-:W-:Y:S02]  /*1e8b0*/  IMAD.U32 R6, RZ, RZ, UR8 ;  /* 0x00000008ff067e24 */ /* 0x004fe4000f8e00ff */
[----:B------:R-:W-:-:S02]  /*1e8c0*/  IMAD.U32 R7, RZ, RZ, UR9 ;  /* 0x00000009ff077e24 */ /* 0x000fc4000f8e00ff */
[----:B------:R-:W-:Y:S02]  /*1e8d0*/  IMAD.U32 R10, RZ, RZ, UR4 ;  /* 0x00000004ff0a7e24 */ /* 0x000fe4000f8e00ff */
[----:B-1----:R-:W-:Y:S02]  /*1e8e0*/  IMAD.U32 R11, RZ, RZ, UR5 ;  /* 0x00000005ff0b7e24 */ /* 0x002fe4000f8e00ff */
[----:B------:R-:W-:Y:S02]  /*1e8f0*/  IMAD.MOV.U32 R8, RZ, RZ, 0x70 ;  /* 0x00000070ff087424 */ /* 0x000fe400078e00ff */
[----:B------:R-:W-:Y:S02]  /*1e900*/  IMAD.MOV.U32 R12, RZ, RZ, 0x1 ;  /* 0x00000001ff0c7424 */ /* 0x000fe400078e00ff */
[----:B0-----:R-:W-:-:S07]  /*1e910*/  IMAD.MOV.U32 R13, RZ, RZ, RZ ;  /* 0x000000ffff0d7224 */ /* 0x001fce00078e00ff */
[----:B------:R-:W-:-:S07]  /*1e920*/  LEPC R20, `(.L_x_2926) ;  /* 0x000000001014794e */ /* 0x000fce0000000000 */
[----:B---3--:R-:W-:Y:S05]  /*1e930*/  CALL.ABS.NOINC R2 ;  /* 0x0000000002007343 */ /* 0x008fea0003c00000 */
.L_x_2926:
        /* <DEDUP_REMOVED lines=20> */
.L_x_2928:
        /* <DEDUP_REMOVED lines=16> */
.L_x_2927:
[----:B--2---:R-:W2:Y:S01]  /*1eb80*/  LDL.LU R6, [R1+0x20] ;  /* 0x0000200001067983 */ /* 0x004ea20000300800 */
[----:B------:R-:W3:Y:S01]  /*1eb90*/  LDC R0, c[0x0][0x428] ;  /* 0x00010a00ff007b82 */ /* 0x000ee20000000800 */
[----:B------:R-:W-:Y:S01]  /*1eba0*/  ULDC.64 UR4, c[0x0][0xaf0] ;  /* 0x0002bc0000047ab9 */ /* 0x000fe20000000a00 */
[----:B------:R-:W-:Y:S01]  /*1ebb0*/  IMAD.MOV.U32 R4, RZ, RZ, R19 ;  /* 0x000000ffff047224 */ /* 0x000fe200078e0013 */
[----:B---3--:R-:W-:Y:S01]  /*1ebc0*/  ISETP.NE.AND P0, PT, R0, 0x1, PT ;  /* 0x000000010000780c */ /* 0x008fe20003f05270 */
[----:B------:R-:W3:Y:S01]  /*1ebd0*/  S2R R5, SR_TID.X ;  /* 0x0000000000057919 */ /* 0x000ee20000002100 */
[----:B------:R-:W-:-:S11]  /*1ebe0*/  IMAD.MOV.U32 R0, RZ, RZ, R18 ;  /* 0x000000ffff007224 */ /* 0x000fd600078e0012 */
[----:B------:R-:W4:Y:S08]  /*1ebf0*/  @P0 LDC R3, c[0x0][0x42c] ;  /* 0x00010b00ff030b82 */ /* 0x000f300000000800 */
[----:B------:R-:W0:Y:S01]  /*1ec00*/  @P0 LDC R2, c[0x0][0x430] ;  /* 0x00010c00ff020b82 */ /* 0x000e220000000800 */
[----:B----4-:R-:W-:-:S05]  /*1ec10*/  @P0 IMAD.HI.U32 R3, R18, R3, RZ ;  /* 0x0000000312030227 */ /* 0x010fca00078e00ff */
[----:B0-----:R-:W-:Y:S02]  /*1ec20*/  @P0 SHF.R.U32.HI R0, RZ, R2, R3 ;  /* 0x00000002ff000219 */ /* 0x001fe40000011603 */
[----:B------:R-:W-:-:S04]  /*1ec30*/  ISETP.NE.U32.AND P0, PT, RZ, UR4, PT ;  /* 0x00000004ff007c0c */ /* 0x000fc8000bf05070 */
[----:B------:R-:W-:Y:S01]  /*1ec40*/  ISETP.NE.AND.EX P0, PT, RZ, UR5, PT, P0 ;  /* 0x00000005ff007c0c */ /* 0x000fe2000bf05300 */
[----:B------:R-:W-:-:S12]  /*1ec50*/  ULDC.64 UR4, c[0x0][0xaf8] ;  /* 0x0002be0000047ab9 */ /* 0x000fd80000000a00 */
[----:B------:R-:W0:Y:S01]  /*1ec60*/  @P0 LDC.64 R2, c[0x0][0xaf0] ;  /* 0x0002bc00ff020b82 */ /* 0x000e220000000a00 */
[----:B---3--:R-:W-:-:S04]  /*1ec70*/  LOP3.LUT R5, R5, 0x1f, RZ, 0xc0, !PT ;  /* 0x0000001f05057812 */ /* 0x008fc800078ec0ff */
[----:B------:R-:W-:Y:S01]  /*1ec80*/  ISETP.NE.AND P6, PT, R5, RZ, PT ;  /* 0x000000ff0500720c */ /* 0x000fe20003fc5270 */
[----:B------:R-:W-:-:S03]  /*1ec90*/  ULDC.64 UR6, c[0x0][0x198] ;  /* 0x0000660000067ab9 */ /* 0x000fc60000000a00 */
[----:B------:R-:W-:-:S09]  /*1eca0*/  PLOP3.LUT P1, PT, P6, PT, PT, 0x8, 0x0 ;  /* 0x000000000000781c */ /* 0x000fd2000372e170 */
[----:B------:R-:W-:Y:S01]  /*1ecb0*/  VOTEU.ALL UP1, P6 ;  /* 0x00000000003f7886 */ /* 0x000fe20003020000 */
[----:B0-----:R-:W-:-:S05]  /*1ecc0*/  @P0 IMAD.WIDE R2, R19, 0x4, R2 ;  /* 0x0000000413020825 */ /* 0x001fca00078e0202 */
[----:B------:R0:W5:Y:S01]  /*1ecd0*/  @P0 LDG.E R4, desc[UR54][R2.64] ;  /* 0x0000003602040981 */ /* 0x000162000c1e1900 */
[----:B------:R-:W-:Y:S01]  /*1ece0*/  ISETP.NE.U32.AND P0, PT, RZ, UR4, PT ;  /* 0x00000004ff007c0c */ /* 0x000fe2000bf05070 */
[----:B------:R-:W-:-:S03]  /*1ecf0*/  @!UP1 UIADD3 UR8, UP0, UR6, 0x270, URZ ;  /* 0x0000027006089890 */ /* 0x000fc6000ff1e03f */
[----:B------:R-:W-:Y:S01]  /*1ed00*/  ISETP.NE.AND.EX P0, PT, RZ, UR5, PT, P0 ;  /* 0x00000005ff007c0c */ /* 0x000fe2000bf05300 */
[----:B------:R-:W-:-:S03]  /*1ed10*/  @!UP1 UIADD3.X UR9, URZ, UR7, URZ, UP0, !UPT ;  /* 0x000000073f099290 */ /* 0x000fc600087fe43f */
[----:B------:R-:W-:Y:S01]  /*1ed20*/  VOTEU.ALL UP0, P6 ;  /* 0x00000000003f7886 */ /* 0x000fe20003000000 */
[----:B0-----:R-:W-:Y:S01]  /*1ed30*/  SEL R2, R19, RZ, !P0 ;  /* 0x000000ff13027207 */ /* 0x001fe20004000000 */
[----:B--2---:R-:W-:-:S07]  /*1ed40*/  IMAD R17, R17, 0x40, R6 ;  /* 0x0000004011117824 */ /* 0x004fce00078e0206 */
.L_x_2929:
        /* <DEDUP_REMOVED lines=10> */
[----:B------:R-:W2:Y:S01]  /*1edf0*/  LDL R3, [R1+0x1c] ;  /* 0x00001c0001037983 */ /* 0x000ea20000100800 */
[----:B------:R-:W0:Y:S01]  /*1ee00*/  LDC.64 R20, c[0x0][0x3f8] ;  /* 0x0000fe00ff147b82 */ /* 0x000e220000000a00 */
[----:B------:R-:W-:Y:S02]  /*1ee10*/  ULDC.64 UR4, c[0x0][0xb00] ;  /* 0x0002c00000047ab9 */ /* 0x000fe40000000a00 */
[----:B0-----:R-:W-:Y:S01]  /*1ee20*/  LOP3.LUT P0, RZ, R20, UR4, RZ, 0xfc, !PT ;  /* 0x0000000414ff7c12 */ /* 0x001fe2000f80fcff */
[----:B------:R-:W-:-:S03]  /*1ee30*/  UMOV UR4, 0xffffffff ;  /* 0xffffffff00047882 */ /* 0x000fc60000000000 */
[----:B------:R-:W-:-:S04]  /*1ee40*/  LOP3.LUT P0, RZ, R21, UR5, RZ, 0xfc, P0 ;  /* 0x0000000515ff7c12 */ /* 0x000fc8000800fcff */
[----:B-----5:R-:W-:Y:S01]  /*1ee50*/  SEL R6, R4, RZ, !P0 ;  /* 0x000000ff04067207 */ /* 0x020fe20004000000 */
[----:B--2---:R-:W-:Y:S01]  /*1ee60*/  VIADD R3, R3, 0xffffffff ;  /* 0xffffffff03037836 */ /* 0x004fe20000000000 */
[----:B------:R-:W-:Y:S07]  /*1ee70*/  BRA.DIV UR4, `(.L_x_2930) ;  /* 0x0000004e04707947 */ /* 0x000fee000b800000 */
.L_x_3063:
[----:B------:R-:W-:Y:S01]  /*1ee80*/  UMOV UR4, 0xffffffff ;  /* 0xffffffff00047882 */ /* 0x000fe20000000000 */
[----:B------:R-:W-:Y:S02]  /*1ee90*/  SHF.R.S32.HI R8, RZ, 0x1f, R4 ;  /* 0x0000001fff087819 */ /* 0x000fe40000011404 */
[----:B------:R-:W-:Y:S05]  /*1eea0*/  BRA.DIV UR4, `(.L_x_2931) ;  /* 0x0000004e04987947 */ /* 0x000fea000b800000 */
[----:B------:R-:W-:-:S13]  /*1eeb0*/  ELECT P6, URZ, PT ;  /* 0x00000000003f782f */ /* 0x000fda00038c0000 */
.L_x_3066:
        /* <DEDUP_REMOVED lines=22> */
.L_x_2933:
        /* <DEDUP_REMOVED lines=9> */
.L_x_3067:
        /* <DEDUP_REMOVED lines=11> */
.L_x_2935:
[----:B------:R-:W2:Y:S04]  /*1f160*/  LDL R9, [R1] ;  /* 0x0000000001097983 */ /* 0x000ea80000100800 */
[----:B0-----:R-:W3:Y:S01]  /*1f170*/  LDL R7, [R1+0x10] ;  /* 0x0000100001077983 */ /* 0x001ee20000100800 */
[----:B------:R-:W-:Y:S01]  /*1f180*/  MOV R10, 0x400 ;  /* 0x00000400000a7802 */ /* 0x000fe20000000f00 */
[----:B------:R-:W-:Y:S01]  /*1f190*/  ULDC.64 UR14, c[0x0][0x198] ;  /* 0x00006600000e7ab9 */ /* 0x000fe20000000a00 */
[----:B------:R-:W-:Y:S01]  /*1f1a0*/  R2UR UR9, R5 ;  /* 0x00000000050972ca */ /* 0x000fe200000e0000 */
[----:B------:R-:W0:Y:S01]  /*1f1b0*/  S2R R11, SR_CgaCtaId ;  /* 0x00000000000b7919 */ /* 0x000e220000008800 */
[----:B------:R-:W-:Y:S01]  /*1f1c0*/  R2UR UR11, R3 ;  /* 0x00000000030b72ca */ /* 0x000fe200000e0000 */
[----:B------:R-:W-:Y:S01]  /*1f1d0*/  UIADD3 UR6, UP0, UR14, 0x370, URZ ;  /* 0x000003700e067890 */ /* 0x000fe2000ff1e03f */
[----:B------:R-:W-:Y:S01]  /*1f1e0*/  R2UR UR12, R0 ;  /* 0x00000000000c72ca */ /* 0x000fe200000e0000 */
[----:B------:R-:W-:Y:S01]  /*1f1f0*/  UMOV UR5, 0x14f00000 ;  /* 0x14f0000000057882 */ /* 0x000fe20000000000 */
[----:B-----5:R-:W-:Y:S01]  /*1f200*/  R2UR UR13, R6 ;  /* 0x00000000060d72ca */ /* 0x020fe200000e0000 */
[----:B------:R-:W-:Y:S01]  /*1f210*/  UIADD3.X UR7, URZ, UR15, URZ, UP0, !UPT ;  /* 0x0000000f3f077290 */ /* 0x000fe200087fe43f */
[----:B------:R-:W-:-:S05]  /*1f220*/  UMOV UR10, URZ ;  /* 0x0000003f000a7c82 */ /* 0x000fca0008000000 */
[----:B------:R-:W-:Y:S01]  /*1f230*/  UIADD3 UR9, UR9, 0x38830, URZ ;  /* 0x0003883009097890 */ /* 0x000fe2000fffe03f */
[----:B0-----:R-:W-:-:S05]  /*1f240*/  LEA R10, R11, R10, 0x18 ;  /* 0x0000000a0b0a7211 */ /* 0x001fca00078ec0ff */
        /* <DEDUP_REMOVED lines=8> */
.L_x_2932:
[----:B------:R-:W0:Y:S01]  /*1f2d0*/  S2R R10, SR_CgaCtaId ;  /* 0x00000000000a7919 */ /* 0x000e220000008800 */
[----:B------:R-:W-:Y:S05]  /*1f2e0*/  WARPSYNC.ALL ;  /* 0x0000000000007948 */ /* 0x000fea0003800000 */
[----:B------:R-:W-:Y:S01]  /*1f2f0*/  BAR.SYNC.DEFER_BLOCKING 0x8, 0xa0 ;  /* 0x0202800000007b1d */ /* 0x000fe20000010000 */
[----:B------:R-:W-:Y:S02]  /*1f300*/  ELECT P0, URZ, PT ;  /* 0x00000000003f782f */ /* 0x000fe40003800000 */
[----:B-1----:R-:W-:-:S03]  /*1f310*/  MOV R9, 0x400 ;  /* 0x0000040000097802 */ /* 0x002fc60000000f00 */
        /* <DEDUP_REMOVED lines=19> */
[----:B------:R-:W-:Y:S01]  /*1f450*/  R2UR UR54, R5 ;  /* 0x00000000053672ca */ /* 0x000fe200000e0000 */
[----:B------:R-:W-:-:S02]  /*1f460*/  UIADD3.X UR5, URZ, UR21, URZ, UP0, !UPT ;  /* 0x000000153f057290 */ /* 0x000fc400087fe43f */
[----:B------:R-:W-:Y:S01]  /*1f470*/  UIADD3 UR48, UR16, 0x28400, URZ ;  /* 0x0002840010307890 */ /* 0x000fe2000fffe03f */
[----:B------:R-:W-:Y:S01]  /*1f480*/  UMOV UR50, 0xc0 ;  /* 0x000000c000327882 */ /* 0x000fe20000000000 */
[----:B------:R-:W-:Y:S01]  /*1f490*/  UMOV UR51, UR11 ;  /* 0x0000000b00337c82 */ /* 0x000fe20008000000 */
[----:B------:R-:W-:Y:S02]  /*1f4a0*/  MOV R7, UR50 ;  /* 0x0000003200077c02 */ /* 0x000fe40008000f00 */
[----:B------:R1:W-:Y:S01]  /*1f4b0*/  UTMALDG.4D [UR8], [UR14], desc[UR6] ;  /* 0x000006080e0075b4 */ /* 0x0003e20008019000 */
[----:B0-----:R-:W-:Y:S01]  /*1f4c0*/  IMAD.MOV.U32 R2, RZ, RZ, 0x10000 ;  /* 0x00010000ff027424 */ /* 0x001fe200078e00ff */
[----:B------:R-:W-:Y:S01]  /*1f4d0*/  UMOV UR50, 0x40 ;  /* 0x0000004000327882 */ /* 0x000fe20000000000 */
        /* <DEDUP_REMOVED lines=20> */
[----:B-1----:R-:W-:Y:S01]  /*1f620*/  UIADD3 UR8, UR16, 0x26400, URZ ;  /* 0x0002640010087890 */ /* 0x002fe2000fffe03f */
[----:B0-----:R-:W-:Y:S01]  /*1f630*/  MOV R2, UR55 ;  /* 0x0000003700027c02 */ /* 0x001fe20008000f00 */
[----:B------:R-:W-:Y:S01]  /*1f640*/  UIADD3 UR9, UR16, 0x38810, URZ ;  /* 0x0003881010097890 */ /* 0x000fe2000fffe03f */
[----:B------:R-:W-:Y:S01]  /*1f650*/  UMOV UR27, UR11 ;  /* 0x0000000b001b7c82 */ /* 0x000fe20008000000 */
[----:B------:R-:W-:Y:S01]  /*1f660*/  UMOV UR28, UR12 ;  /* 0x0000000c001c7c82 */ /* 0x000fe20008000000 */
[----:B------:R-:W-:Y:S01]  /*1f670*/  UMOV UR29, UR13 ;  /* 0x0000000d001d7c82 */ /* 0x000fe20008000000 */
[----:B------:R-:W-:Y:S01]  /*1f680*/  UMOV UR18, 0x1c0 ;  /* 0x000001c000127882 */ /* 0x000fe20000000000 */
        /* <DEDUP_REMOVED lines=10> */
[----:B------:R-:W-:Y:S01]  /*1f730*/  R2UR UR55, R2 ;  /* 0x00000000023772ca */ /* 0x000fe200000e0000 */
        /* <DEDUP_REMOVED lines=11> */
.L_x_2937:
[----:B------:R-:W-:Y:S05]  /*1f7f0*/  BSYNC B0 ;  /* 0x0000000000007941 */ /* 0x000fea0003800000 */
.L_x_2936:
        /* <DEDUP_REMOVED lines=12> */
.L_x_3068:
        /* <DEDUP_REMOVED lines=13> */
.L_x_3069:
        /* <DEDUP_REMOVED lines=11> */
.L_x_2942:
        /* <DEDUP_REMOVED lines=9> */
[----:B------:R-:W-:Y:S01]  /*1fad0*/  UMOV UR10, URZ ;  /* 0x0000003f000a7c82 */ /* 0x000fe20008000000 */
        /* <DEDUP_REMOVED lines=9> */
[----:B0-----:R-:W-:-:S05]  /*1fb70*/  LEA R9, R10, R9, 0x18 ;  /* 0x000000090a097211 */ /* 0x001fca00078ec0ff */
        /* <DEDUP_REMOVED lines=38> */
.L_x_2940:
[----:B------:R-:W-:Y:S05]  /*1fde0*/  BSYNC B0 ;  /* 0x0000000000007941 */ /* 0x000fea0003800000 */
.L_x_2939:
        /* <DEDUP_REMOVED lines=45> */
.L_x_2949:
[----:B------:R-:W2:Y:S01]  /*200c0*/  S2R R3, SR_CgaCtaId ;  /* 0x0000000000037919 */ /* 0x000ea20000008800 */
[----:B------:R-:W-:-:S04]  /*200d0*/  MOV R2, 0x400 ;  /* 0x0000040000027802 */ /* 0x000fc80000000f00 */
[----:B--2---:R-:W-:Y:S02]  /*200e0*/  LEA R2, R3, R2, 0x18 ;  /* 0x0000000203027211 */ /* 0x004fe400078ec0ff */
[----:B------:R-:W-:-:S03]  /*200f0*/  SHF.L.U32 R3, R12, 0x1f, RZ ;  /* 0x0000001f0c037819 */ /* 0x000fc600000006ff */
[----:B------:R-:W-:-:S04]  /*20100*/  IMAD R2, R13, 0x8, R2 ;  /* 0x000000080d027824 */ /* 0x000fc800078e0202 */
[----:B------:R-:W2:Y:S02]  /*20110*/  SYNCS.PHASECHK.TRANS64.TRYWAIT P0, [R2+URZ+0x38840], R3 ;  /* 0x03884003020075a7 */ /* 0x000ea4000800017f */
[----:B--2---:R-:W-:Y:S05]  /*20120*/  @!P0 BRA `(.L_x_2950) ;  /* 0x0000003c00608947 */ /* 0x004fea0003800000 */
.L_x_3070:
        /* <DEDUP_REMOVED lines=11> */
.L_x_2951:
[----:B---3--:R-:W3:Y:S01]  /*201e0*/  LDL R7, [R1] ;  /* 0x0000000001077983 */ /* 0x008ee20000100800 */
[----:B------:R-:W-:-:S03]  /*201f0*/  MOV R11, 0x400 ;  /* 0x00000400000b7802 */ /* 0x000fc60000000f00 */
[----:B------:R-:W4:Y:S01]  /*20200*/  LDL R10, [R1+0x10] ;  /* 0x00001000010a7983 */ /* 0x000f220000100800 */
[----:B0-----:R-:W0:Y:S01]  /*20210*/  S2R R12, SR_CgaCtaId ;  /* 0x00000000000c7919 */ /* 0x001e220000008800 */
[----:B------:R-:W-:Y:S01]  /*20220*/  R2UR UR9, R2 ;  /* 0x00000000020972ca */ /* 0x000fe200000e0000 */
[----:B------:R-:W-:Y:S01]  /*20230*/  ULDC.64 UR6, c[0x0][0x198] ;  /* 0x0000660000067ab9 */ /* 0x000fe20000000a00 */
[----:B------:R-:W-:Y:S01]  /*20240*/  R2UR UR12, R0 ;  /* 0x00000000000c72ca */ /* 0x000fe200000e0000 */
[----:B------:R-:W-:Y:S01]  /*20250*/  UIADD3 UR4, UP0, UR6, 0x370, URZ ;  /* 0x0000037006047890 */ /* 0x000fe2000ff1e03f */
[----:B-----5:R-:W-:-:S03]  /*20260*/  R2UR UR13, R6 ;  /* 0x00000000060d72ca */ /* 0x020fc600000e0000 */
[----:B------:R-:W-:Y:S01]  /*20270*/  UIADD3.X UR5, URZ, UR7, URZ, UP0, !UPT ;  /* 0x000000073f057290 */ /* 0x000fe200087fe43f */
[----:B0-----:R-:W-:-:S05]  /*20280*/  LEA R11, R12, R11, 0x18 ;  /* 0x0000000b0c0b7211 */ /* 0x001fca00078ec0ff */
        /* <DEDUP_REMOVED lines=12> */
.L_x_3071:
        /* <DEDUP_REMOVED lines=8> */
.L_x_2953:
[----:B0-2---:R-:W2:Y:S01]  /*203d0*/  LDL R3, [R1] ;  /* 0x0000000001037983 */ /* 0x005ea20000100800 */
        /* <DEDUP_REMOVED lines=18> */
[----:B0-----:R-:W-:-:S05]  /*20500*/  LEA R7, R10, R7, 0x18 ;  /* 0x000000070a077211 */ /* 0x001fca00078ec0ff */
        /* <DEDUP_REMOVED lines=35> */
.L_x_2948:
[----:B------:R-:W-:Y:S05]  /*20740*/  BSYNC B2 ;  /* 0x0000000000027941 */ /* 0x000fea0003800000 */
.L_x_2947:
[----:B------:R-:W2:Y:S02]  /*20750*/  LDL R2, [R1+0x1c] ;  /* 0x00001c0001027983 */ /* 0x000ea40000100800 */
[----:B--2---:R-:W-:-:S07]  /*20760*/  VIADD R5, R2, 0xfffffffd ;  /* 0xfffffffd02057836 */ /* 0x004fce0000000000 */
.L_x_2946:
[----:B------:R-:W-:Y:S05]  /*20770*/  BSYNC B1 ;  /* 0x0000000000017941 */ /* 0x000fea0003800000 */
.L_x_2945:
[----:B------:R-:W2:Y:S01]  /*20780*/  LDL.LU R2, [R1+0x1c] ;  /* 0x00001c0001027983 */ /* 0x000ea20000300800 */
[----:B------:R-:W-:Y:S01]  /*20790*/  VIADD R9, R9, 0xfffffffe ;  /* 0xfffffffe09097836 */ /* 0x000fe20000000000 */
[----:B--2---:R-:W-:-:S04]  /*207a0*/  LOP3.LUT R2, RZ, R2, RZ, 0x33, !PT ;  /* 0x00000002ff027212 */ /* 0x004fc800078e33ff */
[----:B------:R-:W-:-:S13]  /*207b0*/  ISETP.NE.AND P0, PT, R9, R2, PT ;  /* 0x000000020900720c */ /* 0x000fda0003f05270 */
[----:B------:R-:W-:Y:S05]  /*207c0*/  @!P0 BRA `(.L_x_2944) ;  /* 0x0000001000408947 */ /* 0x000fea0003800000 */
.L_x_2968:
        /* <DEDUP_REMOVED lines=10> */
[----:B------:R-:W-:Y:S01]  /*20870*/  ISETP.NE.U32.AND P0, PT, RZ, UR38, PT ;  /* 0x00000026ff007c0c */ /* 0x000fe2000bf05070 */
[----:B------:R-:W-:-:S03]  /*20880*/  IMAD.MOV.U32 R11, RZ, RZ, R5 ;  /* 0x000000ffff0b7224 */ /* 0x000fc600078e0005 */
[----:B------:R-:W-:-:S13]  /*20890*/  ISETP.NE.AND.EX P0, PT, RZ, UR39, PT, P0 ;  /* 0x00000027ff007c0c */ /* 0x000fda000bf05300 */
[----:B------:R-:W-:Y:S05]  /*208a0*/  @!P0 BRA `(.L_x_2956) ;  /* 0x0000000000408947 */ /* 0x000fea0003800000 */
[----:B------:R-:W2:Y:S02]  /*208b0*/  LDC R11, c[0x0][0x41c] ;  /* 0x00010700ff0b7b82 */ /* 0x000ea40000000800 */
        /* <DEDUP_REMOVED lines=15> */
.L_x_2956:
[----:B------:R-:W3:Y:S01]  /*209b0*/  S2R R3, SR_CgaCtaId ;  /* 0x0000000000037919 */ /* 0x000ee20000008800 */
[----:B------:R-:W-:-:S04]  /*209c0*/  MOV R2, 0x400 ;  /* 0x0000040000027802 */ /* 0x000fc80000000f00 */
[----:B---3--:R-:W-:Y:S02]  /*209d0*/  LEA R2, R3, R2, 0x18 ;  /* 0x0000000203027211 */ /* 0x008fe400078ec0ff */
[----:B------:R-:W-:-:S03]  /*209e0*/  SHF.L.U32 R3, R10, 0x1f, RZ ;  /* 0x0000001f0a037819 */ /* 0x000fc600000006ff */
[----:B------:R-:W-:-:S04]  /*209f0*/  IMAD R2, R9, 0x8, R2 ;  /* 0x0000000809027824 */ /* 0x000fc800078e0202 */
[----:B------:R-:W3:Y:S02]  /*20a00*/  SYNCS.PHASECHK.TRANS64.TRYWAIT P0, [R2+URZ+0x38840], R3 ;  /* 0x03884003020075a7 */ /* 0x000ee4000800017f */
[----:B---3--:R-:W-:Y:S05]  /*20a10*/  @!P0 BRA `(.L_x_2957) ;  /* 0x00000034004c8947 */ /* 0x008fea0003800000 */
.L_x_3072:
        /* <DEDUP_REMOVED lines=11> */
.L_x_2958:
[----:B0-----:R-:W4:Y:S01]  /*20ad0*/  LDL R12, [R1+0x10] ;  /* 0x00001000010c7983 */ /* 0x001f220000100800 */
[----:B--2---:R-:W-:Y:S01]  /*20ae0*/  MOV R7, 0x400 ;  /* 0x0000040000077802 */ /* 0x004fe20000000f00 */
[----:B------:R-:W0:Y:S01]  /*20af0*/  S2R R13, SR_CgaCtaId ;  /* 0x00000000000d7919 */ /* 0x000e220000008800 */
[----:B------:R-:W-:Y:S01]  /*20b00*/  R2UR UR9, R2 ;  /* 0x00000000020972ca */ /* 0x000fe200000e0000 */
[----:B------:R-:W-:Y:S01]  /*20b10*/  ULDC.64 UR6, c[0x0][0x198] ;  /* 0x0000660000067ab9 */ /* 0x000fe20000000a00 */
[----:B------:R-:W-:Y:S01]  /*20b20*/  R2UR UR12, R0 ;  /* 0x00000000000c72ca */ /* 0x000fe200000e0000 */
[----:B------:R-:W-:Y:S01]  /*20b30*/  UIADD3 UR4, UP0, UR6, 0x370, URZ ;  /* 0x0000037006047890 */ /* 0x000fe2000ff1e03f */
[----:B-----5:R-:W-:-:S03]  /*20b40*/  R2UR UR13, R6 ;  /* 0x00000000060d72ca */ /* 0x020fc600000e0000 */
        /* <DEDUP_REMOVED lines=14> */
.L_x_3073:
        /* <DEDUP_REMOVED lines=8> */
.L_x_2960:
[----:B------:R-:W2:Y:S01]  /*20cb0*/  S2R R11, SR_CgaCtaId ;  /* 0x00000000000b7919 */ /* 0x000ea20000008800 */
[----:B0--3--:R-:W-:Y:S01]  /*20cc0*/  MOV R3, 0x400 ;  /* 0x0000040000037802 */ /* 0x009fe20000000f00 */
        /* <DEDUP_REMOVED lines=52> */
.L_x_2955:
[----:B------:R-:W-:Y:S05]  /*21010*/  BSYNC B1 ;  /* 0x0000000000017941 */ /* 0x000fea0003800000 */
.L_x_2954:
[----:B------:R-:W-:Y:S01]  /*21020*/  VIADD R9, R9, 0x1 ;  /* 0x0000000109097836 */ /* 0x000fe20000000000 */
[----:B------:R-:W-:Y:S04]  /*21030*/  BSSY B1, `(.L_x_2961) ;  /* 0x0000085000017945 */ /* 0x000fe80003800000 */
[----:B------:R-:W-:-:S04]  /*21040*/  ISETP.NE.AND P0, PT, R9, 0x2, PT ;  /* 0x000000020900780c */ /* 0x000fc80003f05270 */
[----:B------:R-:W-:Y:S02]  /*21050*/  SEL R2, RZ, 0x1, P0 ;  /* 0x00000001ff027807 */ /* 0x000fe40000000000 */
[----:B0-----:R-:W-:Y:S01]  /*21060*/  SEL R12, R9, RZ, P0 ;  /* 0x000000ff090c7207 */ /* 0x001fe20000000000 */
        /* <DEDUP_REMOVED lines=25> */
.L_x_2963:
[----:B------:R-:W3:Y:S01]  /*21200*/  S2R R3, SR_CgaCtaId ;  /* 0x0000000000037919 */ /* 0x000ee20000008800 */
[----:B------:R-:W-:-:S04]  /*21210*/  MOV R2, 0x400 ;  /* 0x0000040000027802 */ /* 0x000fc80000000f00 */
[----:B---3--:R-:W-:Y:S02]  /*21220*/  LEA R2, R3, R2, 0x18 ;  /* 0x0000000203027211 */ /* 0x008fe400078ec0ff */
[----:B------:R-:W-:-:S03]  /*21230*/  SHF.L.U32 R3, R11, 0x1f, RZ ;  /* 0x0000001f0b037819 */ /* 0x000fc600000006ff */
[----:B------:R-:W-:-:S04]  /*21240*/  IMAD R2, R12, 0x8, R2 ;  /* 0x000000080c027824 */ /* 0x000fc800078e0202 */
[----:B------:R-:W3:Y:S02]  /*21250*/  SYNCS.PHASECHK.TRANS64.TRYWAIT P0, [R2+URZ+0x38840], R3 ;  /* 0x03884003020075a7 */ /* 0x000ee4000800017f */
[----:B---3--:R-:W-:Y:S05]  /*21260*/  @!P0 BRA `(.L_x_2964) ;  /* 0x0000002c00608947 */ /* 0x008fea0003800000 */
.L_x_3074:
        /* <DEDUP_REMOVED lines=11> */
.L_x_2965:
[----:B--2---:R-:W2:Y:S01]  /*21320*/  LDL R7, [R1] ;  /* 0x0000000001077983 */ /* 0x004ea20000100800 */
[----:B0-----:R-:W-:-:S03]  /*21330*/  MOV R12, 0x400 ;  /* 0x00000400000c7802 */ /* 0x001fc60000000f00 */
[----:B------:R-:W4:Y:S01]  /*21340*/  LDL R11, [R1+0x10] ;  /* 0x00001000010b7983 */ /* 0x000f220000100800 */
        /* <DEDUP_REMOVED lines=20> */
.L_x_3075:
        /* <DEDUP_REMOVED lines=8> */
.L_x_2967:
[----:B0--3--:R-:W2:Y:S01]  /*21510*/  LDL R3, [R1] ;  /* 0x0000000001037983 */ /* 0x009ea20000100800 */
        /* <DEDUP_REMOVED lines=54> */
.L_x_2962:
[----:B------:R-:W-:Y:S05]  /*21880*/  BSYNC B1 ;  /* 0x0000000000017941 */ /* 0x000fea0003800000 */
.L_x_2961:
[----:B------:R-:W2:Y:S01]  /*21890*/  LDL R2, [R1+0x14] ;  /* 0x0000140001027983 */ /* 0x000ea20000100800 */
[----:B------:R-:W-:Y:S01]  /*218a0*/  VIADD R5, R5, 0xfffffffe ;  /* 0xfffffffe05057836 */ /* 0x000fe20000000000 */
[----:B--2---:R-:W-:-:S13]  /*218b0*/  ISETP.GT.AND P0, PT, R9, R2, PT ;  /* 0x000000020900720c */ /* 0x004fda0003f04270 */
[----:B------:R-:W-:Y:S05]  /*218c0*/  @P0 BRA `(.L_x_2968) ;  /* 0xffffffec00c00947 */ /* 0x000fea000383ffff */
.L_x_2944:
[----:B------:R-:W-:Y:S05]  /*218d0*/  BSYNC B0 ;  /* 0x0000000000007941 */ /* 0x000fea0003800000 */
.L_x_2943:
        /* <DEDUP_REMOVED lines=25> */
.L_x_2970:
[----:B------:R-:W-:Y:S05]  /*21a70*/  BSYNC B0 ;  /* 0x0000000000007941 */ /* 0x000fea0003800000 */
.L_x_2969:
[----:B--2---:R-:W2:Y:S02]  /*21a80*/  LDL.LU R2, [R1+0x8] ;  /* 0x0000080001027983 */ /* 0x004ea40000300800 */
[----:B--2---:R-:W-:-:S05]  /*21a90*/  LOP3.LUT R2, R2, R0, RZ, 0x3c, !PT ;  /* 0x0000000002027212 */ /* 0x004fca00078e3cff */
[----:B------:R3:W-:Y:S02]  /*21aa0*/  STL [R1+0x8], R2 ;  /* 0x0000080201007387 */ /* 0x0007e40000100800 */
.L_x_2925:
[----:B------:R-:W-:Y:S05]  /*21ab0*/  BSYNC B6 ;  /* 0x0000000000067941 */ /* 0x000fea0003800000 */
.L_x_2923:
[----:B------:R-:W-:-:S03]  /*21ac0*/  UMOV UR4, 0xffffffff ;  /* 0xffffffff00047882 */ /* 0x000fc60000000000 */
[----:B------:R-:W-:Y:S05]  /*21ad0*/  BRA.DIV UR4, `(.L_x_2971) ;  /* 0x00000026046c7947 */ /* 0x000fea000b800000 */
[----:B------:R4:W0:Y:S04]  /*21ae0*/  SHFL.IDX PT, R4, R16, RZ, 0x1f ;  /* 0x00001fff10047589 */ /* 0x00082800000e0000 */
[----:B------:R-:W0:Y:S02]  /*21af0*/  SHFL.IDX PT, R16, R16, 0x1, 0x1f ;  /* 0x00201f0010107f89 */ /* 0x000e2400000e0000 */
.L_x_3079:
        /* <DEDUP_REMOVED lines=10> */
[----:B---3--:R-:W3:Y:S02]  /*21ba0*/  LDC.64 R2, c[0x0][0xd58] ;  /* 0x00035600ff027b82 */ /* 0x008ee40000000a00 */
[----:B---3--:R-:W-:-:S05]  /*21bb0*/  IMAD.WIDE R2, R5, 0x4, R2 ;  /* 0x0000000405027825 */ /* 0x008fca00078e0202 */
[----:B------:R3:W5:Y:S02]  /*21bc0*/  LDG.E R17, desc[UR54][R2.64] ;  /* 0x0000003602117981 */ /* 0x000764000c1e1900 */
.L_x_2973:
[----:B------:R-:W-:Y:S05]  /*21bd0*/  BSYNC B0 ;  /* 0x0000000000007941 */ /* 0x000fea0003800000 */
.L_x_2972:
        /* <DEDUP_REMOVED lines=11> */
[----:B---3--:R-:W-:-:S05]  /*21c90*/  IMAD.IADD R3, R13, 0x1, R14 ;  /* 0x000000010d037824 */ /* 0x008fca00078e020e */
[----:B------:R-:W0:Y:S02]  /*21ca0*/  SHFL.UP PT, R14, R3, 0x4, RZ ;  /* 0x04800000030e7989 */ /* 0x000e2400000e00ff */
[----:B0-----:R-:W-:Y:S02]  /*21cb0*/  SEL R14, R14, RZ, P0 ;  /* 0x000000ff0e0e7207 */ /* 0x001fe40000000000 */
[----:B------:R-:W-:-:S03]  /*21cc0*/  ISETP.GE.U32.AND P0, PT, R7, 0x10, PT ;  /* 0x000000100700780c */ /* 0x000fc60003f06070 */
[----:B------:R-:W-:-:S05]  /*21cd0*/  IMAD.IADD R5, R3, 0x1, R14 ;  /* 0x0000000103057824 */ /* 0x000fca00078e020e */
[----:B------:R-:W2:Y:S02]  /*21ce0*/  SHFL.UP PT, R14, R5, 0x8, RZ ;  /* 0x05000000050e7989 */ /* 0x000ea400000e00ff */
[----:B--2---:R-:W-:-:S05]  /*21cf0*/  SEL R6, R14, RZ, P1 ;  /* 0x000000ff0e067207 */ /* 0x004fca0000800000 */
[----:B------:R-:W-:-:S05]  /*21d00*/  IMAD.IADD R6, R5, 0x1, R6 ;  /* 0x0000000105067824 */ /* 0x000fca00078e0206 */
[----:B------:R-:W0:Y:S02]  /*21d10*/  SHFL.UP PT, R14, R6, 0x10, RZ ;  /* 0x06000000060e7989 */ /* 0x000e2400000e00ff */
[----:B0-----:R-:W-:-:S05]  /*21d20*/  SEL R7, R14, RZ, P0 ;  /* 0x000000ff0e077207 */ /* 0x001fca0000000000 */
[----:B------:R-:W-:-:S05]  /*21d30*/  IMAD.IADD R2, R6, 0x1, R7 ;  /* 0x0000000106027824 */ /* 0x000fca00078e0207 */
[----:B------:R0:W2:Y:S02]  /*21d40*/  SHFL.IDX PT, R14, R2, 0x1f, 0x1f ;  /* 0x03e01f00020e7f89 */ /* 0x0000a400000e0000 */
.L_x_3087:
[----:B------:R-:W-:Y:S02]  /*21d50*/  ULDC UR4, c[0x0][0xd10] ;  /* 0x0003440000047ab9 */ /* 0x000fe40000000800 */
[----:B------:R-:W-:-:S04]  /*21d60*/  IMAD.U32 R5, RZ, RZ, UR4 ;  /* 0x00000004ff057e24 */ /* 0x000fc8000f8e00ff */
[----:B--2---:R-:W-:-:S04]  /*21d70*/  IMAD R3, R14, R5, RZ ;  /* 0x000000050e037224 */ /* 0x004fc800078e02ff */
[----:B----4-:R-:W-:-:S05]  /*21d80*/  IMAD.IADD R16, R16, 0x1, R3 ;  /* 0x0000000110107824 */ /* 0x010fca00078e0203 */
[----:B------:R-:W-:-:S13]  /*21d90*/  ISETP.GT.AND P0, PT, R16, R4, PT ;  /* 0x000000041000720c */ /* 0x000fda0003f04270 */
[----:B------:R-:W-:Y:S05]  /*21da0*/  @P0 BRA `(.L_x_2975) ;  /* 0x0000000000b40947 */ /* 0x000fea0003800000 */
[----:B------:R-:W2:Y:S02]  /*21db0*/  LDC R0, c[0x0][0xd14] ;  /* 0x00034500ff007b82 */ /* 0x000ea40000000800 */
.L_x_2980:
[----:B------:R-:W-:-:S05]  /*21dc0*/  VIADD R19, R19, 0x1f ;  /* 0x0000001f13137836 */ /* 0x000fca0000000000 */
        /* <DEDUP_REMOVED lines=13> */
.L_x_2978:
[----:B------:R-:W-:Y:S05]  /*21ea0*/  BSYNC B0 ;  /* 0x0000000000007941 */ /* 0x000fea0003800000 */
.L_x_2977:
[----:B------:R-:W-:-:S03]  /*21eb0*/  UMOV UR4, 0xffffffff ;  /* 0xffffffff00047882 */ /* 0x000fc60000000000 */
[----:B------:R-:W-:Y:S05]  /*21ec0*/  BRA.DIV UR4, `(.L_x_2979) ;  /* 0x00000026048c7947 */ /* 0x000fea000b800000 */
[----:B-----5:R-:W0:Y:S01]  /*21ed0*/  SHFL.UP PT, R14, R17, 0x1, RZ ;  /* 0x04200000110e7989 */ /* 0x020e2200000e00ff */
[C---:B------:R-:W-:Y:S02]  /*21ee0*/  ISETP.NE.AND P0, PT, R6.reuse, RZ, PT ;  /* 0x000000ff0600720c */ /* 0x040fe40003f05270 */
[----:B------:R-:W-:Y:S02]  /*21ef0*/  ISETP.GE.U32.AND P1, PT, R6, 0x2, PT ;  /* 0x000000020600780c */ /* 0x000fe40003f26070 */
        /* <DEDUP_REMOVED lines=18> */
.L_x_3095:
[----:B------:R-:W-:Y:S02]  /*22020*/  ULDC UR4, c[0x0][0xd10] ;  /* 0x0003440000047ab9 */ /* 0x000fe40000000800 */
[----:B------:R-:W-:-:S04]  /*22030*/  IMAD.U32 R5, RZ, RZ, UR4 ;  /* 0x00000004ff057e24 */ /* 0x000fc8000f8e00ff */
[----:B--2---:R-:W-:-:S04]  /*22040*/  IMAD R3, R14, R5, RZ ;  /* 0x000000050e037224 */ /* 0x004fc800078e02ff */
[----:B------:R-:W-:-:S05]  /*22050*/  IMAD.IADD R16, R3, 0x1, R16 ;  /* 0x0000000103107824 */ /* 0x000fca00078e0210 */
[----:B------:R-:W-:-:S13]  /*22060*/  ISETP.GT.AND P0, PT, R16, R4, PT ;  /* 0x000000041000720c */ /* 0x000fda0003f04270 */
[----:B------:R-:W-:Y:S05]  /*22070*/  @!P0 BRA `(.L_x_2980) ;  /* 0xfffffffc00508947 */ /* 0x000fea000383ffff */
.L_x_2975:
        /* <DEDUP_REMOVED lines=8> */
.L_x_3099:
[----:B------:R-:W-:Y:S01]  /*22100*/  ISETP.NE.AND P0, PT, R3, RZ, PT ;  /* 0x000000ff0300720c */ /* 0x000fe20003f05270 */
[----:B------:R-:W-:-:S12]  /*22110*/  IMAD.MOV.U32 R7, RZ, RZ, RZ ;  /* 0x000000ffff077224 */ /* 0x000fd800078e00ff */
[----:B------:R-:W-:Y:S05]  /*22120*/  @!P0 BRA `(.L_x_2982) ;  /* 0x0000000000108947 */ /* 0x000fea0003800000 */
[----:B------:R-:W-:Y:S01]  /*22130*/  UMOV UR4, 0xffffffff ;  /* 0xffffffff00047882 */ /* 0x000fe20000000000 */
[----:B------:R-:W-:Y:S02]  /*22140*/  VIADD R12, R6, 0xffffffff ;  /* 0xffffffff060c7836 */ /* 0x000fe40000000000 */
[----:B------:R-:W-:Y:S05]  /*22150*/  BRA.DIV UR4, `(.L_x_2983) ;  /* 0x0000002a04047947 */ /* 0x000fea000b800000 */
[----:B------:R4:W0:Y:S02]  /*22160*/  SHFL.IDX PT, R7, R2, R12, 0x1f ;  /* 0x00001f0c02077589 */ /* 0x00082400000e0000 */
.L_x_2982:
[----:B0---4-:R-:W0:Y:S01]  /*22170*/  LDC.64 R2, c[0x0][0xd68] ;  /* 0x00035a00ff027b82 */ /* 0x011e220000000a00 */
[----:B------:R-:W-:-:S04]  /*22180*/  IMAD.IADD R19, R6, 0x1, R19 ;  /* 0x0000000106137824 */ /* 0x000fc800078e0213 */
[----:B0-----:R-:W-:-:S05]  /*22190*/  IMAD.WIDE R2, R19, 0x4, R2 ;  /* 0x0000000413027825 */ /* 0x001fca00078e0202 */
[----:B-1----:R-:W2:Y:S01]  /*221a0*/  LDG.E R9, desc[UR54][R2.64] ;  /* 0x0000003602097981 */ /* 0x002ea2000c1e1900 */
[----:B------:R-:W-:Y:S02]  /*221b0*/  IMAD R16, R7, R5, R16 ;  /* 0x0000000507107224 */ /* 0x000fe400078e0210 */
[----:B--23--:R-:W-:-:S05]  /*221c0*/  IMAD R6, R17, R9, RZ ;  /* 0x0000000911067224 */ /* 0x00cfca00078e02ff */
[----:B------:R-:W-:-:S04]  /*221d0*/  IABS R8, R6 ;  /* 0x0000000600087213 */ /* 0x000fc80000000000 */
[----:B------:R-:W0:Y:S08]  /*221e0*/  I2F.RP R2, R8 ;  /* 0x0000000800027306 */ /* 0x000e300000209400 */
[----:B0-----:R-:W0:Y:S02]  /*221f0*/  MUFU.RCP R2, R2 ;  /* 0x0000000200027308 */ /* 0x001e240000001000 */
[----:B0-----:R-:W-:-:S06]  /*22200*/  VIADD R2, R2, 0xffffffe ;  /* 0x0ffffffe02027836 */ /* 0x001fcc0000000000 */
[----:B------:R-:W0:Y:S02]  /*22210*/  F2I.FTZ.U32.TRUNC.NTZ R3, R2 ;  /* 0x0000000200037305 */ /* 0x000e24000021f000 */
[----:B0-----:R-:W-:-:S04]  /*22220*/  IMAD.MOV R2, RZ, RZ, -R3 ;  /* 0x000000ffff027224 */ /* 0x001fc800078e0a03 */
[----:B------:R-:W-:Y:S02]  /*22230*/  IMAD R10, R2, R8, RZ ;  /* 0x00000008020a7224 */ /* 0x000fe400078e02ff */
[----:B------:R-:W-:-:S04]  /*22240*/  IMAD.MOV.U32 R2, RZ, RZ, RZ ;  /* 0x000000ffff027224 */ /* 0x000fc800078e00ff */
[----:B------:R-:W-:-:S04]  /*22250*/  IMAD.HI.U32 R10, R3, R10, R2 ;  /* 0x0000000a030a7227 */ /* 0x000fc800078e0002 */
[----:B------:R-:W-:Y:S01]  /*22260*/  IMAD.IADD R2, R4, 0x1, -R16 ;  /* 0x0000000104027824 */ /* 0x000fe200078e0a10 */
[----:B------:R-:W-:-:S04]  /*22270*/  IABS R4, R6 ;  /* 0x0000000600047213 */ /* 0x000fc80000000000 */
[----:B------:R-:W-:Y:S01]  /*22280*/  IABS R3, R2 ;  /* 0x0000000200037213 */ /* 0x000fe20000000000 */
[----:B------:R-:W-:-:S04]  /*22290*/  IMAD.MOV R4, RZ, RZ, -R4 ;  /* 0x000000ffff047224 */ /* 0x000fc800078e0a04 */
        /* <DEDUP_REMOVED lines=48> */
.L_x_2976:
[----:B------:R-:W-:Y:S01]  /*225a0*/  UMOV UR4, URZ ;  /* 0x0000003f00047c82 */ /* 0x000fe20008000000 */
[----:B------:R-:W-:Y:S01]  /*225b0*/  UMOV UR5, URZ ;  /* 0x0000003f00057c82 */ /* 0x000fe20008000000 */
[----:B------:R-:W-:Y:S01]  /*225c0*/  ULDC UR6, c[0x0][0xd14] ;  /* 0x0003450000067ab9 */ /* 0x000fe20000000800 */
[----:B------:R-:W-:Y:S02]  /*225d0*/  IMAD.MOV.U32 R16, RZ, RZ, R4 ;  /* 0x000000ffff107224 */ /* 0x000fe400078e0004 */
[----:B------:R-:W-:Y:S02]  /*225e0*/  IMAD.U32 R17, RZ, RZ, UR4 ;  /* 0x00000004ff117e24 */ /* 0x000fe4000f8e00ff */
[----:B------:R-:W-:Y:S02]  /*225f0*/  IMAD.U32 R18, RZ, RZ, UR5 ;  /* 0x00000005ff127e24 */ /* 0x000fe4000f8e00ff */
[----:B------:R-:W-:-:S07]  /*22600*/  IMAD.U32 R19, RZ, RZ, UR6 ;  /* 0x00000006ff137e24 */ /* 0x000fce000f8e00ff */
.L_x_2984:
        /* <DEDUP_REMOVED lines=12> */
.L_x_2885:
[----:B-1----:R-:W2:Y:S01]  /*226d0*/  LDL R0, [R1+0x24] ;  /* 0x0000240001007983 */ /* 0x002ea20000100800 */
[----:B------:R-:W1:Y:S01]  /*226e0*/  S2R R3, SR_CgaCtaId ;  /* 0x0000000000037919 */ /* 0x000e620000008800 */
[----:B--2---:R-:W-:Y:S02]  /*226f0*/  R2UR UR4, R0 ;  /* 0x00000000000472ca */ /* 0x004fe400000e0000 */
        /* <DEDUP_REMOVED lines=10> */
.L_x_3102:
[----:B------:R-:W-:-:S03]  /*227a0*/  UMOV UR4, 0xffffffff ;  /* 0xffffffff00047882 */ /* 0x000fc60000000000 */
[----:B------:R-:W-:Y:S05]  /*227b0*/  BRA.DIV UR4, `(.L_x_2987) ;  /* 0x0000002204a87947 */ /* 0x000fea000b800000 */
[----:B---3--:R-:W2:Y:S02]  /*227c0*/  S2R R2, SR_TID.X ;  /* 0x0000000000027919 */ /* 0x008ea40000002100 */
[----:B--2---:R-:W-:-:S04]  /*227d0*/  SHF.R.U32.HI R2, RZ, 0x5, R2 ;  /* 0x00000005ff027819 */ /* 0x004fc80000011602 */
[----:B------:R-:W-:-:S05]  /*227e0*/  LOP3.LUT R2, R2, 0x3, RZ, 0xc0, !PT ;  /* 0x0000000302027812 */ /* 0x000fca00078ec0ff */
[----:B------:R2:W3:Y:S02]  /*227f0*/  SHFL.IDX PT, R14, R2, RZ, 0x1f ;  /* 0x00001fff020e7589 */ /* 0x0004e400000e0000 */
.L_x_3105:
[----:B---3--:R-:W-:-:S13]  /*22800*/  ISETP.NE.AND P0, PT, R14, RZ, PT ;  /* 0x000000ff0e00720c */ /* 0x008fda0003f05270 */
[----:B------:R-:W-:Y:S05]  /*22810*/  @P0 BRA `(.L_x_2667) ;  /* 0x00000000009c0947 */ /* 0x000fea0003800000 */
[----:B------:R-:W-:-:S03]  /*22820*/  UMOV UR4, 0xffffffff ;  /* 0xffffffff00047882 */ /* 0x000fc60000000000 */
[----:B------:R-:W-:Y:S05]  /*22830*/  BRA.DIV UR4, `(.L_x_2988) ;  /* 0x0000002204bc7947 */ /* 0x000fea000b800000 */
[----:B------:R-:W-:-:S13]  /*22840*/  ELECT P6, URZ, PT ;  /* 0x00000000003f782f */ /* 0x000fda00038c0000 */
.L_x_3108:
[----:B------:R-:W-:Y:S05]  /*22850*/  @!P6 BRA `(.L_x_2667) ;  /* 0x00000000008ce947 */ /* 0x000fea0003800000 */
[----:B--2---:R-:W2:Y:S02]  /*22860*/  LDL R2, [R1+0x30] ;  /* 0x0000300001027983 */ /* 0x004ea40000100800 */
[----:B--2---:R-:W-:-:S13]  /*22870*/  R2UR UR4, R2 ;  /* 0x00000000020472ca */ /* 0x004fda00000e0000 */
[----:B------:R-:W-:-:S06]  /*22880*/  ULOP3.LUT UR4, UR4, 0x2, URZ, 0xfc, !UPT ;  /* 0x0000000204047892 */ /* 0x000fcc000f8efc3f */
[----:B------:R-:W-:-:S05]  /*22890*/  IMAD.U32 R2, RZ, RZ, UR4 ;  /* 0x00000004ff027e24 */ /* 0x000fca000f8e00ff */
[----:B------:R-:W-:-:S13]  /*228a0*/  ISETP.NE.AND P2, PT, R2, 0x3, PT ;  /* 0x000000030200780c */ /* 0x000fda0003f45270 */
[----:B------:R-:W-:Y:S05]  /*228b0*/  @!P2 BRA `(.L_x_2989) ;  /* 0x000000000004a947 */ /* 0x000fea0003800000 */
[----:B------:R-:W-:Y:S01]  /*228c0*/  BPT.TRAP 0x1 ;  /* 0x000000040000795c */ /* 0x000fe20000300000 */
.L_x_2989:
        /* <DEDUP_REMOVED lines=14> */
.L_x_3109:
[----:B------:R-:W2:Y:S02]  /*229b0*/  SYNCS.PHASECHK.TRANS64.TRYWAIT P0, [R7+URZ], R2 ;  /* 0x00000002070075a7 */ /* 0x000ea4000800017f */
[----:B--2---:R-:W-:Y:S05]  /*229c0*/  @!P0 BRA `(.L_x_2991) ;  /* 0x00000020008c8947 */ /* 0x004fea0003800000 */
.L_x_3110:
[----:B------:R-:W-:Y:S05]  /*229d0*/  @!P2 BRA `(.L_x_2992) ;  /* 0x000000000004a947 */ /* 0x000fea0003800000 */
[----:B------:R-:W-:Y:S01]  /*229e0*/  BPT.TRAP 0x1 ;  /* 0x000000040000795c */ /* 0x000fe20000300000 */
.L_x_2992:
[----:B------:R-:W3:Y:S01]  /*229f0*/  LDL.LU R4, [R1] ;  /* 0x0000000001047983 */ /* 0x000ee20000300800 */
[----:B------:R-:W-:-:S04]  /*22a00*/  VIADD R0, R0, 0x38860 ;  /* 0x0003886000007836 */ /* 0x000fc80000000000 */
[----:B---3--:R-:W-:-:S04]  /*22a10*/  IMAD R4, R4, 0x8, R0 ;  /* 0x0000000804047824 */ /* 0x008fc800078e0200 */
[----:B------:R-:W3:Y:S02]  /*22a20*/  SYNCS.PHASECHK.TRANS64.TRYWAIT P0, [R4+URZ], R5 ;  /* 0x00000005040075a7 */ /* 0x000ee4000800017f */
[----:B---3--:R-:W-:Y:S05]  /*22a30*/  @!P0 BRA `(.L_x_2993) ;  /* 0x0000002000848947 */ /* 0x008fea0003800000 */
.L_x_3111:
[----:B------:R-:W-:-:S07]  /*22a40*/  IMAD R3, R3, 0x8, R0 ;  /* 0x0000000803037824 */ /* 0x000fce00078e0200 */
.L_x_2994:
[----:B----4-:R4:W0:Y:S02]  /*22a50*/  SYNCS.PHASECHK.TRANS64.TRYWAIT P0, [R3+URZ], R2 ;  /* 0x00000002030075a7 */ /* 0x010824000800017f */
[----:B0-----:R-:W-:Y:S05]  /*22a60*/  @!P0 NANOSLEEP.SYNCS 0x989680 ;  /* 0x009896800000895d */ /* 0x001fea0003900000 */
[----:B------:R-:W0:Y:S02]  /*22a70*/  @!P0 SYNCS.PHASECHK.TRANS64 P0, [R3+URZ], R2 ;  /* 0x00000002030085a7 */ /* 0x000e24000800007f */
[----:B0-----:R-:W-:Y:S05]  /*22a80*/  @!P0 BRA `(.L_x_2994) ;  /* 0xfffffffc00f08947 */ /* 0x001fea000383ffff */
.L_x_2667:
[----:B------:R-:W-:Y:S05]  /*22a90*/  BSYNC B8 ;  /* 0x0000000000087941 */ /* 0x000fea0003800000 */
.L_x_2664:
[----:B------:R-:W-:Y:S05]  /*22aa0*/  EXIT ;  /* 0x000000000000794d */ /* 0x000fea0003800000 */
.L_x_2691:
[----:B0-----:R0:W1:Y:S02]  /*22ab0*/  SYNCS.PHASECHK.TRANS64.TRYWAIT P5, [R70+URZ+0x38890], R77 ;  /* 0x0388904d460075a7 */ /* 0x00106400080a017f */
[----:B-1----:R-:W-:Y:S05]  /*22ac0*/  @!P5 NANOSLEEP.SYNCS 0x989680 ;  /* 0x009896800000d95d */ /* 0x002fea0003900000 */
[----:B------:R-:W1:Y:S02]  /*22ad0*/  @!P5 SYNCS.PHASECHK.TRANS64 P5, [R70+URZ+0x38890], R77 ;  /* 0x0388904d4600d5a7 */ /* 0x000e6400080a007f */
[----:B-1----:R-:W-:Y:S05]  /*22ae0*/  @!P5 BRA `(.L_x_2691) ;  /* 0xfffffffc00f0d947 */ /* 0x002fea000383ffff */
[----:B------:R-:W-:Y:S05]  /*22af0*/  BRA `(.L_x_2995) ;  /* 0xfffffdfc00c07947 */ /* 0x000fea000383ffff */
.L_x_2701:
[----:B0-----:R0:W1:Y:S02]  /*22b00*/  SYNCS.PHASECHK.TRANS64.TRYWAIT P5, [R70+URZ+0x38890], R77 ;  /* 0x0388904d460075a7 */ /* 0x00106400080a017f */
[----:B-1----:R-:W-:Y:S05]  /*22b10*/  @!P5 NANOSLEEP.SYNCS 0x989680 ;  /* 0x009896800000d95d */ /* 0x002fea0003900000 */
[----:B------:R-:W1:Y:S02]  /*22b20*/  @!P5 SYNCS.PHASECHK.TRANS64 P5, [R70+URZ+0x38890], R77 ;  /* 0x0388904d4600d5a7 */ /* 0x000e6400080a007f */
[----:B-1----:R-:W-:Y:S05]  /*22b30*/  @!P5 BRA `(.L_x_2701) ;  /* 0xfffffffc00f0d947 */ /* 0x002fea000383ffff */
[----:B------:R-:W-:Y:S05]  /*22b40*/  BRA `(.L_x_2996) ;  /* 0xfffffe08003c7947 */ /* 0x000fea000383ffff */
.L_x_2706:
[----:B0-----:R0:W1:Y:S02]  /*22b50*/  SYNCS.PHASECHK.TRANS64.TRYWAIT P5, [R70+URZ+0x38890], R77 ;  /* 0x0388904d460075a7 */ /* 0x00106400080a017f */
[----:B-1----:R-:W-:Y:S05]  /*22b60*/  @!P5 NANOSLEEP.SYNCS 0x989680 ;  /* 0x009896800000d95d */ /* 0x002fea0003900000 */
[----:B------:R-:W1:Y:S02]  /*22b70*/  @!P5 SYNCS.PHASECHK.TRANS64 P5, [R70+URZ+0x38890], R77 ;  /* 0x0388904d4600d5a7 */ /* 0x000e6400080a007f */
[----:B-1----:R-:W-:Y:S05]  /*22b80*/  @!P5 BRA `(.L_x_2706) ;  /* 0xfffffffc00f0d947 */ /* 0x002fea000383ffff */
[----:B------:R-:W-:Y:S05]  /*22b90*/  BRA `(.L_x_2997) ;  /* 0xfffffe1000707947 */ /* 0x000fea000383ffff */
.L_x_2710:
[----:B--2---:R2:W4:Y:S02]  /*22ba0*/  SYNCS.PHASECHK.TRANS64.TRYWAIT P5, [R70+URZ+0x388b0], R77 ;  /* 0x0388b04d460075a7 */ /* 0x00452400080a017f */
[----:B----4-:R-:W-:Y:S05]  /*22bb0*/  @!P5 NANOSLEEP.SYNCS 0x989680 ;  /* 0x009896800000d95d */ /* 0x010fea0003900000 */
[----:B------:R-:W4:Y:S02]  /*22bc0*/  @!P5 SYNCS.PHASECHK.TRANS64 P5, [R70+URZ+0x388b0], R77 ;  /* 0x0388b04d4600d5a7 */ /* 0x000f2400080a007f */
[----:B----4-:R-:W-:Y:S05]  /*22bd0*/  @!P5 BRA `(.L_x_2710) ;  /* 0xfffffffc00f0d947 */ /* 0x010fea000383ffff */
[----:B------:R-:W-:Y:S05]  /*22be0*/  BRA `(.L_x_2998) ;  /* 0xfffffe1000ec7947 */ /* 0x000fea000383ffff */
.L_x_2753:
        /* <DEDUP_REMOVED lines=8> */
.L_x_3000:
[----:B------:R-:W-:Y:S05]  /*22c70*/  BSYNC B1 ;  /* 0x0000000000017941 */ /* 0x000fea0003800000 */
.L_x_2999:
[----:B------:R-:W-:Y:S05]  /*22c80*/  BRA `(.L_x_3001) ;  /* 0xfffffe5000087947 */ /* 0x000fea000383ffff */
.L_x_2754:
        /* <DEDUP_REMOVED lines=8> */
.L_x_3003:
[----:B------:R-:W-:Y:S05]  /*22d10*/  BSYNC B1 ;  /* 0x0000000000017941 */ /* 0x000fea0003800000 */
.L_x_3002:
[----:B------:R-:W-:Y:S05]  /*22d20*/  BRA `(.L_x_3004) ;  /* 0xfffffe4c00e87947 */ /* 0x000fea000383ffff */
.L_x_2755:
        /* <DEDUP_REMOVED lines=8> */
.L_x_3006:
[----:B------:R-:W-:Y:S05]  /*22db0*/  BSYNC B1 ;  /* 0x0000000000017941 */ /* 0x000fea0003800000 */
.L_x_3005:
[----:B------:R-:W-:Y:S05]  /*22dc0*/  BRA `(.L_x_3007) ;  /* 0xfffffe4c00c87947 */ /* 0x000fea000383ffff */
.L_x_2756:
        /* <DEDUP_REMOVED lines=8> */
.L_x_3009:
[----:B------:R-:W-:Y:S05]  /*22e50*/  BSYNC B1 ;  /* 0x0000000000017941 */ /* 0x000fea0003800000 */
.L_x_3008:
[----:B------:R-:W-:Y:S05]  /*22e60*/  BRA `(.L_x_3010) ;  /* 0xfffffe4c00a87947 */ /* 0x000fea000383ffff */
.L_x_2757:
        /* <DEDUP_REMOVED lines=8> */
.L_x_3012:
[----:B------:R-:W-:Y:S05]  /*22ef0*/  BSYNC B1 ;  /* 0x0000000000017941 */ /* 0x000fea0003800000 */
.L_x_3011:
[----:B------:R-:W-:Y:S05]  /*22f00*/  BRA `(.L_x_3013) ;  /* 0xfffffe4c00887947 */ /* 0x000fea000383ffff */
.L_x_2758:
        /* <DEDUP_REMOVED lines=8> */
.L_x_3015:
[----:B------:R-:W-:Y:S05]  /*22f90*/  BSYNC B1 ;  /* 0x0000000000017941 */ /* 0x000fea0003800000 */
.L_x_3014:
[----:B------:R-:W-:Y:S05]  /*22fa0*/  BRA `(.L_x_3016) ;  /* 0xfffffe4c00687947 */ /* 0x000fea000383ffff */
.L_x_2759:
        /* <DEDUP_REMOVED lines=8> */
.L_x_3018:
[----:B------:R-:W-:Y:S05]  /*23030*/  BSYNC B1 ;  /* 0x0000000000017941 */ /* 0x000fea0003800000 */
.L_x_3017:
[----:B------:R-:W-:Y:S05]  /*23040*/  BRA `(.L_x_3019) ;  /* 0xfffffe4c00487947 */ /* 0x000fea000383ffff */
.L_x_2760:
        /* <DEDUP_REMOVED lines=8> */
.L_x_3021:
[----:B------:R-:W-:Y:S05]  /*230d0*/  BSYNC B1 ;  /* 0x0000000000017941 */ /* 0x000fea0003800000 */
.L_x_3020:
[----:B------:R-:W-:Y:S05]  /*230e0*/  BRA `(.L_x_3022) ;  /* 0xfffffe4c00287947 */ /* 0x000fea000383ffff */
.L_x_2762:
[----:B0-----:R0:W1:Y:S02]  /*230f0*/  SYNCS.PHASECHK.TRANS64.TRYWAIT P2, [R18+URZ+0x38800], R5 ;  /* 0x03880005120075a7 */ /* 0x001064000804017f */
[----:B-1----:R-:W-:Y:S05]  /*23100*/  @!P2 NANOSLEEP.SYNCS 0x989680 ;  /* 0x009896800000a95d */ /* 0x002fea0003900000 */
[----:B------:R-:W1:Y:S02]  /*23110*/  @!P2 SYNCS.PHASECHK.TRANS64 P2, [R18+URZ+0x38800], R5 ;  /* 0x038800051200a5a7 */ /* 0x000e64000804007f */
[----:B-1----:R-:W-:Y:S05]  /*23120*/  @!P2 BRA `(.L_x_2762) ;  /* 0xfffffffc00f0a947 */ /* 0x002fea000383ffff */
[----:B------:R-:W-:Y:S05]  /*23130*/  BRA `(.L_x_3023) ;  /* 0xfffffe4c009c7947 */ /* 0x000fea000383ffff */
.L_x_2770:
        /* <DEDUP_REMOVED lines=8> */
.L_x_3025:
[----:B------:R-:W-:Y:S05]  /*231c0*/  BSYNC B1 ;  /* 0x0000000000017941 */ /* 0x000fea0003800000 */
.L_x_3024:
[----:B------:R-:W-:Y:S05]  /*231d0*/  BRA `(.L_x_3026) ;  /* 0xfffffe5c00b87947 */ /* 0x000fea000383ffff */
.L_x_2771:
        /* <DEDUP_REMOVED lines=8> */
.L_x_3028:
[----:B------:R-:W-:Y:S05]  /*23260*/  BSYNC B1 ;  /* 0x0000000000017941 */ /* 0x000fea0003800000 */
.L_x_3027:
[----:B------:R-:W-:Y:S05]  /*23270*/  BRA `(.L_x_3029) ;  /* 0xfffffe5c00987947 */ /* 0x000fea000383ffff */
.L_x_2772:
        /* <DEDUP_REMOVED lines=8> */
.L_x_3031:
[----:B------:R-:W-:Y:S05]  /*23300*/  BSYNC B1 ;  /* 0x0000000000017941 */ /* 0x000fea0003800000 */
.L_x_3030:
[----:B------:R-:W-:Y:S05]  /*23310*/  BRA `(.L_x_3032) ;  /* 0xfffffe5c00787947 */ /* 0x000fea000383ffff */
.L_x_2773:
        /* <DEDUP_REMOVED lines=8> */
.L_x_3034:
[----:B------:R-:W-:Y:S05]  /*233a0*/  BSYNC B1 ;  /* 0x0000000000017941 */ /* 0x000fea0003800000 */
.L_x_3033:
[----:B------:R-:W-:Y:S05]  /*233b0*/  BRA `(.L_x_3035) ;  /* 0xfffffe5c00587947 */ /* 0x000fea000383ffff */
.L_x_2774:
        /* <DEDUP_REMOVED lines=8> */
.L_x_3037:
[----:B------:R-:W-:Y:S05]  /*23440*/  BSYNC B1 ;  /* 0x0000000000017941 */ /* 0x000fea0003800000 */
.L_x_3036:
[----:B------:R-:W-:Y:S05]  /*23450*/  BRA `(.L_x_3038) ;  /* 0xfffffe5c00387947 */ /* 0x000fea000383ffff */
.L_x_2775:
        /* <DEDUP_REMOVED lines=8> */
.L_x_3040:
[----:B------:R-:W-:Y:S05]  /*234e0*/  BSYNC B1 ;  /* 0x0000000000017941 */ /* 0x000fea0003800000 */
.L_x_3039:
[----:B------:R-:W-:Y:S05]  /*234f0*/  BRA `(.L_x_3041) ;  /* 0xfffffe5c001c7947 */ /* 0x000fea000383ffff */
.L_x_2776:
        /* <DEDUP_REMOVED lines=8> */
.L_x_3043:
[----:B------:R-:W-:Y:S05]  /*23580*/  BSYNC B1 ;  /* 0x0000000000017941 */ /* 0x000fea0003800000 */
.L_x_3042:
[----:B------:R-:W-:Y:S05]  /*23590*/  BRA `(.L_x_3044) ;  /* 0xfffffe5c00007947 */ /* 0x000fea000383ffff */
.L_x_2777:
        /* <DEDUP_REMOVED lines=8> */
.L_x_3046:
[----:B------:R-:W-:Y:S05]  /*23620*/  BSYNC B1 ;  /* 0x0000000000017941 */ /* 0x000fea0003800000 */
.L_x_3045:
[----:B------:R-:W-:Y:S05]  /*23630*/  BRA `(.L_x_3047) ;  /* 0xfffffe5800e47947 */ /* 0x000fea000383ffff */
.L_x_2779:
[----:B0-----:R0:W1:Y:S02]  /*23640*/  SYNCS.PHASECHK.TRANS64.TRYWAIT P1, [R18+URZ+0x38800], R3 ;  /* 0x03880003120075a7 */ /* 0x001064000802017f */
[----:B-1----:R-:W-:Y:S05]  /*23650*/  @!P1 NANOSLEEP.SYNCS 0x989680 ;  /* 0x009896800000995d */ /* 0x002fea0003900000 */
[----:B------:R-:W1:Y:S02]  /*23660*/  @!P1 SYNCS.PHASECHK.TRANS64 P1, [R18+URZ+0x38800], R3 ;  /* 0x03880003120095a7 */ /* 0x000e64000802007f */
[----:B-1----:R-:W-:Y:S05]  /*23670*/  @!P1 BRA `(.L_x_2779) ;  /* 0xfffffffc00f09947 */ /* 0x002fea000383ffff */
[----:B------:R-:W-:Y:S05]  /*23680*/  BRA `(.L_x_3048) ;  /* 0xfffffe5c005c7947 */ /* 0x000fea000383ffff */
.L_x_2785:
[----:B--2---:R2:W3:Y:S02]  /*23690*/  SYNCS.PHASECHK.TRANS64.TRYWAIT P1, [R20+URZ+0x38830], R7 ;  /* 0x03883007140075a7 */ /* 0x0044e4000802017f */
[----:B---3--:R-:W-:Y:S05]  /*236a0*/  @!P1 NANOSLEEP.SYNCS 0x989680 ;  /* 0x009896800000995d */ /* 0x008fea0003900000 */
[----:B------:R-:W3:Y:S02]  /*236b0*/  @!P1 SYNCS.PHASECHK.TRANS64 P1, [R20+URZ+0x38830], R7 ;  /* 0x03883007140095a7 */ /* 0x000ee4000802007f */
[----:B---3--:R-:W-:Y:S05]  /*236c0*/  @!P1 BRA `(.L_x_2785) ;  /* 0xfffffffc00f09947 */ /* 0x008fea000383ffff */
[----:B------:R-:W-:Y:S05]  /*236d0*/  BRA `(.L_x_2784) ;  /* 0xfffffe6800f47947 */ /* 0x000fea000383ffff */
.L_x_2787:
[----:B0-----:R0:W3:Y:S02]  /*236e0*/  SYNCS.PHASECHK.TRANS64.TRYWAIT P1, [R18+URZ+0x38810], R3 ;  /* 0x03881003120075a7 */ /* 0x0010e4000802017f */
[----:B---3--:R-:W-:Y:S05]  /*236f0*/  @!P1 NANOSLEEP.SYNCS 0x989680 ;  /* 0x009896800000995d */ /* 0x008fea0003900000 */
[----:B------:R-:W3:Y:S02]  /*23700*/  @!P1 SYNCS.PHASECHK.TRANS64 P1, [R18+URZ+0x38810], R3 ;  /* 0x03881003120095a7 */ /* 0x000ee4000802007f */
[----:B---3--:R-:W-:Y:S05]  /*23710*/  @!P1 BRA `(.L_x_2787) ;  /* 0xfffffffc00f09947 */ /* 0x008fea000383ffff */
[----:B------:R-:W-:Y:S05]  /*23720*/  BRA `(.L_x_3049) ;  /* 0xfffffe6c00a47947 */ /* 0x000fea000383ffff */
.L_x_2791:
[----:B----4-:R4:W0:Y:S02]  /*23730*/  SYNCS.PHASECHK.TRANS64.TRYWAIT P2, [R20+URZ+0x38850], R7 ;  /* 0x03885007140075a7 */ /* 0x010824000804017f */
[----:B0-----:R-:W-:Y:S05]  /*23740*/  @!P2 NANOSLEEP.SYNCS 0x989680 ;  /* 0x009896800000a95d */ /* 0x001fea0003900000 */
[----:B------:R-:W0:Y:S02]  /*23750*/  @!P2 SYNCS.PHASECHK.TRANS64 P2, [R20+URZ+0x38850], R7 ;  /* 0x038850071400a5a7 */ /* 0x000e24000804007f */
[----:B0-----:R-:W-:Y:S05]  /*23760*/  @!P2 BRA `(.L_x_2791) ;  /* 0xfffffffc00f0a947 */ /* 0x001fea000383ffff */
[----:B------:R-:W-:Y:S05]  /*23770*/  BRA `(.L_x_2790) ;  /* 0xfffffe6c00c87947 */ /* 0x000fea000383ffff */
.L_x_2811:
[----:B-1----:R1:W2:Y:S02]  /*23780*/  SYNCS.PHASECHK.TRANS64.TRYWAIT P2, [R199+URZ+0x38830], R188 ;  /* 0x038830bcc70075a7 */ /* 0x0022a4000804017f */
[----:B--2---:R-:W-:Y:S05]  /*23790*/  @!P2 NANOSLEEP.SYNCS 0x989680 ;  /* 0x009896800000a95d */ /* 0x004fea0003900000 */
[----:B------:R-:W2:Y:S02]  /*237a0*/  @!P2 SYNCS.PHASECHK.TRANS64 P2, [R199+URZ+0x38830], R188 ;  /* 0x038830bcc700a5a7 */ /* 0x000ea4000804007f */
[----:B--2---:R-:W-:Y:S05]  /*237b0*/  @!P2 BRA `(.L_x_2811) ;  /* 0xfffffffc00f0a947 */ /* 0x004fea000383ffff */
[----:B------:R-:W-:Y:S05]  /*237c0*/  BRA `(.L_x_2810) ;  /* 0xfffffea4005c7947 */ /* 0x000fea000383ffff */
.L_x_2816:
[----:B---3--:R3:W4:Y:S02]  /*237d0*/  SYNCS.PHASECHK.TRANS64.TRYWAIT P2, [R199+URZ+0x38850], R188 ;  /* 0x038850bcc70075a7 */ /* 0x008724000804017f */
[----:B----4-:R-:W-:Y:S05]  /*237e0*/  @!P2 NANOSLEEP.SYNCS 0x989680 ;  /* 0x009896800000a95d */ /* 0x010fea0003900000 */
[----:B------:R-:W4:Y:S02]  /*237f0*/  @!P2 SYNCS.PHASECHK.TRANS64 P2, [R199+URZ+0x38850], R188 ;  /* 0x038850bcc700a5a7 */ /* 0x000f24000804007f */
[----:B----4-:R-:W-:Y:S05]  /*23800*/  @!P2 BRA `(.L_x_2816) ;  /* 0xfffffffc00f0a947 */ /* 0x010fea000383ffff */
[----:B------:R-:W-:Y:S05]  /*23810*/  BRA `(.L_x_2815) ;  /* 0xfffffea400f87947 */ /* 0x000fea000383ffff */
.L_x_2837:
[----:B-1----:R1:W2:Y:S02]  /*23820*/  SYNCS.PHASECHK.TRANS64.TRYWAIT P3, [R188+URZ+0x38830], R203 ;  /* 0x038830cbbc0075a7 */ /* 0x0022a4000806017f */
[----:B--2---:R-:W-:Y:S05]  /*23830*/  @!P3 NANOSLEEP.SYNCS 0x989680 ;  /* 0x009896800000b95d */ /* 0x004fea0003900000 */
[----:B------:R-:W2:Y:S02]  /*23840*/  @!P3 SYNCS.PHASECHK.TRANS64 P3, [R188+URZ+0x38830], R203 ;  /* 0x038830cbbc00b5a7 */ /* 0x000ea4000806007f */
[----:B--2---:R-:W-:Y:S05]  /*23850*/  @!P3 BRA `(.L_x_2837) ;  /* 0xfffffffc00f0b947 */ /* 0x004fea000383ffff */
[----:B------:R-:W-:Y:S05]  /*23860*/  BRA `(.L_x_2836) ;  /* 0xfffffee400107947 */ /* 0x000fea000383ffff */
.L_x_2842:
[----:B---3--:R3:W4:Y:S02]  /*23870*/  SYNCS.PHASECHK.TRANS64.TRYWAIT P3, [R188+URZ+0x38850], R203 ;  /* 0x038850cbbc0075a7 */ /* 0x008724000806017f */
[----:B----4-:R-:W-:Y:S05]  /*23880*/  @!P3 NANOSLEEP.SYNCS 0x989680 ;  /* 0x009896800000b95d */ /* 0x010fea0003900000 */
[----:B------:R-:W4:Y:S02]  /*23890*/  @!P3 SYNCS.PHASECHK.TRANS64 P3, [R188+URZ+0x38850], R203 ;  /* 0x038850cbbc00b5a7 */ /* 0x000f24000806007f */
[----:B----4-:R-:W-:Y:S05]  /*238a0*/  @!P3 BRA `(.L_x_2842) ;  /* 0xfffffffc00f0b947 */ /* 0x010fea000383ffff */
[----:B------:R-:W-:Y:S05]  /*238b0*/  BRA `(.L_x_2841) ;  /* 0xfffffee400ac7947 */ /* 0x000fea000383ffff */
.L_x_2850:
[----:B-1----:R1:W2:Y:S02]  /*238c0*/  SYNCS.PHASECHK.TRANS64.TRYWAIT P2, [R189+URZ+0x38830], R204 ;  /* 0x038830ccbd0075a7 */ /* 0x0022a4000804017f */
[----:B--2---:R-:W-:Y:S05]  /*238d0*/  @!P2 NANOSLEEP.SYNCS 0x989680 ;  /* 0x009896800000a95d */ /* 0x004fea0003900000 */
[----:B------:R-:W2:Y:S02]  /*238e0*/  @!P2 SYNCS.PHASECHK.TRANS64 P2, [R189+URZ+0x38830], R204 ;  /* 0x038830ccbd00a5a7 */ /* 0x000ea4000804007f */
[----:B--2---:R-:W-:Y:S05]  /*238f0*/  @!P2 BRA `(.L_x_2850) ;  /* 0xfffffffc00f0a947 */ /* 0x004fea000383ffff */
[----:B------:R-:W-:Y:S05]  /*23900*/  BRA `(.L_x_2849) ;  /* 0xffffff1400987947 */ /* 0x000fea000383ffff */
.L_x_2855:
[----:B---3--:R3:W4:Y:S02]  /*23910*/  SYNCS.PHASECHK.TRANS64.TRYWAIT P2, [R189+URZ+0x38850], R204 ;  /* 0x038850ccbd0075a7 */ /* 0x008724000804017f */
[----:B----4-:R-:W-:Y:S05]  /*23920*/  @!P2 NANOSLEEP.SYNCS 0x989680 ;  /* 0x009896800000a95d */ /* 0x010fea0003900000 */
[----:B------:R-:W4:Y:S02]  /*23930*/  @!P2 SYNCS.PHASECHK.TRANS64 P2, [R189+URZ+0x38850], R204 ;  /* 0x038850ccbd00a5a7 */ /* 0x000f24000804007f */
[----:B----4-:R-:W-:Y:S05]  /*23940*/  @!P2 BRA `(.L_x_2855) ;  /* 0xfffffffc00f0a947 */ /* 0x010fea000383ffff */
[----:B------:R-:W-:Y:S05]  /*23950*/  BRA `(.L_x_2854) ;  /* 0xffffff1800347947 */ /* 0x000fea000383ffff */
.L_x_2899:
        /* <DEDUP_REMOVED lines=11> */
.L_x_3051:
[----:B------:R-:W-:Y:S05]  /*23a10*/  BSYNC B1 ;  /* 0x0000000000017941 */ /* 0x000fea0003800000 */
.L_x_3050:
[----:B------:R-:W-:Y:S05]  /*23a20*/  BRA `(.L_x_3052) ;  /* 0xffffff9800607947 */ /* 0x000fea000383ffff */
.L_x_2900:
[----:B------:R-:W-:Y:S01]  /*23a30*/  BSSY B1, `(.L_x_3053) ;  /* 0x0000006000017945 */ /* 0x000fe20003800000 */
[----:B------:R-:W-:-:S07]  /*23a40*/  IMAD.MOV.U32 R15, RZ, RZ, -0x1 ;  /* 0xffffffffff0f7424 */ /* 0x000fce00078e00ff */
[----:B0-----:R-:W-:Y:S05]  /*23a50*/  WARPSYNC.COLLECTIVE R15, `(.L_x_3054) ;  /* 0x000000000f0c7348 */ /* 0x001fea0003c00000 */
[----:B------:R-:W-:Y:S02]  /*23a60*/  ELECT P6, UR62, PT ;  /* 0x00000000003e782f */ /* 0x000fe400038c0000 */
[----:B------:R-:W-:Y:S01]  /*23a70*/  MOV R14, UR62 ;  /* 0x0000003e000e7c02 */ /* 0x000fe20008000f00 */
[----:B0-----:R-:W-:Y:S10]  /*23a80*/  ENDCOLLECTIVE ;  /* 0x000000000000791b */ /* 0x001ff40003800000 */
.L_x_3054:
[----:B------:R-:W-:Y:S05]  /*23a90*/  BSYNC B1 ;  /* 0x0000000000017941 */ /* 0x000fea0003800000 */
.L_x_3053:
[----:B------:R-:W-:Y:S05]  /*23aa0*/  BRA `(.L_x_3055) ;  /* 0xffffff98004c7947 */ /* 0x000fea000383ffff */
.L_x_2901:
[----:B-1----:R1:W2:Y:S02]  /*23ab0*/  SYNCS.PHASECHK.TRANS64.TRYWAIT P0, [R7+URZ+0x38820], R8 ;  /* 0x03882008070075a7 */ /* 0x0022a4000800017f */
[----:B--2---:R-:W-:Y:S05]  /*23ac0*/  @!P0 NANOSLEEP.SYNCS 0x989680 ;  /* 0x009896800000895d */ /* 0x004fea0003900000 */
[----:B------:R-:W2:Y:S02]  /*23ad0*/  @!P0 SYNCS.PHASECHK.TRANS64 P0, [R7+URZ+0x38820], R8 ;  /* 0x03882008070085a7 */ /* 0x000ea4000800007f */
[----:B--2---:R-:W-:Y:S05]  /*23ae0*/  @!P0 BRA `(.L_x_2901) ;  /* 0xfffffffc00f08947 */ /* 0x004fea000383ffff */
[----:B------:R-:W-:Y:S05]  /*23af0*/  BRA `(.L_x_3056) ;  /* 0xffffff98006c7947 */ /* 0x000fea000383ffff */
.L_x_2904:
[----:B-1----:R1:W2:Y:S02]  /*23b00*/  SYNCS.PHASECHK.TRANS64.TRYWAIT P0, [R8+URZ+0x388a0], R9 ;  /* 0x0388a009080075a7 */ /* 0x0022a4000800017f */
[----:B--2---:R-:W-:Y:S05]  /*23b10*/  @!P0 NANOSLEEP.SYNCS 0x989680 ;  /* 0x009896800000895d */ /* 0x004fea0003900000 */
[----:B------:R-:W2:Y:S02]  /*23b20*/  @!P0 SYNCS.PHASECHK.TRANS64 P0, [R8+URZ+0x388a0], R9 ;  /* 0x0388a009080085a7 */ /* 0x000ea4000800007f */
[----:B--2---:R-:W-:Y:S05]  /*23b30*/  @!P0 BRA `(.L_x_2904) ;  /* 0xfffffffc00f08947 */ /* 0x004fea000383ffff */
[----:B------:R-:W-:Y:S05]  /*23b40*/  BRA `(.L_x_3057) ;  /* 0xffffff9800787947 */ /* 0x000fea000383ffff */
.L_x_2906:
[----:B--2---:R2:W3:Y:S02]  /*23b50*/  SYNCS.PHASECHK.TRANS64.TRYWAIT P0, [R8+URZ+0x388c0], R9 ;  /* 0x0388c009080075a7 */ /* 0x0044e4000800017f */
[----:B---3--:R-:W-:Y:S05]  /*23b60*/  @!P0 NANOSLEEP.SYNCS 0x989680 ;  /* 0x009896800000895d */ /* 0x008fea0003900000 */
[----:B------:R-:W3:Y:S02]  /*23b70*/  @!P0 SYNCS.PHASECHK.TRANS64 P0, [R8+URZ+0x388c0], R9 ;  /* 0x0388c009080085a7 */ /* 0x000ee4000800007f */
[----:B---3--:R-:W-:Y:S05]  /*23b80*/  @!P0 BRA `(.L_x_2906) ;  /* 0xfffffffc00f08947 */ /* 0x008fea000383ffff */
[----:B------:R-:W-:Y:S05]  /*23b90*/  BRA `(.L_x_3058) ;  /* 0xffffff9800e07947 */ /* 0x000fea000383ffff */
.L_x_2910:
[----:B-1----:R1:W2:Y:S02]  /*23ba0*/  SYNCS.PHASECHK.TRANS64.TRYWAIT P0, [R9+URZ+0x388a0], R10 ;  /* 0x0388a00a090075a7 */ /* 0x0022a4000800017f */
[----:B--2---:R-:W-:Y:S05]  /*23bb0*/  @!P0 NANOSLEEP.SYNCS 0x989680 ;  /* 0x009896800000895d */ /* 0x004fea0003900000 */
[----:B------:R-:W2:Y:S02]  /*23bc0*/  @!P0 SYNCS.PHASECHK.TRANS64 P0, [R9+URZ+0x388a0], R10 ;  /* 0x0388a00a090085a7 */ /* 0x000ea4000800007f */
[----:B--2---:R-:W-:Y:S05]  /*23bd0*/  @!P0 BRA `(.L_x_2910) ;  /* 0xfffffffc00f08947 */ /* 0x004fea000383ffff */
[----:B------:R-:W-:Y:S05]  /*23be0*/  BRA `(.L_x_3059) ;  /* 0xffffffa000247947 */ /* 0x000fea000383ffff */
.L_x_2912:
[----:B--2---:R2:W3:Y:S02]  /*23bf0*/  SYNCS.PHASECHK.TRANS64.TRYWAIT P1, [R9+URZ+0x388c0], R10 ;  /* 0x0388c00a090075a7 */ /* 0x0044e4000802017f */
[----:B---3--:R-:W-:Y:S05]  /*23c00*/  @!P1 NANOSLEEP.SYNCS 0x989680 ;  /* 0x009896800000995d */ /* 0x008fea0003900000 */
[----:B------:R-:W3:Y:S02]  /*23c10*/  @!P1 SYNCS.PHASECHK.TRANS64 P1, [R9+URZ+0x388c0], R10 ;  /* 0x0388c00a090095a7 */ /* 0x000ee4000802007f */
[----:B---3--:R-:W-:Y:S05]  /*23c20*/  @!P1 BRA `(.L_x_2912) ;  /* 0xfffffffc00f09947 */ /* 0x008fea000383ffff */
[----:B------:R-:W-:Y:S05]  /*23c30*/  BRA `(.L_x_3060) ;  /* 0xffffffa000847947 */ /* 0x000fea000383ffff */
.L_x_2930:
[----:B------:R-:W0:Y:S01]  /*23c40*/  S2R R5, SR_TID.X ;  /* 0x0000000000057919 */ /* 0x000e220000002100 */
[----:B------:R-:W-:Y:S01]  /*23c50*/  BSSY B0, `(.L_x_3061) ;  /* 0x000000a000007945 */ /* 0x000fe20003800000 */
[----:B------:R-:W-:Y:S02]  /*23c60*/  IMAD.MOV.U32 R12, RZ, RZ, RZ ;  /* 0x000000ffff0c7224 */ /* 0x000fe400078e00ff */
[----:B-1----:R-:W-:Y:S02]  /*23c70*/  IMAD.MOV.U32 R11, RZ, RZ, 0x1f ;  /* 0x0000001fff0b7424 */ /* 0x002fe400078e00ff */
[----:B------:R-:W-:Y:S01]  /*23c80*/  IMAD.MOV.U32 R15, RZ, RZ, -0x1 ;  /* 0xffffffffff0f7424 */ /* 0x000fe200078e00ff */
[----:B0-----:R-:W-:-:S04]  /*23c90*/  SHF.R.U32.HI R5, RZ, 0x5, R5 ;  /* 0x00000005ff057819 */ /* 0x001fc80000011605 */
[----:B------:R-:W-:-:S05]  /*23ca0*/  LOP3.LUT R5, R5, 0x3, RZ, 0xc0, !PT ;  /* 0x0000000305057812 */ /* 0x000fca00078ec0ff */
[----:B------:R-:W-:-:S07]  /*23cb0*/  IMAD.MOV.U32 R13, RZ, RZ, R5 ;  /* 0x000000ffff0d7224 */ /* 0x000fce00078e0005 */
[----:B------:R-:W-:Y:S05]  /*23cc0*/  WARPSYNC.COLLECTIVE R15, `(.L_x_3062) ;  /* 0x000000000f087348 */ /* 0x000fea0003c00000 */
[----:B------:R0:W1:Y:S02]  /*23cd0*/  SHFL.IDX P6, R14, R13, R12, R11 ;  /* 0x0000000c0d0e7389 */ /* 0x00006400000c000b */
[----:B01----:R-:W-:Y:S01]  /*23ce0*/  ENDCOLLECTIVE ;  /* 0x000000000000791b */ /* 0x003fe20003800000 */
.L_x_3062:
[----:B------:R-:W-:Y:S05]  /*23cf0*/  BSYNC B0 ;  /* 0x0000000000007941 */ /* 0x000fea0003800000 */
.L_x_3061:
[----:B------:R-:W-:Y:S05]  /*23d00*/  BRA `(.L_x_3063) ;  /* 0xffffffb0005c7947 */ /* 0x000fea000383ffff */
.L_x_2931:
[----:B------:R-:W-:Y:S01]  /*23d10*/  BSSY B0, `(.L_x_3064) ;  /* 0x0000006000007945 */ /* 0x000fe20003800000 */
[----:B------:R-:W-:-:S07]  /*23d20*/  IMAD.MOV.U32 R15, RZ, RZ, -0x1 ;  /* 0xffffffffff0f7424 */ /* 0x000fce00078e00ff */
[----:B-1----:R-:W-:Y:S05]  /*23d30*/  WARPSYNC.COLLECTIVE R15, `(.L_x_3065) ;  /* 0x000000000f0c7348 */ /* 0x002fea0003c00000 */
[----:B------:R-:W-:Y:S02]  /*23d40*/  ELECT P6, UR62, PT ;  /* 0x00000000003e782f */ /* 0x000fe400038c0000 */
[----:B------:R-:W-:Y:S01]  /*23d50*/  MOV R14, UR62 ;  /* 0x0000003e000e7c02 */ /* 0x000fe20008000f00 */
[----:B-1----:R-:W-:Y:S10]  /*23d60*/  ENDCOLLECTIVE ;  /* 0x000000000000791b */ /* 0x002ff40003800000 */
.L_x_3065:
[----:B------:R-:W-:Y:S05]  /*23d70*/  BSYNC B0 ;  /* 0x0000000000007941 */ /* 0x000fea0003800000 */
.L_x_3064:
[----:B------:R-:W-:Y:S05]  /*23d80*/  BRA `(.L_x_3066) ;  /* 0xffffffb0004c7947 */ /* 0x000fea000383ffff */
.L_x_2934:
[----:B0-----:R0:W1:Y:S02]  /*23d90*/  SYNCS.PHASECHK.TRANS64.TRYWAIT P0, [R5+URZ+0x38840], R7 ;  /* 0x03884007050075a7 */ /* 0x001064000800017f */
[----:B-1----:R-:W-:Y:S05]  /*23da0*/  @!P0 NANOSLEEP.SYNCS 0x989680 ;  /* 0x009896800000895d */ /* 0x002fea0003900000 */
[----:B------:R-:W1:Y:S02]  /*23db0*/  @!P0 SYNCS.PHASECHK.TRANS64 P0, [R5+URZ+0x38840], R7 ;  /* 0x03884007050085a7 */ /* 0x000e64000800007f */
[----:B-1----:R-:W-:Y:S05]  /*23dc0*/  @!P0 BRA `(.L_x_2934) ;  /* 0xfffffffc00f08947 */ /* 0x002fea000383ffff */
[----:B------:R-:W-:Y:S05]  /*23dd0*/  BRA `(.L_x_3067) ;  /* 0xffffffb000b47947 */ /* 0x000fea000383ffff */
.L_x_2938:
        /* <DEDUP_REMOVED lines=8> */
.L_x_2941:
[----:B0-----:R0:W1:Y:S02]  /*23e60*/  SYNCS.PHASECHK.TRANS64.TRYWAIT P0, [R2+URZ+0x38860], R5 ;  /* 0x03886005020075a7 */ /* 0x001064000800017f */
[----:B-1----:R-:W-:Y:S05]  /*23e70*/  @!P0 NANOSLEEP.SYNCS 0x989680 ;  /* 0x009896800000895d */ /* 0x002fea0003900000 */
[----:B------:R-:W1:Y:S02]  /*23e80*/  @!P0 SYNCS.PHASECHK.TRANS64 P0, [R2+URZ+0x38860], R5 ;  /* 0x03886005020085a7 */ /* 0x000e64000800007f */
[----:B-1----:R-:W-:Y:S05]  /*23e90*/  @!P0 BRA `(.L_x_2941) ;  /* 0xfffffffc00f08947 */ /* 0x002fea000383ffff */
[----:B------:R-:W-:Y:S05]  /*23ea0*/  BRA `(.L_x_3069) ;  /* 0xffffffb800b87947 */ /* 0x000fea000383ffff */
.L_x_2950:
[----:B--2---:R2:W3:Y:S02]  /*23eb0*/  SYNCS.PHASECHK.TRANS64.TRYWAIT P0, [R2+URZ+0x38840], R3 ;  /* 0x03884003020075a7 */ /* 0x0044e4000800017f */
[----:B---3--:R-:W-:Y:S05]  /*23ec0*/  @!P0 NANOSLEEP.SYNCS 0x989680 ;  /* 0x009896800000895d */ /* 0x008fea0003900000 */
[----:B------:R-:W3:Y:S02]  /*23ed0*/  @!P0 SYNCS.PHASECHK.TRANS64 P0, [R2+URZ+0x38840], R3 ;  /* 0x03884003020085a7 */ /* 0x000ee4000800007f */
[----:B---3--:R-:W-:Y:S05]  /*23ee0*/  @!P0 BRA `(.L_x_2950) ;  /* 0xfffffffc00f08947 */ /* 0x008fea000383ffff */
[----:B------:R-:W-:Y:S05]  /*23ef0*/  BRA `(.L_x_3070) ;  /* 0xffffffc0008c7947 */ /* 0x000fea000383ffff */
.L_x_2952:
[----:B0-----:R0:W3:Y:S02]  /*23f00*/  SYNCS.PHASECHK.TRANS64.TRYWAIT P0, [R2+URZ+0x38860], R3 ;  /* 0x03886003020075a7 */ /* 0x0010e4000800017f */
[----:B---3--:R-:W-:Y:S05]  /*23f10*/  @!P0 NANOSLEEP.SYNCS 0x989680 ;  /* 0x009896800000895d */ /* 0x008fea0003900000 */
[----:B------:R-:W3:Y:S02]  /*23f20*/  @!P0 SYNCS.PHASECHK.TRANS64 P0, [R2+URZ+0x38860], R3 ;  /* 0x03886003020085a7 */ /* 0x000ee4000800007f */
[----:B---3--:R-:W-:Y:S05]  /*23f30*/  @!P0 BRA `(.L_x_2952) ;  /* 0xfffffffc00f08947 */ /* 0x008fea000383ffff */
[----:B------:R-:W-:Y:S05]  /*23f40*/  BRA `(.L_x_3071) ;  /* 0xffffffc400007947 */ /* 0x000fea000383ffff */
.L_x_2957:
[----:B---3--:R3:W4:Y:S02]  /*23f50*/  SYNCS.PHASECHK.TRANS64.TRYWAIT P0, [R2+URZ+0x38840], R3 ;  /* 0x03884003020075a7 */ /* 0x008724000800017f */
[----:B----4-:R-:W-:Y:S05]  /*23f60*/  @!P0 NANOSLEEP.SYNCS 0x989680 ;  /* 0x009896800000895d */ /* 0x010fea0003900000 */
[----:B------:R-:W4:Y:S02]  /*23f70*/  @!P0 SYNCS.PHASECHK.TRANS64 P0, [R2+URZ+0x38840], R3 ;  /* 0x03884003020085a7 */ /* 0x000f24000800007f */
[----:B----4-:R-:W-:Y:S05]  /*23f80*/  @!P0 BRA `(.L_x_2957) ;  /* 0xfffffffc00f08947 */ /* 0x010fea000383ffff */
[----:B------:R-:W-:Y:S05]  /*23f90*/  BRA `(.L_x_3072) ;  /* 0xffffffc800a07947 */ /* 0x000fea000383ffff */
.L_x_2959:
[----:B0-----:R0:W2:Y:S02]  /*23fa0*/  SYNCS.PHASECHK.TRANS64.TRYWAIT P1, [R2+URZ+0x38860], R3 ;  /* 0x03886003020075a7 */ /* 0x0010a4000802017f */
[----:B--2---:R-:W-:Y:S05]  /*23fb0*/  @!P1 NANOSLEEP.SYNCS 0x989680 ;  /* 0x009896800000995d */ /* 0x004fea0003900000 */
[----:B------:R-:W2:Y:S02]  /*23fc0*/  @!P1 SYNCS.PHASECHK.TRANS64 P1, [R2+URZ+0x38860], R3 ;  /* 0x03886003020095a7 */ /* 0x000ea4000802007f */
[----:B--2---:R-:W-:Y:S05]  /*23fd0*/  @!P1 BRA `(.L_x_2959) ;  /* 0xfffffffc00f09947 */ /* 0x004fea000383ffff */
[----:B------:R-:W-:Y:S05]  /*23fe0*/  BRA `(.L_x_3073) ;  /* 0xffffffcc00107947 */ /* 0x000fea000383ffff */
.L_x_2964:
[----:B---3--:R3:W4:Y:S02]  /*23ff0*/  SYNCS.PHASECHK.TRANS64.TRYWAIT P0, [R2+URZ+0x38840], R3 ;  /* 0x03884003020075a7 */ /* 0x008724000800017f */
[----:B----4-:R-:W-:Y:S05]  /*24000*/  @!P0 NANOSLEEP.SYNCS 0x989680 ;  /* 0x009896800000895d */ /* 0x010fea0003900000 */
[----:B------:R-:W4:Y:S02]  /*24010*/  @!P0 SYNCS.PHASECHK.TRANS64 P0, [R2+URZ+0x38840], R3 ;  /* 0x03884003020085a7 */ /* 0x000f24000800007f */
[----:B----4-:R-:W-:Y:S05]  /*24020*/  @!P0 BRA `(.L_x_2964) ;  /* 0xfffffffc00f08947 */ /* 0x010fea000383ffff */
[----:B------:R-:W-:Y:S05]  /*24030*/  BRA `(.L_x_3074) ;  /* 0xffffffd0008c7947 */ /* 0x000fea000383ffff */
.L_x_2966:
[----:B0-----:R0:W2:Y:S02]  /*24040*/  SYNCS.PHASECHK.TRANS64.TRYWAIT P1, [R2+URZ+0x38860], R3 ;  /* 0x03886003020075a7 */ /* 0x0010a4000802017f */
[----:B--2---:R-:W-:Y:S05]  /*24050*/  @!P1 NANOSLEEP.SYNCS 0x989680 ;  /* 0x009896800000995d */ /* 0x004fea0003900000 */
[----:B------:R-:W2:Y:S02]  /*24060*/  @!P1 SYNCS.PHASECHK.TRANS64 P1, [R2+URZ+0x38860], R3 ;  /* 0x03886003020095a7 */ /* 0x000ea4000802007f */
[----:B--2---:R-:W-:Y:S05]  /*24070*/  @!P1 BRA `(.L_x_2966) ;  /* 0xfffffffc00f09947 */ /* 0x004fea000383ffff */
[----:B------:R-:W-:Y:S05]  /*24080*/  BRA `(.L_x_3075) ;  /* 0xffffffd400007947 */ /* 0x000fea000383ffff */
.L_x_2971:
[----:B------:R-:W-:Y:S01]  /*24090*/  BSSY B0, `(.L_x_3076) ;  /* 0x0000008000007945 */ /* 0x000fe20003800000 */
[----:B0-----:R-:W-:Y:S02]  /*240a0*/  IMAD.MOV.U32 R13, RZ, RZ, R16 ;  /* 0x000000ffff0d7224 */ /* 0x001fe400078e0010 */
[----:B------:R-:W-:Y:S02]  /*240b0*/  IMAD.MOV.U32 R12, RZ, RZ, RZ ;  /* 0x000000ffff0c7224 */ /* 0x000fe400078e00ff */
[----:B-1----:R-:W-:Y:S02]  /*240c0*/  IMAD.MOV.U32 R11, RZ, RZ, 0x1f ;  /* 0x0000001fff0b7424 */ /* 0x002fe400078e00ff */
[----:B------:R-:W-:-:S07]  /*240d0*/  IMAD.MOV.U32 R15, RZ, RZ, -0x1 ;  /* 0xffffffffff0f7424 */ /* 0x000fce00078e00ff */
[----:B--23--:R-:W-:Y:S05]  /*240e0*/  WARPSYNC.COLLECTIVE R15, `(.L_x_3077) ;  /* 0x000000000f087348 */ /* 0x00cfea0003c00000 */
[----:B------:R0:W1:Y:S02]  /*240f0*/  SHFL.IDX P6, R14, R13, R12, R11 ;  /* 0x0000000c0d0e7389 */ /* 0x00006400000c000b */
[----:B0123--:R-:W-:Y:S01]  /*24100*/  ENDCOLLECTIVE ;  /* 0x000000000000791b */ /* 0x00ffe20003800000 */
.L_x_3077:
[----:B------:R-:W-:Y:S05]  /*24110*/  BSYNC B0 ;  /* 0x0000000000007941 */ /* 0x000fea0003800000 */
.L_x_3076:
        /* <DEDUP_REMOVED lines=8> */
.L_x_3078:
[----:B------:R-:W-:Y:S01]  /*241a0*/  IMAD.MOV.U32 R16, RZ, RZ, R14 ;  /* 0x000000ffff107224 */ /* 0x000fe200078e000e */
[----:B------:R-:W-:Y:S06]  /*241b0*/  BRA `(.L_x_3079) ;  /* 0xffffffd800507947 */ /* 0x000fec000383ffff */
.L_x_2974:
        /* <DEDUP_REMOVED lines=8> */
.L_x_3081:
[----:B------:R-:W-:Y:S05]  /*24240*/  BSYNC B0 ;  /* 0x0000000000007941 */ /* 0x000fea0003800000 */
.L_x_3080:
        /* <DEDUP_REMOVED lines=10> */
.L_x_3082:
        /* <DEDUP_REMOVED lines=8> */
.L_x_3083:
        /* <DEDUP_REMOVED lines=8> */
.L_x_3084:
        /* <DEDUP_REMOVED lines=8> */
.L_x_3085:
        /* <DEDUP_REMOVED lines=8> */
.L_x_3086:
[----:B------:R-:W-:Y:S05]  /*244f0*/  BRA `(.L_x_3087) ;  /* 0xffffffd800147947 */ /* 0x000fea000383ffff */
.L_x_2979:
        /* <DEDUP_REMOVED lines=8> */
.L_x_3089:
[----:B------:R-:W-:Y:S05]  /*24580*/  BSYNC B0 ;  /* 0x0000000000007941 */ /* 0x000fea0003800000 */
.L_x_3088:
[----:B------:R-:W-:Y:S01]  /*24590*/  ISETP.NE.AND P0, PT, R6, RZ, PT ;  /* 0x000000ff0600720c */ /* 0x000fe20003f05270 */
[----:B------:R-:W-:Y:S02]  /*245a0*/  IMAD.MOV.U32 R12, RZ, RZ, 0x2 ;  /* 0x00000002ff0c7424 */ /* 0x000fe400078e00ff */
[----:B------:R-:W-:Y:S01]  /*245b0*/  IMAD.MOV.U32 R11, RZ, RZ, RZ ;  /* 0x000000ffff0b7224 */ /* 0x000fe200078e00ff */
[----:B------:R-:W-:Y:S01]  /*245c0*/  SEL R2, R14, RZ, P0 ;  /* 0x000000ff0e027207 */ /* 0x000fe20000000000 */
[----:B------:R-:W-:Y:S01]  /*245d0*/  IMAD.MOV.U32 R15, RZ, RZ, -0x1 ;  /* 0xffffffffff0f7424 */ /* 0x000fe200078e00ff */
[----:B------:R-:W-:-:S03]  /*245e0*/  ISETP.GE.U32.AND P0, PT, R6, 0x2, PT ;  /* 0x000000020600780c */ /* 0x000fc60003f06070 */
[----:B------:R-:W-:-:S04]  /*245f0*/  IMAD.IADD R2, R17, 0x1, R2 ;  /* 0x0000000111027824 */ /* 0x000fc800078e0202 */
[----:B------:R-:W-:-:S07]  /*24600*/  IMAD.MOV.U32 R13, RZ, RZ, R2 ;  /* 0x000000ffff0d7224 */ /* 0x000fce00078e0002 */
[----:B------:R-:W-:Y:S05]  /*24610*/  WARPSYNC.COLLECTIVE R15, `(.L_x_3090) ;  /* 0x000000000f087348 */ /* 0x000fea0003c00000 */
[----:B------:R0:W1:Y:S02]  /*24620*/  SHFL.UP P6, R14, R13, R12, R11 ;  /* 0x0400000c0d0e7389 */ /* 0x00006400000c000b */
[----:B01----:R-:W-:Y:S01]  /*24630*/  ENDCOLLECTIVE ;  /* 0x000000000000791b */ /* 0x003fe20003800000 */
.L_x_3090:
        /* <DEDUP_REMOVED lines=8> */
.L_x_3091:
        /* <DEDUP_REMOVED lines=8> */
.L_x_3092:
        /* <DEDUP_REMOVED lines=8> */
.L_x_3093:
        /* <DEDUP_REMOVED lines=8> */
.L_x_3094:
[----:B------:R-:W-:Y:S05]  /*24840*/  BRA `(.L_x_3095) ;  /* 0xffffffd400f47947 */ /* 0x000fea000383ffff */
.L_x_2981:
[----:B------:R-:W-:Y:S01]  /*24850*/  BSSY B0, `(.L_x_3096) ;  /* 0x0000006000007945 */ /* 0x000fe20003800000 */
[----:B------:R-:W-:Y:S01]  /*24860*/  PLOP3.LUT P6, PT, P6, PT, PT, 0x8, 0x0 ;  /* 0x000000000000781c */ /* 0x000fe200037ce170 */
[----:B------:R-:W-:-:S12]  /*24870*/  IMAD.MOV.U32 R15, RZ, RZ, -0x1 ;  /* 0xffffffffff0f7424 */ /* 0x000fd800078e00ff */
[----:B01----:R-:W-:Y:S05]  /*24880*/  WARPSYNC.COLLECTIVE R15, `(.L_x_3097) ;  /* 0x000000000f087348 */ /* 0x003fea0003c00000 */
[----:B------:R-:W-:Y:S01]  /*24890*/  VOTE.ANY R14, PT, P6 ;  /* 0x00000000000e7806 */ /* 0x000fe200030e0100 */
[----:B01----:R-:W-:Y:S06]  /*248a0*/  ENDCOLLECTIVE ;  /* 0x000000000000791b */ /* 0x003fec0003800000 */
.L_x_3097:
[----:B------:R-:W-:Y:S05]  /*248b0*/  BSYNC B0 ;  /* 0x0000000000007941 */ /* 0x000fea0003800000 */
.L_x_3096:
        /* <DEDUP_REMOVED lines=9> */
.L_x_3098:
[----:B------:R-:W-:Y:S01]  /*24950*/  IMAD.MOV.U32 R17, RZ, RZ, R14 ;  /* 0x000000ffff117224 */ /* 0x000fe200078e000e */
[----:B------:R-:W-:Y:S06]  /*24960*/  BRA `(.L_x_3099) ;  /* 0xffffffd400e47947 */ /* 0x000fec000383ffff */
.L_x_2983:
[----:B------:R-:W-:Y:S01]  /*24970*/  BSSY B0, `(.L_x_3100) ;  /* 0x0000007000007945 */ /* 0x000fe20003800000 */
[----:B------:R-:W-:Y:S02]  /*24980*/  IMAD.MOV.U32 R13, RZ, RZ, R2 ;  /* 0x000000ffff0d7224 */ /* 0x000fe400078e0002 */
[----:B-1----:R-:W-:Y:S02]  /*24990*/  IMAD.MOV.U32 R11, RZ, RZ, 0x1f ;  /* 0x0000001fff0b7424 */ /* 0x002fe400078e00ff */
[----:B------:R-:W-:-:S07]  /*249a0*/  IMAD.MOV.U32 R15, RZ, RZ, -0x1 ;  /* 0xffffffffff0f7424 */ /* 0x000fce00078e00ff */
[----:B0-23--:R-:W-:Y:S05]  /*249b0*/  WARPSYNC.COLLECTIVE R15, `(.L_x_3101) ;  /* 0x000000000f087348 */ /* 0x00dfea0003c00000 */
[----:B------:R1:W4:Y:S02]  /*249c0*/  SHFL.IDX P6, R14, R13, R12, R11 ;  /* 0x0000000c0d0e7389 */ /* 0x00032400000c000b */
[----:B01234-:R-:W-:Y:S01]  /*249d0*/  ENDCOLLECTIVE ;  /* 0x000000000000791b */ /* 0x01ffe20003800000 */
.L_x_3101:
[----:B------:R-:W-:Y:S05]  /*249e0*/  BSYNC B0 ;  /* 0x0000000000007941 */ /* 0x000fea0003800000 */
.L_x_3100:
[----:B------:R-:W-:Y:S01]  /*249f0*/  IMAD.MOV.U32 R7, RZ, RZ, R14 ;  /* 0x000000ffff077224 */ /* 0x000fe200078e000e */
[----:B------:R-:W-:Y:S06]  /*24a00*/  BRA `(.L_x_2982) ;  /* 0xffffffd400d87947 */ /* 0x000fec000383ffff */
.L_x_2986:
[----:B-1----:R1:W2:Y:S02]  /*24a10*/  SYNCS.PHASECHK.TRANS64.TRYWAIT P0, [R0+URZ+0x38820], R3 ;  /* 0x03882003000075a7 */ /* 0x0022a4000800017f */
[----:B--2---:R-:W-:Y:S05]  /*24a20*/  @!P0 NANOSLEEP.SYNCS 0x989680 ;  /* 0x009896800000895d */ /* 0x004fea0003900000 */
[----:B------:R-:W2:Y:S02]  /*24a30*/  @!P0 SYNCS.PHASECHK.TRANS64 P0, [R0+URZ+0x38820], R3 ;  /* 0x03882003000085a7 */ /* 0x000ea4000800007f */
[----:B--2---:R-:W-:Y:S05]  /*24a40*/  @!P0 BRA `(.L_x_2986) ;  /* 0xfffffffc00f08947 */ /* 0x004fea000383ffff */
[----:B------:R-:W-:Y:S05]  /*24a50*/  BRA `(.L_x_3102) ;  /* 0xffffffdc00507947 */ /* 0x000fea000383ffff */
.L_x_2987:
[----:B---3--:R-:W2:Y:S01]  /*24a60*/  S2R R2, SR_TID.X ;  /* 0x0000000000027919 */ /* 0x008ea20000002100 */
        /* <DEDUP_REMOVED lines=10> */
.L_x_3104:
[----:B------:R-:W-:Y:S05]  /*24b10*/  BSYNC B0 ;  /* 0x0000000000007941 */ /* 0x000fea0003800000 */
.L_x_3103:
[----:B------:R-:W-:Y:S05]  /*24b20*/  BRA `(.L_x_3105) ;  /* 0xffffffdc00347947 */ /* 0x000fea000383ffff */
.L_x_2988:
[----:B------:R-:W-:Y:S01]  /*24b30*/  BSSY B0, `(.L_x_3106) ;  /* 0x0000006000007945 */ /* 0x000fe20003800000 */
[----:B------:R-:W-:-:S07]  /*24b40*/  IMAD.MOV.U32 R15, RZ, RZ, -0x1 ;  /* 0xffffffffff0f7424 */ /* 0x000fce00078e00ff */
[----:B012---:R-:W-:Y:S05]  /*24b50*/  WARPSYNC.COLLECTIVE R15, `(.L_x_3107) ;  /* 0x000000000f0c7348 */ /* 0x007fea0003c00000 */
[----:B------:R-:W-:Y:S02]  /*24b60*/  ELECT P6, UR62, PT ;  /* 0x00000000003e782f */ /* 0x000fe400038c0000 */
[----:B------:R-:W-:Y:S01]  /*24b70*/  MOV R14, UR62 ;  /* 0x0000003e000e7c02 */ /* 0x000fe20008000f00 */
[----:B012---:R-:W-:Y:S10]  /*24b80*/  ENDCOLLECTIVE ;  /* 0x000000000000791b */ /* 0x007ff40003800000 */
.L_x_3107:
[----:B------:R-:W-:Y:S05]  /*24b90*/  BSYNC B0 ;  /* 0x0000000000007941 */ /* 0x000fea0003800000 */
.L_x_3106:
[----:B------:R-:W-:Y:S05]  /*24ba0*/  BRA `(.L_x_3108) ;  /* 0xffffffdc00287947 */ /* 0x000fea000383ffff */
.L_x_2990:
[----:B-1----:R1:W2:Y:S02]  /*24bb0*/  SYNCS.PHASECHK.TRANS64.TRYWAIT P0, [R6+URZ], R5 ;  /* 0x00000005060075a7 */ /* 0x0022a4000800017f */
[----:B--2---:R-:W-:Y:S05]  /*24bc0*/  @!P0 NANOSLEEP.SYNCS 0x989680 ;  /* 0x009896800000895d */ /* 0x004fea0003900000 */
[----:B------:R-:W2:Y:S02]  /*24bd0*/  @!P0 SYNCS.PHASECHK.TRANS64 P0, [R6+URZ], R5 ;  /* 0x00000005060085a7 */ /* 0x000ea4000800007f */
[----:B--2---:R-:W-:Y:S05]  /*24be0*/  @!P0 BRA `(.L_x_2990) ;  /* 0xfffffffc00f08947 */ /* 0x004fea000383ffff */
[----:B------:R-:W-:Y:S05]  /*24bf0*/  BRA `(.L_x_3109) ;  /* 0xffffffdc006c7947 */ /* 0x000fea000383ffff */
.L_x_2991:
[----:B--2---:R2:W3:Y:S02]  /*24c00*/  SYNCS.PHASECHK.TRANS64.TRYWAIT P0, [R7+URZ], R2 ;  /* 0x00000002070075a7 */ /* 0x0044e4000800017f */
[----:B---3--:R-:W-:Y:S05]  /*24c10*/  @!P0 NANOSLEEP.SYNCS 0x989680 ;  /* 0x009896800000895d */ /* 0x008fea0003900000 */
[----:B------:R-:W3:Y:S02]  /*24c20*/  @!P0 SYNCS.PHASECHK.TRANS64 P0, [R7+URZ], R2 ;  /* 0x00000002070085a7 */ /* 0x000ee4000800007f */
[----:B---3--:R-:W-:Y:S05]  /*24c30*/  @!P0 BRA `(.L_x_2991) ;  /* 0xfffffffc00f08947 */ /* 0x008fea000383ffff */
[----:B------:R-:W-:Y:S05]  /*24c40*/  BRA `(.L_x_3110) ;  /* 0xffffffdc00607947 */ /* 0x000fea000383ffff */
.L_x_2993:
[----:B---3--:R3:W4:Y:S02]  /*24c50*/  SYNCS.PHASECHK.TRANS64.TRYWAIT P0, [R4+URZ], R5 ;  /* 0x00000005040075a7 */ /* 0x008724000800017f */
[----:B----4-:R-:W-:Y:S05]  /*24c60*/  @!P0 NANOSLEEP.SYNCS 0x989680 ;  /* 0x009896800000895d */ /* 0x010fea0003900000 */
[----:B------:R-:W4:Y:S02]  /*24c70*/  @!P0 SYNCS.PHASECHK.TRANS64 P0, [R4+URZ], R5 ;  /* 0x00000005040085a7 */ /* 0x000f24000800007f */
[----:B----4-:R-:W-:Y:S05]  /*24c80*/  @!P0 BRA `(.L_x_2993) ;  /* 0xfffffffc00f08947 */ /* 0x010fea000383ffff */
[----:B------:R-:W-:Y:S05]  /*24c90*/  BRA `(.L_x_3111) ;  /* 0xffffffdc00687947 */ /* 0x000fea000383ffff */
.L_x_3112:
        /* <DEDUP_REMOVED lines=14> */
.L_x_4560:


//--------------------- .text._ZN7cutlass13device_kernelIN5flash11enable_sm90INS1_16FlashAttnFwdSm90INS1_25CollectiveMainloopFwdSm90ILi2EN4cute5tupleIJNS5_1CILi1EEES8_S8_EEENS6_IJNS7_ILi64EEESA_SA_EEELi512ENS_10bfloat16_tEfNS_4arch4Sm90ELb1ELb0ELb0ELb0ELb0ELb0ELb0ELb0ELb0ELb0ELb0ELb0EEENS1_21CollectiveEpilogueFwdINS6_IJSA_NS7_ILi512EEESA_EEES9_SC_SE_Li256ELb0ELb0ELb0ELb0EEENS1_30DynamicPersistentTileSchedulerILi256ELi32ELb0ELb0ELb1EEEEEEEEEvNT_6ParamsE --------------------------
	.section	.text._ZN7cutlass13device_kernelIN5flash11enable_sm90INS1_16FlashAttnFwdSm90INS1_25CollectiveMainloopFwdSm90ILi2EN4cute5tupleIJNS5_1CILi1EEES8_S8_EEENS6_IJNS7_ILi64EEESA_SA_EEELi512ENS_10bfloat16_tEfNS_4arch4Sm90ELb1ELb0ELb0ELb0ELb0ELb0ELb0ELb0ELb0ELb0ELb0ELb0EEENS1_21CollectiveEpilogueFwdINS6_IJSA_NS7_ILi512EEESA_EEES9_SC_SE_Li256ELb0ELb0ELb0ELb0EEENS1_30DynamicPersistentTileSchedulerILi256ELi32ELb0ELb0ELb1EEEEEEEEEvNT_6ParamsE,"ax",@progbits
	.align	128
.text._ZN7cutlass13device_kernelIN5flash11enable_sm90INS1_16FlashAttnFwdSm90INS1_25CollectiveMainloopFwdSm90ILi2EN4cute5tupleIJNS5_1CILi1EEES8_S8_EEENS6_IJNS7_ILi64EEESA_SA_EEELi512ENS_10bfloat16_tEfNS_4arch4Sm90ELb1ELb0ELb0ELb0ELb0ELb0ELb0ELb0ELb0ELb0ELb0ELb0EEENS1_21CollectiveEpilogueFwdINS6_IJSA_NS7_ILi512EEESA_EEES9_SC_SE_Li256ELb0ELb0ELb0ELb0EEENS1_30DynamicPersistentTileSchedulerILi256ELi32ELb0ELb0ELb1EEEEEEEEEvNT_6ParamsE:
        .type           _ZN7cutlass13device_kernelIN5flash11enable_sm90INS1_16FlashAttnFwdSm90INS1_25CollectiveMainloopFwdSm90ILi2EN4cute5tupleIJNS5_1CILi1EEES8_S8_EEENS6_IJNS7_ILi64EEESA_SA_EEELi512ENS_10bfloat16_tEfNS_4arch4Sm90ELb1ELb0ELb0ELb0ELb0ELb0ELb0ELb0ELb0ELb0ELb0ELb0EEENS1_21CollectiveEpilogueFwdINS6_IJSA_NS7_ILi512EEESA_EEES9_SC_SE_Li256ELb0ELb0ELb0ELb0EEENS1_30DynamicPersistentTileSchedulerILi256ELi32ELb0ELb0ELb1EEEEEEEEEvNT_6ParamsE,@function
        .size           _ZN7cutlass13device_kernelIN5flash11enable_sm90INS1_16FlashAttnFwdSm90INS1_25CollectiveMainloopFwdSm90ILi2EN4cute5tupleIJNS5_1CILi1EEES8_S8_EEENS6_IJNS7_ILi64EEESA_SA_EEELi512ENS_10bfloat16_tEfNS_4arch4Sm90ELb1ELb0ELb0ELb0ELb0ELb0ELb0ELb0ELb0ELb0ELb0ELb0EEENS1_21CollectiveEpilogueFwdINS6_IJSA_NS7_ILi512EEESA_EEES9_SC_SE_Li256ELb0ELb0ELb0ELb0EEENS1_30DynamicPersistentTileSchedulerILi256ELi32ELb0ELb0ELb1EEEEEEEEEvNT_6ParamsE,(.L_x_4561 - _ZN7cutlass13device_kernelIN5flash11enable_sm90INS1_16FlashAttnFwdSm90INS1_25CollectiveMainloopFwdSm90ILi2EN4cute5tupleIJNS5_1CILi1EEES8_S8_EEENS6_IJNS7_ILi64EEESA_SA_EEELi512ENS_10bfloat16_tEfNS_4arch4Sm90ELb1ELb0ELb0ELb0ELb0ELb0ELb0ELb0ELb0ELb0ELb0ELb0EEENS1_21CollectiveEpilogueFwdINS6_IJSA_NS7_ILi512EEESA_EEES9_SC_SE_Li256ELb0ELb0ELb0ELb0EEENS1_30DynamicPersistentTileSchedulerILi256ELi32ELb0ELb0ELb1EEEEEEEEEvNT_6ParamsE)
        .other          _ZN7cutlass13device_kernelIN5flash11enable_sm90INS1_16FlashAttnFwdSm90INS1_25CollectiveMainloopFwdSm90ILi2EN4cute5tupleIJNS5_1CILi1EEES8_S8_EEENS6_IJNS7_ILi64EEESA_SA_EEELi512ENS_10bfloat16_tEfNS_4arch4Sm90ELb1ELb0ELb0ELb0ELb0ELb0ELb0ELb0ELb0ELb0ELb0ELb0EEENS1_21CollectiveEpilogueFwdINS6_IJSA_NS7_ILi512EEESA_EEES9_SC_SE_Li256ELb0ELb0ELb0ELb0EEENS1_30DynamicPersistentTileSchedulerILi256ELi32ELb0ELb0ELb1EEEEEEEEEvNT_6ParamsE,@"STO_CUDA_ENTRY STV_DEFAULT"
_ZN7cutlass13device_kernelIN5flash11enable_sm90INS1_16FlashAttnFwdSm90INS1_25CollectiveMainloopFwdSm90ILi2EN4cute5tupleIJNS5_1CILi1EEES8_S8_EEENS6_IJNS7_ILi64EEESA_SA_EEELi512ENS_10bfloat16_tEfNS_4arch4Sm90ELb1ELb0ELb0ELb0ELb0ELb0ELb0ELb0ELb0ELb0ELb0ELb0EEENS1_21CollectiveEpilogueFwdINS6_IJSA_NS7_ILi512EEESA_EEES9_SC_SE_Li256ELb0ELb0ELb0ELb0EEENS1_30DynamicPersistentTileSchedulerILi256ELi32ELb0ELb0ELb1EEEEEEEEEvNT_6ParamsE:
        /* <DEDUP_REMOVED lines=23> */
.L_x_3114:
[----:B------:R-:W-:Y:S05]  /*0170*/  BSYNC B0 ;  /* 0x0000000000007941 */ /* 0x000fea0003800000 */
.L_x_3113:
        /* <DEDUP_REMOVED lines=33> */
.L_x_3115:
        /* <DEDUP_REMOVED lines=22> */
.L_x_3116:
        /* <DEDUP_REMOVED lines=18> */
.L_x_3117:
        /* <DEDUP_REMOVED lines=22> */
.L_x_3118:
        /* <DEDUP_REMOVED lines=22> */
.L_x_3119:
[----:B------:R-:W-:Y:S01]  /*08d0*/  PLOP3.LUT P0, PT, PT, PT, UP0, 0x80, 0x0 ;  /* 0x000000000000781c */ /* 0x000fe20003f0f008 */
[----:B------:R-:W-:Y:S01]  /*08e0*/  UMOV UR36, 0x1 ;  /* 0x0000000100247882 */ /* 0x000fe20000000000 */
[----:B------:R-:W-:Y:S01]  /*08f0*/  NOP ;  /* 0x0000000000007918 */ /* 0x000fe20000000000 */
[----:B------:R-:W-:Y:S01]  /*0900*/  USEL UR36, UR36, 0x2, !UP0 ;  /* 0x0000000224247887 */ /* 0x000fe2000c000000 */
[----:B------:R-:W-:Y:S01]  /*0910*/  ULDC.64 UR50, c[0x0][0x208] ;  /* 0x0000820000327ab9 */ /* 0x000fe20000000a00 */
[----:B-123--:R-:W-:Y:S08]  /*0920*/  BAR.SYNC.DEFER_BLOCKING 0x0 ;  /* 0x0000000000007b1d */ /* 0x00eff00000010000 */
[----:B------:R-:W-:Y:S05]  /*0930*/  @!P0 BRA `(.L_x_3120) ;  /* 0x0000009800ec8947 */ /* 0x000fea0003800000 */
.L_x_3121:
[----:B------:R-:W-:-:S08]  /*0940*/  NOP ;  /* 0x0000000000007918 */ /* 0x000fd00000000000 */
[----:B------:R-:W1:Y:S02]  /*0950*/  USETMAXREG.TRY_ALLOC.CTAPOOL UP0, 0xf0 ;  /* 0x000000f0000079c8 */ /* 0x000e640008000600 */
[----:B-1----:R-:W-:-:S13]  /*0960*/  PLOP3.LUT P0, PT, PT, PT, UP0, 0x80, 0x0 ;  /* 0x000000000000781c */ /* 0x002fda0003f0f008 */
[----:B------:R-:W-:Y:S05]  /*0970*/  @!P0 BRA `(.L_x_3121) ;  /* 0xfffffffc00f08947 */ /* 0x000fea000383ffff */
[----:B------:R-:W1:Y:S01]  /*0980*/  S2R R2, SR_TID.X ;  /* 0x0000000000027919 */ /* 0x000e620000002100 */
[----:B------:R-:W2:Y:S08]  /*0990*/  S2UR UR4, SR_CTAID.X ;  /* 0x00000000000479c3 */ /* 0x000eb00000002500 */
[----:B------:R-:W-:Y:S06]  /*09a0*/  BAR.ARV 0x4, 0x120 ;  /* 0x0104800000007b1d */ /* 0x000fec0000002000 */
[----:B-1----:R-:W-:-:S04]  /*09b0*/  LOP3.LUT R0, R2, 0xffffff80, RZ, 0xc0, !PT ;  /* 0xffffff8002007812 */ /* 0x002fc800078ec0ff */
[----:B------:R-:W-:Y:S02]  /*09c0*/  ISETP.NE.AND P0, PT, R0, 0x80, PT ;  /* 0x000000800000780c */ /* 0x000fe40003f05270 */
[----:B------:R-:W2:Y:S11]  /*09d0*/  LDC R0, c[0x0][0xda8] ;  /* 0x00036a00ff007b82 */ /* 0x000eb60000000800 */
[----:B------:R-:W-:Y:S06]  /*09e0*/  @!P0 BAR.ARV 0x8, 0xa0 ;  /* 0x0202800000008b1d */ /* 0x000fec0000002000 */
[----:B------:R-:W-:-:S13]  /*09f0*/  ISETP.GE.U32.AND P0, PT, R2, 0x100, PT ;  /* 0x000001000200780c */ /* 0x000fda0003f06070 */
[----:B------:R-:W-:Y:S06]  /*0a00*/  @P0 BAR.ARV 0xf, 0x100 ;  /* 0x03c4000000000b1d */ /* 0x000fec0000002000 */
[----:B--2---:R-:W-:-:S13]  /*0a10*/  ISETP.LE.AND P0, PT, R0, UR4, PT ;  /* 0x0000000400007c0c */ /* 0x004fda000bf03270 */
[----:B------:R-:W-:Y:S05]  /*0a20*/  @P0 EXIT ;  /* 0x000000000000094d */ /* 0x000fea0003800000 */
[----:B------:R-:W-:Y:S01]  /*0a30*/  IADD3 R191, R2, -0x80, RZ ;  /* 0xffffff8002bf7810 */ /* 0x000fe20007ffe0ff */
[----:B------:R-:W1:Y:S01]  /*0a40*/  S2UR UR5, SR_CgaCtaId ;  /* 0x00000000000579c3 */ /* 0x000e620000008800 */
[----:B------:R-:W-:Y:S01]  /*0a50*/  UMOV UR48, 0x400 ;  /* 0x0000040000307882 */ /* 0x000fe20000000000 */
[----:B------:R-:W-:Y:S01]  /*0a60*/  IMAD.MOV.U32 R22, RZ, RZ, 0x40 ;  /* 0x00000040ff167424 */ /* 0x000fe200078e00ff */
[----:B------:R-:W-:Y:S01]  /*0a70*/  SHF.R.S32.HI R0, RZ, 0x1f, R191 ;  /* 0x0000001fff007819 */ /* 0x000fe200000114bf */
[----:B------:R-:W-:Y:S01]  /*0a80*/  ULOP3.LUT UR47, UR36, 0x1, URZ, 0xfc, !UPT ;  /* 0x00000001242f7892 */ /* 0x000fe2000f8efc3f */
[----:B------:R-:W-:Y:S02]  /*0a90*/  ULDC.64 UR52, c[0x0][0x198] ;  /* 0x0000660000347ab9 */ /* 0x000fe40000000a00 */
[CC--:B------:R-:W-:Y:S01]  /*0aa0*/  LEA.HI R4, R0.reuse, R191.reuse, RZ, 0x4 ;  /* 0x000000bf00047211 */ /* 0x0c0fe200078f20ff */
[----:B------:R-:W-:Y:S01]  /*0ab0*/  UMOV UR37, URZ ;  /* 0x0000003f00257c82 */ /* 0x000fe20008000000 */
[-C--:B------:R-:W-:Y:S01]  /*0ac0*/  LEA.HI R2, R0, R191.reuse, RZ, 0x5 ;  /* 0x000000bf00027211 */ /* 0x080fe200078f28ff */
[----:B------:R-:W-:Y:S01]  /*0ad0*/  UMOV UR38, URZ ;  /* 0x0000003f00267c82 */ /* 0x000fe20008000000 */
[----:B------:R-:W-:Y:S01]  /*0ae0*/  LOP3.LUT R6, R4, 0xfffffff0, RZ, 0xc0, !PT ;  /* 0xfffffff004067812 */ /* 0x000fe200078ec0ff */
[----:B------:R-:W-:Y:S01]  /*0af0*/  UMOV UR39, URZ ;  /* 0x0000003f00277c82 */ /* 0x000fe20008000000 */
[----:B------:R-:W-:-:S02]  /*0b00*/  LEA.HI R3, R0, R191, RZ, 0x7 ;  /* 0x000000bf00037211 */ /* 0x000fc400078f38ff */
[--C-:B------:R-:W-:Y:S02]  /*0b10*/  SHF.R.S32.HI R189, RZ, 0x5, R2.reuse ;  /* 0x00000005ffbd7819 */ /* 0x100fe40000011402 */
[----:B------:R-:W-:Y:S02]  /*0b20*/  SHF.R.S32.HI R8, RZ, 0x1f, R2 ;  /* 0x0000001fff087819 */ /* 0x000fe40000011402 */
[----:B------:R-:W-:Y:S02]  /*0b30*/  IADD3 R9, R191, -R6, RZ ;  /* 0x80000006bf097210 */ /* 0x000fe40007ffe0ff */
[----:B------:R-:W-:Y:S02]  /*0b40*/  LOP3.LUT R2, R3, 0xffffff80, RZ, 0xc0, !PT ;  /* 0xffffff8003027812 */ /* 0x000fe400078ec0ff */
[----:B------:R-:W-:Y:S01]  /*0b50*/  LEA.HI R8, R8, R189, RZ, 0x2 ;  /* 0x000000bd08087211 */ /* 0x000fe200078f10ff */
[----:B-1----:R-:W-:Y:S01]  /*0b60*/  ULEA UR48, UR5, UR48, 0x18 ;  /* 0x0000003005307291 */ /* 0x002fe2000f8ec03f */
[----:B------:R-:W-:Y:S01]  /*0b70*/  SHF.R.S32.HI R6, RZ, 0x1f, R9 ;  /* 0x0000001fff067819 */ /* 0x000fe20000011409 */
[----:B------:R-:W-:Y:S01]  /*0b80*/  IMAD.IADD R2, R191, 0x1, -R2 ;  /* 0x00000001bf027824 */ /* 0x000fe200078e0a02 */
[----:B------:R-:W-:-:S02]  /*0b90*/  SHF.R.S32.HI R11, RZ, 0x4, R4 ;  /* 0x00000004ff0b7819 */ /* 0x000fc40000011404 */
[----:B------:R-:W-:Y:S02]  /*0ba0*/  LOP3.LUT R10, R8, 0x3ffffc, RZ, 0xc0, !PT ;  /* 0x003ffffc080a7812 */ /* 0x000fe400078ec0ff */
[----:B------:R-:W-:Y:S02]  /*0bb0*/  LEA.HI R8, R6, R9, RZ, 0x3 ;  /* 0x0000000906087211 */ /* 0x000fe400078f18ff */
[----:B------:R-:W-:Y:S02]  /*0bc0*/  LEA.HI R4, R4, R11, RZ, 0x1 ;  /* 0x0000000b04047211 */ /* 0x000fe400078f08ff */
[----:B------:R-:W-:Y:S02]  /*0bd0*/  SHF.R.S32.HI R5, RZ, 0x1f, R2 ;  /* 0x0000001fff057819 */ /* 0x000fe40000011402 */
[----:B------:R-:W-:Y:S02]  /*0be0*/  IADD3 R13, R189, -R10, RZ ;  /* 0x8000000abd0d7210 */ /* 0x000fe40007ffe0ff */
[----:B------:R-:W-:-:S02]  /*0bf0*/  LOP3.LUT R10, R8, 0xfffffff8, RZ, 0xc0, !PT ;  /* 0xfffffff8080a7812 */ /* 0x000fc400078ec0ff */
[----:B------:R-:W-:Y:S02]  /*0c00*/  SHF.R.S32.HI R188, RZ, 0x7, R3 ;  /* 0x00000007ffbc7819 */ /* 0x000fe40000011403 */
[----:B------:R-:W-:Y:S01]  /*0c10*/  LOP3.LUT R12, R4, 0x1ffffffe, RZ, 0xc0, !PT ;  /* 0x1ffffffe040c7812 */ /* 0x000fe200078ec0ff */
[----:B------:R-:W-:Y:S01]  /*0c20*/  IMAD.IADD R10, R9, 0x1, -R10 ;  /* 0x00000001090a7824 */ /* 0x000fe200078e0a0a */
[----:B------:R-:W-:Y:S01]  /*0c30*/  LEA.HI R4, R5, R2, RZ, 0x2 ;  /* 0x0000000205047211 */ /* 0x000fe200078f10ff */
[----:B------:R-:W-:Y:S01]  /*0c40*/  IMAD R14, R188, 0x100, R9 ;  /* 0x00000100bc0e7824 */ /* 0x000fe200078e0209 */
[----:B------:R-:W-:Y:S01]  /*0c50*/  SHF.L.U32 R8, R8, 0x6, RZ ;  /* 0x0000000608087819 */ /* 0x000fe200000006ff */
[----:B------:R-:W-:Y:S01]  /*0c60*/  IMAD.IADD R12, R11, 0x1, -R12 ;  /* 0x000000010b0c7824 */ /* 0x000fe200078e0a0c */
[----:B------:R-:W-:Y:S02]  /*0c70*/  LOP3.LUT R9, R4, 0x7ffffffc, RZ, 0xc0, !PT ;  /* 0x7ffffffc04097812 */ /* 0x000fe400078ec0ff */
[----:B------:R-:W-:-:S02]  /*0c80*/  SHF.R.S32.HI R6, RZ, 0x2, R4 ;  /* 0x00000002ff067819 */ /* 0x000fc40000011404 */
[----:B------:R-:W-:Y:S01]  /*0c90*/  SHF.R.S32.HI R7, RZ, 0x1f, R4 ;  /* 0x0000001fff077819 */ /* 0x000fe20000011404 */
[----:B------:R-:W-:Y:S01]  /*0ca0*/  IMAD.IADD R16, R2, 0x1, -R9 ;  /* 0x0000000102107824 */ /* 0x000fe200078e0a09 */
[----:B------:R-:W-:Y:S01]  /*0cb0*/  SHF.L.U32 R4, R10, 0x6, RZ ;  /* 0x000000060a047819 */ /* 0x000fe200000006ff */
[----:B------:R-:W-:Y:S01]  /*0cc0*/  IMAD.SHL.U32 R9, R12, 0x8, RZ ;  /* 0x000000080c097824 */ /* 0x000fe200078e00ff */
[----:B------:R-:W-:Y:S01]  /*0cd0*/  LEA R14, R13, R14, 0x4 ;  /* 0x0000000e0d0e7211 */ /* 0x000fe200078e20ff */
[----:B------:R-:W-:Y:S01]  /*0ce0*/  IMAD.SHL.U32 R16, R16, 0x2, RZ ;  /* 0x0000000210107824 */ /* 0x000fe200078e00ff */
[----:B------:R-:W-:Y:S02]  /*0cf0*/  LOP3.LUT R4, R4, 0x1c0, RZ, 0xc0, !PT ;  /* 0x000001c004047812 */ /* 0x000fe400078ec0ff */
[----:B------:R-:W-:Y:S01]  /*0d00*/  LOP3.LUT R8, R8, 0x7ffffe00, RZ, 0xc0, !PT ;  /* 0x7ffffe0008087812 */ /* 0x000fe200078ec0ff */
[--C-:B------:R-:W-:Y:S01]  /*0d10*/  IMAD.U32 R190, R14, 0x40, R9.reuse ;  /* 0x000000400ebe7824 */ /* 0x100fe200078e0009 */
[----:B------:R-:W-:-:S02]  /*0d20*/  LOP3.LUT R9, R4, 0x8, R9, 0xf8, !PT ;  /* 0x0000000804097812 */ /* 0x000fc400078ef809 */
[----:B------:R-:W-:Y:S01]  /*0d30*/  SHF.R.U32.HI R4, RZ, 0x3, R4 ;  /* 0x00000003ff047819 */ /* 0x000fe20000011604 */
[----:B------:R-:W-:Y:S01]  /*0d40*/  IMAD R8, R189, 0x400, R8 ;  /* 0x00000400bd087824 */ /* 0x000fe200078e0208 */
[----:B------:R-:W-:Y:S02]  /*0d50*/  R2P PR, R10, 0x6 ;  /* 0x000000060a007804 */ /* 0x000fe40000000000 */
[----:B------:R-:W-:Y:S02]  /*0d60*/  LOP3.LUT R9, R9, R4, RZ, 0x3c, !PT ;  /* 0x0000000409097212 */ /* 0x000fe400078e3cff */
[----:B------:R-:W-:Y:S02]  /*0d70*/  LEA.HI R3, R3, R188, RZ, 0x1 ;  /* 0x000000bc03037211 */ /* 0x000fe400078f08ff */
[----:B------:R-:W-:Y:S02]  /*0d80*/  IADD3 R8, R8, R9, RZ ;  /* 0x0000000908087210 */ /* 0x000fe40007ffe0ff */
[----:B------:R-:W-:-:S02]  /*0d90*/  LEA.HI R7, R7, R6, RZ, 0x3 ;  /* 0x0000000607077211 */ /* 0x000fc400078f18ff */
[----:B------:R-:W-:Y:S02]  /*0da0*/  LEA R18, R8, UR48, 0x1 ;  /* 0x0000003008127c11 */ /* 0x000fe4000f8e08ff */
[----:B------:R-:W-:Y:S02]  /*0db0*/  LEA.HI R0, R0, R191, RZ, 0x3 ;  /* 0x000000bf00007211 */ /* 0x000fe400078f18ff */
[----:B------:R-:W-:Y:S01]  /*0dc0*/  LOP3.LUT R3, R3, 0xfffffe, RZ, 0xc0, !PT ;  /* 0x00fffffe03037812 */ /* 0x000fe200078ec0ff */
[----:B------:R-:W-:Y:S01]  /*0dd0*/  VIADD R23, R18, 0x26800 ;  /* 0x0002680012177836 */ /* 0x000fe20000000000 */
[----:B------:R-:W-:Y:S02]  /*0de0*/  LOP3.LUT R7, R7, 0xfffffff8, RZ, 0xc0, !PT ;  /* 0xfffffff807077812 */ /* 0x000fe400078ec0ff */
[----:B------:R-:W-:Y:S01]  /*0df0*/  LEA.HI R5, R5, R2, RZ, 0x5 ;  /* 0x0000000205057211 */ /* 0x000fe200078f28ff */
[----:B------:R-:W-:Y:S01]  /*0e00*/  IMAD.IADD R3, R188, 0x1, -R3 ;  /* 0x00000001bc037824 */ /* 0x000fe200078e0a03 */
[----:B------:R-:W-:-:S02]  /*0e10*/  LOP3.LUT R4, R0, 0x1ffffff8, RZ, 0xc0, !PT ;  /* 0x1ffffff800047812 */ /* 0x000fc400078ec0ff */
[----:B------:R-:W-:Y:S01]  /*0e20*/  IADD3 R19, R18, 0x26820, RZ ;  /* 0x0002682012137810 */ /* 0x000fe20007ffe0ff */
[----:B------:R-:W-:Y:S01]  /*0e30*/  @P1 VIADD R19, R23, 0xffffffe0 ;  /* 0xffffffe017131836 */ /* 0x000fe20000000000 */
[----:B------:R-:W-:Y:S02]  /*0e40*/  SEL R22, R22, 0xffffffc0, !P2 ;  /* 0xffffffc016167807 */ /* 0x000fe40005000000 */
[----:B------:R-:W-:Y:S02]  /*0e50*/  IADD3 R7, R6, -R7, RZ ;  /* 0x8000000706077210 */ /* 0x000fe40007ffe0ff */
[----:B------:R-:W-:Y:S02]  /*0e60*/  SHF.R.S32.HI R2, RZ, 0x5, R5 ;  /* 0x00000005ff027819 */ /* 0x000fe40000011405 */
[----:B------:R-:W-:Y:S02]  /*0e70*/  IADD3 R4, R191, -R4, RZ ;  /* 0x80000004bf047210 */ /* 0x000fe40007ffe0ff */
[----:B------:R-:W-:Y:S01]  /*0e80*/  IADD3 R23, R23, R22, RZ ;  /* 0x0000001617177210 */ /* 0x000fe20007ffe0ff */
[----:B------:R-:W-:Y:S01]  /*0e90*/  IMAD.IADD R22, R22, 0x1, R19 ;  /* 0x0000000116167824 */ /* 0x000fe200078e0213 */
[----:B------:R-:W-:-:S02]  /*0ea0*/  LEA R2, R2, R7, 0x4 ;  /* 0x0000000702027211 */ /* 0x000fc400078e20ff */
[----:B------:R-:W-:Y:S02]  /*0eb0*/  SHF.R.S32.HI R186, RZ, 0x3, R0 ;  /* 0x00000003ffba7819 */ /* 0x000fe40000011400 */
[----:B------:R-:W-:Y:S02]  /*0ec0*/  SHF.L.U32 R184, R4, 0x3, RZ ;  /* 0x0000000304b87819 */ /* 0x000fe400000006ff */
[----:B------:R-:W-:-:S07]  /*0ed0*/  SHF.L.U32 R17, R3, 0x8, RZ ;  /* 0x0000000803117819 */ /* 0x000fce00000006ff */
.L_x_3174:
        /* <DEDUP_REMOVED lines=20> */
.L_x_3122:
[----:B------:R-:W-:Y:S01]  /*1020*/  ULDC UR6, c[0x0][0xdc4] ;  /* 0x0003710000067ab9 */ /* 0x000fe20000000800 */
[----:B------:R-:W-:Y:S01]  /*1030*/  UMOV UR40, UR7 ;  /* 0x0000000700287c82 */ /* 0x000fe20008000000 */
[----:B------:R-:W-:-:S11]  /*1040*/  UISETP.NE.AND UP0, UPT, UR6, 0x1, UPT ;  /* 0x000000010600788c */ /* 0x000fd6000bf05270 */
[----:B------:R-:W-:Y:S02]  /*1050*/  @UP0 ULDC.64 UR10, c[0x0][0xdc8] ;  /* 0x00037200000a0ab9 */ /* 0x000fe40000000a00 */
[----:B------:R-:W-:-:S04]  /*1060*/  UIMAD.WIDE.U32 UR4, UR7, UR10, URZ ;  /* 0x0000000a070472a5 */ /* 0x000fc8000f8e003f */
[----:B------:R-:W-:-:S04]  /*1070*/  @UP0 USHF.R.U32.HI UR40, URZ, UR11, UR5 ;  /* 0x0000000b3f280299 */ /* 0x000fc80008011605 */
[----:B------:R-:W-:-:S12]  /*1080*/  UIMAD UR4, UR40, UR6, URZ ;  /* 0x00000006280472a4 */ /* 0x000fd8000f8e023f */
.L_x_3123:
[----:B------:R-:W-:Y:S01]  /*1090*/  ULOP3.LUT UR5, URZ, UR40, URZ, 0x33, !UPT ;  /* 0x000000283f057292 */ /* 0x000fe2000f8e333f */
[----:B------:R-:W-:Y:S01]  /*10a0*/  CS2R R154, SRZ ;  /* 0x00000000009a7805 */ /* 0x000fe2000001ff00 */
[----:B------:R-:W-:Y:S01]  /*10b0*/  ULDC.64 UR10, c[0x0][0x3f8] ;  /* 0x0000fe00000a7ab9 */ /* 0x000fe20000000a00 */
[----:B------:R-:W-:Y:S01]  /*10c0*/  ULDC UR6, c[0x0][0xdac] ;  /* 0x00036b0000067ab9 */ /* 0x000fe20000000800 */
[----:B------:R-:W-:Y:S01]  /*10d0*/  UISETP.NE.U32.AND UP0, UPT, UR10, URZ, UPT ;  /* 0x0000003f0a00728c */ /* 0x000fe2000bf05070 */
[----:B------:R-:W-:Y:S01]  /*10e0*/  CS2R R156, SRZ ;  /* 0x00000000009c7805 */ /* 0x000fe2000001ff00 */
[----:B------:R-:W-:Y:S01]  /*10f0*/  UIADD3 UR5, UR5, UR6, URZ ;  /* 0x0000000605057290 */ /* 0x000fe2000fffe03f */
[----:B------:R-:W-:Y:S01]  /*1100*/  CS2R R150, SRZ ;  /* 0x0000000000967805 */ /* 0x000fe2000001ff00 */
[----:B------:R-:W-:Y:S01]  /*1110*/  UISETP.NE.AND.EX UP0, UPT, UR11, URZ, UPT, UP0 ;  /* 0x0000003f0b00728c */ /* 0x000fe2000bf05300 */
[----:B------:R-:W-:Y:S01]  /*1120*/  CS2R R148, SRZ ;  /* 0x0000000000947805 */ /* 0x000fe2000001ff00 */
[----:B------:R-:W-:Y:S01]  /*1130*/  USHF.L.U32 UR42, UR5, 0x6, URZ ;  /* 0x00000006052a7899 */ /* 0x000fe2000800063f */
[----:B------:R-:W-:Y:S01]  /*1140*/  CS2R R146, SRZ ;  /* 0x0000000000927805 */ /* 0x000fe2000001ff00 */
[----:B------:R-:W-:Y:S01]  /*1150*/  UIADD3 UR4, UR7, -UR4, URZ ;  /* 0x8000000407047290 */ /* 0x000fe2000fffe03f */
[----:B------:R-:W-:Y:S01]  /*1160*/  CS2R R144, SRZ ;  /* 0x0000000000907805 */ /* 0x000fe2000001ff00 */
[----:B------:R-:W-:Y:S01]  /*1170*/  ULDC UR43, c[0x0][0xdb8] ;  /* 0x00036e00002b7ab9 */ /* 0x000fe20000000800 */
[----:B------:R-:W-:Y:S01]  /*1180*/  ULDC UR49, c[0x0][0x404] ;  /* 0x0001010000317ab9 */ /* 0x000fe20000000800 */
[----:B------:R-:W-:Y:S01]  /*1190*/  ULDC UR7, c[0x0][0x288] ;  /* 0x0000a20000077ab9 */ /* 0x000fe20000000800 */
[----:B------:R-:W-:Y:S01]  /*11a0*/  UISETP.NE.AND UP1, UPT, UR43, 0x1, UPT ;  /* 0x000000012b00788c */ /* 0x000fe2000bf25270 */
[----:B------:R-:W-:Y:S01]  /*11b0*/  CS2R R142, SRZ ;  /* 0x00000000008e7805 */ /* 0x000fe2000001ff00 */
[----:B------:R-:W-:Y:S01]  /*11c0*/  USEL UR49, UR49, 0x1, UP0 ;  /* 0x0000000131317887 */ /* 0x000fe20008000000 */
[----:B------:R-:W-:Y:S01]  /*11d0*/  CS2R R140, SRZ ;  /* 0x00000000008c7805 */ /* 0x000fe2000001ff00 */
[----:B------:R-:W-:Y:S01]  /*11e0*/  UIADD3 UR7, UR42, 0x7f, -UR7 ;  /* 0x0000007f2a077890 */ /* 0x000fe2000fffe807 */
[----:B------:R-:W-:Y:S01]  /*11f0*/  CS2R R138, SRZ ;  /* 0x00000000008a7805 */ /* 0x000fe2000001ff00 */
[----:B------:R-:W-:Y:S01]  /*1200*/  ULDC UR10, c[0x0][0xdc4] ;  /* 0x00037100000a7ab9 */ /* 0x000fe20000000800 */
[----:B------:R-:W-:Y:S01]  /*1210*/  ULDC UR9, c[0x0][0x2e0] ;  /* 0x0000b80000097ab9 */ /* 0x000fe20000000800 */
[----:B------:R-:W-:Y:S01]  /*1220*/  UIMAD UR10, UR8, UR10, UR4 ;  /* 0x0000000a080a72a4 */ /* 0x000fe2000f8e0204 */
[----:B------:R-:W-:Y:S01]  /*1230*/  CS2R R136, SRZ ;  /* 0x0000000000887805 */ /* 0x000fe2000001ff00 */
[----:B------:R-:W-:Y:S01]  /*1240*/  UIMAD UR6, UR49, UR9, 0x3f ;  /* 0x0000003f310674a4 */ /* 0x000fe2000f8e0209 */
[----:B------:R-:W-:Y:S01]  /*1250*/  CS2R R134, SRZ ;  /* 0x0000000000867805 */ /* 0x000fe2000001ff00 */
[----:B------:R-:W-:Y:S01]  /*1260*/  UIMAD UR8, UR49, UR9, UR7 ;  /* 0x00000009310872a4 */ /* 0x000fe2000f8e0207 */
[----:B------:R-:W-:Y:S01]  /*1270*/  CS2R R132, SRZ ;  /* 0x0000000000847805 */ /* 0x000fe2000001ff00 */
[----:B------:R-:W-:Y:S01]  /*1280*/  UISETP.NE.AND UP2, UPT, UR46, 0x1, UPT ;  /* 0x000000012e00788c */ /* 0x000fe2000bf45270 */
[----:B------:R-:W-:Y:S01]  /*1290*/  CS2R R130, SRZ ;  /* 0x0000000000827805 */ /* 0x000fe2000001ff00 */
[----:B------:R-:W-:Y:S01]  /*12a0*/  USHF.R.S32.HI UR7, URZ, 0x1f, UR6 ;  /* 0x0000001f3f077899 */ /* 0x000fe20008011406 */
[----:B------:R-:W-:Y:S01]  /*12b0*/  CS2R R128, SRZ ;  /* 0x0000000000807805 */ /* 0x000fe2000001ff00 */
[----:B------:R-:W-:Y:S01]  /*12c0*/  USHF.R.S32.HI UR9, URZ, 0x1f, UR8 ;  /* 0x0000001f3f097899 */ /* 0x000fe20008011408 */
[----:B------:R-:W-:Y:S01]  /*12d0*/  CS2R R126, SRZ ;  /* 0x00000000007e7805 */ /* 0x000fe2000001ff00 */
[----:B------:R-:W-:Y:S01]  /*12e0*/  @UP1 ULDC UR4, c[0x0][0xdbc] ;  /* 0x00036f0000041ab9 */ /* 0x000fe20000000800 */
[----:B------:R-:W-:Y:S01]  /*12f0*/  ULEA.HI UR7, UR7, UR6, URZ, 0x6 ;  /* 0x0000000607077291 */ /* 0x000fe2000f8f303f */
[----:B------:R-:W-:Y:S01]  /*1300*/  PLOP3.LUT P0, PT, PT, PT, UP2, 0x80, 0x0 ;  /* 0x000000000000781c */ /* 0x000fe20003f0f028 */
[----:B------:R-:W-:Y:S01]  /*1310*/  UIMAD.WIDE.U32 UR4, UR10, UR4, URZ ;  /* 0x000000040a0472a5 */ /* 0x000fe2000f8e003f */
[----:B------:R-:W-:Y:S01]  /*1320*/  CS2R R124, SRZ ;  /* 0x00000000007c7805 */ /* 0x000fe2000001ff00 */
[----:B------:R-:W-:Y:S01]  /*1330*/  ULEA.HI UR9, UR9, UR8, URZ, 0x6 ;  /* 0x0000000809097291 */ /* 0x000fe2000f8f303f */
[----:B------:R-:W-:Y:S01]  /*1340*/  CS2R R122, SRZ ;  /* 0x00000000007a7805 */ /* 0x000fe2000001ff00 */
[----:B------:R-:W-:Y:S01]  /*1350*/  @UP1 ULDC UR11, c[0x0][0xdc0] ;  /* 0x00037000000b1ab9 */ /* 0x000fe20000000800 */
[----:B------:R-:W-:Y:S01]  /*1360*/  UMOV UR44, UR10 ;  /* 0x0000000a002c7c82 */ /* 0x000fe20008000000 */
[----:B------:R-:W-:Y:S01]  /*1370*/  @UP1 USHF.R.U32.HI UR44, URZ, UR11, UR5 ;  /* 0x0000000b3f2c1299 */ /* 0x000fe20008011605 */
[----:B------:R-:W-:Y:S01]  /*1380*/  CS2R R120, SRZ ;  /* 0x0000000000787805 */ /* 0x000fe2000001ff00 */
[----:B------:R-:W-:Y:S01]  /*1390*/  USHF.R.S32.HI UR7, URZ, 0x6, UR7 ;  /* 0x000000063f077899 */ /* 0x000fe20008011407 */
[----:B------:R-:W-:Y:S01]  /*13a0*/  CS2R R118, SRZ ;  /* 0x0000000000767805 */ /* 0x000fe2000001ff00 */
[----:B------:R-:W-:Y:S01]  /*13b0*/  USHF.R.S32.HI UR9, URZ, 0x6, UR9 ;  /* 0x000000063f097899 */ /* 0x000fe20008011409 */
[----:B------:R-:W-:Y:S01]  /*13c0*/  CS2R R116, SRZ ;  /* 0x0000000000747805 */ /* 0x000fe2000001ff00 */
[----:B------:R-:W-:Y:S01]  /*13d0*/  UIADD3 UR4, -UR44, URZ, URZ ;  /* 0x0000003f2c047290 */ /* 0x000fe2000fffe13f */
[----:B------:R-:W-:Y:S01]  /*13e0*/  CS2R R170, SRZ ;  /* 0x0000000000aa7805 */ /* 0x000fe2000001ff00 */
[----:B------:R-:W-:Y:S01]  /*13f0*/  UISETP.LT.AND UP0, UPT, UR7, UR9, UPT ;  /* 0x000000090700728c */ /* 0x000fe2000bf01270 */
[----:B------:R-:W-:Y:S01]  /*1400*/  CS2R R112, SRZ ;  /* 0x0000000000707805 */ /* 0x000fe2000001ff00 */
[----:B------:R-:W-:Y:S01]  /*1410*/  UIMAD UR43, UR43, UR4, UR10 ;  /* 0x000000042b2b72a4 */ /* 0x000fe2000f8e020a */
[----:B------:R-:W-:Y:S01]  /*1420*/  CS2R R168, SRZ ;  /* 0x0000000000a87805 */ /* 0x000fe2000001ff00 */
[----:B------:R-:W-:Y:S01]  /*1430*/  USEL UR45, UR7, UR9, UP0 ;  /* 0x00000009072d7287 */ /* 0x000fe20008000000 */
        /* <DEDUP_REMOVED lines=42> */
[----:B------:R-:W-:Y:S06]  /*16e0*/  @!P0 BRA `(.L_x_3124) ;  /* 0x00000018005c8947 */ /* 0x000fec0003800000 */
[----:B------:R-:W-:Y:S01]  /*16f0*/  UISETP.GE.AND UP0, UPT, UR45, 0x1, UPT ;  /* 0x000000012d00788c */ /* 0x000fe2000bf06270 */
[----:B------:R-:W-:-:S05]  /*1700*/  PLOP3.LUT P0, PT, PT, PT, PT, 0x80, 0x0 ;  /* 0x000000000000781c */ /* 0x000fca0003f0f070 */
[----:B------:R-:W-:-:S13]  /*1710*/  PLOP3.LUT P1, PT, PT, PT, UP0, 0x80, 0x0 ;  /* 0x000000000000781c */ /* 0x000fda0003f2f008 */
[----:B------:R-:W-:Y:S05]  /*1720*/  @!P1 BRA `(.L_x_3125) ;  /* 0x0000007000cc9947 */ /* 0x000fea0003800000 */
        /* <DEDUP_REMOVED lines=14> */
.L_x_3126:
[----:B------:R-:W-:Y:S01]  /*1810*/  ULEA UR16, UR39, UR48, 0x3 ;  /* 0x0000003027107291 */ /* 0x000fe2000f8e183f */
[----:B------:R-:W-:-:S04]  /*1820*/  MOV R0, UR38 ;  /* 0x0000002600007c02 */ /* 0x000fc80008000f00 */
[----:B------:R-:W-:-:S04]  /*1830*/  SHF.L.U32 R0, R0, 0x1f, RZ ;  /* 0x0000001f00007819 */ /* 0x000fc800000006ff */
[----:B------:R-:W1:Y:S02]  /*1840*/  SYNCS.PHASECHK.TRANS64.TRYWAIT P0, [UR16+0x28c50], R0 ;  /* 0x028c5000ff0075a7 */ /* 0x000e640008000150 */
[----:B-1----:R-:W-:Y:S05]  /*1850*/  @!P0 BRA `(.L_x_3127) ;  /* 0x000000bc00708947 */ /* 0x002fea0003800000 */
.L_x_3233:
[----:B------:R-:W-:Y:S01]  /*1860*/  BAR.SYNC.DEFER_BLOCKING 0xe, 0x100 ;  /* 0x0384000000007b1d */ /* 0x000fe20000010000 */
[----:B------:R-:W-:Y:S01]  /*1870*/  UIADD3 UR4, UR48, 0x26800, URZ ;  /* 0x0002680030047890 */ /* 0x000fe2000fffe03f */
[----:B-1----:R-:W-:Y:S01]  /*1880*/  IMAD.U32 R0, RZ, RZ, UR16 ;  /* 0x00000010ff007e24 */ /* 0x002fe2000f8e00ff */
        /* <DEDUP_REMOVED lines=46> */
.L_x_3133:
[----:B------:R-:W-:Y:S01]  /*1b70*/  BAR.SYNC.DEFER_BLOCKING 0xe, 0x100 ;  /* 0x0384000000007b1d */ /* 0x000fe20000010000 */
[----:B-1----:R-:W-:Y:S01]  /*1b80*/  MOV R3, UR39 ;  /* 0x0000002700037c02 */ /* 0x002fe20008000f00 */
[----:B------:R-:W-:Y:S01]  /*1b90*/  UISETP.NE.AND UP1, UPT, UR47, 0x3, UPT ;  /* 0x000000032f00788c */ /* 0x000fe2000bf25270 */
[C---:B------:R-:W-:Y:S01]  /*1ba0*/  ISETP.GT.AND P1, PT, R0.reuse, RZ, PT ;  /* 0x000000ff0000720c */ /* 0x040fe20003f24270 */
[----:B------:R-:W-:Y:S01]  /*1bb0*/  UIADD3 UR39, UR39, 0x1, URZ ;  /* 0x0000000127277890 */ /* 0x000fe2000fffe03f */
[----:B------:R-:W-:Y:S01]  /*1bc0*/  IADD3 R0, R0, -0x1, RZ ;  /* 0xffffffff00007810 */ /* 0x000fe20007ffe0ff */
[----:B------:R-:W-:Y:S02]  /*1bd0*/  IMAD R3, R3, 0x40, R2 ;  /* 0x0000004003037824 */ /* 0x000fe400078e0202 */
[----:B------:R-:W-:Y:S01]  /*1be0*/  PLOP3.LUT P2, PT, PT, PT, UP1, 0x80, 0x0 ;  /* 0x000000000000781c */ /* 0x000fe20003f4f018 */
[----:B------:R-:W-:Y:S02]  /*1bf0*/  UISETP.NE.AND UP0, UPT, UR39, 0x2, UPT ;  /* 0x000000022700788c */ /* 0x000fe4000bf05270 */
[----:B------:R-:W-:-:S02]  /*1c00*/  LEA R3, R3, UR48, 0x2 ;  /* 0x0000003003037c11 */ /* 0x000fc4000f8e10ff */
        /* <DEDUP_REMOVED lines=135> */
.L_x_3129:
[----:B------:R-:W-:Y:S01]  /*2480*/  ULEA UR6, UR39, UR48, 0x3 ;  /* 0x0000003027067291 */ /* 0x000fe2000f8e183f */
[----:B------:R-:W-:-:S05]  /*2490*/  IMAD.U32 R3, RZ, RZ, UR38 ;  /* 0x00000026ff037e24 */ /* 0x000fca000f8e00ff */
[----:B------:R-:W-:-:S04]  /*24a0*/  SHF.L.U32 R3, R3, 0x1f, RZ ;  /* 0x0000001f03037819 */ /* 0x000fc800000006ff */
[----:B------:R1:W2:Y:S01]  /*24b0*/  SYNCS.PHASECHK.TRANS64.TRYWAIT P0, [UR6+0x28c50], R3 ;  /* 0x028c5003ff0075a7 */ /* 0x0002a20008000146 */
[----:B------:R-:W-:Y:S05]  /*24c0*/  @!P2 BRA `(.L_x_3130) ;  /* 0x000000000004a947 */ /* 0x000fea0003800000 */
[----:B------:R-:W-:Y:S01]  /*24d0*/  BPT.TRAP 0x1 ;  /* 0x000000040000795c */ /* 0x000fe20000300000 */
.L_x_3130:
[----:B--2---:R-:W-:Y:S05]  /*24e0*/  @P0 BRA `(.L_x_3131) ;  /* 0x0000000000080947 */ /* 0x004fea0003800000 */
[----:B------:R-:W2:Y:S02]  /*24f0*/  SYNCS.PHASECHK.TRANS64.TRYWAIT P0, [UR6+0x28c50], R3 ;  /* 0x028c5003ff0075a7 */ /* 0x000ea40008000146 */
[----:B--2---:R-:W-:Y:S05]  /*2500*/  @!P0 BRA `(.L_x_3132) ;  /* 0x000000b0005c8947 */ /* 0x004fea0003800000 */
.L_x_3131:
        /* <DEDUP_REMOVED lines=37> */
.L_x_3128:
[----:B------:R-:W-:Y:S01]  /*2760*/  BAR.SYNC.DEFER_BLOCKING 0xe, 0x100 ;  /* 0x0384000000007b1d */ /* 0x000fe20000010000 */
[----:B-1----:R-:W-:Y:S01]  /*2770*/  MOV R3, UR39 ;  /* 0x0000002700037c02 */ /* 0x002fe20008000f00 */
[----:B------:R-:W-:Y:S01]  /*2780*/  UIADD3 UR39, UR39, 0x1, URZ ;  /* 0x0000000127277890 */ /* 0x000fe2000fffe03f */
[----:B------:R-:W-:Y:S01]  /*2790*/  PLOP3.LUT P0, PT, PT, PT, PT, 0x8, 0x0 ;  /* 0x000000000000781c */ /* 0x000fe20003f0e170 */
[----:B------:R-:W-:Y:S01]  /*27a0*/  IMAD.MOV.U32 R155, RZ, RZ, RZ ;  /* 0x000000ffff9b7224 */ /* 0x000fe200078e00ff */
[----:B------:R-:W-:Y:S01]  /*27b0*/  MOV R156, RZ ;  /* 0x000000ff009c7202 */ /* 0x000fe20000000f00 */
[----:B------:R-:W-:Y:S01]  /*27c0*/  IMAD R0, R3, 0x40, R2 ;  /* 0x0000004003007824 */ /* 0x000fe200078e0202 */
[----:B------:R-:W-:-:S04]  /*27d0*/  UISETP.NE.AND UP0, UPT, UR39, 0x2, UPT ;  /* 0x000000022700788c */ /* 0x000fc8000bf05270 */
        /* <DEDUP_REMOVED lines=136> */
.L_x_3124:
[----:B------:R-:W-:Y:S01]  /*3060*/  UISETP.GE.AND UP0, UPT, UR45, 0x1, UPT ;  /* 0x000000012d00788c */ /* 0x000fe2000bf06270 */
[----:B------:R-:W-:-:S05]  /*3070*/  PLOP3.LUT P0, PT, PT, PT, PT, 0x80, 0x0 ;  /* 0x000000000000781c */ /* 0x000fca0003f0f070 */
[----:B------:R-:W-:-:S13]  /*3080*/  PLOP3.LUT P1, PT, PT, PT, UP0, 0x80, 0x0 ;  /* 0x000000000000781c */ /* 0x000fda0003f2f008 */
[----:B------:R-:W-:Y:S05]  /*3090*/  @!P1 BRA `(.L_x_3125) ;  /* 0x0000005800709947 */ /* 0x000fea0003800000 */
        /* <DEDUP_REMOVED lines=18> */
[----:B------:R1:W2:Y:S01]  /*31c0*/  LDC.64 R14, c[0x4][R0] ;  /* 0x01000000000e7b82 */ /* 0x0002a20000000a00 */
[----:B------:R-:W-:Y:S01]  /*31d0*/  IMAD.U32 R5, RZ, RZ, UR5 ;  /* 0x00000005ff057e24 */ /* 0x000fe2000f8e00ff */
[----:B------:R-:W-:Y:S01]  /*31e0*/  ULDC.64 UR4, c[0x4][0x90] ;  /* 0x0100240000047ab9 */ /* 0x000fe20000000a00 */
[----:B------:R-:W-:Y:S01]  /*31f0*/  MOV R10, UR6 ;  /* 0x00000006000a7c02 */ /* 0x000fe20008000f00 */
[----:B------:R-:W-:Y:S01]  /*3200*/  IMAD.U32 R7, RZ, RZ, UR5 ;  /* 0x00000005ff077e24 */ /* 0x000fe2000f8e00ff */
[----:B------:R-:W-:Y:S01]  /*3210*/  MOV R6, UR4 ;  /* 0x0000000400067c02 */ /* 0x000fe20008000f00 */
[----:B------:R-:W-:Y:S01]  /*3220*/  IMAD.U32 R11, RZ, RZ, UR7 ;  /* 0x00000007ff0b7e24 */ /* 0x000fe2000f8e00ff */
[----:B------:R-:W-:Y:S01]  /*3230*/  MOV R8, 0x70 ;  /* 0x0000007000087802 */ /* 0x000fe20000000f00 */
[----:B------:R-:W-:Y:S01]  /*3240*/  IMAD.MOV.U32 R12, RZ, RZ, 0x1 ;  /* 0x00000001ff0c7424 */ /* 0x000fe200078e00ff */
[----:B-1----:R-:W-:-:S07]  /*3250*/  MOV R13, RZ ;  /* 0x000000ff000d7202 */ /* 0x002fce0000000f00 */
[----:B------:R-:W-:-:S07]  /*3260*/  LEPC R20, `(.L_x_3134) ;  /* 0x000000001014794e */ /* 0x000fce0000000000 */
[----:B--2---:R-:W-:Y:S05]  /*3270*/  CALL.ABS.NOINC R14 ;  /* 0x000000000e007343 */ /* 0x004fea0003c00000 */
.L_x_3134:
        /* <DEDUP_REMOVED lines=9> */
.L_x_3234:
[----:B------:R-:W-:Y:S05]  /*3310*/  @!P0 BRA `(.L_x_3136) ;  /* 0x0000000000048947 */ /* 0x000fea0003800000 */
[----:B------:R-:W-:Y:S01]  /*3320*/  BPT.TRAP 0x1 ;  /* 0x000000040000795c */ /* 0x000fe20000300000 */
.L_x_3136:
[----:B------:R-:W-:Y:S01]  /*3330*/  IMAD.U32 R7, RZ, RZ, UR39 ;  /* 0x00000027ff077e24 */ /* 0x000fe2000f8e00ff */
[----:B------:R-:W-:-:S04]  /*3340*/  MOV R8, UR38 ;  /* 0x0000002600087c02 */ /* 0x000fc80008000f00 */
[----:B------:R-:W-:Y:S02]  /*3350*/  LEA R7, R7, UR48, 0x3 ;  /* 0x0000003007077c11 */ /* 0x000fe4000f8e18ff */
[----:B------:R-:W-:-:S04]  /*3360*/  SHF.L.U32 R8, R8, 0x1f, RZ ;  /* 0x0000001f08087819 */ /* 0x000fc800000006ff */
[----:B------:R2:W3:Y:S01]  /*3370*/  SYNCS.PHASECHK.TRANS64.TRYWAIT P1, [R7+URZ+0x28c30], R8 ;  /* 0x028c3008070075a7 */ /* 0x0004e2000802017f */
[----:B------:R-:W-:Y:S05]  /*3380*/  @!P0 BRA `(.L_x_3137) ;  /* 0x0000000000048947 */ /* 0x000fea0003800000 */
[----:B------:R-:W-:Y:S01]  /*3390*/  BPT.TRAP 0x1 ;  /* 0x000000040000795c */ /* 0x000fe20000300000 */
.L_x_3137:
[----:B---3--:R-:W-:Y:S05]  /*33a0*/  @P1 BRA `(.L_x_3138) ;  /* 0x0000000000081947 */ /* 0x008fea0003800000 */
[----:B------:R-:W3:Y:S02]  /*33b0*/  SYNCS.PHASECHK.TRANS64.TRYWAIT P1, [R7+URZ+0x28c30], R8 ;  /* 0x028c3008070075a7 */ /* 0x000ee4000802017f */
[----:B---3--:R-:W-:Y:S05]  /*33c0*/  @!P1 BRA `(.L_x_3139) ;  /* 0x000000a000dc9947 */ /* 0x008fea0003800000 */
.L_x_3138:
[----:B-1----:R-:W1:Y:S01]  /*33d0*/  S2R R0, SR_TID.X ;  /* 0x0000000000007919 */ /* 0x002e620000002100 */
[----:B------:R-:W-:-:S04]  /*33e0*/  UIADD3 UR4, UR48, 0x22400, URZ ;  /* 0x0002240030047890 */ /* 0x000fc8000fffe03f */
[----:B------:R-:W-:-:S04]  /*33f0*/  USHF.R.U32.HI UR4, URZ, 0x4, UR4 ;  /* 0x000000043f047899 */ /* 0x000fc80008011604 */
[----:B------:R-:W-:Y:S01]  /*3400*/  ULOP3.LUT UR4, UR4, 0x3fff, URZ, 0xc0, !UPT ;  /* 0x00003fff04047892 */ /* 0x000fe2000f8ec03f */
[----:B-1----:R-:W-:-:S05]  /*3410*/  LOP3.LUT R3, R0, 0x7f, RZ, 0xc0, !PT ;  /* 0x0000007f00037812 */ /* 0x002fca00078ec0ff */
[----:B------:R-:W-:Y:S01]  /*3420*/  IMAD.U32 R0, RZ, RZ, UR4 ;  /* 0x00000004ff007e24 */ /* 0x000fe2000f8e00ff */
[----:B------:R-:W-:Y:S05]  /*3430*/  WARPSYNC.ALL ;  /* 0x0000000000007948 */ /* 0x000fea0003800000 */
[----:B------:R-:W-:Y:S02]  /*3440*/  ISETP.NE.AND P1, PT, R3, RZ, PT ;  /* 0x000000ff0300720c */ /* 0x000fe40003f25270 */
[----:B------:R-:W-:-:S04]  /*3450*/  LOP3.LUT R0, R0, 0x10000, RZ, 0xfc, !PT ;  /* 0x0001000000007812 */ /* 0x000fc800078efcff */
[----:B------:R-:W-:Y:S01]  /*3460*/  R2UR UR18, R0 ;  /* 0x00000000001272ca */ /* 0x000fe200000e0000 */
[----:B------:R-:W-:Y:S01]  /*3470*/  UIADD3 UR4, UR48, 0x20400, URZ ;  /* 0x0002040030047890 */ /* 0x000fe2000fffe03f */
[----:B------:R-:W-:Y:S01]  /*3480*/  WARPGROUP.ARRIVE ;  /* 0x00000000000079c5 */ /* 0x000fe20000000000 */
[----:B------:R-:W-:Y:S01]  /*3490*/  UMOV UR19, 0x40000040 ;  /* 0x4000004000137882 */ /* 0x000fe20000000000 */
[----:B------:R-:W-:Y:S01]  /*34a0*/  UMOV UR17, 0x40000040 ;  /* 0x4000004000117882 */ /* 0x000fe20000000000 */
[----:B------:R-:W-:Y:S01]  /*34b0*/  USHF.R.U32.HI UR4, URZ, 0x4, UR4 ;  /* 0x000000043f047899 */ /* 0x000fe20008011604 */
[----:B------:R-:W-:Y:S01]  /*34c0*/  VIADD R5, R2, UR42 ;  /* 0x0000002a02057c36 */ /* 0x000fe20008000000 */
[----:B------:R-:W-:Y:S01]  /*34d0*/  UMOV UR7, 0x40000040 ;  /* 0x4000004000077882 */ /* 0x000fe20000000000 */
[----:B------:R-:W-:Y:S01]  /*34e0*/  UMOV UR5, 0x40000040 ;  /* 0x4000004000057882 */ /* 0x000fe20000000000 */
        /* <DEDUP_REMOVED lines=16> */
[----:B------:R-:W-:Y:S01]  /*35f0*/  HGMMA.64x64x16.F32.BF16 R24, gdesc[UR4], R24, gsb0 ;  /* 0x00e00000041879f0 */ /* 0x000fe20008001818 */
[----:B------:R-:W-:Y:S02]  /*3600*/  UMOV UR6, 0xffffffc0 ;  /* 0xffffffc000067882 */ /* 0x000fe40000000000 */
[----:B------:R-:W-:-:S04]  /*3610*/  UIMAD UR6, UR45, UR6, 0x40 ;  /* 0x000000402d0674a4 */ /* 0x000fc8000f8e0206 */
[----:B------:R-:W-:Y:S01]  /*3620*/  UIADD3 UR7, UR6, 0x1, URZ ;  /* 0x0000000106077890 */ /* 0x000fe2000fffe03f */
[----:B------:R-:W-:Y:S02]  /*3630*/  WARPGROUP.DEPBAR.LE gsb0, 0x0 ;  /* 0x00008000000079c5 */ /* 0x000fe40000010000 */
[----:B------:R-:W-:-:S06]  /*3640*/  WARPGROUP.ARRIVE ;  /* 0x00000000000079c5 */ /* 0x000fcc0000000000 */
[----:B------:R-:W-:Y:S01]  /*3650*/  HGMMA.64x64x16.F32.BF16 R24, gdesc[UR8], R24, gsb0 ;  /* 0x00e00000081879f0 */ /* 0x000fe20008001818 */
[----:B------:R-:W-:Y:S02]  /*3660*/  ULDC UR10, c[0x0][0x988] ;  /* 0x00026200000a7ab9 */ /* 0x000fe40000000800 */
[----:B------:R-:W-:Y:S02]  /*3670*/  WARPGROUP.DEPBAR.LE gsb0, 0x0 ;  /* 0x00008000000079c5 */ /* 0x000fe40000010000 */
[----:B------:R-:W-:-:S06]  /*3680*/  WARPGROUP.ARRIVE ;  /* 0x00000000000079c5 */ /* 0x000fcc0000000000 */
[----:B------:R-:W-:Y:S01]  /*3690*/  HGMMA.64x64x16.F32.BF16 R24, gdesc[UR12], R24, gsb0 ;  /* 0x00e000000c1879f0 */ /* 0x000fe20008001818 */
[----:B------:R-:W-:Y:S01]  /*36a0*/  ULDC UR14, c[0x0][0x2e0] ;  /* 0x0000b800000e7ab9 */ /* 0x000fe20000000800 */
[----:B------:R-:W-:Y:S01]  /*36b0*/  ULDC UR15, c[0x0][0x288] ;  /* 0x0000a200000f7ab9 */ /* 0x000fe20000000800 */
[----:B------:R-:W-:Y:S01]  /*36c0*/  UIMAD UR7, UR49, UR14, UR7 ;  /* 0x0000000e310772a4 */ /* 0x000fe2000f8e0207 */
[----:B------:R-:W-:Y:S01]  /*36d0*/  MOV R3, UR15 ;  /* 0x0000000f00037c02 */ /* 0x000fe20008000f00 */
[----:B------:R-:W-:-:S04]  /*36e0*/  UIMAD UR6, UR49, UR14, UR6 ;  /* 0x0000000e310672a4 */ /* 0x000fc8000f8e0206 */
[----:B------:R-:W-:Y:S02]  /*36f0*/  IADD3 R4, -R3, UR7, -R16 ;  /* 0x0000000703047c10 */ /* 0x000fe4000fffe910 */
[----:B------:R-:W-:Y:S02]  /*3700*/  IADD3 R3, -R16, UR6, RZ ;  /* 0x0000000610037c10 */ /* 0x000fe4000fffe1ff */
[----:B------:R-:W-:-:S04]  /*3710*/  IADD3 R6, R4, 0x8, R5 ;  /* 0x0000000804067810 */ /* 0x000fc80007ffe005 */
[----:B------:R-:W-:Y:S02]  /*3720*/  VIMNMX R6, R3, R6, PT ;  /* 0x0000000603067248 */ /* 0x000fe40003fe0100 */
[----:B------:R-:W-:Y:S02]  /*3730*/  VIADDMNMX R3, R5, R4, R3, PT ;  /* 0x0000000405037246 */ /* 0x000fe40003800103 */
[C---:B------:R-:W-:Y:S02]  /*3740*/  ISETP.GT.AND P2, PT, R6.reuse, RZ, PT ;  /* 0x000000ff0600720c */ /* 0x040fe40003f44270 */
[C---:B------:R-:W-:Y:S02]  /*3750*/  ISETP.GT.AND P3, PT, R6.reuse, 0x1, PT ;  /* 0x000000010600780c */ /* 0x040fe40003f64270 */
[----:B------:R-:W-:Y:S01]  /*3760*/  ISETP.GT.AND P4, PT, R6, 0x8, PT ;  /* 0x000000080600780c */ /* 0x000fe20003f84270 */
[----:B------:R-:W-:Y:S02]  /*3770*/  WARPGROUP.DEPBAR.LE gsb0, 0x0 ;  /* 0x00008000000079c5 */ /* 0x000fe40000010000 */
[----:B------:R-:W-:-:S02]  /*3780*/  FSEL R26, R26, -INF , P2 ;  /* 0xff8000001a1a7808 */ /* 0x000fc40001000000 */
[----:B------:R-:W-:Y:S02]  /*3790*/  FSEL R27, R27, -INF , P3 ;  /* 0xff8000001b1b7808 */ /* 0x000fe40001800000 */
[----:B------:R-:W-:Y:S02]  /*37a0*/  ISETP.GT.AND P2, PT, R6, 0x9, PT ;  /* 0x000000090600780c */ /* 0x000fe40003f44270 */
[----:B------:R-:W-:Y:S02]  /*37b0*/  FSEL R30, R30, -INF , P4 ;  /* 0xff8000001e1e7808 */ /* 0x000fe40002000000 */
[----:B------:R-:W-:Y:S02]  /*37c0*/  FMNMX.FTZ R9, R26, R27, !PT ;  /* 0x0000001b1a097209 */ /* 0x000fe40007810000 */
[----:B------:R-:W-:Y:S02]  /*37d0*/  ISETP.GT.AND P3, PT, R6, 0x10, PT ;  /* 0x000000100600780c */ /* 0x000fe40003f64270 */
[----:B------:R-:W-:-:S02]  /*37e0*/  FSEL R31, R31, -INF , P2 ;  /* 0xff8000001f1f7808 */ /* 0x000fc40001000000 */
[----:B------:R-:W-:Y:S02]  /*37f0*/  FMNMX.FTZ R10, R30, R9, !PT ;  /* 0x000000091e0a7209 */ /* 0x000fe40007810000 */
        /* <DEDUP_REMOVED lines=33> */
[----:B------:R-:W-:Y:S02]  /*3a10*/  FSEL R55, R55, -INF , P2 ;  /* 0xff80000037377808 */ /* 0x000fe40001000000 */
[----:B------:R-:W-:-:S02]  /*3a20*/  FMNMX.FTZ R6, R54, R9, !PT ;  /* 0x0000000936067209 */ /* 0x000fc40007810000 */
[----:B------:R-:W-:Y:S02]  /*3a30*/  ISETP.GT.AND P2, PT, R3, RZ, PT ;  /* 0x000000ff0300720c */ /* 0x000fe40003f44270 */
[----:B------:R-:W-:Y:S02]  /*3a40*/  FMNMX.FTZ R6, R55, R6, !PT ;  /* 0x0000000637067209 */ /* 0x000fe40007810000 */
[C---:B------:R-:W-:Y:S02]  /*3a50*/  ISETP.GT.AND P3, PT, R3.reuse, 0x1, PT ;  /* 0x000000010300780c */ /* 0x040fe40003f64270 */
[----:B------:R-:W-:Y:S01]  /*3a60*/  ISETP.GT.AND P4, PT, R3, 0x8, PT ;  /* 0x000000080300780c */ /* 0x000fe20003f84270 */
[----:B------:R-:W1:Y:S01]  /*3a70*/  SHFL.BFLY PT, R9, R6, 0x2, 0x1f ;  /* 0x0c401f0006097f89 */ /* 0x000e6200000e0000 */
[----:B------:R-:W-:Y:S02]  /*3a80*/  FSEL R24, R24, -INF , P2 ;  /* 0xff80000018187808 */ /* 0x000fe40001000000 */
[----:B------:R-:W-:-:S02]  /*3a90*/  FSEL R25, R25, -INF , P3 ;  /* 0xff80000019197808 */ /* 0x000fc40001800000 */
[C---:B------:R-:W-:Y:S02]  /*3aa0*/  ISETP.GT.AND P2, PT, R3.reuse, 0x9, PT ;  /* 0x000000090300780c */ /* 0x040fe40003f44270 */
[----:B------:R-:W-:Y:S02]  /*3ab0*/  FSEL R28, R28, -INF , P4 ;  /* 0xff8000001c1c7808 */ /* 0x000fe40002000000 */
[----:B------:R-:W-:Y:S02]  /*3ac0*/  FMNMX.FTZ R5, R24, R25, !PT ;  /* 0x0000001918057209 */ /* 0x000fe40007810000 */
[----:B------:R-:W-:Y:S02]  /*3ad0*/  ISETP.GT.AND P3, PT, R3, 0x10, PT ;  /* 0x000000100300780c */ /* 0x000fe40003f64270 */
[----:B------:R-:W-:Y:S02]  /*3ae0*/  FSEL R29, R29, -INF , P2 ;  /* 0xff8000001d1d7808 */ /* 0x000fe40001000000 */
[----:B------:R-:W-:-:S02]  /*3af0*/  FMNMX.FTZ R4, R28, R5, !PT ;  /* 0x000000051c047209 */ /* 0x000fc40007810000 */
[----:B------:R-:W-:Y:S02]  /*3b00*/  ISETP.GT.AND P2, PT, R3, 0x11, PT ;  /* 0x000000110300780c */ /* 0x000fe40003f44270 */
        /* <DEDUP_REMOVED lines=8> */
[----:B-1----:R-:W-:Y:S02]  /*3b90*/  FMNMX.FTZ R9, R6, R9, !PT ;  /* 0x0000000906097209 */ /* 0x002fe40007810000 */
[----:B------:R-:W-:Y:S02]  /*3ba0*/  ISETP.GT.AND P3, PT, R3, 0x20, PT ;  /* 0x000000200300780c */ /* 0x000fe40003f64270 */
[----:B------:R-:W-:Y:S01]  /*3bb0*/  FSEL R37, R37, -INF , P2 ;  /* 0xff80000025257808 */ /* 0x000fe20001000000 */
[----:B------:R-:W1:Y:S01]  /*3bc0*/  SHFL.BFLY PT, R10, R9, 0x1, 0x1f ;  /* 0x0c201f00090a7f89 */ /* 0x000e6200000e0000 */
        /* <DEDUP_REMOVED lines=22> */
[----:B------:R-:W-:Y:S02]  /*3d30*/  FSEL R53, R53, -INF , P3 ;  /* 0xff80000035357808 */ /* 0x000fe40001800000 */
[----:B------:R-:W-:Y:S02]  /*3d40*/  FMNMX.FTZ R6, R52, R3, !PT ;  /* 0x0000000334067209 */ /* 0x000fe40007810000 */
[----:B-1----:R-:W-:-:S02]  /*3d50*/  FMNMX.FTZ R4, R9, R10, !PT ;  /* 0x0000000a09047209 */ /* 0x002fc40007810000 */
[----:B------:R-:W-:Y:S02]  /*3d60*/  FMNMX.FTZ R6, R53, R6, !PT ;  /* 0x0000000635067209 */ /* 0x000fe40007810000 */
[C---:B------:R-:W-:Y:S01]  /*3d70*/  FSETP.NEU.FTZ.AND P5, PT, R4.reuse, -INF , PT ;  /* 0xff8000000400780b */ /* 0x040fe20003fbd000 */
[----:B------:R-:W-:Y:S02]  /*3d80*/  FMUL.FTZ R9, R4, UR10 ;  /* 0x0000000a04097c20 */ /* 0x000fe40008410000 */
[----:B------:R-:W1:Y:S03]  /*3d90*/  SHFL.BFLY PT, R3, R6, 0x2, 0x1f ;  /* 0x0c401f0006037f89 */ /* 0x000e6600000e0000 */
        /* <DEDUP_REMOVED lines=15> */
[----:B------:R-:W4:Y:S01]  /*3e90*/  MUFU.EX2 R27, R27 ;  /* 0x0000001b001b7308 */ /* 0x000f220000000800 */
[--C-:B------:R-:W-:Y:S01]  /*3ea0*/  FFMA.FTZ R51, R51, UR10, -R9.reuse ;  /* 0x0000000a33337c23 */ /* 0x100fe20008010809 */
[----:B-1----:R-:W-:Y:S01]  /*3eb0*/  FMNMX.FTZ R5, R6, R3, !PT ;  /* 0x0000000306057209 */ /* 0x002fe20007810000 */
[--C-:B------:R-:W-:Y:S01]  /*3ec0*/  FFMA.FTZ R54, R54, UR10, -R9.reuse ;  /* 0x0000000a36367c23 */ /* 0x100fe20008010809 */
[----:B------:R-:W-:-:S03]  /*3ed0*/  FFMA.FTZ R9, R55, UR10, -R9 ;  /* 0x0000000a37097c23 */ /* 0x000fc60008010809 */
[----:B------:R-:W1:Y:S01]  /*3ee0*/  SHFL.BFLY PT, R6, R5, 0x1, 0x1f ;  /* 0x0c201f0005067f89 */ /* 0x000e6200000e0000 */
[----:B------:R-:W-:Y:S08]  /*3ef0*/  MUFU.EX2 R30, R30 ;  /* 0x0000001e001e7308 */ /* 0x000ff00000000800 */
[----:B------:R-:W5:Y:S01]  /*3f00*/  MUFU.EX2 R31, R31 ;  /* 0x0000001f001f7308 */ /* 0x000f620000000800 */
[----:B----4-:R-:W-:-:S07]  /*3f10*/  F2FP.BF16.F32.PACK_AB R153, R27, R26 ;  /* 0x0000001a1b99723e */ /* 0x010fce00000010ff */
[----:B------:R-:W4:Y:S01]  /*3f20*/  MUFU.EX2 R34, R34 ;  /* 0x0000002200227308 */ /* 0x000f220000000800 */
[----:B-1----:R-:W-:-:S07]  /*3f30*/  FMNMX.FTZ R3, R5, R6, !PT ;  /* 0x0000000605037209 */ /* 0x002fce0007810000 */
[----:B------:R-:W1:Y:S01]  /*3f40*/  MUFU.EX2 R35, R35 ;  /* 0x0000002300237308 */ /* 0x000e620000000800 */
[----:B-----5:R-:W-:Y:S02]  /*3f50*/  F2FP.BF16.F32.PACK_AB R155, R31, R30 ;  /* 0x0000001e1f9b723e */ /* 0x020fe400000010ff */
[C---:B------:R-:W-:Y:S01]  /*3f60*/  FSETP.NEU.FTZ.AND P2, PT, R3.reuse, -INF , PT ;  /* 0xff8000000300780b */ /* 0x040fe20003f5d000 */
[----:B------:R-:W-:-:S04]  /*3f70*/  FMUL.FTZ R5, R3, UR10 ;  /* 0x0000000a03057c20 */ /* 0x000fc80008410000 */
[----:B------:R-:W-:Y:S01]  /*3f80*/  MUFU.EX2 R38, R38 ;  /* 0x0000002600267308 */ /* 0x000fe20000000800 */
[----:B------:R-:W-:Y:S01]  /*3f90*/  FSEL R6, R5, RZ, P2 ;  /* 0x000000ff05067208 */ /* 0x000fe20001000000 */
[----:B------:R-:W-:-:S04]  /*3fa0*/  FADD.FTZ R5, R26, R27 ;  /* 0x0000001b1a057221 */ /* 0x000fc80000010000 */
        /* <DEDUP_REMOVED lines=8> */
[----:B------:R-:W-:Y:S01]  /*4030*/  FADD.FTZ R10, R30, R5 ;  /* 0x000000051e0a7221 */ /* 0x000fe20000010000 */
[----:B------:R-:W-:Y:S01]  /*4040*/  @!P1 IADD3 R5, R7, 0x28c40, RZ ;  /* 0x00028c4007059810 */ /* 0x000fe20007ffe0ff */
[--C-:B------:R-:W-:Y:S01]  /*4050*/  FFMA.FTZ R37, R37, UR10, -R6.reuse ;  /* 0x0000000a25257c23 */ /* 0x100fe20008010806 */
[----:B------:R-:W-:Y:S01]  /*4060*/  FFMA.FTZ R40, R40, UR10, -R6 ;  /* 0x0000000a28287c23 */ /* 0x000fe20008010806 */
[----:B------:R-:W-:Y:S01]  /*4070*/  FADD.FTZ R13, R31, R10 ;  /* 0x0000000a1f0d7221 */ /* 0x000fe20000010000 */
[----:B------:R-:W-:Y:S01]  /*4080*/  @!P1 PRMT R5, RZ, 0x654, R5 ;  /* 0x00000654ff059816 */ /* 0x000fe20000000005 */
[----:B------:R-:W5:Y:S01]  /*4090*/  MUFU.EX2 R25, R25 ;  /* 0x0000001900197308 */ /* 0x000f620000000800 */
[--C-:B------:R-:W-:Y:S01]  /*40a0*/  FFMA.FTZ R41, R41, UR10, -R6.reuse ;  /* 0x0000000a29297c23 */ /* 0x100fe20008010806 */
[----:B----4-:R-:W-:Y:S01]  /*40b0*/  FADD.FTZ R12, R34, R13 ;  /* 0x0000000d220c7221 */ /* 0x010fe20000010000 */
[----:B------:R4:W-:Y:S01]  /*40c0*/  @!P1 SYNCS.ARRIVE.TRANS64.RED.A1T0 RZ, [R5+URZ], RZ ;  /* 0x000000ff05ff99a7 */ /* 0x0009e2000810043f */
[--C-:B------:R-:W-:Y:S01]  /*40d0*/  FFMA.FTZ R44, R44, UR10, -R6.reuse ;  /* 0x0000000a2c2c7c23 */ /* 0x100fe20008010806 */
[--C-:B------:R-:W-:Y:S01]  /*40e0*/  FFMA.FTZ R45, R45, UR10, -R6.reuse ;  /* 0x0000000a2d2d7c23 */ /* 0x100fe20008010806 */
[--C-:B------:R-:W-:Y:S01]  /*40f0*/  FFMA.FTZ R48, R48, UR10, -R6.reuse ;  /* 0x0000000a30307c23 */ /* 0x100fe20008010806 */
[--C-:B------:R-:W-:Y:S01]  /*4100*/  FFMA.FTZ R49, R49, UR10, -R6.reuse ;  /* 0x0000000a31317c23 */ /* 0x100fe20008010806 */
[----:B------:R-:W2:Y:S01]  /*4110*/  MUFU.EX2 R28, R28 ;  /* 0x0000001c001c7308 */ /* 0x000ea20000000800 */
[--C-:B------:R-:W-:Y:S01]  /*4120*/  FFMA.FTZ R52, R52, UR10, -R6.reuse ;  /* 0x0000000a34347c23 */ /* 0x100fe20008010806 */
[----:B------:R-:W-:Y:S01]  /*4130*/  FFMA.FTZ R6, R53, UR10, -R6 ;  /* 0x0000000a35067c23 */ /* 0x000fe20008010806 */
[----:B-1----:R-:W-:-:S05]  /*4140*/  F2FP.BF16.F32.PACK_AB R157, R35, R34 ;  /* 0x00000022239d723e */ /* 0x002fca00000010ff */
[----:B------:R-:W4:Y:S01]  /*4150*/  MUFU.EX2 R29, R29 ;  /* 0x0000001d001d7308 */ /* 0x000f220000000800 */
[----:B-----5:R-:W-:Y:S01]  /*4160*/  FADD.FTZ R11, R24, R25 ;  /* 0x00000019180b7221 */ /* 0x020fe20000010000 */
[----:B------:R-:W-:-:S06]  /*4170*/  F2FP.BF16.F32.PACK_AB R152, R25, R24 ;  /* 0x000000181998723e */ /* 0x000fcc00000010ff */
[----:B------:R-:W1:Y:S01]  /*4180*/  MUFU.EX2 R32, R32 ;  /* 0x0000002000207308 */ /* 0x000e620000000800 */
[----:B--2---:R-:W-:Y:S01]  /*4190*/  FADD.FTZ R10, R28, R11 ;  /* 0x0000000b1c0a7221 */ /* 0x004fe20000010000 */
[----:B------:R-:W-:-:S04]  /*41a0*/  FADD.FTZ R11, R35, R12 ;  /* 0x0000000c230b7221 */ /* 0x000fc80000010000 */
[----:B------:R-:W-:Y:S02]  /*41b0*/  FADD.FTZ R12, R38, R11 ;  /* 0x0000000b260c7221 */ /* 0x000fe40000010000 */
[----:B------:R-:W2:Y:S01]  /*41c0*/  MUFU.EX2 R33, R33 ;  /* 0x0000002100217308 */ /* 0x000ea20000000800 */
[C---:B----4-:R-:W-:Y:S01]  /*41d0*/  FADD.FTZ R5, R29.reuse, R10 ;  /* 0x0000000a1d057221 */ /* 0x050fe20000010000 */
[----:B------:R-:W-:Y:S01]  /*41e0*/  F2FP.BF16.F32.PACK_AB R154, R29, R28 ;  /* 0x0000001c1d9a723e */ /* 0x000fe200000010ff */
[----:B------:R-:W-:Y:S06]  /*41f0*/  BAR.SYNC.DEFER_BLOCKING 0xf, 0x100 ;  /* 0x03c4000000007b1d */ /* 0x000fec0000010000 */
[----:B------:R-:W4:Y:S01]  /*4200*/  MUFU.EX2 R39, R39 ;  /* 0x0000002700277308 */ /* 0x000f220000000800 */
[----:B-1----:R-:W-:-:S07]  /*4210*/  FADD.FTZ R10, R32, R5 ;  /* 0x00000005200a7221 */ /* 0x002fce0000010000 */
[----:B------:R-:W1:Y:S01]  /*4220*/  MUFU.EX2 R36, R36 ;  /* 0x0000002400247308 */ /* 0x000e620000000800 */
[C---:B--2---:R-:W-:Y:S01]  /*4230*/  FADD.FTZ R5, R33.reuse, R10 ;  /* 0x0000000a21057221 */ /* 0x044fe20000010000 */
[----:B------:R-:W-:-:S06]  /*4240*/  F2FP.BF16.F32.PACK_AB R156, R33, R32 ;  /* 0x00000020219c723e */ /* 0x000fcc00000010ff */
[----:B------:R-:W2:Y:S01]  /*4250*/  MUFU.EX2 R42, R42 ;  /* 0x0000002a002a7308 */ /* 0x000ea20000000800 */
[C---:B----4-:R-:W-:Y:S01]  /*4260*/  FADD.FTZ R11, R39.reuse, R12 ;  /* 0x0000000c270b7221 */ /* 0x050fe20000010000 */
[----:B------:R-:W-:Y:S01]  /*4270*/  F2FP.BF16.F32.PACK_AB R159, R39, R38 ;  /* 0x00000026279f723e */ /* 0x000fe200000010ff */
[----:B------:R4:W-:Y:S05]  /*4280*/  STSM.16.M88.4 [R18+0x26800], R152 ;  /* 0x0268009812007844 */ /* 0x0009ea0000000200 */
[----:B------:R-:W5:Y:S01]  /*4290*/  MUFU.EX2 R37, R37 ;  /* 0x0000002500257308 */ /* 0x000f620000000800 */
[----:B-1----:R-:W-:-:S07]  /*42a0*/  FADD.FTZ R10, R36, R5 ;  /* 0x00000005240a7221 */ /* 0x002fce0000010000 */
[----:B------:R-:W1:Y:S01]  /*42b0*/  MUFU.EX2 R40, R40 ;  /* 0x0000002800287308 */ /* 0x000e620000000800 */
[----:B--2---:R-:W-:-:S07]  /*42c0*/  FADD.FTZ R12, R42, R11 ;  /* 0x0000000b2a0c7221 */ /* 0x004fce0000010000 */
[----:B------:R-:W2:Y:S01]  /*42d0*/  MUFU.EX2 R43, R43 ;  /* 0x0000002b002b7308 */ /* 0x000ea20000000800 */
[C---:B-----5:R-:W-:Y:S01]  /*42e0*/  FADD.FTZ R11, R37.reuse, R10 ;  /* 0x0000000a250b7221 */ /* 0x060fe20000010000 */
[----:B------:R-:W-:-:S05]  /*42f0*/  F2FP.BF16.F32.PACK_AB R158, R37, R36 ;  /* 0x00000024259e723e */ /* 0x000fca00000010ff */
[----:B------:R4:W-:Y:S01]  /*4300*/  STSM.16.M88.4 [R19], R156 ;  /* 0x0000009c13007844 */ /* 0x0009e20000000200 */
[----:B------:R-:W5:Y:S01]  /*4310*/  MUFU.EX2 R41, R41 ;  /* 0x0000002900297308 */ /* 0x000f620000000800 */
[----:B-1----:R-:W-:-:S07]  /*4320*/  FADD.FTZ R10, R40, R11 ;  /* 0x0000000b280a7221 */ /* 0x002fce0000010000 */
[----:B------:R-:W1:Y:S01]  /*4330*/  MUFU.EX2 R46, R46 ;  /* 0x0000002e002e7308 */ /* 0x000e620000000800 */
[C---:B--2---:R-:W-:Y:S01]  /*4340*/  FADD.FTZ R13, R43.reuse, R12 ;  /* 0x0000000c2b0d7221 */ /* 0x044fe20000010000 */
[----:B------:R-:W-:-:S06]  /*4350*/  F2FP.BF16.F32.PACK_AB R161, R43, R42 ;  /* 0x0000002a2ba1723e */ /* 0x000fcc00000010ff */
[----:B------:R-:W-:Y:S01]  /*4360*/  MUFU.EX2 R44, R44 ;  /* 0x0000002c002c7308 */ /* 0x000fe20000000800 */
[C---:B-----5:R-:W-:Y:S01]  /*4370*/  FADD.FTZ R11, R41.reuse, R10 ;  /* 0x0000000a290b7221 */ /* 0x060fe20000010000 */
[----:B------:R-:W-:-:S06]  /*4380*/  F2FP.BF16.F32.PACK_AB R160, R41, R40 ;  /* 0x0000002829a0723e */ /* 0x000fcc00000010ff */
[----:B------:R-:W2:Y:S01]  /*4390*/  MUFU.EX2 R47, R47 ;  /* 0x0000002f002f7308 */ /* 0x000ea20000000800 */
[----:B-1----:R-:W-:-:S07]  /*43a0*/  FADD.FTZ R10, R46, R13 ;  /* 0x0000000d2e0a7221 */ /* 0x002fce0000010000 */
[----:B------:R-:W1:Y:S08]  /*43b0*/  MUFU.EX2 R45, R45 ;  /* 0x0000002d002d7308 */ /* 0x000e700000000800 */
[----:B------:R-:W-:Y:S01]  /*43c0*/  MUFU.EX2 R50, R50 ;  /* 0x0000003200327308 */ /* 0x000fe20000000800 */
[C---:B--2---:R-:W-:Y:S01]  /*43d0*/  F2FP.BF16.F32.PACK_AB R163, R47.reuse, R46 ;  /* 0x0000002e2fa3723e */ /* 0x044fe200000010ff */
[----:B------:R-:W-:-:S06]  /*43e0*/  FADD.FTZ R47, R47, R10 ;  /* 0x0000000a2f2f7221 */ /* 0x000fcc0000010000 */
[----:B------:R-:W2:Y:S01]  /*43f0*/  MUFU.EX2 R51, R51 ;  /* 0x0000003300337308 */ /* 0x000ea20000000800 */
[----:B-1----:R-:W-:-:S05]  /*4400*/  F2FP.BF16.F32.PACK_AB R162, R45, R44 ;  /* 0x0000002c2da2723e */ /* 0x002fca00000010ff */
[----:B------:R4:W-:Y:S02]  /*4410*/  STSM.16.M88.4 [R23], R160 ;  /* 0x000000a017007844 */ /* 0x0009e40000000200 */
[----:B------:R-:W-:Y:S08]  /*4420*/  MUFU.EX2 R48, R48 ;  /* 0x0000003000307308 */ /* 0x000ff00000000800 */
[----:B------:R-:W1:Y:S01]  /*4430*/  MUFU.EX2 R49, R49 ;  /* 0x0000003100317308 */ /* 0x000e620000000800 */
[----:B--2---:R-:W-:Y:S01]  /*4440*/  F2FP.BF16.F32.PACK_AB R165, R51, R50 ;  /* 0x0000003233a5723e */ /* 0x004fe200000010ff */
[----:B------:R-:W-:-:S04]  /*4450*/  FADD.FTZ R50, R50, R47 ;  /* 0x0000002f32327221 */ /* 0x000fc80000010000 */
[----:B------:R-:W-:Y:S02]  /*4460*/  FADD.FTZ R51, R51, R50 ;  /* 0x0000003233337221 */ /* 0x000fe40000010000 */
[----:B------:R-:W-:Y:S08]  /*4470*/  MUFU.EX2 R54, R54 ;  /* 0x0000003600367308 */ /* 0x000ff00000000800 */
[----:B------:R-:W2:Y:S01]  /*4480*/  MUFU.EX2 R9, R9 ;  /* 0x0000000900097308 */ /* 0x000ea20000000800 */
[----:B-1----:R-:W-:-:S07]  /*4490*/  F2FP.BF16.F32.PACK_AB R164, R49, R48 ;  /* 0x0000003031a4723e */ /* 0x002fce00000010ff */
[----:B------:R-:W-:Y:S08]  /*44a0*/  MUFU.EX2 R52, R52 ;  /* 0x0000003400347308 */ /* 0x000ff00000000800 */
[----:B------:R1:W5:Y:S01]  /*44b0*/  MUFU.EX2 R5, R6 ;  /* 0x0000000600057308 */ /* 0x0003620000000800 */
[----:B--2---:R-:W-:Y:S01]  /*44c0*/  F2FP.BF16.F32.PACK_AB R167, R9, R54 ;  /* 0x0000003609a7723e */ /* 0x004fe200000010ff */
[----:B-1----:R-:W-:-:S04]  /*44d0*/  FADD.FTZ R6, R44, R11 ;  /* 0x0000000b2c067221 */ /* 0x002fc80000010000 */
[----:B------:R-:W-:Y:S01]  /*44e0*/  FADD.FTZ R45, R45, R6 ;  /* 0x000000062d2d7221 */ /* 0x000fe20000010000 */
[----:B------:R-:W-:-:S03]  /*44f0*/  FADD.FTZ R6, R54, R51 ;  /* 0x0000003336067221 */ /* 0x000fc60000010000 */
[----:B------:R-:W-:Y:S01]  /*4500*/  FADD.FTZ R48, R48, R45 ;  /* 0x0000002d30307221 */ /* 0x000fe20000010000 */
[----:B-----5:R-:W-:Y:S01]  /*4510*/  F2FP.BF16.F32.PACK_AB R166, R5, R52 ;  /* 0x0000003405a6723e */ /* 0x020fe200000010ff */
[----:B------:R-:W-:Y:S02]  /*4520*/  FADD.FTZ R6, R9, R6 ;  /* 0x0000000609067221 */ /* 0x000fe40000010000 */
[----:B------:R-:W-:Y:S02]  /*4530*/  FADD.FTZ R49, R49, R48 ;  /* 0x0000003031317221 */ /* 0x000fe40000010000 */
[----:B------:R4:W-:Y:S02]  /*4540*/  STSM.16.M88.4 [R22], R164 ;  /* 0x000000a416007844 */ /* 0x0009e40000000200 */
[----:B------:R-:W-:-:S04]  /*4550*/  FADD.FTZ R52, R52, R49 ;  /* 0x0000003134347221 */ /* 0x000fc80000010000 */
[----:B------:R-:W-:Y:S01]  /*4560*/  FADD.FTZ R5, R5, R52 ;  /* 0x0000003405057221 */ /* 0x000fe20000010000 */
[----:B------:R-:W-:Y:S06]  /*4570*/  @!P0 BRA `(.L_x_3140) ;  /* 0x0000000000048947 */ /* 0x000fec0003800000 */
[----:B------:R-:W-:Y:S01]  /*4580*/  BPT.TRAP 0x1 ;  /* 0x000000040000795c */ /* 0x000fe20000300000 */
.L_x_3140:
[----:B------:R1:W2:Y:S01]  /*4590*/  SYNCS.PHASECHK.TRANS64.TRYWAIT P2, [R7+URZ+0x28c50], R8 ;  /* 0x028c5008070075a7 */ /* 0x0002a2000804017f */
[----:B------:R-:W-:Y:S05]  /*45a0*/  @!P0 BRA `(.L_x_3141) ;  /* 0x0000000000048947 */ /* 0x000fea0003800000 */
[----:B------:R-:W-:Y:S01]  /*45b0*/  BPT.TRAP 0x1 ;  /* 0x000000040000795c */ /* 0x000fe20000300000 */
.L_x_3141:
[----:B--2---:R-:W-:Y:S05]  /*45c0*/  @P2 BRA `(.L_x_3142) ;  /* 0x0000000000082947 */ /* 0x004fea0003800000 */
[----:B------:R-:W2:Y:S02]  /*45d0*/  SYNCS.PHASECHK.TRANS64.TRYWAIT P2, [R7+URZ+0x28c50], R8 ;  /* 0x028c5008070075a7 */ /* 0x000ea4000804017f */
[----:B--2---:R-:W-:Y:S05]  /*45e0*/  @!P2 BRA `(.L_x_3143) ;  /* 0x000000900068a947 */ /* 0x004fea0003800000 */
.L_x_3142:
[----:B------:R-:W-:Y:S01]  /*45f0*/  ULEA UR11, UR39, UR41, 0xc ;  /* 0x00000029270b7291 */ /* 0x000fe2000f8e603f */
[----:B------:R-:W-:Y:S01]  /*4600*/  WARPGROUP.ARRIVE ;  /* 0x00000000000079c5 */ /* 0x000fe20000000000 */
[----:B------:R-:W-:Y:S01]  /*4610*/  UMOV UR7, 0x40000040 ;  /* 0x4000004000077882 */ /* 0x000fe20000000000 */
[----:B------:R-:W-:Y:S01]  /*4620*/  UIMAD UR49, UR49, UR14, -UR15 ;  /* 0x0000000e313172a4 */ /* 0x000fe2000f8e0a0f */
[----:B-123--:R-:W-:Y:S01]  /*4630*/  @!P1 VIADD R7, R7, 0x28c60 ;  /* 0x00028c6007079836 */ /* 0x00efe20000000000 */
[----:B------:R-:W-:Y:S02]  /*4640*/  UIADD3 UR23, UR45, -0x2, URZ ;  /* 0xfffffffe2d177890 */ /* 0x000fe4000fffe03f */
[----:B------:R-:W-:Y:S01]  /*4650*/  UMOV UR6, UR11 ;  /* 0x0000000b00067c82 */ /* 0x000fe20008000000 */
[----:B------:R-:W-:Y:S01]  /*4660*/  UIADD3 UR49, UR42, UR49, URZ ;  /* 0x000000312a317290 */ /* 0x000fe2000fffe03f */
        /* <DEDUP_REMOVED lines=20> */
[----:B------:R-:W-:-:S04]  /*47b0*/  USHF.R.S32.HI UR6, URZ, 0x1f, UR49 ;  /* 0x0000001f3f067899 */ /* 0x000fc80008011431 */
[----:B------:R-:W-:-:S04]  /*47c0*/  ULEA.HI UR6, UR6, UR49, URZ, 0x6 ;  /* 0x0000003106067291 */ /* 0x000fc8000f8f303f */
[----:B------:R-:W-:-:S04]  /*47d0*/  USHF.R.S32.HI UR6, URZ, 0x6, UR6 ;  /* 0x000000063f067899 */ /* 0x000fc80008011406 */
[----:B------:R-:W-:-:S04]  /*47e0*/  UISETP.LT.AND UP0, UPT, URZ, UR6, UPT ;  /* 0x000000063f00728c */ /* 0x000fc8000bf01270 */
[----:B------:R-:W-:-:S04]  /*47f0*/  USEL UR22, URZ, UR6, !UP0 ;  /* 0x000000063f167287 */ /* 0x000fc8000c000000 */
[----:B------:R-:W-:-:S06]  /*4800*/  UISETP.GE.AND UP0, UPT, UR23, UR22, UPT ;  /* 0x000000161700728c */ /* 0x000fcc000bf06270 */
[----:B------:R-:W-:Y:S01]  /*4810*/  PLOP3.LUT P2, PT, PT, PT, UP0, 0x80, 0x0 ;  /* 0x000000000000781c */ /* 0x000fe20003f4f008 */
        /* <DEDUP_REMOVED lines=11> */
[----:B------:R-:W-:Y:S01]  /*48d0*/  MOV R8, R4 ;  /* 0x0000000400087202 */ /* 0x000fe20000000f00 */
[----:B------:R-:W-:Y:S01]  /*48e0*/  IMAD.MOV.U32 R9, RZ, RZ, R3 ;  /* 0x000000ffff097224 */ /* 0x000fe200078e0003 */
[----:B------:R-:W-:Y:S01]  /*48f0*/  UMOV UR25, UR39 ;  /* 0x0000002700197c82 */ /* 0x000fe20008000000 */
[----:B------:R-:W-:Y:S01]  /*4900*/  ULDC UR26, c[0x0][0x2e0] ;  /* 0x0000b800001a7ab9 */ /* 0x000fe20000000800 */
[----:B------:R-:W-:Y:S01]  /*4910*/  ULDC UR27, c[0x0][0x288] ;  /* 0x0000a200001b7ab9 */ /* 0x000fe20000000800 */
[----:B------:R-:W-:Y:S01]  /*4920*/  ULDC UR28, c[0x0][0x404] ;  /* 0x00010100001c7ab9 */ /* 0x000fe20000000800 */
[----:B------:R-:W-:Y:S01]  /*4930*/  ULDC UR24, c[0x0][0x988] ;  /* 0x0002620000187ab9 */ /* 0x000fe20000000800 */
[----:B------:R-:W-:-:S05]  /*4940*/  ULDC.64 UR20, c[0x0][0x3f8] ;  /* 0x0000fe0000147ab9 */ /* 0x000fca0000000a00 */
.L_x_3153:
[----:B------:R-:W-:-:S04]  /*4950*/  UIADD3 UR39, UR25, 0x1, URZ ;  /* 0x0000000119277890 */ /* 0x000fc8000fffe03f */
[----:B------:R-:W-:-:S04]  /*4960*/  UISETP.NE.AND UP0, UPT, UR39, 0x2, UPT ;  /* 0x000000022700788c */ /* 0x000fc8000bf05270 */
[----:B------:R-:W-:Y:S02]  /*4970*/  USEL UR6, URZ, 0x1, UP0 ;  /* 0x000000013f067887 */ /* 0x000fe40008000000 */
[----:B------:R-:W-:Y:S02]  /*4980*/  USEL UR39, UR39, URZ, UP0 ;  /* 0x0000003f27277287 */ /* 0x000fe40008000000 */
[----:B------:R-:W-:Y:S01]  /*4990*/  ULOP3.LUT UR38, UR38, UR6, URZ, 0x3c, !UPT ;  /* 0x0000000626267292 */ /* 0x000fe2000f8e3c3f */
[----:B--23--:R-:W-:Y:S11]  /*49a0*/  @!P0 BRA `(.L_x_3145) ;  /* 0x0000000000048947 */ /* 0x00cff60003800000 */
[----:B------:R-:W-:Y:S01]  /*49b0*/  BPT.TRAP 0x1 ;  /* 0x000000040000795c */ /* 0x000fe20000300000 */
.L_x_3145:
[----:B------:R-:W-:Y:S01]  /*49c0*/  ULEA UR29, UR39, UR48, 0x3 ;  /* 0x00000030271d7291 */ /* 0x000fe2000f8e183f */
[----:B-1----:R-:W-:-:S04]  /*49d0*/  MOV R7, UR38 ;  /* 0x0000002600077c02 */ /* 0x002fc80008000f00 */
[----:B------:R-:W-:-:S04]  /*49e0*/  SHF.L.U32 R7, R7, 0x1f, RZ ;  /* 0x0000001f07077819 */ /* 0x000fc800000006ff */
[----:B------:R1:W2:Y:S01]  /*49f0*/  SYNCS.PHASECHK.TRANS64.TRYWAIT P2, [UR29+0x28c30], R7 ;  /* 0x028c3007ff0075a7 */ /* 0x0002a2000804015d */
[----:B------:R-:W-:Y:S05]  /*4a00*/  @!P0 BRA `(.L_x_3146) ;  /* 0x0000000000048947 */ /* 0x000fea0003800000 */
[----:B------:R-:W-:Y:S01]  /*4a10*/  BPT.TRAP 0x1 ;  /* 0x000000040000795c */ /* 0x000fe20000300000 */
.L_x_3146:
[----:B--2---:R-:W-:Y:S05]  /*4a20*/  @P2 BRA `(.L_x_3147) ;  /* 0x0000000000082947 */ /* 0x004fea0003800000 */
[----:B------:R-:W2:Y:S02]  /*4a30*/  SYNCS.PHASECHK.TRANS64.TRYWAIT P2, [UR29+0x28c30], R7 ;  /* 0x028c3007ff0075a7 */ /* 0x000ea4000804015d */
[----:B--2---:R-:W-:Y:S05]  /*4a40*/  @!P2 BRA `(.L_x_3148) ;  /* 0x0000008c0064a947 */ /* 0x004fea0003800000 */
.L_x_3147:
[----:B------:R-:W-:Y:S01]  /*4a50*/  R2UR UR18, R0 ;  /* 0x00000000001272ca */ /* 0x000fe200000e0000 */
[----:B----4-:R-:W-:Y:S01]  /*4a60*/  WARPGROUP.ARRIVE ;  /* 0x00000000000079c5 */ /* 0x010fe20000000000 */
[----:B------:R-:W-:Y:S01]  /*4a70*/  UMOV UR19, 0x40000040 ;  /* 0x4000004000137882 */ /* 0x000fe20000000000 */
[----:B------:R-:W-:Y:S01]  /*4a80*/  UMOV UR7, 0x40000040 ;  /* 0x4000004000077882 */ /* 0x000fe20000000000 */
[----:B------:R-:W-:Y:S01]  /*4a90*/  UMOV UR11, 0x40000040 ;  /* 0x40000040000b7882 */ /* 0x000fe20000000000 */
[----:B------:R-:W-:Y:S01]  /*4aa0*/  UMOV UR15, 0x40000040 ;  /* 0x40000040000f7882 */ /* 0x000fe20000000000 */
[----:B------:R-:W-:Y:S01]  /*4ab0*/  UISETP.NE.U32.AND UP0, UPT, UR20, URZ, UPT ;  /* 0x0000003f1400728c */ /* 0x000fe2000bf05070 */
[----:B------:R-:W-:-:S03]  /*4ac0*/  IMAD.U32 R3, RZ, RZ, UR27 ;  /* 0x0000001bff037e24 */ /* 0x000fc6000f8e00ff */
[----:B------:R-:W-:-:S03]  /*4ad0*/  UISETP.NE.AND.EX UP0, UPT, UR21, URZ, UPT, UP0 ;  /* 0x0000003f1500728c */ /* 0x000fc6000bf05300 */
[----:B------:R-:W-:-:S04]  /*4ae0*/  ULEA UR18, UR39, UR18, 0x9 ;  /* 0x0000001227127291 */ /* 0x000fc8000f8e483f */
[----:B------:R-:W-:Y:S02]  /*4af0*/  UIADD3 UR6, UR18, 0x2, URZ ;  /* 0x0000000212067890 */ /* 0x000fe4000fffe03f */
[----:B------:R-:W-:Y:S02]  /*4b00*/  UIADD3 UR10, UR18, 0x4, URZ ;  /* 0x00000004120a7890 */ /* 0x000fe4000fffe03f */
[----:B------:R-:W-:Y:S02]  /*4b10*/  UIADD3 UR14, UR18, 0x6, URZ ;  /* 0x00000006120e7890 */ /* 0x000fe4000fffe03f */
[----:B------:R-:W-:Y:S03]  /*4b20*/  HGMMA.64x64x16.F32.BF16 R152, gdesc[UR16], RZ, !UPT, gsb0 ;  /* 0x00e00000109879f0 */ /* 0x000fe6000c0018ff */
[----:B------:R-:W-:Y:S02]  /*4b30*/  WARPGROUP.DEPBAR.LE gsb0, 0x0 ;  /* 0x00008000000079c5 */ /* 0x000fe40000010000 */
[----:B------:R-:W-:-:S06]  /*4b40*/  WARPGROUP.ARRIVE ;  /* 0x00000000000079c5 */ /* 0x000fcc0000000000 */
[----:B------:R-:W-:Y:S01]  /*4b50*/  HGMMA.64x64x16.F32.BF16 R152, gdesc[UR4], R152, gsb0 ;  /* 0x00e00000049879f0 */ /* 0x000fe20008001898 */
[----:B------:R-:W-:Y:S01]  /*4b60*/  UMOV UR6, 0xffffffc0 ;  /* 0xffffffc000067882 */ /* 0x000fe20000000000 */
[----:B------:R-:W-:Y:S02]  /*4b70*/  USEL UR7, UR28, 0x1, UP0 ;  /* 0x000000011c077887 */ /* 0x000fe40008000000 */
[----:B------:R-:W-:-:S04]  /*4b80*/  UIMAD UR6, UR23, UR6, 0x1 ;  /* 0x00000001170674a4 */ /* 0x000fc8000f8e0206 */
[----:B------:R-:W-:-:S04]  /*4b90*/  UIADD3 UR6, UR42, UR6, URZ ;  /* 0x000000062a067290 */ /* 0x000fc8000fffe03f */
[----:B------:R-:W-:-:S06]  /*4ba0*/  UIMAD UR6, UR7, UR26, UR6 ;  /* 0x0000001a070672a4 */ /* 0x000fcc000f8e0206 */
[----:B------:R-:W-:-:S04]  /*4bb0*/  IADD3 R3, -R3, UR6, -R16 ;  /* 0x0000000603037c10 */ /* 0x000fc8000fffe910 */
[----:B------:R-:W-:-:S04]  /*4bc0*/  IADD3 R3, R2, R3, RZ ;  /* 0x0000000302037210 */ /* 0x000fc80007ffe0ff */
[C---:B------:R-:W-:Y:S02]  /*4bd0*/  ISETP.GT.AND P2, PT, R3.reuse, RZ, PT ;  /* 0x000000ff0300720c */ /* 0x040fe40003f44270 */
[----:B------:R-:W-:Y:S01]  /*4be0*/  ISETP.GT.AND P3, PT, R3, 0x1, PT ;  /* 0x000000010300780c */ /* 0x000fe20003f64270 */
        /* <DEDUP_REMOVED lines=8> */
[----:B------:R-:W-:Y:S02]  /*4c70*/  FSEL R152, R152, -INF , P2 ;  /* 0xff80000098987808 */ /* 0x000fe40001000000 */
[----:B------:R-:W-:Y:S02]  /*4c80*/  ISETP.GT.AND P2, PT, R3, 0x8, PT ;  /* 0x000000080300780c */ /* 0x000fe40003f44270 */
[----:B------:R-:W-:Y:S02]  /*4c90*/  FSEL R153, R153, -INF , P3 ;  /* 0xff80000099997808 */ /* 0x000fe40001800000 */
[----:B--2---:R-:W-:-:S02]  /*4ca0*/  FMNMX.FTZ R4, R152, R9, !PT ;  /* 0x0000000998047209 */ /* 0x004fc40007810000 */
        /* <DEDUP_REMOVED lines=40> */
[----:B------:R-:W-:-:S04]  /*4f30*/  FMNMX.FTZ R4, R180, R11, !PT ;  /* 0x0000000bb4047209 */ /* 0x000fc80007810000 */
[----:B------:R-:W-:Y:S01]  /*4f40*/  FMNMX.FTZ R12, R181, R4, !PT ;  /* 0x00000004b50c7209 */ /* 0x000fe20007810000 */
[----:B------:R-:W-:-:S04]  /*4f50*/  VIADD R4, R3, 0x8 ;  /* 0x0000000803047836 */ /* 0x000fc80000000000 */
[----:B------:R-:W2:Y:S01]  /*4f60*/  SHFL.BFLY PT, R11, R12, 0x2, 0x1f ;  /* 0x0c401f000c0b7f89 */ /* 0x000ea200000e0000 */
[C---:B------:R-:W-:Y:S02]  /*4f70*/  ISETP.GT.AND P2, PT, R4.reuse, RZ, PT ;  /* 0x000000ff0400720c */ /* 0x040fe40003f44270 */
[C---:B------:R-:W-:Y:S02]  /*4f80*/  ISETP.GT.AND P3, PT, R4.reuse, 0x1, PT ;  /* 0x000000010400780c */ /* 0x040fe40003f64270 */
[C---:B------:R-:W-:Y:S02]  /*4f90*/  ISETP.GT.AND P4, PT, R4.reuse, 0x20, PT ;  /* 0x000000200400780c */ /* 0x040fe40003f84270 */
[----:B------:R-:W-:Y:S02]  /*4fa0*/  FSEL R155, R155, -INF , P3 ;  /* 0xff8000009b9b7808 */ /* 0x000fe40001800000 */
[C---:B------:R-:W-:Y:S02]  /*4fb0*/  ISETP.GT.AND P3, PT, R4.reuse, 0x9, PT ;  /* 0x000000090400780c */ /* 0x040fe40003f64270 */
[----:B------:R-:W-:-:S02]  /*4fc0*/  ISETP.GT.AND P5, PT, R4, 0x21, PT ;  /* 0x000000210400780c */ /* 0x000fc40003fa4270 */
[----:B------:R-:W-:Y:S02]  /*4fd0*/  FSEL R159, R159, -INF , P3 ;  /* 0xff8000009f9f7808 */ /* 0x000fe40001800000 */
[----:B------:R-:W-:Y:S02]  /*4fe0*/  ISETP.GT.AND P3, PT, R4, 0x11, PT ;  /* 0x000000110400780c */ /* 0x000fe40003f64270 */
[----:B------:R-:W-:Y:S02]  /*4ff0*/  FSEL R170, R170, -INF , P4 ;  /* 0xff800000aaaa7808 */ /* 0x000fe40002000000 */
[----:B------:R-:W-:Y:S02]  /*5000*/  FSEL R163, R163, -INF , P3 ;  /* 0xff800000a3a37808 */ /* 0x000fe40001800000 */
[----:B------:R-:W-:Y:S02]  /*5010*/  ISETP.GT.AND P3, PT, R4, 0x19, PT ;  /* 0x000000190400780c */ /* 0x000fe40003f64270 */
[----:B------:R-:W-:-:S02]  /*5020*/  FSEL R171, R171, -INF , P5 ;  /* 0xff800000abab7808 */ /* 0x000fc40002800000 */
[----:B--2---:R-:W-:Y:S02]  /*5030*/  FMNMX.FTZ R14, R12, R11, !PT ;  /* 0x0000000b0c0e7209 */ /* 0x004fe40007810000 */
[----:B------:R-:W-:Y:S02]  /*5040*/  FSEL R11, R154, -INF , P2 ;  /* 0xff8000009a0b7808 */ /* 0x000fe40001000000 */
[----:B------:R-:W-:Y:S01]  /*5050*/  ISETP.GT.AND P2, PT, R4, 0x8, PT ;  /* 0x000000080400780c */ /* 0x000fe20003f44270 */
[----:B------:R-:W2:Y:S01]  /*5060*/  SHFL.BFLY PT, R15, R14, 0x1, 0x1f ;  /* 0x0c201f000e0f7f89 */ /* 0x000ea200000e0000 */
[----:B------:R-:W-:Y:S02]  /*5070*/  FMNMX.FTZ R10, R11, R8, !PT ;  /* 0x000000080b0a7209 */ /* 0x000fe40007810000 */
[----:B------:R-:W-:Y:S02]  /*5080*/  FSEL R158, R158, -INF , P2 ;  /* 0xff8000009e9e7808 */ /* 0x000fe40001000000 */
[----:B------:R-:W-:-:S02]  /*5090*/  FMNMX.FTZ R3, R155, R10, !PT ;  /* 0x0000000a9b037209 */ /* 0x000fc40007810000 */
[----:B------:R-:W-:Y:S02]  /*50a0*/  ISETP.GT.AND P2, PT, R4, 0x10, PT ;  /* 0x000000100400780c */ /* 0x000fe40003f44270 */
[----:B------:R-:W-:Y:S02]  /*50b0*/  FMNMX.FTZ R10, R158, R3, !PT ;  /* 0x000000039e0a7209 */ /* 0x000fe40007810000 */
[----:B------:R-:W-:Y:S02]  /*50c0*/  FSEL R162, R162, -INF , P2 ;  /* 0xff800000a2a27808 */ /* 0x000fe40001000000 */
[----:B------:R-:W-:Y:S02]  /*50d0*/  FMNMX.FTZ R13, R159, R10, !PT ;  /* 0x0000000a9f0d7209 */ /* 0x000fe40007810000 */
[----:B------:R-:W-:Y:S02]  /*50e0*/  ISETP.GT.AND P2, PT, R4, 0x18, PT ;  /* 0x000000180400780c */ /* 0x000fe40003f44270 */
[----:B------:R-:W-:-:S02]  /*50f0*/  FMNMX.FTZ R10, R162, R13, !PT ;  /* 0x0000000da20a7209 */ /* 0x000fc40007810000 */
[----:B------:R-:W-:Y:S02]  /*5100*/  FSEL R166, R166, -INF , P2 ;  /* 0xff800000a6a67808 */ /* 0x000fe40001000000 */
[----:B------:R-:W-:Y:S02]  /*5110*/  FMNMX.FTZ R13, R163, R10, !PT ;  /* 0x0000000aa30d7209 */ /* 0x000fe40007810000 */
[----:B------:R-:W-:Y:S02]  /*5120*/  FSEL R167, R167, -INF , P3 ;  /* 0xff800000a7a77808 */ /* 0x000fe40001800000 */
[----:B------:R-:W-:Y:S02]  /*5130*/  FMNMX.FTZ R10, R166, R13, !PT ;  /* 0x0000000da60a7209 */ /* 0x000fe40007810000 */
[----:B------:R-:W-:Y:S02]  /*5140*/  ISETP.GT.AND P3, PT, R4, 0x28, PT ;  /* 0x000000280400780c */ /* 0x000fe40003f64270 */
[----:B------:R-:W-:-:S02]  /*5150*/  FMNMX.FTZ R13, R167, R10, !PT ;  /* 0x0000000aa70d7209 */ /* 0x000fc40007810000 */
[----:B------:R-:W-:Y:S02]  /*5160*/  ISETP.GT.AND P4, PT, R4, 0x29, PT ;  /* 0x000000290400780c */ /* 0x000fe40003f84270 */
[----:B------:R-:W-:Y:S02]  /*5170*/  FMNMX.FTZ R10, R170, R13, !PT ;  /* 0x0000000daa0a7209 */ /* 0x000fe40007810000 */
[----:B------:R-:W-:Y:S02]  /*5180*/  FSEL R174, R174, -INF , P3 ;  /* 0xff800000aeae7808 */ /* 0x000fe40001800000 */
[----:B------:R-:W-:Y:S02]  /*5190*/  FMNMX.FTZ R13, R171, R10, !PT ;  /* 0x0000000aab0d7209 */ /* 0x000fe40007810000 */
[----:B------:R-:W-:Y:S02]  /*51a0*/  ISETP.GT.AND P3, PT, R4, 0x30, PT ;  /* 0x000000300400780c */ /* 0x000fe40003f64270 */
[----:B------:R-:W-:-:S02]  /*51b0*/  FSEL R175, R175, -INF , P4 ;  /* 0xff800000afaf7808 */ /* 0x000fc40002000000 */
[----:B------:R-:W-:Y:S02]  /*51c0*/  FMNMX.FTZ R10, R174, R13, !PT ;  /* 0x0000000dae0a7209 */ /* 0x000fe40007810000 */
[----:B--2---:R-:W-:Y:S02]  /*51d0*/  FMNMX.FTZ R3, R14, R15, !PT ;  /* 0x0000000f0e037209 */ /* 0x004fe40007810000 */
[----:B------:R-:W-:Y:S02]  /*51e0*/  ISETP.GT.AND P4, PT, R4, 0x31, PT ;  /* 0x000000310400780c */ /* 0x000fe40003f84270 */
[----:B------:R-:W-:Y:S01]  /*51f0*/  FSEL R178, R178, -INF , P3 ;  /* 0xff800000b2b27808 */ /* 0x000fe20001800000 */
[----:B------:R-:W-:Y:S01]  /*5200*/  FMUL.FTZ R12, R3, UR10 ;  /* 0x0000000a030c7c20 */ /* 0x000fe20008410000 */
[----:B------:R-:W-:Y:S02]  /*5210*/  FMNMX.FTZ R15, R175, R10, !PT ;  /* 0x0000000aaf0f7209 */ /* 0x000fe40007810000 */
[----:B------:R-:W-:-:S02]  /*5220*/  ISETP.GT.AND P3, PT, R4, 0x38, PT ;  /* 0x000000380400780c */ /* 0x000fc40003f64270 */
[----:B------:R-:W-:Y:S02]  /*5230*/  FSEL R179, R179, -INF , P4 ;  /* 0xff800000b3b37808 */ /* 0x000fe40002000000 */
[----:B------:R-:W-:Y:S02]  /*5240*/  FMNMX.FTZ R10, R178, R15, !PT ;  /* 0x0000000fb20a7209 */ /* 0x000fe40007810000 */
[----:B------:R-:W-:Y:S02]  /*5250*/  ISETP.GT.AND P4, PT, R4, 0x39, PT ;  /* 0x000000390400780c */ /* 0x000fe40003f84270 */
[----:B------:R-:W-:Y:S02]  /*5260*/  FSEL R182, R182, -INF , P3 ;  /* 0xff800000b6b67808 */ /* 0x000fe40001800000 */
[----:B------:R-:W-:Y:S02]  /*5270*/  FMNMX.FTZ R15, R179, R10, !PT ;  /* 0x0000000ab30f7209 */ /* 0x000fe40007810000 */
[----:B------:R-:W-:-:S02]  /*5280*/  FSETP.NEU.FTZ.AND P2, PT, R3, -INF , PT ;  /* 0xff8000000300780b */ /* 0x000fc40003f5d000 */
[----:B------:R-:W-:Y:S02]  /*5290*/  FSEL R183, R183, -INF , P4 ;  /* 0xff800000b7b77808 */ /* 0x000fe40002000000 */
[----:B------:R-:W-:Y:S02]  /*52a0*/  FMNMX.FTZ R4, R182, R15, !PT ;  /* 0x0000000fb6047209 */ /* 0x000fe40007810000 */
[----:B------:R-:W-:Y:S02]  /*52b0*/  FSEL R192, R12, RZ, P2 ;  /* 0x000000ff0cc07208 */ /* 0x000fe40001000000 */
[----:B------:R-:W-:Y:S02]  /*52c0*/  FMNMX.FTZ R4, R183, R4, !PT ;  /* 0x00000004b7047209 */ /* 0x000fe40007810000 */
[----:B------:R-:W-:Y:S01]  /*52d0*/  FSEL R20, R3, RZ, P2 ;  /* 0x000000ff03147208 */ /* 0x000fe20001000000 */
[--C-:B------:R-:W-:Y:S01]  /*52e0*/  FFMA.FTZ R15, R157, UR10, -R192.reuse ;  /* 0x0000000a9d0f7c23 */ /* 0x100fe200080108c0 */
[--C-:B------:R-:W-:Y:S01]  /*52f0*/  FFMA.FTZ R21, R161, UR10, -R192.reuse ;  /* 0x0000000aa1157c23 */ /* 0x100fe200080108c0 */
[----:B------:R-:W2:Y:S01]  /*5300*/  SHFL.BFLY PT, R157, R4, 0x2, 0x1f ;  /* 0x0c401f00049d7f89 */ /* 0x000ea200000e0000 */
[--C-:B------:R-:W-:Y:S01]  /*5310*/  FFMA.FTZ R12, R172, UR10, -R192.reuse ;  /* 0x0000000aac0c7c23 */ /* 0x100fe200080108c0 */
[----:B------:R-:W-:Y:S01]  /*5320*/  FADD.FTZ R20, -R20, R9 ;  /* 0x0000000914147221 */ /* 0x000fe20000010100 */
[--C-:B------:R-:W-:Y:S01]  /*5330*/  FFMA.FTZ R161, R173, UR10, -R192.reuse ;  /* 0x0000000aada17c23 */ /* 0x100fe200080108c0 */
[--C-:B------:R-:W-:Y:S01]  /*5340*/  FFMA.FTZ R152, R152, UR10, -R192.reuse ;  /* 0x0000000a98987c23 */ /* 0x100fe200080108c0 */
[--C-:B------:R-:W-:Y:S01]  /*5350*/  FFMA.FTZ R13, R153, UR10, -R192.reuse ;  /* 0x0000000a990d7c23 */ /* 0x100fe200080108c0 */
[----:B------:R-:W-:Y:S01]  /*5360*/  FMUL.FTZ R9, R20, UR10 ;  /* 0x0000000a14097c20 */ /* 0x000fe20008410000 */
        /* <DEDUP_REMOVED lines=10> */
[----:B--2---:R-:W-:Y:S01]  /*5410*/  FMNMX.FTZ R14, R4, R157, !PT ;  /* 0x0000009d040e7209 */ /* 0x004fe20007810000 */
[----:B------:R-:W-:-:S06]  /*5420*/  FFMA.FTZ R157, R169, UR10, -R192 ;  /* 0x0000000aa99d7c23 */ /* 0x000fcc00080108c0 */
[----:B------:R-:W2:Y:S01]  /*5430*/  MUFU.EX2 R9, R9 ;  /* 0x0000000900097308 */ /* 0x000ea20000000800 */
[----:B------:R-:W3:Y:S07]  /*5440*/  SHFL.BFLY PT, R169, R14, 0x1, 0x1f ;  /* 0x0c201f000ea97f89 */ /* 0x000eee00000e0000 */
[----:B------:R-:W4:Y:S08]  /*5450*/  MUFU.EX2 R13, R13 ;  /* 0x0000000d000d7308 */ /* 0x000f300000000800 */
[----:B------:R-:W5:Y:S01]  /*5460*/  MUFU.EX2 R154, R154 ;  /* 0x0000009a009a7308 */ /* 0x000f620000000800 */
[-C--:B--2---:R-:W-:Y:S01]  /*5470*/  FMUL.FTZ R24, R24, R9.reuse ;  /* 0x0000000918187220 */ /* 0x084fe20000410000 */
        /* <DEDUP_REMOVED lines=8> */
[----:B------:R-:W-:Y:S01]  /*5500*/  FMUL.FTZ R40, R40, R9 ;  /* 0x0000000928287220 */ /* 0x000fe20000410000 */
[----:B---3--:R-:W-:Y:S01]  /*5510*/  FMNMX.FTZ R4, R14, R169, !PT ;  /* 0x000000a90e047209 */ /* 0x008fe20007810000 */
[----:B------:R-:W-:Y:S01]  /*5520*/  FFMA.FTZ R169, R181, UR10, -R192 ;  /* 0x0000000ab5a97c23 */ /* 0x000fe200080108c0 */
[-C--:B------:R-:W-:Y:S01]  /*5530*/  FMUL.FTZ R41, R41, R9.reuse ;  /* 0x0000000929297220 */ /* 0x080fe20000410000 */
[-C--:B------:R-:W-:Y:S01]  /*5540*/  FMUL.FTZ R44, R44, R9.reuse ;  /* 0x000000092c2c7220 */ /* 0x080fe20000410000 */
[C---:B------:R-:W-:Y:S01]  /*5550*/  FSETP.NEU.FTZ.AND P2, PT, R4.reuse, -INF , PT ;  /* 0xff8000000400780b */ /* 0x040fe20003f5d000 */
[C---:B------:R-:W-:Y:S01]  /*5560*/  FMUL.FTZ R172, R4.reuse, UR10 ;  /* 0x0000000a04ac7c20 */ /* 0x040fe20008410000 */
[----:B------:R-:W3:Y:S01]  /*5570*/  MUFU.EX2 R21, R21 ;  /* 0x0000001500157308 */ /* 0x000ee20000000800 */
[-C--:B------:R-:W-:Y:S01]  /*5580*/  FMUL.FTZ R45, R45, R9.reuse ;  /* 0x000000092d2d7220 */ /* 0x080fe20000410000 */
[----:B------:R-:W-:Y:S01]  /*5590*/  FSEL R173, R4, RZ, P2 ;  /* 0x000000ff04ad7208 */ /* 0x000fe20001000000 */
[-C--:B------:R-:W-:Y:S01]  /*55a0*/  FMUL.FTZ R48, R48, R9.reuse ;  /* 0x0000000930307220 */ /* 0x080fe20000410000 */
[----:B------:R-:W-:Y:S01]  /*55b0*/  FSEL R172, R172, RZ, P2 ;  /* 0x000000ffacac7208 */ /* 0x000fe20001000000 */
[-C--:B------:R-:W-:Y:S01]  /*55c0*/  FMUL.FTZ R49, R49, R9.reuse ;  /* 0x0000000931317220 */ /* 0x080fe20000410000 */
[----:B------:R-:W-:Y:S01]  /*55d0*/  FMUL.FTZ R52, R52, R9 ;  /* 0x0000000934347220 */ /* 0x000fe20000410000 */
[----:B------:R-:W-:Y:S01]  /*55e0*/  FADD.FTZ R173, -R173, R8 ;  /* 0x00000008adad7221 */ /* 0x000fe20000010100 */
[----:B------:R1:W-:Y:S01]  /*55f0*/  MUFU.EX2 R14, R180 ;  /* 0x000000b4000e7308 */ /* 0x0003e20000000800 */
[--C-:B------:R-:W-:Y:S01]  /*5600*/  FFMA.FTZ R11, R11, UR10, -R172.reuse ;  /* 0x0000000a0b0b7c23 */ /* 0x100fe200080108ac */
[--C-:B------:R-:W-:Y:S01]  /*5610*/  FFMA.FTZ R20, R155, UR10, -R172.reuse ;  /* 0x0000000a9b147c23 */ /* 0x100fe200080108ac */
[----:B------:R-:W-:Y:S01]  /*5620*/  FMUL.FTZ R8, R173, UR10 ;  /* 0x0000000aad087c20 */ /* 0x000fe20008410000 */
[--C-:B------:R-:W-:Y:S01]  /*5630*/  FFMA.FTZ R155, R158, UR10, -R172.reuse ;  /* 0x0000000a9e9b7c23 */ /* 0x100fe200080108ac */
[----:B------:R-:W-:Y:S01]  /*5640*/  FFMA.FTZ R168, R159, UR10, -R172 ;  /* 0x0000000a9fa87c23 */ /* 0x000fe200080108ac */
[----:B------:R-:W-:Y:S01]  /*5650*/  FFMA.FTZ R158, R9, R5, R152 ;  /* 0x00000005099e7223 */ /* 0x000fe20000010098 */
[--C-:B------:R-:W-:Y:S01]  /*5660*/  FFMA.FTZ R159, R162, UR10, -R172.reuse ;  /* 0x0000000aa29f7c23 */ /* 0x100fe200080108ac */
[----:B------:R-:W-:Y:S01]  /*5670*/  MUFU.EX2 R11, R11 ;  /* 0x0000000b000b7308 */ /* 0x000fe20000000800 */
[----:B------:R-:W-:Y:S01]  /*5680*/  FFMA.FTZ R192, R171, UR10, -R172 ;  /* 0x0000000aabc07c23 */ /* 0x000fe200080108ac */
[----:B----4-:R-:W-:Y:S01]  /*5690*/  FADD.FTZ R171, R13, R158 ;  /* 0x0000009e0dab7221 */ /* 0x010fe20000010000 */
[----:B------:R-:W-:Y:S01]  /*56a0*/  FFMA.FTZ R176, R163, UR10, -R172 ;  /* 0x0000000aa3b07c23 */ /* 0x000fe200080108ac */
[----:B------:R-:W-:-:S02]  /*56b0*/  IMAD.MOV R173, RZ, RZ, -R17 ;  /* 0x000000ffffad7224 */ /* 0x000fc400078e0a11 */
[--C-:B------:R-:W-:Y:S01]  /*56c0*/  FFMA.FTZ R163, R166, UR10, -R172.reuse ;  /* 0x0000000aa6a37c23 */ /* 0x100fe200080108ac */
[----:B-----5:R-:W-:Y:S01]  /*56d0*/  FADD.FTZ R158, R154, R171 ;  /* 0x000000ab9a9e7221 */ /* 0x020fe20000010000 */
[----:B-1----:R-:W-:Y:S01]  /*56e0*/  FFMA.FTZ R180, R167, UR10, -R172 ;  /* 0x0000000aa7b47c23 */ /* 0x002fe200080108ac */
[----:B------:R-:W1:Y:S01]  /*56f0*/  MUFU.EX2 R8, R8 ;  /* 0x0000000800087308 */ /* 0x000e620000000800 */
[----:B------:R-:W-:Y:S01]  /*5700*/  ISETP.NE.AND P2, PT, R16, R173, PT ;  /* 0x000000ad1000720c */ /* 0x000fe20003f45270 */
[----:B------:R-:W-:Y:S01]  /*5710*/  FADD.FTZ R173, R15, R158 ;  /* 0x0000009e0fad7221 */ /* 0x000fe20000010000 */
[--C-:B------:R-:W-:Y:S01]  /*5720*/  FFMA.FTZ R167, R170, UR10, -R172.reuse ;  /* 0x0000000aaaa77c23 */ /* 0x100fe200080108ac */
[----:B------:R-:W-:Y:S01]  /*5730*/  MOV R170, UR29 ;  /* 0x0000001d00aa7c02 */ /* 0x000fe20008000f00 */
[--C-:B------:R-:W-:Y:S01]  /*5740*/  FFMA.FTZ R174, R174, UR10, -R172.reuse ;  /* 0x0000000aaeae7c23 */ /* 0x100fe200080108ac */
[----:B--2---:R-:W-:Y:S01]  /*5750*/  FADD.FTZ R162, R156, R173 ;  /* 0x000000ad9ca27221 */ /* 0x004fe20000010000 */
[----:B------:R-:W-:Y:S01]  /*5760*/  FFMA.FTZ R175, R175, UR10, -R172 ;  /* 0x0000000aafaf7c23 */ /* 0x000fe200080108ac */
[----:B------:R-:W2:Y:S01]  /*5770*/  MUFU.EX2 R20, R20 ;  /* 0x0000001400147308 */ /* 0x000ea20000000800 */
[----:B------:R-:W-:Y:S01]  /*5780*/  @!P1 IADD3 R5, R170, 0x28c40, RZ ;  /* 0x00028c40aa059810 */ /* 0x000fe20007ffe0ff */
[----:B---3--:R-:W-:Y:S01]  /*5790*/  FADD.FTZ R173, R21, R162 ;  /* 0x000000a215ad7221 */ /* 0x008fe20000010000 */
[----:B------:R-:W-:Y:S01]  /*57a0*/  F2FP.BF16.F32.PACK_AB R152, R13, R152 ;  /* 0x000000980d98723e */ /* 0x000fe200000010ff */
[--C-:B------:R-:W-:Y:S01]  /*57b0*/  FFMA.FTZ R178, R178, UR10, -R172.reuse ;  /* 0x0000000ab2b27c23 */ /* 0x100fe200080108ac */
[----:B------:R-:W-:Y:S01]  /*57c0*/  @!P1 PRMT R5, RZ, 0x654, R5 ;  /* 0x00000654ff059816 */ /* 0x000fe20000000005 */
[--C-:B------:R-:W-:Y:S01]  /*57d0*/  FFMA.FTZ R179, R179, UR10, -R172.reuse ;  /* 0x0000000ab3b37c23 */ /* 0x100fe200080108ac */
[--C-:B------:R-:W-:Y:S01]  /*57e0*/  FFMA.FTZ R182, R182, UR10, -R172.reuse ;  /* 0x0000000ab6b67c23 */ /* 0x100fe200080108ac */
[----:B------:R-:W3:Y:S01]  /*57f0*/  MUFU.EX2 R155, R155 ;  /* 0x0000009b009b7308 */ /* 0x000ee20000000800 */
[----:B-1----:R-:W-:Y:S01]  /*5800*/  FFMA.FTZ R171, R8, R6, R11 ;  /* 0x0000000608ab7223 */ /* 0x002fe2000001000b */
[----:B------:R1:W-:Y:S01]  /*5810*/  @!P1 SYNCS.ARRIVE.TRANS64.RED.A1T0 RZ, [R5+URZ], RZ ;  /* 0x000000ff05ff99a7 */ /* 0x0003e2000810043f */
[----:B------:R-:W-:Y:S01]  /*5820*/  FFMA.FTZ R172, R183, UR10, -R172 ;  /* 0x0000000ab7ac7c23 */ /* 0x000fe200080108ac */
[----:B------:R-:W-:Y:S01]  /*5830*/  F2FP.BF16.F32.PACK_AB R154, R15, R154 ;  /* 0x0000009a0f9a723e */ /* 0x000fe200000010ff */
[-C--:B------:R-:W-:Y:S01]  /*5840*/  FMUL.FTZ R53, R53, R9.reuse ;  /* 0x0000000935357220 */ /* 0x080fe20000410000 */
[----:B------:R-:W-:Y:S01]  /*5850*/  F2FP.BF16.F32.PACK_AB R156, R21, R156 ;  /* 0x0000009c159c723e */ /* 0x000fe200000010ff */
[----:B------:R-:W-:Y:S01]  /*5860*/  FMUL.FTZ R56, R56, R9 ;  /* 0x0000000938387220 */ /* 0x000fe20000410000 */
[----:B------:R-:W4:Y:S01]  /*5870*/  MUFU.EX2 R168, R168 ;  /* 0x000000a800a87308 */ /* 0x000f220000000800 */
[----:B--2---:R-:W-:Y:S01]  /*5880*/  FADD.FTZ R158, R20, R171 ;  /* 0x000000ab149e7221 */ /* 0x004fe20000010000 */
[----:B-1----:R-:W-:-:S02]  /*5890*/  IMAD.U32 R5, RZ, RZ, UR25 ;  /* 0x00000019ff057e24 */ /* 0x002fc4000f8e00ff */
[-C--:B------:R-:W-:Y:S01]  /*58a0*/  FMUL.FTZ R57, R57, R9.reuse ;  /* 0x0000000939397220 */ /* 0x080fe20000410000 */
[-C--:B------:R-:W-:Y:S01]  /*58b0*/  FMUL.FTZ R60, R60, R9.reuse ;  /* 0x000000093c3c7220 */ /* 0x080fe20000410000 */
[-C--:B------:R-:W-:Y:S01]  /*58c0*/  FMUL.FTZ R61, R61, R9.reuse ;  /* 0x000000093d3d7220 */ /* 0x080fe20000410000 */
[-C--:B------:R-:W-:Y:S01]  /*58d0*/  FMUL.FTZ R64, R64, R9.reuse ;  /* 0x0000000940407220 */ /* 0x080fe20000410000 */
[----:B------:R-:W-:Y:S01]  /*58e0*/  @!P2 LEA R5, R5, R2, 0x6 ;  /* 0x000000020505a211 */ /* 0x000fe200078e30ff */
[----:B------:R-:W1:Y:S01]  /*58f0*/  MUFU.EX2 R159, R159 ;  /* 0x0000009f009f7308 */ /* 0x000e620000000800 */
[----:B---3--:R-:W-:Y:S01]  /*5900*/  FADD.FTZ R171, R155, R158 ;  /* 0x0000009e9bab7221 */ /* 0x008fe20000010000 */
[-C--:B------:R-:W-:Y:S01]  /*5910*/  FMUL.FTZ R65, R65, R9.reuse ;  /* 0x0000000941417220 */ /* 0x080fe20000410000 */
[----:B------:R-:W-:Y:S01]  /*5920*/  @!P2 LEA R5, R5, UR48, 0x2 ;  /* 0x000000300505ac11 */ /* 0x000fe2000f8e10ff */
[-C--:B------:R-:W-:Y:S01]  /*5930*/  FMUL.FTZ R68, R68, R9.reuse ;  /* 0x0000000944447220 */ /* 0x080fe20000410000 */
[-C--:B------:R-:W-:Y:S01]  /*5940*/  FMUL.FTZ R69, R69, R9.reuse ;  /* 0x0000000945457220 */ /* 0x080fe20000410000 */
[-C--:B------:R-:W-:Y:S01]  /*5950*/  FMUL.FTZ R72, R72, R9.reuse ;  /* 0x0000000948487220 */ /* 0x080fe20000410000 */
[----:B------:R-:W-:Y:S01]  /*5960*/  FMUL.FTZ R73, R73, R9 ;  /* 0x0000000949497220 */ /* 0x000fe20000410000 */
[----:B------:R-:W2:Y:S01]  /*5970*/  MUFU.EX2 R176, R176 ;  /* 0x000000b000b07308 */ /* 0x000ea20000000800 */
[C---:B----4-:R-:W-:Y:S01]  /*5980*/  FADD.FTZ R158, R168.reuse, R171 ;  /* 0x000000aba89e7221 */ /* 0x050fe20000010000 */
[----:B------:R-:W-:Y:S01]  /*5990*/  @!P2 STS [R5+0x28800], R9 ;  /* 0x028800090500a388 */ /* 0x000fe20000000800 */
[----:B------:R-:W-:Y:S01]  /*59a0*/  F2FP.BF16.F32.PACK_AB R155, R168, R155 ;  /* 0x0000009ba89b723e */ /* 0x000fe200000010ff */
[-C--:B------:R-:W-:Y:S01]  /*59b0*/  FMUL.FTZ R76, R76, R9.reuse ;  /* 0x000000094c4c7220 */ /* 0x080fe20000410000 */
[-C--:B------:R-:W-:Y:S01]  /*59c0*/  FMUL.FTZ R77, R77, R9.reuse ;  /* 0x000000094d4d7220 */ /* 0x080fe20000410000 */
[----:B------:R3:W-:Y:S01]  /*59d0*/  @!P2 STS [R5+0x28820], R8 ;  /* 0x028820080500a388 */ /* 0x0007e20000000800 */
[-C--:B------:R-:W-:Y:S01]  /*59e0*/  FMUL.FTZ R80, R80, R9.reuse ;  /* 0x0000000950507220 */ /* 0x080fe20000410000 */
[----:B------:R-:W4:Y:S01]  /*59f0*/  MUFU.EX2 R10, R10 ;  /* 0x0000000a000a7308 */ /* 0x000f220000000800 */
        /* <DEDUP_REMOVED lines=45> */
[----:B------:R-:W-:Y:S01]  /*5cd0*/  FMUL.FTZ R149, R149, R9 ;  /* 0x0000000995957220 */ /* 0x000fe20000410000 */
        /* <DEDUP_REMOVED lines=10> */
[----:B--2---:R-:W-:Y:S01]  /*5d80*/  FADD.FTZ R13, R167, R158 ;  /* 0x0000009ea70d7221 */ /* 0x004fe20000010000 */
[----:B------:R-:W-:Y:S01]  /*5d90*/  F2FP.BF16.F32.PACK_AB R158, R153, R10 ;  /* 0x0000000a999e723e */ /* 0x000fe200000010ff */
[-C--:B------:R-:W-:Y:S01]  /*5da0*/  FMUL.FTZ R39, R39, R8.reuse ;  /* 0x0000000827277220 */ /* 0x080fe20000410000 */
[----:B------:R-:W-:Y:S01]  /*5db0*/  F2FP.BF16.F32.PACK_AB R153, R20, R11 ;  /* 0x0000000b1499723e */ /* 0x000fe200000010ff */
[----:B------:R-:W-:Y:S01]  /*5dc0*/  BAR.SYNC.DEFER_BLOCKING 0xf, 0x100 ;  /* 0x03c4000000007b1d */ /* 0x000fe20000010000 */
[-C--:B------:R-:W-:Y:S01]  /*5dd0*/  FMUL.FTZ R42, R42, R8.reuse ;  /* 0x000000082a2a7220 */ /* 0x080fe20000410000 */
[-C--:B------:R-:W-:Y:S01]  /*5de0*/  FMUL.FTZ R43, R43, R8.reuse ;  /* 0x000000082b2b7220 */ /* 0x080fe20000410000 */
[----:B------:R-:W-:Y:S01]  /*5df0*/  FMUL.FTZ R46, R46, R8 ;  /* 0x000000082e2e7220 */ /* 0x000fe20000410000 */
[C---:B----4-:R-:W-:Y:S01]  /*5e00*/  FADD.FTZ R173, R157.reuse, R162 ;  /* 0x000000a29dad7221 */ /* 0x050fe20000010000 */
[----:B------:R-:W-:Y:S01]  /*5e10*/  F2FP.BF16.F32.PACK_AB R160, R157, R160 ;  /* 0x000000a09da0723e */ /* 0x000fe200000010ff */
[----:B------:R-:W2:Y:S01]  /*5e20*/  MUFU.EX2 R12, R12 ;  /* 0x0000000c000c7308 */ /* 0x000ea20000000800 */
[----:B------:R-:W-:Y:S01]  /*5e30*/  F2FP.BF16.F32.PACK_AB R157, R176, R159 ;  /* 0x0000009fb09d723e */ /* 0x000fe200000010ff */
[-C--:B------:R-:W-:Y:S01]  /*5e40*/  FMUL.FTZ R47, R47, R8.reuse ;  /* 0x000000082f2f7220 */ /* 0x080fe20000410000 */
[----:B------:R-:W-:Y:S01]  /*5e50*/  F2FP.BF16.F32.PACK_AB R159, R180, R163 ;  /* 0x000000a3b49f723e */ /* 0x000fe200000010ff */
[-C--:B------:R-:W-:Y:S01]  /*5e60*/  FMUL.FTZ R50, R50, R8.reuse ;  /* 0x0000000832327220 */ /* 0x080fe20000410000 */
[-C--:B------:R-:W-:Y:S01]  /*5e70*/  FMUL.FTZ R51, R51, R8.reuse ;  /* 0x0000000833337220 */ /* 0x080fe20000410000 */
[----:B-1----:R-:W-:Y:S01]  /*5e80*/  FADD.FTZ R13, R192, R13 ;  /* 0x0000000dc00d7221 */ /* 0x002fe20000010000 */
        /* <DEDUP_REMOVED lines=11> */
[----:B------:R2:W-:Y:S01]  /*5f40*/  STSM.16.M88.4 [R18+0x26800], R152 ;  /* 0x0268009812007844 */ /* 0x0005e20000000200 */
[-C--:B------:R-:W-:Y:S01]  /*5f50*/  FMUL.FTZ R70, R70, R8.reuse ;  /* 0x0000000846467220 */ /* 0x080fe20000410000 */
[-C--:B------:R-:W-:Y:S01]  /*5f60*/  FMUL.FTZ R71, R71, R8.reuse ;  /* 0x0000000847477220 */ /* 0x080fe20000410000 */
[-C--:B------:R-:W-:Y:S01]  /*5f70*/  FMUL.FTZ R74, R74, R8.reuse ;  /* 0x000000084a4a7220 */ /* 0x080fe20000410000 */
[----:B------:R2:W-:Y:S01]  /*5f80*/  STSM.16.M88.4 [R19], R156 ;  /* 0x0000009c13007844 */ /* 0x0005e20000000200 */
[-C--:B------:R-:W-:Y:S01]  /*5f90*/  FMUL.FTZ R75, R75, R8.reuse ;  /* 0x000000084b4b7220 */ /* 0x080fe20000410000 */
[----:B------:R-:W5:Y:S01]  /*5fa0*/  MUFU.EX2 R164, R164 ;  /* 0x000000a400a47308 */ /* 0x000f620000000800 */
        /* <DEDUP_REMOVED lines=22> */
[----:B------:R-:W-:Y:S01]  /*6110*/  FMUL.FTZ R111, R111, R8 ;  /* 0x000000086f6f7220 */ /* 0x000fe20000410000 */
[----:B------:R-:W4:Y:S01]  /*6120*/  MUFU.EX2 R178, R178 ;  /* 0x000000b200b27308 */ /* 0x000f220000000800 */
[----:B-1----:R-:W-:Y:S01]  /*6130*/  FADD.FTZ R15, R165, R162 ;  /* 0x000000a2a50f7221 */ /* 0x002fe20000010000 */
[----:B------:R-:W-:Y:S01]  /*6140*/  F2FP.BF16.F32.PACK_AB R162, R161, R12 ;  /* 0x0000000ca1a2723e */ /* 0x000fe200000010ff */
[----:B------:R-:W-:Y:S01]  /*6150*/  FMUL.FTZ R114, R114, R8 ;  /* 0x0000000872727220 */ /* 0x000fe20000410000 */
[----:B------:R-:W-:Y:S01]  /*6160*/  F2FP.BF16.F32.PACK_AB R164, R165, R164 ;  /* 0x000000a4a5a4723e */ /* 0x000fe200000010ff */
[----:B------:R-:W-:Y:S01]  /*6170*/  FADD.FTZ R166, R14, R15 ;  /* 0x0000000f0ea67221 */ /* 0x000fe20000010000 */
[----:B------:R-:W-:Y:S01]  /*6180*/  F2FP.BF16.F32.PACK_AB R161, R192, R167 ;  /* 0x000000a7c0a1723e */ /* 0x000fe200000010ff */
[----:B------:R-:W-:Y:S01]  /*6190*/  FMUL.FTZ R115, R115, R8 ;  /* 0x0000000873737220 */ /* 0x000fe20000410000 */
[----:B------:R-:W1:Y:S01]  /*61a0*/  MUFU.EX2 R169, R169 ;  /* 0x000000a900a97308 */ /* 0x000e620000000800 */
[C---:B---3--:R-:W-:Y:S01]  /*61b0*/  FADD.FTZ R5, R175.reuse, R10 ;  /* 0x0000000aaf057221 */ /* 0x048fe20000010000 */
[----:B------:R-:W-:Y:S01]  /*61c0*/  F2FP.BF16.F32.PACK_AB R163, R175, R6 ;  /* 0x00000006afa3723e */ /* 0x000fe200000010ff */
[-C--:B------:R-:W-:Y:S01]  /*61d0*/  FMUL.FTZ R118, R118, R8.reuse ;  /* 0x0000000876767220 */ /* 0x080fe20000410000 */
[-C--:B------:R-:W-:Y:S01]  /*61e0*/  FMUL.FTZ R119, R119, R8.reuse ;  /* 0x0000000877777220 */ /* 0x080fe20000410000 */
[-C--:B------:R-:W-:Y:S01]  /*61f0*/  FMUL.FTZ R122, R122, R8.reuse ;  /* 0x000000087a7a7220 */ /* 0x080fe20000410000 */
[-C--:B------:R-:W-:Y:S01]  /*6200*/  FMUL.FTZ R123, R123, R8.reuse ;  /* 0x000000087b7b7220 */ /* 0x080fe20000410000 */
[----:B------:R2:W-:Y:S01]  /*6210*/  STSM.16.M88.4 [R23], R160 ;  /* 0x000000a017007844 */ /* 0x0005e20000000200 */
        /* <DEDUP_REMOVED lines=9> */
[C---:B-1----:R-:W-:Y:S01]  /*62b0*/  FADD.FTZ R5, R169.reuse, R166 ;  /* 0x000000a6a9057221 */ /* 0x042fe20000010000 */
[----:B------:R-:W-:Y:S01]  /*62c0*/  F2FP.BF16.F32.PACK_AB R166, R169, R14 ;  /* 0x0000000ea9a6723e */ /* 0x000fe200000010ff */
        /* <DEDUP_REMOVED lines=8> */
[-C--:B------:R-:W-:Y:S01]  /*6350*/  FMUL.FTZ R147, R147, R8.reuse ;  /* 0x0000000893937220 */ /* 0x080fe20000410000 */
[-C--:B------:R-:W-:Y:S01]  /*6360*/  FMUL.FTZ R150, R150, R8.reuse ;  /* 0x0000000896967220 */ /* 0x080fe20000410000 */
[----:B------:R-:W-:Y:S01]  /*6370*/  FMUL.FTZ R151, R151, R8 ;  /* 0x0000000897977220 */ /* 0x000fe20000410000 */
[----:B----4-:R-:W-:Y:S01]  /*6380*/  FADD.FTZ R10, R182, R11 ;  /* 0x0000000bb60a7221 */ /* 0x010fe20000010000 */
[----:B-1----:R-:W-:-:S03]  /*6390*/  F2FP.BF16.F32.PACK_AB R167, R13, R182 ;  /* 0x000000b60da7723e */ /* 0x002fc600000010ff */
[----:B------:R-:W-:Y:S02]  /*63a0*/  FADD.FTZ R6, R13, R10 ;  /* 0x0000000a0d067221 */ /* 0x000fe40000010000 */
[----:B------:R2:W-:Y:S01]  /*63b0*/  STSM.16.M88.4 [R22], R164 ;  /* 0x000000a416007844 */ /* 0x0005e20000000200 */
[----:B------:R-:W-:Y:S05]  /*63c0*/  @!P0 BRA `(.L_x_3149) ;  /* 0x0000000000048947 */ /* 0x000fea0003800000 */
[----:B------:R-:W-:Y:S01]  /*63d0*/  BPT.TRAP 0x1 ;  /* 0x000000040000795c */ /* 0x000fe20000300000 */
.L_x_3149:
[----:B------:R1:W3:Y:S01]  /*63e0*/  SYNCS.PHASECHK.TRANS64.TRYWAIT P2, [UR29+0x28c50], R7 ;  /* 0x028c5007ff0075a7 */ /* 0x0002e2000804015d */
[----:B------:R-:W-:Y:S05]  /*63f0*/  @!P0 BRA `(.L_x_3150) ;  /* 0x0000000000048947 */ /* 0x000fea0003800000 */
[----:B------:R-:W-:Y:S01]  /*6400*/  BPT.TRAP 0x1 ;  /* 0x000000040000795c */ /* 0x000fe20000300000 */
.L_x_3150:
[----:B---3--:R-:W-:Y:S05]  /*6410*/  @P2 BRA `(.L_x_3151) ;  /* 0x0000000000082947 */ /* 0x008fea0003800000 */
[----:B------:R-:W3:Y:S02]  /*6420*/  SYNCS.PHASECHK.TRANS64.TRYWAIT P2, [UR29+0x28c50], R7 ;  /* 0x028c5007ff0075a7 */ /* 0x000ee4000804015d */
[----:B---3--:R-:W-:Y:S05]  /*6430*/  @!P2 BRA `(.L_x_3152) ;  /* 0x000000740000a947 */ /* 0x008fea0003800000 */
.L_x_3151:
[----:B------:R-:W-:Y:S01]  /*6440*/  ULEA UR11, UR39, UR41, 0xc ;  /* 0x00000029270b7291 */ /* 0x000fe2000f8e603f */
[----:B------:R-:W-:Y:S01]  /*6450*/  WARPGROUP.ARRIVE ;  /* 0x00000000000079c5 */ /* 0x000fe20000000000 */
[----:B------:R-:W-:Y:S01]  /*6460*/  UMOV UR7, 0x40000040 ;  /* 0x4000004000077882 */ /* 0x000fe20000000000 */
[----:B------:R-:W-:Y:S01]  /*6470*/  UISETP.GT.AND UP0, UPT, UR23, UR22, UPT ;  /* 0x000000161700728c */ /* 0x000fe2000bf04270 */
[----:B---3--:R-:W-:Y:S01]  /*6480*/  @!P1 VIADD R170, R170, 0x28c60 ;  /* 0x00028c60aaaa9836 */ /* 0x008fe20000000000 */
[----:B------:R-:W-:Y:S01]  /*6490*/  UIADD3 UR23, UR23, -0x1, URZ ;  /* 0xffffffff17177890 */ /* 0x000fe2000fffe03f */
[----:B------:R-:W-:Y:S01]  /*64a0*/  MOV R8, R4 ;  /* 0x0000000400087202 */ /* 0x000fe20000000f00 */
[----:B------:R-:W-:Y:S01]  /*64b0*/  UMOV UR6, UR11 ;  /* 0x0000000b00067c82 */ /* 0x000fe20008000000 */
[----:B------:R-:W-:Y:S01]  /*64c0*/  UMOV UR25, UR39 ;  /* 0x0000002700197c82 */ /* 0x000fe20008000000 */
[----:B------:R-:W-:Y:S01]  /*64d0*/  HGMMA.64x256x16.F32.BF16 R24, R152, gdesc[UR4].tnspB, R24, gsb0 ;  /* 0x43e0000498187df0 */ /* 0x000fe20008001818 */
[----:B------:R-:W-:Y:S01]  /*64e0*/  UIADD3 UR6, UR11, 0x80, URZ ;  /* 0x000000800b067890 */ /* 0x000fe2000fffe03f */
[----:B------:R-:W-:Y:S01]  /*64f0*/  PLOP3.LUT P2, PT, PT, PT, UP0, 0x80, 0x0 ;  /* 0x000000000000781c */ /* 0x000fe20003f4f008 */
[----:B------:R-:W-:Y:S01]  /*6500*/  UMOV UR7, 0x40000040 ;  /* 0x4000004000077882 */ /* 0x000fe20000000000 */
[----:B------:R-:W-:Y:S01]  /*6510*/  @!P1 PRMT R170, RZ, 0x654, R170 ;  /* 0x00000654ffaa9816 */ /* 0x000fe200000000aa */
[----:B------:R-:W-:Y:S01]  /*6520*/  IMAD.MOV.U32 R9, RZ, RZ, R3 ;  /* 0x000000ffff097224 */ /* 0x000fe200078e0003 */
[----:B------:R-:W-:-:S02]  /*6530*/  WARPGROUP.DEPBAR.LE gsb0, 0x0 ;  /* 0x00008000000079c5 */ /* 0x000fc40000010000 */
[----:B------:R-:W-:-:S15]  /*6540*/  WARPGROUP.ARRIVE ;  /* 0x00000000000079c5 */ /* 0x000fde0000000000 */
[----:B------:R-:W-:-:S05]  /*6550*/  NOP ;  /* 0x0000000000007918 */ /* 0x000fca0000000000 */
        /* <DEDUP_REMOVED lines=24> */
.L_x_3144:
[----:B------:R-:W-:-:S13]  /*66e0*/  ISETP.LE.AND P2, PT, RZ, UR23, PT ;  /* 0x00000017ff007c0c */ /* 0x000fda000bf43270 */
[----:B------:R-:W-:Y:S05]  /*66f0*/  @!P2 BRA `(.L_x_3154) ;  /* 0x00000018002ca947 */ /* 0x000fea0003800000 */
[----:B------:R-:W-:Y:S01]  /*6700*/  MOV R9, R4 ;  /* 0x0000000400097202 */ /* 0x000fe20000000f00 */
[----:B------:R-:W-:Y:S01]  /*6710*/  IMAD.MOV.U32 R8, RZ, RZ, R3 ;  /* 0x000000ffff087224 */ /* 0x000fe200078e0003 */
[----:B------:R-:W-:Y:S01]  /*6720*/  UMOV UR21, UR39 ;  /* 0x0000002700157c82 */ /* 0x000fe20008000000 */
[----:B------:R-:W-:-:S05]  /*6730*/  ULDC UR20, c[0x0][0x988] ;  /* 0x0002620000147ab9 */ /* 0x000fca0000000800 */
.L_x_3163:
[----:B------:R-:W-:-:S04]  /*6740*/  UIADD3 UR39, UR21, 0x1, URZ ;  /* 0x0000000115277890 */ /* 0x000fc8000fffe03f */
[----:B------:R-:W-:-:S04]  /*6750*/  UISETP.NE.AND UP0, UPT, UR39, 0x2, UPT ;  /* 0x000000022700788c */ /* 0x000fc8000bf05270 */
[----:B------:R-:W-:Y:S02]  /*6760*/  USEL UR6, URZ, 0x1, UP0 ;  /* 0x000000013f067887 */ /* 0x000fe40008000000 */
[----:B------:R-:W-:Y:S02]  /*6770*/  USEL UR39, UR39, URZ, UP0 ;  /* 0x0000003f27277287 */ /* 0x000fe40008000000 */
[----:B------:R-:W-:Y:S01]  /*6780*/  ULOP3.LUT UR38, UR38, UR6, URZ, 0x3c, !UPT ;  /* 0x0000000626267292 */ /* 0x000fe2000f8e3c3f */
[----:B-12---:R-:W-:Y:S11]  /*6790*/  @!P0 BRA `(.L_x_3155) ;  /* 0x0000000000048947 */ /* 0x006ff60003800000 */
[----:B------:R-:W-:Y:S01]  /*67a0*/  BPT.TRAP 0x1 ;  /* 0x000000040000795c */ /* 0x000fe20000300000 */
.L_x_3155:
[----:B------:R-:W-:Y:S01]  /*67b0*/  ULEA UR22, UR39, UR48, 0x3 ;  /* 0x0000003027167291 */ /* 0x000fe2000f8e183f */
[----:B-1----:R-:W-:-:S04]  /*67c0*/  MOV R7, UR38 ;  /* 0x0000002600077c02 */ /* 0x002fc80008000f00 */
[----:B------:R-:W-:-:S04]  /*67d0*/  SHF.L.U32 R7, R7, 0x1f, RZ ;  /* 0x0000001f07077819 */ /* 0x000fc800000006ff */
[----:B------:R1:W1:Y:S01]  /*67e0*/  SYNCS.PHASECHK.TRANS64.TRYWAIT P2, [UR22+0x28c30], R7 ;  /* 0x028c3007ff0075a7 */ /* 0x0002620008040156 */
[----:B------:R-:W-:Y:S05]  /*67f0*/  @!P0 BRA `(.L_x_3156) ;  /* 0x0000000000048947 */ /* 0x000fea0003800000 */
[----:B------:R-:W-:Y:S01]  /*6800*/  BPT.TRAP 0x1 ;  /* 0x000000040000795c */ /* 0x000fe20000300000 */
.L_x_3156:
[----:B-1----:R-:W-:Y:S05]  /*6810*/  @P2 BRA `(.L_x_3157) ;  /* 0x0000000000082947 */ /* 0x002fea0003800000 */
[----:B------:R-:W1:Y:S02]  /*6820*/  SYNCS.PHASECHK.TRANS64.TRYWAIT P2, [UR22+0x28c30], R7 ;  /* 0x028c3007ff0075a7 */ /* 0x000e640008040156 */
[----:B-1----:R-:W-:Y:S05]  /*6830*/  @!P2 BRA `(.L_x_3158) ;  /* 0x000000700014a947 */ /* 0x002fea0003800000 */
.L_x_3157:
[----:B------:R-:W-:Y:S01]  /*6840*/  R2UR UR18, R0 ;  /* 0x00000000001272ca */ /* 0x000fe200000e0000 */
[----:B--234-:R-:W-:Y:S01]  /*6850*/  WARPGROUP.ARRIVE ;  /* 0x00000000000079c5 */ /* 0x01cfe20000000000 */
        /* <DEDUP_REMOVED lines=57> */
[----:B------:R-:W1:Y:S01]  /*6bf0*/  MUFU.EX2 R8, R8 ;  /* 0x0000000800087308 */ /* 0x000e620000000800 */
        /* <DEDUP_REMOVED lines=10> */
[----:B------:R-:W-:-:S02]  /*6ca0*/  FFMA.FTZ R164, R176, UR10, -R192 ;  /* 0x0000000ab0a47c23 */ /* 0x000fc400080108c0 */
[----:B------:R-:W-:-:S03]  /*6cb0*/  FMNMX.FTZ R4, R178, R13, !PT ;  /* 0x0000000db2047209 */ /* 0x000fc60007810000 */
[----:B------:R-:W3:Y:S01]  /*6cc0*/  MUFU.EX2 R152, R152 ;  /* 0x0000009800987308 */ /* 0x000ee20000000800 */
[----:B------:R-:W-:Y:S01]  /*6cd0*/  FMNMX.FTZ R13, R179, R4, !PT ;  /* 0x00000004b30d7209 */ /* 0x000fe20007810000 */
[-C--:B-1----:R-:W-:Y:S01]  /*6ce0*/  FMUL.FTZ R24, R24, R8.reuse ;  /* 0x0000000818187220 */ /* 0x082fe20000410000 */
[-C--:B------:R-:W-:Y:S01]  /*6cf0*/  FMUL.FTZ R25, R25, R8.reuse ;  /* 0x0000000819197220 */ /* 0x080fe20000410000 */
[----:B------:R-:W-:Y:S01]  /*6d00*/  FMUL.FTZ R28, R28, R8 ;  /* 0x000000081c1c7220 */ /* 0x000fe20000410000 */
[----:B------:R-:W-:Y:S01]  /*6d10*/  FMNMX.FTZ R4, R182, R13, !PT ;  /* 0x0000000db6047209 */ /* 0x000fe20007810000 */
[--C-:B------:R-:W-:Y:S01]  /*6d20*/  FFMA.FTZ R13, R157, UR10, -R192.reuse ;  /* 0x0000000a9d0d7c23 */ /* 0x100fe200080108c0 */
[----:B------:R-:W-:Y:S01]  /*6d30*/  FFMA.FTZ R157, R173, UR10, -R192 ;  /* 0x0000000aad9d7c23 */ /* 0x000fe200080108c0 */
[----:B------:R-:W1:Y:S01]  /*6d40*/  MUFU.EX2 R10, R10 ;  /* 0x0000000a000a7308 */ /* 0x000e620000000800 */
[----:B------:R-:W-:Y:S01]  /*6d50*/  FMNMX.FTZ R4, R183, R4, !PT ;  /* 0x00000004b7047209 */ /* 0x000fe20007810000 */
[----:B--2---:R-:W-:Y:S01]  /*6d60*/  FFMA.FTZ R5, R8, R5, R11 ;  /* 0x0000000508057223 */ /* 0x004fe2000001000b */
[----:B------:R-:W-:-:S02]  /*6d70*/  IMAD.MOV R173, RZ, RZ, -R17 ;  /* 0x000000ffffad7224 */ /* 0x000fc400078e0a11 */
[-C--:B------:R-:W-:Y:S01]  /*6d80*/  FMUL.FTZ R29, R29, R8.reuse ;  /* 0x000000081d1d7220 */ /* 0x080fe20000410000 */
[-C--:B------:R-:W-:Y:S01]  /*6d90*/  FMUL.FTZ R32, R32, R8.reuse ;  /* 0x0000000820207220 */ /* 0x080fe20000410000 */
[----:B------:R-:W2:Y:S01]  /*6da0*/  SHFL.BFLY PT, R153, R4, 0x2, 0x1f ;  /* 0x0c401f0004997f89 */ /* 0x000ea200000e0000 */
[-C--:B------:R-:W-:Y:S01]  /*6db0*/  FMUL.FTZ R33, R33, R8.reuse ;  /* 0x0000000821217220 */ /* 0x080fe20000410000 */
[----:B------:R-:W-:Y:S01]  /*6dc0*/  MUFU.EX2 R13, R13 ;  /* 0x0000000d000d7308 */ /* 0x000fe20000000800 */
[----:B---3--:R-:W-:Y:S01]  /*6dd0*/  FADD.FTZ R5, R152, R5 ;  /* 0x0000000598057221 */ /* 0x008fe20000010000 */
[----:B------:R-:W-:Y:S01]  /*6de0*/  ISETP.NE.AND P2, PT, R16, R173, PT ;  /* 0x000000ad1000720c */ /* 0x000fe20003f45270 */
[-C--:B------:R-:W-:Y:S01]  /*6df0*/  FMUL.FTZ R36, R36, R8.reuse ;  /* 0x0000000824247220 */ /* 0x080fe20000410000 */
[----:B------:R-:W-:Y:S01]  /*6e00*/  F2FP.BF16.F32.PACK_AB R152, R152, R11 ;  /* 0x0000000b9898723e */ /* 0x000fe200000010ff */
        /* <DEDUP_REMOVED lines=17> */
[----:B--2---:R-:W-:Y:S01]  /*6f20*/  FMNMX.FTZ R20, R4, R153, !PT ;  /* 0x0000009904147209 */ /* 0x004fe20007810000 */
[--C-:B------:R-:W-:Y:S01]  /*6f30*/  FFMA.FTZ R153, R169, UR10, -R192.reuse ;  /* 0x0000000aa9997c23 */ /* 0x100fe200080108c0 */
[----:B------:R-:W-:Y:S01]  /*6f40*/  MUFU.EX2 R12, R12 ;  /* 0x0000000c000c7308 */ /* 0x000fe20000000800 */
[-C--:B------:R-:W-:Y:S01]  /*6f50*/  FMUL.FTZ R68, R68, R8.reuse ;  /* 0x0000000844447220 */ /* 0x080fe20000410000 */
[-C--:B------:R-:W-:Y:S01]  /*6f60*/  FMUL.FTZ R69, R69, R8.reuse ;  /* 0x0000000845457220 */ /* 0x080fe20000410000 */
[----:B------:R-:W2:Y:S01]  /*6f70*/  SHFL.BFLY PT, R165, R20, 0x1, 0x1f ;  /* 0x0c201f0014a57f89 */ /* 0x000ea200000e0000 */
        /* <DEDUP_REMOVED lines=23> */
[----:B--2---:R-:W-:Y:S01]  /*70f0*/  FMNMX.FTZ R4, R20, R165, !PT ;  /* 0x000000a514047209 */ /* 0x004fe20007810000 */
[----:B------:R-:W-:Y:S01]  /*7100*/  FFMA.FTZ R165, R181, UR10, -R192 ;  /* 0x0000000ab5a57c23 */ /* 0x000fe200080108c0 */
        /* <DEDUP_REMOVED lines=14> */
[--C-:B--2---:R-:W-:Y:S01]  /*71f0*/  FFMA.FTZ R180, R167, UR10, -R177.reuse ;  /* 0x0000000aa7b47c23 */ /* 0x104fe200080108b1 */
[--C-:B------:R-:W-:Y:S01]  /*7200*/  FFMA.FTZ R167, R170, UR10, -R177.reuse ;  /* 0x0000000aaaa77c23 */ /* 0x100fe200080108b1 */
[----:B------:R-:W-:Y:S01]  /*7210*/  MOV R170, UR22 ;  /* 0x0000001600aa7c02 */ /* 0x000fe20008000f00 */
[--C-:B------:R-:W-:Y:S01]  /*7220*/  FFMA.FTZ R176, R163, UR10, -R177.reuse ;  /* 0x0000000aa3b07c23 */ /* 0x100fe200080108b1 */
[--C-:B------:R-:W-:Y:S01]  /*7230*/  FFMA.FTZ R163, R166, UR10, -R177.reuse ;  /* 0x0000000aa6a37c23 */ /* 0x100fe200080108b1 */
[--C-:B------:R-:W-:Y:S01]  /*7240*/  FFMA.FTZ R192, R171, UR10, -R177.reuse ;  /* 0x0000000aabc07c23 */ /* 0x100fe200080108b1 */
[----:B------:R-:W-:Y:S01]  /*7250*/  @!P1 IADD3 R154, R170, 0x28c40, RZ ;  /* 0x00028c40aa9a9810 */ /* 0x000fe20007ffe0ff */
[----:B------:R-:W2:Y:S01]  /*7260*/  MUFU.EX2 R168, R168 ;  /* 0x000000a800a87308 */ /* 0x000ea20000000800 */
[--C-:B------:R-:W-:Y:S01]  /*7270*/  FFMA.FTZ R171, R174, UR10, -R177.reuse ;  /* 0x0000000aaeab7c23 */ /* 0x100fe200080108b1 */
[----:B------:R-:W-:Y:S01]  /*7280*/  FFMA.FTZ R174, R175, UR10, -R177 ;  /* 0x0000000aafae7c23 */ /* 0x000fe200080108b1 */
[----:B------:R-:W-:Y:S01]  /*7290*/  @!P1 PRMT R154, RZ, 0x654, R154 ;  /* 0x00000654ff9a9816 */ /* 0x000fe2000000009a */
[----:B------:R-:W-:-:S02]  /*72a0*/  IMAD.U32 R175, RZ, RZ, UR21 ;  /* 0x00000015ffaf7e24 */ /* 0x000fc4000f8e00ff */
[--C-:B------:R-:W-:Y:S01]  /*72b0*/  FFMA.FTZ R173, R178, UR10, -R177.reuse ;  /* 0x0000000ab2ad7c23 */ /* 0x100fe200080108b1 */
[--C-:B------:R-:W-:Y:S01]  /*72c0*/  FFMA.FTZ R182, R182, UR10, -R177.reuse ;  /* 0x0000000ab6b67c23 */ /* 0x100fe200080108b1 */
[----:B------:R1:W-:Y:S01]  /*72d0*/  @!P1 SYNCS.ARRIVE.TRANS64.RED.A1T0 RZ, [R154+URZ], RZ ;  /* 0x000000ff9aff99a7 */ /* 0x0003e2000810043f */
[----:B------:R-:W3:Y:S01]  /*72e0*/  MUFU.EX2 R155, R155 ;  /* 0x0000009b009b7308 */ /* 0x000ee20000000800 */
[----:B------:R-:W-:Y:S02]  /*72f0*/  @!P2 IMAD R158, R175, 0x40, R2 ;  /* 0x00000040af9ea824 */ /* 0x000fe400078e0202 */
[--C-:B------:R-:W-:Y:S01]  /*7300*/  FFMA.FTZ R183, R183, UR10, -R177.reuse ;  /* 0x0000000ab7b77c23 */ /* 0x100fe200080108b1 */
[----:B------:R-:W-:Y:S01]  /*7310*/  FFMA.FTZ R179, R179, UR10, -R177 ;  /* 0x0000000ab3b37c23 */ /* 0x000fe200080108b1 */
[-C--:B------:R-:W-:Y:S01]  /*7320*/  FMUL.FTZ R120, R120, R8.reuse ;  /* 0x0000000878787220 */ /* 0x080fe20000410000 */
[----:B------:R-:W-:Y:S01]  /*7330*/  FMUL.FTZ R121, R121, R8 ;  /* 0x0000000879797220 */ /* 0x000fe20000410000 */
[----:B------:R-:W-:Y:S01]  /*7340*/  @!P2 LEA R158, R158, UR48, 0x2 ;  /* 0x000000309e9eac11 */ /* 0x000fe2000f8e10ff */
[----:B-1----:R-:W-:Y:S01]  /*7350*/  FADD.FTZ R154, R10, R5 ;  /* 0x000000050a9a7221 */ /* 0x002fe20000010000 */
[----:B------:R-:W1:Y:S01]  /*7360*/  MUFU.EX2 R169, R169 ;  /* 0x000000a900a97308 */ /* 0x000e620000000800 */
[----:B--2---:R-:W-:Y:S01]  /*7370*/  FFMA.FTZ R6, R9, R6, R168 ;  /* 0x0000000609067223 */ /* 0x004fe200000100a8 */
[-C--:B------:R-:W-:Y:S01]  /*7380*/  FMUL.FTZ R124, R124, R8.reuse ;  /* 0x000000087c7c7220 */ /* 0x080fe20000410000 */
[----:B------:R-:W-:Y:S01]  /*7390*/  FADD.FTZ R5, R13, R154 ;  /* 0x0000009a0d057221 */ /* 0x000fe20000010000 */
[----:B------:R-:W-:Y:S01]  /*73a0*/  @!P2 STS [R158+0x28800], R8 ;  /* 0x028800089e00a388 */ /* 0x000fe20000000800 */
[-C--:B------:R-:W-:Y:S01]  /*73b0*/  FMUL.FTZ R125, R125, R8.reuse ;  /* 0x000000087d7d7220 */ /* 0x080fe20000410000 */
[-C--:B------:R-:W-:Y:S01]  /*73c0*/  FMUL.FTZ R128, R128, R8.reuse ;  /* 0x0000000880807220 */ /* 0x080fe20000410000 */
[----:B------:R-:W-:Y:S01]  /*73d0*/  FADD.FTZ R154, R156, R5 ;  /* 0x000000059c9a7221 */ /* 0x000fe20000010000 */
[----:B------:R-:W2:Y:S01]  /*73e0*/  MUFU.EX2 R172, R172 ;  /* 0x000000ac00ac7308 */ /* 0x000ea20000000800 */
[----:B---3--:R-:W-:Y:S01]  /*73f0*/  FADD.FTZ R6, R155, R6 ;  /* 0x000000069b067221 */ /* 0x008fe20000010000 */
[----:B------:R3:W-:Y:S01]  /*7400*/  @!P2 STS [R158+0x28820], R9 ;  /* 0x028820099e00a388 */ /* 0x0007e20000000800 */
[----:B------:R-:W-:Y:S01]  /*7410*/  FADD.FTZ R175, R15, R154 ;  /* 0x0000009a0faf7221 */ /* 0x000fe20000010000 */
[-C--:B------:R-:W-:Y:S01]  /*7420*/  FMUL.FTZ R129, R129, R8.reuse ;  /* 0x0000000881817220 */ /* 0x080fe20000410000 */
[-C--:B------:R-:W-:Y:S01]  /*7430*/  FMUL.FTZ R132, R132, R8.reuse ;  /* 0x0000000884847220 */ /* 0x080fe20000410000 */
[-C--:B------:R-:W-:Y:S01]  /*7440*/  FMUL.FTZ R133, R133, R8.reuse ;  /* 0x0000000885857220 */ /* 0x080fe20000410000 */
[----:B------:R-:W-:Y:S01]  /*7450*/  FADD.FTZ R154, R12, R175 ;  /* 0x000000af0c9a7221 */ /* 0x000fe20000010000 */
[----:B------:R-:W4:Y:S01]  /*7460*/  MUFU.EX2 R159, R159 ;  /* 0x0000009f009f7308 */ /* 0x000f220000000800 */
[----:B-1----:R-:W-:Y:S01]  /*7470*/  FADD.FTZ R5, R169, R6 ;  /* 0x00000006a9057221 */ /* 0x002fe20000010000 */
[-C--:B------:R-:W-:Y:S01]  /*7480*/  FMUL.FTZ R136, R136, R8.reuse ;  /* 0x0000000888887220 */ /* 0x080fe20000410000 */
[----:B------:R-:W-:Y:S01]  /*7490*/  FADD.FTZ R175, R21, R154 ;  /* 0x0000009a15af7221 */ /* 0x000fe20000010000 */
[-C--:B------:R-:W-:Y:S01]  /*74a0*/  FMUL.FTZ R137, R137, R8.reuse ;  /* 0x0000000889897220 */ /* 0x080fe20000410000 */
[-C--:B------:R-:W-:Y:S01]  /*74b0*/  FMUL.FTZ R140, R140, R8.reuse ;  /* 0x000000088c8c7220 */ /* 0x080fe20000410000 */
[-C--:B------:R-:W-:Y:S01]  /*74c0*/  FMUL.FTZ R141, R141, R8.reuse ;  /* 0x000000088d8d7220 */ /* 0x080fe20000410000 */
[----:B------:R-:W-:Y:S01]  /*74d0*/  FADD.FTZ R154, R160, R175 ;  /* 0x000000afa09a7221 */ /* 0x000fe20000010000 */
[----:B------:R-:W1:Y:S01]  /*74e0*/  MUFU.EX2 R176, R176 ;  /* 0x000000b000b07308 */ /* 0x000e620000000800 */
[----:B--2---:R-:W-:Y:S01]  /*74f0*/  FADD.FTZ R6, R172, R5 ;  /* 0x00000005ac067221 */ /* 0x004fe20000010000 */
[-C--:B------:R-:W-:Y:S01]  /*7500*/  FMUL.FTZ R144, R144, R8.reuse ;  /* 0x0000000890907220 */ /* 0x080fe20000410000 */
[----:B------:R-:W-:Y:S01]  /*7510*/  FADD.FTZ R175, R153, R154 ;  /* 0x0000009a99af7221 */ /* 0x000fe20000010000 */
[-C--:B------:R-:W-:Y:S01]  /*7520*/  FMUL.FTZ R145, R145, R8.reuse ;  /* 0x0000000891917220 */ /* 0x080fe20000410000 */
[-C--:B------:R-:W-:Y:S01]  /*7530*/  FMUL.FTZ R148, R148, R8.reuse ;  /* 0x0000000894947220 */ /* 0x080fe20000410000 */
[----:B------:R-:W-:Y:S01]  /*7540*/  FMUL.FTZ R149, R149, R8 ;  /* 0x0000000895957220 */ /* 0x000fe20000410000 */
[----:B------:R-:W-:Y:S01]  /*7550*/  F2FP.BF16.F32.PACK_AB R160, R153, R160 ;  /* 0x000000a099a0723e */ /* 0x000fe200000010ff */
[----:B------:R-:W2:Y:S01]  /*7560*/  MUFU.EX2 R163, R163 ;  /* 0x000000a300a37308 */ /* 0x000ea20000000800 */
[----:B----4-:R-:W-:Y:S01]  /*7570*/  FADD.FTZ R5, R159, R6 ;  /* 0x000000069f057221 */ /* 0x010fe20000010000 */
[----:B------:R-:W-:Y:S01]  /*7580*/  F2FP.BF16.F32.PACK_AB R153, R155, R168 ;  /* 0x000000a89b99723e */ /* 0x000fe200000010ff */
[----:B------:R-:W-:Y:S01]  /*7590*/  FMUL.FTZ R26, R26, R9 ;  /* 0x000000091a1a7220 */ /* 0x000fe20000410000 */
[----:B------:R-:W-:Y:S01]  /*75a0*/  F2FP.BF16.F32.PACK_AB R155, R172, R169 ;  /* 0x000000a9ac9b723e */ /* 0x000fe200000010ff */
[-C--:B------:R-:W-:Y:S01]  /*75b0*/  FMUL.FTZ R27, R27, R9.reuse ;  /* 0x000000091b1b7220 */ /* 0x080fe20000410000 */
[----:B------:R-:W-:Y:S01]  /*75c0*/  F2FP.BF16.F32.PACK_AB R156, R15, R156 ;  /* 0x0000009c0f9c723e */ /* 0x000fe200000010ff */
[-C--:B------:R-:W-:Y:S01]  /*75d0*/  FMUL.FTZ R30, R30, R9.reuse ;  /* 0x000000091e1e7220 */ /* 0x080fe20000410000 */
[----:B------:R-:W4:Y:S01]  /*75e0*/  MUFU.EX2 R180, R180 ;  /* 0x000000b400b47308 */ /* 0x000f220000000800 */
[----:B-1----:R-:W-:Y:S01]  /*75f0*/  FADD.FTZ R6, R176, R5 ;  /* 0x00000005b0067221 */ /* 0x002fe20000010000 */
[----:B---3--:R-:W-:Y:S01]  /*7600*/  F2FP.BF16.F32.PACK_AB R158, R21, R12 ;  /* 0x0000000c159e723e */ /* 0x008fe200000010ff */
        /* <DEDUP_REMOVED lines=38> */
[C---:B---3--:R-:W-:Y:S01]  /*7870*/  FADD.FTZ R11, R157.reuse, R154 ;  /* 0x0000009a9d0b7221 */ /* 0x048fe20000010000 */
[----:B------:R-:W-:Y:S01]  /*7880*/  F2FP.BF16.F32.PACK_AB R162, R157, R14 ;  /* 0x0000000e9da2723e */ /* 0x000fe200000010ff */
[----:B------:R-:W-:Y:S01]  /*7890*/  FMUL.FTZ R90, R90, R9 ;  /* 0x000000095a5a7220 */ /* 0x000fe20000410000 */
[----:B------:R-:W-:Y:S01]  /*78a0*/  F2FP.BF16.F32.PACK_AB R154, R13, R10 ;  /* 0x0000000a0d9a723e */ /* 0x000fe200000010ff */
[----:B------:R-:W-:Y:S01]  /*78b0*/  BAR.SYNC.DEFER_BLOCKING 0xf, 0x100 ;  /* 0x03c4000000007b1d */ /* 0x000fe20000010000 */
[----:B------:R-:W-:Y:S01]  /*78c0*/  F2FP.BF16.F32.PACK_AB R157, R176, R159 ;  /* 0x0000009fb09d723e */ /* 0x000fe200000010ff */
[----:B------:R-:W-:Y:S01]  /*78d0*/  FMUL.FTZ R91, R91, R9 ;  /* 0x000000095b5b7220 */ /* 0x000fe20000410000 */
[----:B------:R-:W-:Y:S01]  /*78e0*/  F2FP.BF16.F32.PACK_AB R159, R180, R163 ;  /* 0x000000a3b49f723e */ /* 0x000fe200000010ff */
        /* <DEDUP_REMOVED lines=20> */
[----:B------:R1:W-:Y:S01]  /*7a30*/  STSM.16.M88.4 [R18+0x26800], R152 ;  /* 0x0268009812007844 */ /* 0x0003e20000000200 */
[-C--:B------:R-:W-:Y:S01]  /*7a40*/  FMUL.FTZ R122, R122, R9.reuse ;  /* 0x000000097a7a7220 */ /* 0x080fe20000410000 */
[-C--:B------:R-:W-:Y:S01]  /*7a50*/  FMUL.FTZ R123, R123, R9.reuse ;  /* 0x000000097b7b7220 */ /* 0x080fe20000410000 */
[-C--:B------:R-:W-:Y:S01]  /*7a60*/  FMUL.FTZ R126, R126, R9.reuse ;  /* 0x000000097e7e7220 */ /* 0x080fe20000410000 */
[----:B------:R1:W-:Y:S01]  /*7a70*/  STSM.16.M88.4 [R19], R156 ;  /* 0x0000009c13007844 */ /* 0x0003e20000000200 */
[-C--:B------:R-:W-:Y:S01]  /*7a80*/  FMUL.FTZ R127, R127, R9.reuse ;  /* 0x000000097f7f7220 */ /* 0x080fe20000410000 */
[----:B------:R-:W4:Y:S01]  /*7a90*/  MUFU.EX2 R173, R173 ;  /* 0x000000ad00ad7308 */ /* 0x000f220000000800 */
[C---:B--2---:R-:W-:Y:S01]  /*7aa0*/  FADD.FTZ R11, R161.reuse, R8 ;  /* 0x00000008a10b7221 */ /* 0x044fe20000010000 */
[----:B------:R-:W-:Y:S01]  /*7ab0*/  F2FP.BF16.F32.PACK_AB R164, R161, R164 ;  /* 0x000000a4a1a4723e */ /* 0x000fe200000010ff */
[----:B------:R-:W-:Y:S01]  /*7ac0*/  FMUL.FTZ R130, R130, R9 ;  /* 0x0000000982827220 */ /* 0x000fe20000410000 */
[----:B------:R-:W-:Y:S01]  /*7ad0*/  F2FP.BF16.F32.PACK_AB R161, R192, R167 ;  /* 0x000000a7c0a1723e */ /* 0x000fe200000010ff */
[----:B------:R-:W-:Y:S01]  /*7ae0*/  FADD.FTZ R8, R20, R11 ;  /* 0x0000000b14087221 */ /* 0x000fe20000010000 */
[-C--:B------:R-:W-:Y:S01]  /*7af0*/  FMUL.FTZ R131, R131, R9.reuse ;  /* 0x0000000983837220 */ /* 0x080fe20000410000 */
[----:B------:R-:W-:Y:S01]  /*7b00*/  FMUL.FTZ R134, R134, R9 ;  /* 0x0000000986867220 */ /* 0x000fe20000410000 */
[----:B------:R-:W2:Y:S01]  /*7b10*/  MUFU.EX2 R165, R165 ;  /* 0x000000a500a57308 */ /* 0x000ea20000000800 */
        /* <DEDUP_REMOVED lines=13> */
[----:B------:R-:W-:-:S02]  /*7bf0*/  FMUL.FTZ R151, R151, R9 ;  /* 0x0000000997977220 */ /* 0x000fc40000410000 */
[----:B------:R-:W4:Y:S01]  /*7c00*/  MUFU.EX2 R182, R182 ;  /* 0x000000b600b67308 */ /* 0x000f220000000800 */
[C---:B--2---:R-:W-:Y:S01]  /*7c10*/  FADD.FTZ R5, R165.reuse, R8 ;  /* 0x00000008a5057221 */ /* 0x044fe20000010000 */
[----:B------:R-:W-:-:S06]  /*7c20*/  F2FP.BF16.F32.PACK_AB R166, R165, R20 ;  /* 0x00000014a5a6723e */ /* 0x000fcc00000010ff */
[----:B------:R-:W2:Y:S01]  /*7c30*/  MUFU.EX2 R183, R183 ;  /* 0x000000b700b77308 */ /* 0x000ea20000000800 */
[C---:B---3--:R-:W-:Y:S01]  /*7c40*/  FADD.FTZ R11, R178.reuse, R11 ;  /* 0x0000000bb20b7221 */ /* 0x048fe20000010000 */
[----:B------:R-:W-:-:S03]  /*7c50*/  F2FP.BF16.F32.PACK_AB R165, R178, R173 ;  /* 0x000000adb2a5723e */ /* 0x000fc600000010ff */
[----:B----4-:R-:W-:Y:S01]  /*7c60*/  FADD.FTZ R6, R182, R11 ;  /* 0x0000000bb6067221 */ /* 0x010fe20000010000 */
[----:B--2---:R-:W-:-:S03]  /*7c70*/  F2FP.BF16.F32.PACK_AB R167, R183, R182 ;  /* 0x000000b6b7a7723e */ /* 0x004fc600000010ff */
[----:B------:R-:W-:Y:S02]  /*7c80*/  FADD.FTZ R6, R183, R6 ;  /* 0x00000006b7067221 */ /* 0x000fe40000010000 */
[----:B------:R1:W-:Y:S01]  /*7c90*/  STSM.16.M88.4 [R22], R164 ;  /* 0x000000a416007844 */ /* 0x0003e20000000200 */
[----:B------:R-:W-:Y:S05]  /*7ca0*/  @!P0 BRA `(.L_x_3159) ;  /* 0x0000000000048947 */ /* 0x000fea0003800000 */
[----:B------:R-:W-:Y:S01]  /*7cb0*/  BPT.TRAP 0x1 ;  /* 0x000000040000795c */ /* 0x000fe20000300000 */
.L_x_3159:
[----:B------:R2:W3:Y:S01]  /*7cc0*/  SYNCS.PHASECHK.TRANS64.TRYWAIT P2, [UR22+0x28c50], R7 ;  /* 0x028c5007ff0075a7 */ /* 0x0004e20008040156 */
[----:B------:R-:W-:Y:S05]  /*7cd0*/  @!P0 BRA `(.L_x_3160) ;  /* 0x0000000000048947 */ /* 0x000fea0003800000 */
[----:B------:R-:W-:Y:S01]  /*7ce0*/  BPT.TRAP 0x1 ;  /* 0x000000040000795c */ /* 0x000fe20000300000 */
.L_x_3160:
[----:B---3--:R-:W-:Y:S05]  /*7cf0*/  @P2 BRA `(.L_x_3161) ;  /* 0x0000000000082947 */ /* 0x008fea0003800000 */
[----:B------:R-:W3:Y:S02]  /*7d00*/  SYNCS.PHASECHK.TRANS64.TRYWAIT P2, [UR22+0x28c50], R7 ;  /* 0x028c5007ff0075a7 */ /* 0x000ee40008040156 */
[----:B---3--:R-:W-:Y:S05]  /*7d10*/  @!P2 BRA `(.L_x_3162) ;  /* 0x0000005800f4a947 */ /* 0x008fea0003800000 */
.L_x_3161:
[----:B------:R-:W-:Y:S01]  /*7d20*/  ULEA UR11, UR39, UR41, 0xc ;  /* 0x00000029270b7291 */ /* 0x000fe2000f8e603f */
[----:B------:R-:W-:Y:S01]  /*7d30*/  WARPGROUP.ARRIVE ;  /* 0x00000000000079c5 */ /* 0x000fe20000000000 */
[----:B------:R-:W-:Y:S01]  /*7d40*/  UMOV UR7, 0x40000040 ;  /* 0x4000004000077882 */ /* 0x000fe20000000000 */
[----:B------:R-:W-:Y:S01]  /*7d50*/  ISETP.LT.AND P2, PT, RZ, UR23, PT ;  /* 0x00000017ff007c0c */ /* 0x000fe2000bf41270 */
[----:B------:R-:W-:Y:S01]  /*7d60*/  UIADD3 UR23, UR23, -0x1, URZ ;  /* 0xffffffff17177890 */ /* 0x000fe2000fffe03f */
[----:B---3--:R-:W-:Y:S01]  /*7d70*/  @!P1 IADD3 R170, R170, 0x28c60, RZ ;  /* 0x00028c60aaaa9810 */ /* 0x008fe20007ffe0ff */
[----:B------:R-:W-:Y:S01]  /*7d80*/  UMOV UR21, UR39 ;  /* 0x0000002700157c82 */ /* 0x000fe20008000000 */
[----:B------:R-:W-:Y:S01]  /*7d90*/  UMOV UR6, UR11 ;  /* 0x0000000b00067c82 */ /* 0x000fe20008000000 */
[----:B------:R-:W-:Y:S01]  /*7da0*/  IMAD.MOV.U32 R9, RZ, RZ, R4 ;  /* 0x000000ffff097224 */ /* 0x000fe200078e0004 */
[----:B------:R-:W-:Y:S01]  /*7db0*/  HGMMA.64x256x16.F32.BF16 R24, R152, gdesc[UR4].tnspB, R24, gsb0 ;  /* 0x43e0000498187df0 */ /* 0x000fe20008001818 */
[----:B------:R-:W-:Y:S01]  /*7dc0*/  UIADD3 UR6, UR11, 0x80, URZ ;  /* 0x000000800b067890 */ /* 0x000fe2000fffe03f */
[----:B------:R-:W-:Y:S01]  /*7dd0*/  @!P1 PRMT R170, RZ, 0x654, R170 ;  /* 0x00000654ffaa9816 */ /* 0x000fe200000000aa */
[----:B------:R-:W-:Y:S01]  /*7de0*/  UMOV UR7, 0x40000040 ;  /* 0x4000004000077882 */ /* 0x000fe20000000000 */
[----:B------:R-:W-:Y:S01]  /*7df0*/  MOV R8, R3 ;  /* 0x0000000300087202 */ /* 0x000fe20000000f00 */
        /* <DEDUP_REMOVED lines=27> */
.L_x_3154:
[----:B------:R-:W5:Y:S01]  /*7fb0*/  SHFL.BFLY PT, R0, R5, 0x2, 0x1f ;  /* 0x0c401f0005007f89 */ /* 0x000f6200000e0000 */
[----:B------:R-:W-:Y:S01]  /*7fc0*/  MOV R12, UR10 ;  /* 0x0000000a000c7c02 */ /* 0x000fe20008000f00 */
[----:B-12-4-:R-:W-:Y:S01]  /*7fd0*/  IMAD.MOV.U32 R156, RZ, RZ, -0x800000 ;  /* 0xff800000ff9c7424 */ /* 0x016fe200078e00ff */
[----:B------:R-:W-:Y:S01]  /*7fe0*/  UIADD3 UR37, UR37, 0x1, URZ ;  /* 0x0000000125257890 */ /* 0x000fe2000fffe03f */
[----:B------:R-:W1:Y:S01]  /*7ff0*/  SHFL.BFLY PT, R9, R6, 0x2, 0x1f ;  /* 0x0c401f0006097f89 */ /* 0x000e6200000e0000 */
[----:B------:R-:W-:Y:S01]  /*8000*/  IMAD.MOV.U32 R155, RZ, RZ, -0x800000 ;  /* 0xff800000ff9b7424 */ /* 0x000fe200078e00ff */
[----:B------:R-:W-:Y:S08]  /*8010*/  BAR.ARV 0x8, 0xa0 ;  /* 0x0202800000007b1d */ /* 0x000ff00000002000 */
[----:B------:R-:W-:Y:S01]  /*8020*/  BAR.SYNC.DEFER_BLOCKING 0xf, 0x100 ;  /* 0x03c4000000007b1d */ /* 0x000fe20000010000 */
[----:B-----5:R-:W-:Y:S01]  /*8030*/  FADD.FTZ R0, R0, R5 ;  /* 0x0000000500007221 */ /* 0x020fe20000010000 */
[----:B------:R-:W-:Y:S01]  /*8040*/  IMAD.U32 R5, RZ, RZ, UR39 ;  /* 0x00000027ff057e24 */ /* 0x000fe2000f8e00ff */
[----:B------:R-:W-:Y:S01]  /*8050*/  UIADD3 UR39, UR39, 0x1, URZ ;  /* 0x0000000127277890 */ /* 0x000fe2000fffe03f */
[----:B-1----:R-:W-:-:S02]  /*8060*/  FADD.FTZ R9, R9, R6 ;  /* 0x0000000609097221 */ /* 0x002fc40000010000 */
[----:B------:R-:W1:Y:S01]  /*8070*/  SHFL.BFLY PT, R7, R0, 0x1, 0x1f ;  /* 0x0c201f0000077f89 */ /* 0x000e6200000e0000 */
[----:B------:R-:W-:-:S03]  /*8080*/  UISETP.NE.AND UP0, UPT, UR39, 0x2, UPT ;  /* 0x000000022700788c */ /* 0x000fc6000bf05270 */
[----:B------:R-:W2:Y:S01]  /*8090*/  SHFL.BFLY PT, R8, R9, 0x1, 0x1f ;  /* 0x0c201f0009087f89 */ /* 0x000ea200000e0000 */
[----:B------:R-:W-:Y:S02]  /*80a0*/  USEL UR4, URZ, 0x1, UP0 ;  /* 0x000000013f047887 */ /* 0x000fe40008000000 */
[----:B------:R-:W-:Y:S02]  /*80b0*/  USEL UR39, UR39, URZ, UP0 ;  /* 0x0000003f27277287 */ /* 0x000fe40008000000 */
[----:B------:R-:W-:Y:S01]  /*80c0*/  ULOP3.LUT UR38, UR38, UR4, URZ, 0x3c, !UPT ;  /* 0x0000000426267292 */ /* 0x000fe2000f8e3c3f */
[----:B-1----:R-:W-:Y:S01]  /*80d0*/  FADD.FTZ R10, R0, R7 ;  /* 0x00000007000a7221 */ /* 0x002fe20000010000 */
[----:B------:R-:W-:Y:S01]  /*80e0*/  IMAD.MOV R7, RZ, RZ, -R17 ;  /* 0x000000ffff077224 */ /* 0x000fe200078e0a11 */
[----:B------:R-:W-:Y:S01]  /*80f0*/  MOV R0, RZ ;  /* 0x000000ff00007202 */ /* 0x000fe20000000f00 */
[----:B--2---:R-:W-:Y:S02]  /*8100*/  FADD.FTZ R8, R9, R8 ;  /* 0x0000000809087221 */ /* 0x004fe40000010000 */
[----:B------:R-:W-:-:S02]  /*8110*/  FSETP.NE.FTZ.AND P1, PT, R10, RZ, PT ;  /* 0x000000ff0a00720b */ /* 0x000fc40003f35000 */
[----:B------:R-:W-:Y:S02]  /*8120*/  ISETP.NE.AND P0, PT, R16, R7, PT ;  /* 0x000000071000720c */ /* 0x000fe40003f05270 */
[----:B------:R-:W-:Y:S02]  /*8130*/  FSETP.NE.FTZ.AND P2, PT, R8, RZ, PT ;  /* 0x000000ff0800720b */ /* 0x000fe40003f55000 */
[----:B------:R-:W-:Y:S02]  /*8140*/  MOV R7, RZ ;  /* 0x000000ff00077202 */ /* 0x000fe40000000f00 */
[----:B------:R-:W-:-:S05]  /*8150*/  MOV R9, UR10 ;  /* 0x0000000a00097c02 */ /* 0x000fca0008000f00 */
[----:B------:R-:W1:Y:S02]  /*8160*/  @P1 MUFU.RCP R7, R10 ;  /* 0x0000000a00071308 */ /* 0x000e640000001000 */
[----:B------:R-:W-:Y:S02]  /*8170*/  @!P0 IMAD R5, R5, 0x40, R2 ;  /* 0x0000004005058824 */ /* 0x000fe400078e0202 */
[----:B------:R-:W-:-:S03]  /*8180*/  @P2 FMUL.FTZ R12, R12, 0.69314718246459960938 ;  /* 0x3f3172180c0c2820 */ /* 0x000fc60000410000 */
[----:B------:R-:W-:Y:S01]  /*8190*/  @!P0 LEA R6, R5, UR48, 0x2 ;  /* 0x0000003005068c11 */ /* 0x000fe2000f8e10ff */
        /* <DEDUP_REMOVED lines=76> */
[----:B-1----:R-:W1:Y:S01]  /*8660*/  @P2 MUFU.LG2 R7, R8 ;  /* 0x0000000800072308 */ /* 0x002e620000000c00 */
        /* <DEDUP_REMOVED lines=63> */
.L_x_3125:
        /* <DEDUP_REMOVED lines=38> */
[C---:B------:R-:W-:Y:S02]  /*8cc0*/  IADD3 R14, P1, R114.reuse, 0x2040, RZ ;  /* 0x00002040720e7810 */ /* 0x040fe40007f3e0ff */
[-C--:B------:R-:W-:Y:S01]  /*8cd0*/  IADD3.X R5, RZ, R115.reuse, RZ, P2, !PT ;  /* 0x00000073ff057210 */ /* 0x080fe200017fe4ff */
[--C-:B------:R-:W-:Y:S01]  /*8ce0*/  IMAD.X R11, RZ, RZ, R115.reuse, P5 ;  /* 0x000000ffff0b7224 */ /* 0x100fe200028e0673 */
[C---:B------:R-:W-:Y:S01]  /*8cf0*/  IADD3 R183, P3, R114.reuse, 0x4000, RZ ;  /* 0x0000400072b77810 */ /* 0x040fe20007f7e0ff */
[--C-:B------:R-:W-:Y:S01]  /*8d00*/  IMAD.X R15, RZ, RZ, R115.reuse, P1 ;  /* 0x000000ffff0f7224 */ /* 0x100fe200008e0673 */
[----:B------:R-:W-:Y:S02]  /*8d10*/  IADD3.X R9, RZ, R115, RZ, P4, !PT ;  /* 0x00000073ff097210 */ /* 0x000fe400027fe4ff */
[C---:B------:R-:W-:Y:S01]  /*8d20*/  IADD3 R179, P6, R114.reuse, 0x2020, RZ ;  /* 0x0000202072b37810 */ /* 0x040fe20007fde0ff */
[----:B------:R-:W-:Y:S01]  /*8d30*/  IMAD.X R83, RZ, RZ, R115, P3 ;  /* 0x000000ffff537224 */ /* 0x000fe200018e0673 */
[----:B------:R-:W-:-:S02]  /*8d40*/  IADD3 R181, P2, R114, 0x2060, RZ ;  /* 0x0000206072b57810 */ /* 0x000fc40007f5e0ff */
[C---:B------:R-:W-:Y:S02]  /*8d50*/  IADD3 R193, P4, R114.reuse, 0x4020, RZ ;  /* 0x0000402072c17810 */ /* 0x040fe40007f9e0ff */
[----:B------:R-:W-:Y:S02]  /*8d60*/  SHF.R.U64 R3, R3, 0x3, RZ ;  /* 0x0000000303037819 */ /* 0x000fe400000012ff */
[-C--:B------:R-:W-:Y:S02]  /*8d70*/  IADD3.X R13, RZ, R115.reuse, RZ, P6, !PT ;  /* 0x00000073ff0d7210 */ /* 0x080fe400037fe4ff */
[-C--:B------:R-:W-:Y:S02]  /*8d80*/  IADD3.X R21, RZ, R115.reuse, RZ, P2, !PT ;  /* 0x00000073ff157210 */ /* 0x080fe400017fe4ff */
[----:B------:R-:W-:Y:S02]  /*8d90*/  IADD3.X R87, RZ, R115, RZ, P4, !PT ;  /* 0x00000073ff577210 */ /* 0x000fe400027fe4ff */
[----:B------:R-:W-:-:S02]  /*8da0*/  IADD3 R90, P5, R114, 0x4040, RZ ;  /* 0x00004040725a7810 */ /* 0x000fc40007fbe0ff */
[C---:B------:R-:W-:Y:S02]  /*8db0*/  IADD3 R195, P6, R114.reuse, 0x4060, RZ ;  /* 0x0000406072c37810 */ /* 0x040fe40007fde0ff */
[C---:B------:R-:W-:Y:S01]  /*8dc0*/  IADD3 R197, P1, R114.reuse, 0x6000, RZ ;  /* 0x0000600072c57810 */ /* 0x040fe20007f3e0ff */
[--C-:B------:R-:W-:Y:S01]  /*8dd0*/  IMAD.X R91, RZ, RZ, R115.reuse, P5 ;  /* 0x000000ffff5b7224 */ /* 0x100fe200028e0673 */
[C---:B------:R-:W-:Y:S02]  /*8de0*/  IADD3 R199, P2, R114.reuse, 0x6020, RZ ;  /* 0x0000602072c77810 */ /* 0x040fe40007f5e0ff */
[C---:B------:R-:W-:Y:S01]  /*8df0*/  IADD3 R106, P3, R114.reuse, 0x6040, RZ ;  /* 0x00006040726a7810 */ /* 0x040fe20007f7e0ff */
[----:B------:R-:W-:Y:S01]  /*8e00*/  IMAD.X R99, RZ, RZ, R115, P1 ;  /* 0x000000ffff637224 */ /* 0x000fe200008e0673 */
[----:B------:R-:W-:Y:S02]  /*8e10*/  IADD3 R201, P4, R114, 0x6060, RZ ;  /* 0x0000606072c97810 */ /* 0x000fe40007f9e0ff */
[----:B------:R-:W-:-:S02]  /*8e20*/  LOP3.LUT R114, R3, R114, RZ, 0x3c, !PT ;  /* 0x0000007203727212 */ /* 0x000fc400078e3cff */
[----:B------:R-:W-:Y:S01]  /*8e30*/  LOP3.LUT R3, R6, 0x380, RZ, 0xc0, !PT ;  /* 0x0000038006037812 */ /* 0x000fe200078ec0ff */
[----:B------:R-:W-:Y:S01]  /*8e40*/  IMAD.X R111, RZ, RZ, R115, P4 ;  /* 0x000000ffff6f7224 */ /* 0x000fe200020e0673 */
[----:B------:R-:W-:Y:S02]  /*8e50*/  LOP3.LUT R0, R173, 0x380, RZ, 0xc0, !PT ;  /* 0x00000380ad007812 */ /* 0x000fe400078ec0ff */
[----:B------:R-:W-:Y:S02]  /*8e60*/  SHF.R.U64 R3, R3, 0x3, RZ ;  /* 0x0000000303037819 */ /* 0x000fe400000012ff */
[----:B------:R-:W-:Y:S02]  /*8e70*/  SHF.R.U64 R0, R0, 0x3, RZ ;  /* 0x0000000300007819 */ /* 0x000fe400000012ff */
[----:B------:R-:W-:Y:S02]  /*8e80*/  LOP3.LUT R6, R3, R6, RZ, 0x3c, !PT ;  /* 0x0000000603067212 */ /* 0x000fe400078e3cff */
[----:B------:R-:W-:-:S02]  /*8e90*/  LOP3.LUT R3, R14, 0x380, RZ, 0xc0, !PT ;  /* 0x000003800e037812 */ /* 0x000fc400078ec0ff */
[----:B------:R-:W-:Y:S02]  /*8ea0*/  LOP3.LUT R4, R0, R173, RZ, 0x3c, !PT ;  /* 0x000000ad00047212 */ /* 0x000fe400078e3cff */
[----:B------:R-:W-:Y:S02]  /*8eb0*/  LOP3.LUT R0, R179, 0x380, RZ, 0xc0, !PT ;  /* 0x00000380b3007812 */ /* 0x000fe400078ec0ff */
[----:B------:R-:W-:Y:S02]  /*8ec0*/  SHF.R.U64 R3, R3, 0x3, RZ ;  /* 0x0000000303037819 */ /* 0x000fe400000012ff */
[----:B------:R-:W-:Y:S02]  /*8ed0*/  SHF.R.U64 R0, R0, 0x3, RZ ;  /* 0x0000000300007819 */ /* 0x000fe400000012ff */
[----:B------:R-:W-:Y:S02]  /*8ee0*/  LOP3.LUT R14, R3, R14, RZ, 0x3c, !PT ;  /* 0x0000000e030e7212 */ /* 0x000fe400078e3cff */
[----:B------:R-:W-:-:S02]  /*8ef0*/  LOP3.LUT R3, R90, 0x380, RZ, 0xc0, !PT ;  /* 0x000003805a037812 */ /* 0x000fc400078ec0ff */
[----:B------:R-:W-:Y:S02]  /*8f00*/  LOP3.LUT R12, R0, R179, RZ, 0x3c, !PT ;  /* 0x000000b3000c7212 */ /* 0x000fe400078e3cff */
[----:B------:R-:W-:Y:S02]  /*8f10*/  LOP3.LUT R8, R175, 0x380, RZ, 0xc0, !PT ;  /* 0x00000380af087812 */ /* 0x000fe400078ec0ff */
[----:B------:R-:W-:Y:S02]  /*8f20*/  LOP3.LUT R0, R193, 0x380, RZ, 0xc0, !PT ;  /* 0x00000380c1007812 */ /* 0x000fe400078ec0ff */
[----:B------:R-:W-:Y:S02]  /*8f30*/  LOP3.LUT R10, R177, 0x380, RZ, 0xc0, !PT ;  /* 0x00000380b10a7812 */ /* 0x000fe400078ec0ff */
[----:B------:R-:W-:Y:S02]  /*8f40*/  SHF.R.U64 R3, R3, 0x3, RZ ;  /* 0x0000000303037819 */ /* 0x000fe400000012ff */
[----:B------:R-:W-:-:S02]  /*8f50*/  LOP3.LUT R27, R201, 0x380, RZ, 0xc0, !PT ;  /* 0x00000380c91b7812 */ /* 0x000fc400078ec0ff */
[----:B------:R-:W-:Y:S02]  /*8f60*/  LOP3.LUT R82, R183, 0x380, RZ, 0xc0, !PT ;  /* 0x00000380b7527812 */ /* 0x000fe400078ec0ff */
[----:B------:R-:W-:Y:S02]  /*8f70*/  SHF.R.U64 R8, R8, 0x3, RZ ;  /* 0x0000000308087819 */ /* 0x000fe400000012ff */
[----:B------:R-:W-:Y:S02]  /*8f80*/  LOP3.LUT R20, R181, 0x380, RZ, 0xc0, !PT ;  /* 0x00000380b5147812 */ /* 0x000fe400078ec0ff */
[----:B------:R-:W-:Y:S02]  /*8f90*/  SHF.R.U64 R0, R0, 0x3, RZ ;  /* 0x0000000300007819 */ /* 0x000fe400000012ff */
[----:B------:R-:W-:Y:S02]  /*8fa0*/  SHF.R.U64 R10, R10, 0x3, RZ ;  /* 0x000000030a0a7819 */ /* 0x000fe400000012ff */
[----:B------:R-:W-:-:S02]  /*8fb0*/  LOP3.LUT R98, R197, 0x380, RZ, 0xc0, !PT ;  /* 0x00000380c5627812 */ /* 0x000fc400078ec0ff */
[----:B------:R-:W-:Y:S02]  /*8fc0*/  LOP3.LUT R90, R3, R90, RZ, 0x3c, !PT ;  /* 0x0000005a035a7212 */ /* 0x000fe400078e3cff */
[----:B------:R-:W-:Y:S02]  /*8fd0*/  SHF.R.U64 R28, R27, 0x3, RZ ;  /* 0x000000031b1c7819 */ /* 0x000fe400000012ff */
[----:B------:R-:W-:Y:S02]  /*8fe0*/  LOP3.LUT R3, R106, 0x380, RZ, 0xc0, !PT ;  /* 0x000003806a037812 */ /* 0x000fe400078ec0ff */
[----:B------:R-:W-:Y:S02]  /*8ff0*/  SHF.R.U64 R82, R82, 0x3, RZ ;  /* 0x0000000352527819 */ /* 0x000fe400000012ff */
[----:B------:R-:W-:Y:S02]  /*9000*/  LOP3.LUT R8, R8, R175, RZ, 0x3c, !PT ;  /* 0x000000af08087212 */ /* 0x000fe400078e3cff */
[----:B------:R-:W-:-:S02]  /*9010*/  SHF.R.U64 R20, R20, 0x3, RZ ;  /* 0x0000000314147819 */ /* 0x000fc400000012ff */
[----:B------:R-:W-:Y:S02]  /*9020*/  LOP3.LUT R94, R195, 0x380, RZ, 0xc0, !PT ;  /* 0x00000380c35e7812 */ /* 0x000fe400078ec0ff */
[----:B------:R-:W-:Y:S02]  /*9030*/  LOP3.LUT R86, R0, R193, RZ, 0x3c, !PT ;  /* 0x000000c100567212 */ /* 0x000fe400078e3cff */
[----:B------:R-:W-:Y:S02]  /*9040*/  LOP3.LUT R10, R10, R177, RZ, 0x3c, !PT ;  /* 0x000000b10a0a7212 */ /* 0x000fe400078e3cff */
[----:B------:R-:W-:Y:S02]  /*9050*/  SHF.R.U64 R98, R98, 0x3, RZ ;  /* 0x0000000362627819 */ /* 0x000fe400000012ff */
[----:B------:R-:W-:Y:S02]  /*9060*/  MOV R114, R114 ;  /* 0x0000007200727202 */ /* 0x000fe40000000f00 */
[----:B------:R-:W-:-:S02]  /*9070*/  LOP3.LUT R0, R199, 0x380, RZ, 0xc0, !PT ;  /* 0x00000380c7007812 */ /* 0x000fc400078ec0ff */
[----:B------:R-:W-:Y:S02]  /*9080*/  F2FP.BF16.F32.PACK_AB R27, R31, R30 ;  /* 0x0000001e1f1b723e */ /* 0x000fe400000010ff */
[----:B------:R-:W-:Y:S02]  /*9090*/  LOP3.LUT R110, R28, R201, RZ, 0x3c, !PT ;  /* 0x000000c91c6e7212 */ /* 0x000fe400078e3cff */
[----:B------:R-:W-:Y:S01]  /*90a0*/  SHF.R.U64 R3, R3, 0x3, RZ ;  /* 0x0000000303037819 */ /* 0x000fe200000012ff */
[----:B------:R1:W-:Y:S01]  /*90b0*/  STSM.16.M88.4 [R114], R24 ;  /* 0x0000001872007844 */ /* 0x0003e20000000200 */
[----:B------:R-:W-:Y:S02]  /*90c0*/  MOV R28, R4 ;  /* 0x00000004001c7202 */ /* 0x000fe40000000f00 */
[----:B------:R-:W-:Y:S02]  /*90d0*/  LOP3.LUT R82, R82, R183, RZ, 0x3c, !PT ;  /* 0x000000b752527212 */ /* 0x000fe400078e3cff */
[----:B------:R-:W-:Y:S01]  /*90e0*/  MOV R6, R6 ;  /* 0x0000000600067202 */ /* 0x000fe20000000f00 */
[----:B------:R2:W-:Y:S01]  /*90f0*/  STSM.16.M88.4 [R28], R32 ;  /* 0x000000201c007844 */ /* 0x0005e20000000200 */
[----:B------:R-:W-:-:S02]  /*9100*/  LOP3.LUT R20, R20, R181, RZ, 0x3c, !PT ;  /* 0x000000b514147212 */ /* 0x000fc400078e3cff */
[----:B------:R-:W-:Y:S01]  /*9110*/  SHF.R.U64 R94, R94, 0x3, RZ ;  /* 0x000000035e5e7819 */ /* 0x000fe200000012ff */
[----:B------:R2:W-:Y:S01]  /*9120*/  STSM.16.M88.4 [R6], R40 ;  /* 0x0000002806007844 */ /* 0x0005e20000000200 */
[----:B------:R-:W-:Y:S02]  /*9130*/  MOV R8, R8 ;  /* 0x0000000800087202 */ /* 0x000fe40000000f00 */
[----:B------:R-:W-:Y:S02]  /*9140*/  F2FP.BF16.F32.PACK_AB R51, R55, R54 ;  /* 0x000000363733723e */ /* 0x000fe400000010ff */
[----:B------:R-:W-:Y:S02]  /*9150*/  F2FP.BF16.F32.PACK_AB R57, R59, R58 ;  /* 0x0000003a3b39723e */ /* 0x000fe400000010ff */
[----:B------:R-:W-:Y:S01]  /*9160*/  F2FP.BF16.F32.PACK_AB R64, R65, R64 ;  /* 0x000000404140723e */ /* 0x000fe200000010ff */
[----:B------:R2:W-:Y:S01]  /*9170*/  STSM.16.M88.4 [R8], R48 ;  /* 0x0000003008007844 */ /* 0x0005e20000000200 */
[----:B------:R-:W-:-:S02]  /*9180*/  LOP3.LUT R98, R98, R197, RZ, 0x3c, !PT ;  /* 0x000000c562627212 */ /* 0x000fc400078e3cff */
[----:B------:R-:W-:Y:S02]  /*9190*/  SHF.R.U64 R0, R0, 0x3, RZ ;  /* 0x0000000300007819 */ /* 0x000fe400000012ff */
[----:B------:R-:W-:Y:S02]  /*91a0*/  MOV R10, R10 ;  /* 0x0000000a000a7202 */ /* 0x000fe40000000f00 */
[----:B------:R-:W-:Y:S02]  /*91b0*/  F2FP.BF16.F32.PACK_AB R58, R61, R60 ;  /* 0x0000003c3d3a723e */ /* 0x000fe400000010ff */
[----:B------:R-:W-:Y:S02]  /*91c0*/  F2FP.BF16.F32.PACK_AB R59, R63, R62 ;  /* 0x0000003e3f3b723e */ /* 0x000fe400000010ff */
[----:B------:R-:W-:Y:S02]  /*91d0*/  F2FP.BF16.F32.PACK_AB R65, R67, R66 ;  /* 0x000000424341723e */ /* 0x000fe400000010ff */
[----:B------:R-:W-:Y:S01]  /*91e0*/  F2FP.BF16.F32.PACK_AB R72, R73, R72 ;  /* 0x000000484948723e */ /* 0x000fe200000010ff */
[----:B------:R2:W-:Y:S01]  /*91f0*/  STSM.16.M88.4 [R10], R56 ;  /* 0x000000380a007844 */ /* 0x0005e20000000200 */
[----:B------:R-:W-:-:S02]  /*9200*/  IADD3.X R107, RZ, R115, RZ, P3, !PT ;  /* 0x00000073ff6b7210 */ /* 0x000fc40001ffe4ff */
[----:B------:R-:W-:Y:S02]  /*9210*/  LOP3.LUT R106, R3, R106, RZ, 0x3c, !PT ;  /* 0x0000006a036a7212 */ /* 0x000fe400078e3cff */
[----:B------:R-:W-:Y:S02]  /*9220*/  MOV R12, R12 ;  /* 0x0000000c000c7202 */ /* 0x000fe40000000f00 */
[----:B------:R-:W-:Y:S02]  /*9230*/  F2FP.BF16.F32.PACK_AB R66, R69, R68 ;  /* 0x000000444542723e */ /* 0x000fe400000010ff */
[----:B------:R-:W-:Y:S02]  /*9240*/  F2FP.BF16.F32.PACK_AB R67, R71, R70 ;  /* 0x000000464743723e */ /* 0x000fe400000010ff */
[----:B------:R-:W-:Y:S02]  /*9250*/  F2FP.BF16.F32.PACK_AB R73, R75, R74 ;  /* 0x0000004a4b49723e */ /* 0x000fe400000010ff */
[----:B------:R-:W-:Y:S01]  /*9260*/  MOV R14, R14 ;  /* 0x0000000e000e7202 */ /* 0x000fe20000000f00 */
[----:B------:R2:W-:Y:S01]  /*9270*/  STSM.16.M88.4 [R12], R64 ;  /* 0x000000400c007844 */ /* 0x0005e20000000200 */
[----:B------:R-:W-:-:S02]  /*9280*/  MOV R5, R82 ;  /* 0x0000005200057202 */ /* 0x000fc40000000f00 */
[----:B------:R-:W-:Y:S02]  /*9290*/  F2FP.BF16.F32.PACK_AB R74, R77, R76 ;  /* 0x0000004c4d4a723e */ /* 0x000fe400000010ff */
[----:B------:R-:W-:Y:S02]  /*92a0*/  F2FP.BF16.F32.PACK_AB R75, R79, R78 ;  /* 0x0000004e4f4b723e */ /* 0x000fe400000010ff */
[----:B------:R-:W-:Y:S02]  /*92b0*/  F2FP.BF16.F32.PACK_AB R80, R81, R80 ;  /* 0x000000505150723e */ /* 0x000fe400000010ff */
[----:B------:R-:W-:Y:S01]  /*92c0*/  IADD3.X R95, RZ, R115, RZ, P6, !PT ;  /* 0x00000073ff5f7210 */ /* 0x000fe200037fe4ff */
[----:B------:R2:W-:Y:S01]  /*92d0*/  STSM.16.M88.4 [R14], R72 ;  /* 0x000000480e007844 */ /* 0x0005e20000000200 */
[----:B------:R-:W-:Y:S02]  /*92e0*/  LOP3.LUT R94, R94, R195, RZ, 0x3c, !PT ;  /* 0x000000c35e5e7212 */ /* 0x000fe400078e3cff */
[----:B------:R-:W-:-:S02]  /*92f0*/  MOV R20, R20 ;  /* 0x0000001400147202 */ /* 0x000fc40000000f00 */
[----:B------:R-:W-:Y:S02]  /*9300*/  MOV R4, R90 ;  /* 0x0000005a00047202 */ /* 0x000fe40000000f00 */
        /* <DEDUP_REMOVED lines=60> */
[----:B--2---:R-:W1:Y:S01]  /*96d0*/  LDC.64 R6, c[0x0][0xb78] ;  /* 0x0002de00ff067b82 */ /* 0x004e620000000a00 */
[----:B------:R-:W-:Y:S01]  /*96e0*/  USHF.R.S32.HI UR5, URZ, 0x1f, UR43 ;  /* 0x0000001f3f057899 */ /* 0x000fe2000801142b */
[----:B------:R-:W-:Y:S01]  /*96f0*/  IADD3 R9, R2, UR42, RZ ;  /* 0x0000002a02097c10 */ /* 0x000fe2000fffe0ff */
[----:B------:R-:W-:Y:S01]  /*9700*/  ULDC.64 UR8, c[0x0][0xb70] ;  /* 0x0002dc0000087ab9 */ /* 0x000fe20000000a00 */
[----:B------:R-:W-:Y:S01]  /*9710*/  IADD3 R3, -R17, RZ, RZ ;  /* 0x000000ff11037210 */ /* 0x000fe20007ffe1ff */
[----:B------:R-:W-:Y:S02]  /*9720*/  UIMAD UR5, UR5, UR8, URZ ;  /* 0x00000008050572a4 */ /* 0x000fe4000f8e023f */
[----:B------:R-:W-:Y:S01]  /*9730*/  UIMAD.WIDE.U32 UR6, UR43, UR8, URZ ;  /* 0x000000082b0672a5 */ /* 0x000fe2000f8e003f */
[----:B------:R-:W-:Y:S01]  /*9740*/  ISETP.NE.AND P0, PT, R16, R3, PT ;  /* 0x000000031000720c */ /* 0x000fe20003f05270 */
[----:B------:R-:W-:Y:S01]  /*9750*/  UIMAD UR5, UR43, UR9, UR5 ;  /* 0x000000092b0572a4 */ /* 0x000fe2000f8e0205 */
[----:B------:R-:W-:Y:S01]  /*9760*/  SHF.R.S32.HI R3, RZ, 0x1f, R9 ;  /* 0x0000001fff037819 */ /* 0x000fe20000011409 */
[----:B------:R-:W-:-:S02]  /*9770*/  USHF.R.S32.HI UR8, URZ, 0x1f, UR44 ;  /* 0x0000001f3f087899 */ /* 0x000fc4000801142c */
[----:B------:R-:W-:Y:S02]  /*9780*/  UIADD3 UR5, UR7, UR5, URZ ;  /* 0x0000000507057290 */ /* 0x000fe4000fffe03f */
[----:B------:R-:W-:Y:S01]  /*9790*/  IMAD.U32 R5, RZ, RZ, UR7 ;  /* 0x00000007ff057e24 */ /* 0x000fe2000f8e00ff */
[----:B------:R-:W-:Y:S01]  /*97a0*/  MOV R4, UR6 ;  /* 0x0000000600047c02 */ /* 0x000fe20008000f00 */
[----:B------:R-:W-:Y:S02]  /*97b0*/  ULDC.64 UR6, c[0x0][0xb40] ;  /* 0x0002d00000067ab9 */ /* 0x000fe40000000a00 */
[----:B------:R-:W-:Y:S01]  /*97c0*/  MOV R5, UR5 ;  /* 0x0000000500057c02 */ /* 0x000fe20008000f00 */
[----:B------:R-:W-:Y:S02]  /*97d0*/  ULDC UR5, c[0x0][0xa88] ;  /* 0x0002a20000057ab9 */ /* 0x000fe40000000800 */
[----:B------:R-:W-:Y:S01]  /*97e0*/  ISETP.GE.OR P1, PT, R9, UR5, P0 ;  /* 0x0000000509007c0c */ /* 0x000fe20008726670 */
[----:B-1----:R-:W-:-:S02]  /*97f0*/  IMAD R0, R6, UR8, RZ ;  /* 0x0000000806007c24 */ /* 0x002fc4000f8e02ff */
[----:B------:R-:W-:-:S04]  /*9800*/  IMAD.WIDE.U32 R4, R6, UR44, R4 ;  /* 0x0000002c06047c25 */ /* 0x000fc8000f8e0004 */
[----:B------:R-:W-:Y:S01]  /*9810*/  IMAD R6, R7, UR44, R0 ;  /* 0x0000002c07067c24 */ /* 0x000fe2000f8e0200 */
[C---:B------:R-:W-:Y:S01]  /*9820*/  IADD3 R0, P2, R9.reuse, R4, RZ ;  /* 0x0000000409007210 */ /* 0x040fe20007f5e0ff */
[----:B------:R-:W-:-:S03]  /*9830*/  VIADD R7, R9, 0x8 ;  /* 0x0000000809077836 */ /* 0x000fc60000000000 */
[----:B------:R-:W-:Y:S02]  /*9840*/  IADD3.X R3, R3, R5, R6, P2, !PT ;  /* 0x0000000503037210 */ /* 0x000fe400017fe406 */
[----:B------:R-:W-:Y:S02]  /*9850*/  ISETP.GE.OR P0, PT, R7, UR5, P0 ;  /* 0x0000000507007c0c */ /* 0x000fe40008706670 */
[----:B------:R-:W-:-:S04]  /*9860*/  LEA R4, P2, R0, UR6, 0x2 ;  /* 0x0000000600047c11 */ /* 0x000fc8000f8410ff */
[----:B------:R-:W-:-:S05]  /*9870*/  LEA.HI.X R5, R0, UR7, R3, 0x2, P2 ;  /* 0x0000000700057c11 */ /* 0x000fca00090f1403 */
[----:B------:R1:W-:Y:S04]  /*9880*/  @!P1 STG.E desc[UR50][R4.64], R156 ;  /* 0x0000009c04009986 */ /* 0x0003e8000c101932 */
[----:B------:R1:W-:Y:S02]  /*9890*/  @!P0 STG.E desc[UR50][R4.64+0x20], R155 ;  /* 0x0000209b04008986 */ /* 0x0003e4000c101932 */
.L_x_3165:
        /* <DEDUP_REMOVED lines=53> */
.L_x_3168:
[----:B------:R-:W-:Y:S05]  /*9bf0*/  BSYNC B0 ;  /* 0x0000000000007941 */ /* 0x000fea0003800000 */
.L_x_3167:
[----:B------:R-:W-:Y:S05]  /*9c00*/  BRA `(.L_x_3166) ;  /* 0x0000000800287947 */ /* 0x000fea0003800000 */
.L_x_3164:
[----:B------:R-:W1:Y:S01]  /*9c10*/  LDC.64 R8, c[0x0][0xae0] ;  /* 0x0002b800ff087b82 */ /* 0x000e620000000a00 */
[----:B------:R-:W-:Y:S01]  /*9c20*/  ISETP.GT.AND P0, PT, R191, 0x3f, PT ;  /* 0x0000003fbf00780c */ /* 0x000fe20003f04270 */
[----:B------:R-:W-:Y:S01]  /*9c30*/  USHF.R.S32.HI UR5, URZ, 0x1f, UR43 ;  /* 0x0000001f3f057899 */ /* 0x000fe2000801142b */
[----:B------:R-:W-:Y:S01]  /*9c40*/  BSSY B0, `(.L_x_3169) ;  /* 0x000001a000007945 */ /* 0x000fe20003800000 */
[----:B------:R-:W-:Y:S01]  /*9c50*/  USHF.R.S32.HI UR8, URZ, 0x1f, UR44 ;  /* 0x0000001f3f087899 */ /* 0x000fe2000801142c */
[----:B------:R-:W-:-:S09]  /*9c60*/  IADD3 R12, R184, 0x40, RZ ;  /* 0x00000040b80c7810 */ /* 0x000fd20007ffe0ff */
[----:B------:R-:W-:Y:S05]  /*9c70*/  @P0 BRA `(.L_x_3170) ;  /* 0x0000000000580947 */ /* 0x000fea0003800000 */
[----:B------:R-:W2:Y:S01]  /*9c80*/  S2R R0, SR_TID.X ;  /* 0x0000000000007919 */ /* 0x000ea20000002100 */
[----:B------:R-:W-:Y:S01]  /*9c90*/  MOV R4, UR42 ;  /* 0x0000002a00047c02 */ /* 0x000fe20008000f00 */
[----:B------:R-:W-:-:S03]  /*9ca0*/  ULDC UR6, c[0x0][0xa88] ;  /* 0x0002a20000067ab9 */ /* 0x000fc60000000800 */
        /* <DEDUP_REMOVED lines=13> */
[----:B------:R-:W-:-:S05]  /*9d80*/  IMAD.WIDE.U32 R4, R10, UR44, R4 ;  /* 0x0000002c0a047c25 */ /* 0x000fca000f8e0004 */
[----:B------:R-:W-:Y:S02]  /*9d90*/  IADD3 R3, R5, R3, RZ ;  /* 0x0000000305037210 */ /* 0x000fe40007ffe0ff */
[----:B------:R-:W-:-:S04]  /*9da0*/  LEA R6, P0, R4, UR6, 0x2 ;  /* 0x0000000604067c11 */ /* 0x000fc8000f8010ff */
[----:B------:R-:W-:Y:S02]  /*9db0*/  LEA.HI.X R7, R4, UR7, R3, 0x2, P0 ;  /* 0x0000000704077c11 */ /* 0x000fe400080f1403 */
[----:B------:R-:W-:-:S05]  /*9dc0*/  MOV R3, 0xff800000 ;  /* 0xff80000000037802 */ /* 0x000fca0000000f00 */
[----:B------:R2:W-:Y:S02]  /*9dd0*/  STG.E desc[UR50][R6.64], R3 ;  /* 0x0000000306007986 */ /* 0x0005e4000c101932 */
.L_x_3170:
[----:B------:R-:W-:Y:S05]  /*9de0*/  BSYNC B0 ;  /* 0x0000000000007941 */ /* 0x000fea0003800000 */
.L_x_3169:
[----:B------:R-:W-:Y:S01]  /*9df0*/  ULDC.64 UR6, c[0x0][0xa88] ;  /* 0x0002a20000067ab9 */ /* 0x000fe20000000a00 */
[----:B-12---:R-:W-:Y:S01]  /*9e00*/  IMAD R6, R8, UR5, RZ ;  /* 0x0000000508067c24 */ /* 0x006fe2000f8e02ff */
[----:B------:R-:W-:Y:S01]  /*9e10*/  ISETP.GE.AND P1, PT, R12, UR7, PT ;  /* 0x000000070c007c0c */ /* 0x000fe2000bf26270 */
[----:B------:R-:W1:Y:S01]  /*9e20*/  LDC.64 R10, c[0x0][0xae8] ;  /* 0x0002ba00ff0a7b82 */ /* 0x000e620000000a00 */
[C---:B------:R-:W-:Y:S01]  /*9e30*/  ISETP.GE.AND P0, PT, R184.reuse, UR7, PT ;  /* 0x00000007b8007c0c */ /* 0x040fe2000bf06270 */
[----:B------:R-:W-:Y:S01]  /*9e40*/  IMAD R7, R9, UR43, R6 ;  /* 0x0000002b09077c24 */ /* 0x000fe2000f8e0206 */
[----:B------:R-:W-:Y:S01]  /*9e50*/  SEL R3, RZ, 0xffffffff, P1 ;  /* 0xffffffffff037807 */ /* 0x000fe20000800000 */
[C---:B------:R-:W-:Y:S01]  /*9e60*/  VIADD R14, R184.reuse, 0x80 ;  /* 0x00000080b80e7836 */ /* 0x040fe20000000000 */
[C---:B------:R-:W-:Y:S01]  /*9e70*/  IADD3 R15, R184.reuse, 0xc0, RZ ;  /* 0x000000c0b80f7810 */ /* 0x040fe20007ffe0ff */
[C---:B------:R-:W-:Y:S01]  /*9e80*/  VIADD R21, R184.reuse, 0x140 ;  /* 0x00000140b8157836 */ /* 0x040fe20000000000 */
[----:B------:R-:W-:Y:S01]  /*9e90*/  SEL R0, RZ, 0x1, P0 ;  /* 0x00000001ff007807 */ /* 0x000fe20000000000 */
[----:B------:R-:W2:Y:S01]  /*9ea0*/  LDC R9, c[0x0][0xdac] ;  /* 0x00036b00ff097b82 */ /* 0x000ea20000000800 */
[----:B------:R-:W-:Y:S01]  /*9eb0*/  SHF.L.U32 R3, R3, 0x1, RZ ;  /* 0x0000000103037819 */ /* 0x000fe200000006ff */
[----:B------:R-:W-:Y:S01]  /*9ec0*/  VIADD R4, R184, 0x180 ;  /* 0x00000180b8047836 */ /* 0x000fe20000000000 */
[----:B------:R-:W-:Y:S01]  /*9ed0*/  ISETP.GE.AND P0, PT, R14, UR7, PT ;  /* 0x000000070e007c0c */ /* 0x000fe2000bf06270 */
[----:B------:R-:W-:Y:S01]  /*9ee0*/  UIADD3 UR42, -UR42, UR6, URZ ;  /* 0x000000062a2a7290 */ /* 0x000fe2000fffe13f */
[----:B------:R-:W-:Y:S01]  /*9ef0*/  ISETP.GE.AND P2, PT, R15, UR7, PT ;  /* 0x000000070f007c0c */ /* 0x000fe2000bf46270 */
[----:B------:R-:W-:Y:S01]  /*9f00*/  ULOP3.LUT UR40, URZ, UR40, URZ, 0x33, !UPT ;  /* 0x000000283f287292 */ /* 0x000fe2000f8e333f */
[----:B------:R-:W-:Y:S01]  /*9f10*/  LOP3.LUT R0, R3, 0x2, R0, 0xe2, !PT ;  /* 0x0000000203007812 */ /* 0x000fe200078ee200 */
[----:B------:R-:W-:Y:S01]  /*9f20*/  BSSY B0, `(.L_x_3171) ;  /* 0x0000039000007945 */ /* 0x000fe20003800000 */
[----:B------:R-:W-:-:S02]  /*9f30*/  IADD3 R20, R184, 0x100, RZ ;  /* 0x00000100b8147810 */ /* 0x000fc40007ffe0ff */
[----:B------:R-:W-:Y:S02]  /*9f40*/  SHF.R.S32.HI R185, RZ, 0x1f, R184 ;  /* 0x0000001fffb97819 */ /* 0x000fe400000114b8 */
[----:B------:R-:W-:Y:S02]  /*9f50*/  IADD3 R5, R184, 0x1c0, RZ ;  /* 0x000001c0b8057810 */ /* 0x000fe40007ffe0ff */
[----:B------:R-:W-:Y:S02]  /*9f60*/  SEL R3, RZ, 0x4, P0 ;  /* 0x00000004ff037807 */ /* 0x000fe40000000000 */
[----:B------:R-:W-:Y:S02]  /*9f70*/  SEL R6, RZ, 0x8, P2 ;  /* 0x00000008ff067807 */ /* 0x000fe40001000000 */
[----:B------:R-:W-:Y:S02]  /*9f80*/  ISETP.GE.AND P2, PT, R21, UR7, PT ;  /* 0x0000000715007c0c */ /* 0x000fe4000bf46270 */
[----:B------:R-:W-:-:S02]  /*9f90*/  ISETP.GE.AND P0, PT, R20, UR7, PT ;  /* 0x0000000714007c0c */ /* 0x000fc4000bf06270 */
[----:B------:R-:W-:Y:S02]  /*9fa0*/  ISETP.GE.AND P3, PT, R4, UR7, PT ;  /* 0x0000000704007c0c */ /* 0x000fe4000bf66270 */
[----:B------:R-:W-:Y:S01]  /*9fb0*/  ISETP.GE.AND P1, PT, R5, UR7, PT ;  /* 0x0000000705007c0c */ /* 0x000fe2000bf26270 */
[----:B------:R-:W-:Y:S01]  /*9fc0*/  IMAD.WIDE.U32 R4, R8, UR43, R184 ;  /* 0x0000002b08047c25 */ /* 0x000fe2000f8e00b8 */
[----:B------:R-:W-:Y:S02]  /*9fd0*/  LOP3.LUT R0, R6, R0, R3, 0xfe, !PT ;  /* 0x0000000006007212 */ /* 0x000fe400078efe03 */
[----:B------:R-:W-:Y:S02]  /*9fe0*/  SEL R6, RZ, 0x20, P2 ;  /* 0x00000020ff067807 */ /* 0x000fe40001000000 */
[C---:B------:R-:W-:Y:S02]  /*9ff0*/  IADD3 R8, R186.reuse, 0x20, RZ ;  /* 0x00000020ba087810 */ /* 0x040fe40007ffe0ff */
[----:B------:R-:W-:-:S02]  /*a000*/  ISETP.GE.AND P2, PT, R186, UR42, PT ;  /* 0x0000002aba007c0c */ /* 0x000fc4000bf46270 */
[----:B------:R-:W-:Y:S02]  /*a010*/  SEL R3, RZ, 0x10, P0 ;  /* 0x00000010ff037807 */ /* 0x000fe40000000000 */
[----:B------:R-:W-:Y:S01]  /*a020*/  ISETP.GE.AND P0, PT, R8, UR42, PT ;  /* 0x0000002a08007c0c */ /* 0x000fe2000bf06270 */
[----:B-1----:R-:W-:Y:S01]  /*a030*/  IMAD R8, R10, UR8, RZ ;  /* 0x000000080a087c24 */ /* 0x002fe2000f8e02ff */
[----:B------:R-:W-:Y:S01]  /*a040*/  IADD3 R5, R5, R7, RZ ;  /* 0x0000000705057210 */ /* 0x000fe20007ffe0ff */
[----:B--2---:R-:W-:Y:S01]  /*a050*/  VIADD R7, R9, UR40 ;  /* 0x0000002809077c36 */ /* 0x004fe20008000000 */
[----:B------:R-:W-:Y:S01]  /*a060*/  LOP3.LUT R3, R6, R0, R3, 0xfe, !PT ;  /* 0x0000000006037212 */ /* 0x000fe200078efe03 */
[----:B------:R-:W-:Y:S01]  /*a070*/  IMAD R11, R11, UR44, R8 ;  /* 0x0000002c0b0b7c24 */ /* 0x000fe2000f8e0208 */
[----:B------:R-:W-:Y:S01]  /*a080*/  SEL R0, RZ, 0x40, P3 ;  /* 0x00000040ff007807 */ /* 0x000fe20001800000 */
[----:B------:R-:W-:Y:S01]  /*a090*/  IMAD.WIDE.U32 R8, R10, UR44, R4 ;  /* 0x0000002c0a087c25 */ /* 0x000fe2000f8e0004 */
[----:B------:R-:W-:-:S02]  /*a0a0*/  SHF.R.S32.HI R187, RZ, 0x1f, R186 ;  /* 0x0000001fffbb7819 */ /* 0x000fc400000114ba */
[----:B------:R-:W-:Y:S02]  /*a0b0*/  LOP3.LUT R3, R3, R0, RZ, 0xfc, !PT ;  /* 0x0000000003037212 */ /* 0x000fe400078efcff */
[----:B------:R-:W-:Y:S01]  /*a0c0*/  SEL R0, RZ, 0x80, P1 ;  /* 0x00000080ff007807 */ /* 0x000fe20000800000 */
[----:B------:R-:W-:Y:S01]  /*a0d0*/  IMAD.WIDE R6, R7, 0x40, R186 ;  /* 0x0000004007067825 */ /* 0x000fe200078e02ba */
[----:B------:R-:W-:Y:S02]  /*a0e0*/  IADD3 R13, R9, R11, RZ ;  /* 0x0000000b090d7210 */ /* 0x000fe40007ffe0ff */
[----:B------:R-:W-:Y:S01]  /*a0f0*/  LOP3.LUT R0, R3, R0, RZ, 0xfc, !PT ;  /* 0x0000000003007212 */ /* 0x000fe200078efcff */
        /* <DEDUP_REMOVED lines=12> */
[----:B------:R-:W-:Y:S02]  /*a1c0*/  ISETP.GE.AND P5, PT, R21, UR7, PT ;  /* 0x0000000715007c0c */ /* 0x000fe4000bfa6270 */
        /* <DEDUP_REMOVED lines=14> */
.L_x_3172:
[----:B------:R-:W-:Y:S05]  /*a2b0*/  BSYNC B0 ;  /* 0x0000000000007941 */ /* 0x000fea0003800000 */
.L_x_3171:
[----:B------:R-:W-:Y:S04]  /*a2c0*/  BSSY B0, `(.L_x_3166) ;  /* 0x000001e000007945 */ /* 0x000fe80003800000 */
[----:B------:R-:W-:Y:S05]  /*a2d0*/  @P0 BRA `(.L_x_3173) ;  /* 0x0000000000700947 */ /* 0x000fea0003800000 */
[----:B------:R-:W-:Y:S01]  /*a2e0*/  IADD3 R9, P0, R6, 0x20, RZ ;  /* 0x0000002006097810 */ /* 0x000fe20007f1e0ff */
[----:B------:R-:W-:Y:S01]  /*a2f0*/  ULDC.64 UR8, c[0x0][0xad8] ;  /* 0x0002b60000087ab9 */ /* 0x000fe20000000a00 */
[----:B------:R-:W-:Y:S01]  /*a300*/  MOV R5, R13 ;  /* 0x0000000d00057202 */ /* 0x000fe20000000f00 */
[----:B------:R-:W-:Y:S01]  /*a310*/  IMAD.MOV.U32 R4, RZ, RZ, R8 ;  /* 0x000000ffff047224 */ /* 0x000fe200078e0008 */
[----:B------:R-:W-:Y:S02]  /*a320*/  IADD3.X R6, RZ, R7, RZ, P0, !PT ;  /* 0x00000007ff067210 */ /* 0x000fe400007fe4ff */
        /* <DEDUP_REMOVED lines=23> */
.L_x_3173:
[----:B------:R-:W-:Y:S05]  /*a4a0*/  BSYNC B0 ;  /* 0x0000000000007941 */ /* 0x000fea0003800000 */
.L_x_3166:
[----:B------:R-:W3:Y:S02]  /*a4b0*/  LDC R0, c[0x0][0xda8] ;  /* 0x00036a00ff007b82 */ /* 0x000ee40000000800 */
[----:B---3--:R-:W-:-:S13]  /*a4c0*/  ISETP.LE.AND P0, PT, R0, UR4, PT ;  /* 0x0000000400007c0c */ /* 0x008fda000bf03270 */
[----:B------:R-:W-:Y:S05]  /*a4d0*/  @!P0 BRA `(.L_x_3174) ;  /* 0xffffff6800808947 */ /* 0x000fea000383ffff */
[----:B------:R-:W-:Y:S05]  /*a4e0*/  EXIT ;  /* 0x000000000000794d */ /* 0x000fea0003800000 */
.L_x_3120:
        /* <DEDUP_REMOVED lines=8> */
[----:B------:R-:W-:Y:S01]  /*a570*/  IMAD.MOV.U32 R17, RZ, RZ, 0x1 ;  /* 0x00000001ff117424 */ /* 0x000fe200078e00ff */
[----:B------:R-:W-:-:S05]  /*a580*/  MOV R16, RZ ;  /* 0x000000ff00107202 */ /* 0x000fca0000000f00 */
[----:B------:R-:W1:Y:S02]  /*a590*/  LDC R0, c[0x0][0xda8] ;  /* 0x00036a00ff007b82 */ /* 0x000e640000000800 */
[----:B-1----:R-:W-:-:S13]  /*a5a0*/  ISETP.LE.AND P0, PT, R0, UR4, PT ;  /* 0x0000000400007c0c */ /* 0x002fda000bf03270 */
[----:B------:R-:W-:Y:S05]  /*a5b0*/  @P0 BRA `(.L_x_3175) ;  /* 0x0000002c00480947 */ /* 0x000fea0003800000 */
[----:B------:R-:W1:Y:S01]  /*a5c0*/  S2R R2, SR_TID.X ;  /* 0x0000000000027919 */ /* 0x000e620000002100 */
[----:B------:R-:W-:Y:S01]  /*a5d0*/  MOV R18, UR4 ;  /* 0x0000000400127c02 */ /* 0x000fe20008000f00 */
[----:B------:R-:W-:Y:S01]  /*a5e0*/  IMAD.MOV.U32 R16, RZ, RZ, RZ ;  /* 0x000000ffff107224 */ /* 0x000fe200078e00ff */
[----:B------:R-:W-:Y:S01]  /*a5f0*/  MOV R17, 0x1 ;  /* 0x0000000100117802 */ /* 0x000fe20000000f00 */
[----:B------:R-:W-:Y:S01]  /*a600*/  ULDC UR39, c[0x0][0xc] ;  /* 0x0000030000277ab9 */ /* 0x000fe20000000800 */
[----:B------:R-:W-:Y:S01]  /*a610*/  ULDC.64 UR46, c[0x0][0x198] ;  /* 0x00006600002e7ab9 */ /* 0x000fe20000000a00 */
[----:B------:R-:W-:Y:S01]  /*a620*/  UMOV UR44, URZ ;  /* 0x0000003f002c7c82 */ /* 0x000fe20008000000 */
[----:B-1----:R-:W-:-:S07]  /*a630*/  LOP3.LUT R19, R2, 0x1f, RZ, 0xc0, !PT ;  /* 0x0000001f02137812 */ /* 0x002fce00078ec0ff */
.L_x_3223:
        /* <DEDUP_REMOVED lines=21> */
.L_x_3176:
[----:B------:R-:W-:Y:S01]  /*a790*/  ULDC UR11, c[0x0][0xdc4] ;  /* 0x00037100000b7ab9 */ /* 0x000fe20000000800 */
[----:B------:R-:W-:Y:S01]  /*a7a0*/  UMOV UR9, UR10 ;  /* 0x0000000a00097c82 */ /* 0x000fe20008000000 */
[----:B------:R-:W-:-:S11]  /*a7b0*/  UISETP.NE.AND UP0, UPT, UR11, 0x1, UPT ;  /* 0x000000010b00788c */ /* 0x000fd6000bf05270 */
[----:B------:R-:W-:Y:S02]  /*a7c0*/  @UP0 ULDC.64 UR12, c[0x0][0xdc8] ;  /* 0x00037200000c0ab9 */ /* 0x000fe40000000a00 */
[----:B------:R-:W-:-:S04]  /*a7d0*/  UIMAD.WIDE.U32 UR6, UR10, UR12, URZ ;  /* 0x0000000c0a0672a5 */ /* 0x000fc8000f8e003f */
[----:B------:R-:W-:-:S04]  /*a7e0*/  @UP0 USHF.R.U32.HI UR9, URZ, UR13, UR7 ;  /* 0x0000000d3f090299 */ /* 0x000fc80008011607 */
[----:B------:R-:W-:-:S12]  /*a7f0*/  UIMAD UR6, UR9, UR11, URZ ;  /* 0x0000000b090672a4 */ /* 0x000fd8000f8e023f */
.L_x_3177:
[----:B------:R-:W-:Y:S01]  /*a800*/  ULOP3.LUT UR7, URZ, UR9, URZ, 0x33, !UPT ;  /* 0x000000093f077292 */ /* 0x000fe2000f8e333f */
[----:B------:R-:W-:Y:S01]  /*a810*/  BSSY B6, `(.L_x_3178) ;  /* 0x000029d000067945 */ /* 0x000fe20003800000 */
[----:B------:R-:W-:Y:S01]  /*a820*/  ULDC.64 UR12, c[0x0][0x3f8] ;  /* 0x0000fe00000c7ab9 */ /* 0x000fe20000000a00 */
[----:B------:R-:W-:Y:S01]  /*a830*/  ULDC UR9, c[0x0][0xdac] ;  /* 0x00036b0000097ab9 */ /* 0x000fe20000000800 */
[----:B------:R-:W-:Y:S02]  /*a840*/  UISETP.NE.U32.AND UP0, UPT, UR12, URZ, UPT ;  /* 0x0000003f0c00728c */ /* 0x000fe4000bf05070 */
[----:B------:R-:W-:Y:S02]  /*a850*/  UIADD3 UR7, UR7, UR9, URZ ;  /* 0x0000000907077290 */ /* 0x000fe4000fffe03f */
[----:B------:R-:W-:Y:S02]  /*a860*/  UISETP.NE.AND.EX UP0, UPT, UR13, URZ, UPT, UP0 ;  /* 0x0000003f0d00728c */ /* 0x000fe4000bf05300 */
[----:B------:R-:W-:Y:S01]  /*a870*/  USHF.L.U32 UR41, UR7, 0x6, URZ ;  /* 0x0000000607297899 */ /* 0x000fe2000800063f */
[----:B------:R-:W-:Y:S01]  /*a880*/  ULDC UR9, c[0x0][0x404] ;  /* 0x0001010000097ab9 */ /* 0x000fe20000000800 */
[----:B------:R-:W-:Y:S01]  /*a890*/  ULDC UR12, c[0x0][0x288] ;  /* 0x0000a200000c7ab9 */ /* 0x000fe20000000800 */
[----:B------:R-:W-:-:S02]  /*a8a0*/  USEL UR9, UR9, 0x1, UP0 ;  /* 0x0000000109097887 */ /* 0x000fc40008000000 */
[----:B------:R-:W-:Y:S01]  /*a8b0*/  UIADD3 UR7, UR41, 0x7f, -UR12 ;  /* 0x0000007f29077890 */ /* 0x000fe2000fffe80c */
[----:B------:R-:W-:Y:S02]  /*a8c0*/  ULDC UR11, c[0x0][0xdb8] ;  /* 0x00036e00000b7ab9 */ /* 0x000fe40000000800 */
[----:B------:R-:W-:Y:S01]  /*a8d0*/  ULDC UR12, c[0x0][0x2e0] ;  /* 0x0000b800000c7ab9 */ /* 0x000fe20000000800 */
[----:B------:R-:W-:Y:S02]  /*a8e0*/  UISETP.NE.AND UP1, UPT, UR11, 0x1, UPT ;  /* 0x000000010b00788c */ /* 0x000fe4000bf25270 */
[----:B------:R-:W-:Y:S02]  /*a8f0*/  UIMAD UR13, UR9, UR12, 0x3f ;  /* 0x0000003f090d74a4 */ /* 0x000fe4000f8e020c */
[----:B------:R-:W-:Y:S02]  /*a900*/  UIMAD UR7, UR9, UR12, UR7 ;  /* 0x0000000c090772a4 */ /* 0x000fe4000f8e0207 */
[----:B------:R-:W-:-:S02]  /*a910*/  USHF.R.S32.HI UR12, URZ, 0x1f, UR13 ;  /* 0x0000001f3f0c7899 */ /* 0x000fc4000801140d */
[----:B------:R-:W-:Y:S02]  /*a920*/  USHF.R.S32.HI UR9, URZ, 0x1f, UR7 ;  /* 0x0000001f3f097899 */ /* 0x000fe40008011407 */
[----:B------:R-:W-:Y:S02]  /*a930*/  ULEA.HI UR12, UR12, UR13, URZ, 0x6 ;  /* 0x0000000d0c0c7291 */ /* 0x000fe4000f8f303f */
[----:B------:R-:W-:Y:S02]  /*a940*/  ULEA.HI UR9, UR9, UR7, URZ, 0x6 ;  /* 0x0000000709097291 */ /* 0x000fe4000f8f303f */
[----:B------:R-:W-:Y:S02]  /*a950*/  USHF.R.S32.HI UR12, URZ, 0x6, UR12 ;  /* 0x000000063f0c7899 */ /* 0x000fe4000801140c */
[----:B------:R-:W-:Y:S02]  /*a960*/  USHF.R.S32.HI UR9, URZ, 0x6, UR9 ;  /* 0x000000063f097899 */ /* 0x000fe40008011409 */
[----:B------:R-:W-:-:S02]  /*a970*/  UIADD3 UR6, UR10, -UR6, URZ ;  /* 0x800000060a067290 */ /* 0x000fc4000fffe03f */
[----:B------:R-:W-:Y:S01]  /*a980*/  UISETP.LT.AND UP0, UPT, UR12, UR9, UPT ;  /* 0x000000090c00728c */ /* 0x000fe2000bf01270 */
[----:B------:R-:W-:-:S03]  /*a990*/  ULDC UR10, c[0x0][0xdc4] ;  /* 0x00037100000a7ab9 */ /* 0x000fc60000000800 */
[----:B------:R-:W-:Y:S02]  /*a9a0*/  USEL UR38, UR12, UR9, UP0 ;  /* 0x000000090c267287 */ /* 0x000fe40008000000 */
[----:B------:R-:W-:-:S03]  /*a9b0*/  UIMAD UR8, UR8, UR10, UR6 ;  /* 0x0000000a080872a4 */ /* 0x000fc6000f8e0206 */
[----:B------:R-:W-:Y:S01]  /*a9c0*/  @UP1 ULDC UR6, c[0x0][0xdbc] ;  /* 0x00036f0000061ab9 */ /* 0x000fe20000000800 */
[----:B------:R-:W-:Y:S01]  /*a9d0*/  ISETP.LT.AND P0, PT, RZ, UR38, PT ;  /* 0x00000026ff007c0c */ /* 0x000fe2000bf01270 */
[----:B------:R-:W-:Y:S01]  /*a9e0*/  UIMAD.WIDE.U32 UR6, UR8, UR6, URZ ;  /* 0x00000006080672a5 */ /* 0x000fe2000f8e003f */
[----:B------:R-:W-:Y:S01]  /*a9f0*/  @UP1 ULDC UR10, c[0x0][0xdc0] ;  /* 0x00037000000a1ab9 */ /* 0x000fe20000000800 */
[----:B------:R-:W-:Y:S02]  /*aa00*/  UMOV UR43, UR8 ;  /* 0x00000008002b7c82 */ /* 0x000fe40008000000 */
[----:B------:R-:W-:-:S04]  /*aa10*/  @UP1 USHF.R.U32.HI UR43, URZ, UR10, UR7 ;  /* 0x0000000a3f2b1299 */ /* 0x000fc80008011607 */
[----:B------:R-:W-:-:S04]  /*aa20*/  UIADD3 UR42, -UR43, URZ, URZ ;  /* 0x0000003f2b2a7290 */ /* 0x000fc8000fffe13f */
[----:B------:R-:W-:Y:S01]  /*aa30*/  UIMAD UR42, UR11, UR42, UR8 ;  /* 0x0000002a0b2a72a4 */ /* 0x000fe2000f8e0208 */
[----:B------:R-:W-:Y:S11]  /*aa40*/  @P0 BRA `(.L_x_3179) ;  /* 0x0000000000400947 */ /* 0x000ff60003800000 */
[----:B------:R-:W-:Y:S02]  /*aa50*/  ISETP.NE.AND P0, PT, R19, RZ, PT ;  /* 0x000000ff1300720c */ /* 0x000fe40003f05270 */
[----:B------:R-:W-:-:S11]  /*aa60*/  MOV R13, R18 ;  /* 0x00000012000d7202 */ /* 0x000fd60000000f00 */
        /* <DEDUP_REMOVED lines=14> */
.L_x_3179:
        /* <DEDUP_REMOVED lines=23> */
.L_x_3181:
        /* <DEDUP_REMOVED lines=13> */
[----:B------:R-:W-:Y:S01]  /*ad90*/  IMAD.MOV.U32 R8, RZ, RZ, 0x70 ;  /* 0x00000070ff087424 */ /* 0x000fe200078e00ff */
[----:B------:R-:W-:-:S02]  /*ada0*/  MOV R10, UR4 ;  /* 0x00000004000a7c02 */ /* 0x000fc40008000f00 */
[----:B------:R-:W-:Y:S02]  /*adb0*/  MOV R11, UR5 ;  /* 0x00000005000b7c02 */ /* 0x000fe40008000f00 */
[----:B------:R-:W-:Y:S02]  /*adc0*/  MOV R12, 0x1 ;  /* 0x00000001000c7802 */ /* 0x000fe40000000f00 */
[----:B-1----:R-:W-:-:S07]  /*add0*/  MOV R13, RZ ;  /* 0x000000ff000d7202 */ /* 0x002fce0000000f00 */
[----:B------:R-:W-:-:S07]  /*ade0*/  LEPC R20, `(.L_x_3183) ;  /* 0x000000001014794e */ /* 0x000fce0000000000 */
[----:B--2---:R-:W-:Y:S05]  /*adf0*/  CALL.ABS.NOINC R2 ;  /* 0x0000000002007343 */ /* 0x004fea0003c00000 */
.L_x_3183:
        /* <DEDUP_REMOVED lines=16> */
.L_x_3182:
[----:B------:R-:W-:Y:S01]  /*af00*/  ULDC.64 UR4, c[0x0][0x9f8] ;  /* 0x00027e0000047ab9 */ /* 0x000fe20000000a00 */
[----:B------:R-:W-:Y:S01]  /*af10*/  IMAD.U32 R5, RZ, RZ, UR43 ;  /* 0x0000002bff057e24 */ /* 0x000fe2000f8e00ff */
[----:B------:R-:W-:Y:S01]  /*af20*/  ISETP.NE.U32.AND P0, PT, RZ, UR4, PT ;  /* 0x00000004ff007c0c */ /* 0x000fe2000bf05070 */
[----:B------:R-:W1:Y:S01]  /*af30*/  LDC R0, c[0x0][0x428] ;  /* 0x00010a00ff007b82 */ /* 0x000e620000000800 */
[----:B------:R-:W-:Y:S02]  /*af40*/  MOV R6, UR43 ;  /* 0x0000002b00067c02 */ /* 0x000fe40008000f00 */
[----:B------:R-:W-:-:S13]  /*af50*/  ISETP.NE.AND.EX P0, PT, RZ, UR5, PT, P0 ;  /* 0x00000005ff007c0c */ /* 0x000fda000bf05300 */
[----:B------:R-:W2:Y:S02]  /*af60*/  @P0 LDC.64 R2, c[0x0][0x9f8] ;  /* 0x00027e00ff020b82 */ /* 0x000ea40000000a00 */
[----:B--2---:R-:W-:-:S05]  /*af70*/  @P0 IMAD.WIDE R2, R5, 0x4, R2 ;  /* 0x0000000405020825 */ /* 0x004fca00078e0202 */
[----:B------:R2:W3:Y:S01]  /*af80*/  @P0 LDG.E R6, desc[UR50][R2.64] ;  /* 0x0000003202060981 */ /* 0x0004e2000c1e1900 */
[----:B-1----:R-:W-:Y:S01]  /*af90*/  ISETP.NE.AND P0, PT, R0, 0x1, PT ;  /* 0x000000010000780c */ /* 0x002fe20003f05270 */
[----:B------:R-:W-:Y:S01]  /*afa0*/  UMOV UR40, URZ ;  /* 0x0000003f00287c82 */ /* 0x000fe20008000000 */
[----:B------:R-:W-:Y:S01]  /*afb0*/  ISETP.NE.AND P1, PT, R19, RZ, PT ;  /* 0x000000ff1300720c */ /* 0x000fe20003f25270 */
[----:B------:R-:W-:Y:S01]  /*afc0*/  IMAD.U32 R10, RZ, RZ, UR38 ;  /* 0x00000026ff0a7e24 */ /* 0x000fe2000f8e00ff */
[----:B------:R-:W-:Y:S01]  /*afd0*/  MOV R0, UR42 ;  /* 0x0000002a00007c02 */ /* 0x000fe20008000f00 */
[----:B------:R-:W-:-:S03]  /*afe0*/  UMOV UR6, 0xffffffff ;  /* 0xffffffff00067882 */ /* 0x000fc60000000000 */
[----:B------:R-:W-:Y:S01]  /*aff0*/  IADD3 R10, R10, -0x1, RZ ;  /* 0xffffffff0a0a7810 */ /* 0x000fe20007ffe0ff */
[----:B--2---:R-:W1:Y:S06]  /*b000*/  LDC.64 R2, c[0x0][0x3f8] ;  /* 0x0000fe00ff027b82 */ /* 0x004e6c0000000a00 */
[----:B------:R-:W-:Y:S02]  /*b010*/  VOTEU.ALL UP1, P1 ;  /* 0x00000000003f7886 */ /* 0x000fe40000820000 */
[----:B------:R-:W2:Y:S03]  /*b020*/  @P0 LDC R4, c[0x0][0x42c] ;  /* 0x00010b00ff040b82 */ /* 0x000ea60000000800 */
        /* <DEDUP_REMOVED lines=10> */
.L_x_3236:
[----:B------:R-:W-:Y:S01]  /*b0d0*/  UMOV UR4, 0xffffffff ;  /* 0xffffffff00047882 */ /* 0x000fe20000000000 */
[----:B------:R-:W-:Y:S02]  /*b0e0*/  SHF.R.S32.HI R7, RZ, 0x1f, R6 ;  /* 0x0000001fff077819 */ /* 0x000fe40000011406 */
[----:B------:R-:W-:Y:S05]  /*b0f0*/  BRA.DIV UR4, `(.L_x_3185) ;  /* 0x0000002a043c7947 */ /* 0x000fea000b800000 */
[----:B------:R-:W-:-:S13]  /*b100*/  ELECT P6, URZ, PT ;  /* 0x00000000003f782f */ /* 0x000fda00038c0000 */
.L_x_3239:
[----:B------:R-:W-:Y:S05]  /*b110*/  @!P6 BRA `(.L_x_3186) ;  /* 0x0000000000c4e947 */ /* 0x000fea0003800000 */
[----:B------:R-:W-:Y:S01]  /*b120*/  MOV R4, R6 ;  /* 0x0000000600047202 */ /* 0x000fe20000000f00 */
        /* <DEDUP_REMOVED lines=10> */
[----:B------:R-:W-:Y:S02]  /*b1d0*/  SHF.R.S32.HI R5, RZ, 0x1f, R11 ;  /* 0x0000001fff057819 */ /* 0x000fe4000001140b */
[----:B------:R-:W-:-:S05]  /*b1e0*/  MOV R4, R11 ;  /* 0x0000000b00047202 */ /* 0x000fca0000000f00 */
[----:B------:R-:W-:-:S05]  /*b1f0*/  IMAD.WIDE.U32 R4, R6, UR4, R4 ;  /* 0x0000000406047c25 */ /* 0x000fca000f8e0004 */
[----:B------:R-:W-:Y:S02]  /*b200*/  IADD3 R5, R5, R9, RZ ;  /* 0x0000000905057210 */ /* 0x000fe40007ffe0ff */
[----:B------:R-:W-:-:S04]  /*b210*/  LEA R8, P2, R4, R2, 0x2 ;  /* 0x0000000204087211 */ /* 0x000fc800078410ff */
[----:B------:R-:W-:-:S05]  /*b220*/  LEA.HI.X R9, R4, R3, R5, 0x2, P2 ;  /* 0x0000000304097211 */ /* 0x000fca00010f1405 */
[----:B------:R1:W5:Y:S01]  /*b230*/  LDG.E R4, desc[UR50][R8.64] ;  /* 0x0000003208047981 */ /* 0x000362000c1e1900 */
[----:B------:R-:W-:-:S04]  /*b240*/  IMAD.MOV R5, RZ, RZ, -R11 ;  /* 0x000000ffff057224 */ /* 0x000fc800078e0a0b */
[----:B------:R-:W-:-:S07]  /*b250*/  IMAD R10, R12, R5, R10 ;  /* 0x000000050c0a7224 */ /* 0x000fce00078e020a */
.L_x_3187:
[----:B------:R-:W2:Y:S01]  /*b260*/  S2R R5, SR_TID.X ;  /* 0x0000000000057919 */ /* 0x000ea20000002100 */
[----:B-1----:R-:W-:Y:S02]  /*b270*/  LEA R8, R16, UR37, 0x3 ;  /* 0x0000002510087c11 */ /* 0x002fe4000f8e18ff */
[----:B--2---:R-:W-:Y:S02]  /*b280*/  LOP3.LUT R9, R5, 0x7f, RZ, 0xc0, !PT ;  /* 0x0000007f05097812 */ /* 0x004fe400078ec0ff */
[----:B------:R-:W-:Y:S02]  /*b290*/  SHF.L.U32 R5, R17, 0x1f, RZ ;  /* 0x0000001f11057819 */ /* 0x000fe400000006ff */
[----:B------:R-:W-:Y:S02]  /*b2a0*/  ISETP.NE.AND P3, PT, R9, RZ, PT ;  /* 0x000000ff0900720c */ /* 0x000fe40003f65270 */
[----:B------:R-:W1:Y:S02]  /*b2b0*/  SYNCS.PHASECHK.TRANS64.TRYWAIT P2, [R8+URZ+0x28c40], R5 ;  /* 0x028c4005080075a7 */ /* 0x000e64000804017f */
[----:B-1----:R-:W-:Y:S09]  /*b2c0*/  @!P2 BRA `(.L_x_3188) ;  /* 0x0000002400e8a947 */ /* 0x002ff20003800000 */
.L_x_3240:
[----:B------:R-:W-:Y:S05]  /*b2d0*/  @P3 BRA `(.L_x_3189) ;  /* 0x0000000000143947 */ /* 0x000fea0003800000 */
[----:B------:R-:W-:Y:S02]  /*b2e0*/  ISETP.NE.AND P2, PT, R19, RZ, PT ;  /* 0x000000ff1300720c */ /* 0x000fe40003f45270 */
[----:B-1----:R-:W-:-:S04]  /*b2f0*/  MOV R5, 0x2000 ;  /* 0x0000200000057802 */ /* 0x002fc80000000f00 */
[----:B------:R2:W-:Y:S07]  /*b300*/  SYNCS.ARRIVE.TRANS64 RZ, [R8+URZ+0x28c30], R5 ;  /* 0x028c300508ff79a7 */ /* 0x0005ee000800003f */
[----:B------:R-:W-:Y:S05]  /*b310*/  @!P2 BRA `(.L_x_3189) ;  /* 0x000000000004a947 */ /* 0x000fea0003800000 */
[----:B------:R-:W-:Y:S01]  /*b320*/  BPT.TRAP 0x1 ;  /* 0x000000040000795c */ /* 0x000fe20000300000 */
.L_x_3189:
        /* <DEDUP_REMOVED lines=16> */
.L_x_3186:
        /* <DEDUP_REMOVED lines=9> */
[----:B-12---:R-:W-:Y:S01]  /*b4c0*/  @P2 MOV R5, 0x2000 ;  /* 0x0000200000052802 */ /* 0x006fe20000000f00 */
        /* <DEDUP_REMOVED lines=14> */
.L_x_3241:
[----:B------:R-:W-:Y:S01]  /*b5b0*/  ULDC.64 UR4, c[0x0][0x408] ;  /* 0x0001020000047ab9 */ /* 0x000fe20000000a00 */
[----:B------:R-:W-:Y:S04]  /*b5c0*/  BSSY B0, `(.L_x_3191) ;  /* 0x0000042000007945 */ /* 0x000fe80003800000 */
[----:B------:R-:W-:Y:S05]  /*b5d0*/  @!P6 BRA `(.L_x_3192) ;  /* 0x000000040000e947 */ /* 0x000fea0003800000 */
[----:B-1----:R-:W1:Y:S01]  /*b5e0*/  S2R R8, SR_TID.X ;  /* 0x0000000000087919 */ /* 0x002e620000002100 */
[----:B------:R-:W-:Y:S02]  /*b5f0*/  SHF.L.U32 R5, R17, 0x1f, RZ ;  /* 0x0000001f11057819 */ /* 0x000fe400000006ff */
[----:B-1----:R-:W-:Y:S02]  /*b600*/  LOP3.LUT R9, R8, 0x7f, RZ, 0xc0, !PT ;  /* 0x0000007f08097812 */ /* 0x002fe400078ec0ff */
[----:B------:R-:W-:Y:S02]  /*b610*/  LEA R8, R16, UR37, 0x3 ;  /* 0x0000002510087c11 */ /* 0x000fe4000f8e18ff */
[----:B------:R-:W-:Y:S02]  /*b620*/  ISETP.NE.AND P3, PT, R9, RZ, PT ;  /* 0x000000ff0900720c */ /* 0x000fe40003f65270 */
[----:B------:R-:W1:Y:S02]  /*b630*/  SYNCS.PHASECHK.TRANS64.TRYWAIT P2, [R8+URZ+0x28c60], R5 ;  /* 0x028c6005080075a7 */ /* 0x000e64000804017f */
[----:B-1----:R-:W-:Y:S09]  /*b640*/  @!P2 BRA `(.L_x_3193) ;  /* 0x000000240034a947 */ /* 0x002ff20003800000 */
.L_x_3242:
[----:B------:R-:W-:Y:S05]  /*b650*/  @P3 BRA `(.L_x_3194) ;  /* 0x0000000000143947 */ /* 0x000fea0003800000 */
[----:B------:R-:W-:Y:S02]  /*b660*/  ISETP.NE.AND P2, PT, R19, RZ, PT ;  /* 0x000000ff1300720c */ /* 0x000fe40003f45270 */
[----:B-1----:R-:W-:-:S04]  /*b670*/  MOV R5, 0x10000 ;  /* 0x0001000000057802 */ /* 0x002fc80000000f00 */
[----:B------:R2:W-:Y:S07]  /*b680*/  SYNCS.ARRIVE.TRANS64 RZ, [R8+URZ+0x28c50], R5 ;  /* 0x028c500508ff79a7 */ /* 0x0005ee000800003f */
[----:B------:R-:W-:Y:S05]  /*b690*/  @!P2 BRA `(.L_x_3194) ;  /* 0x000000000004a947 */ /* 0x000fea0003800000 */
[----:B------:R-:W-:Y:S01]  /*b6a0*/  BPT.TRAP 0x1 ;  /* 0x000000040000795c */ /* 0x000fe20000300000 */
.L_x_3194:
        /* <DEDUP_REMOVED lines=51> */
.L_x_3192:
[----:B------:R-:W-:Y:S05]  /*b9e0*/  BSYNC B0 ;  /* 0x0000000000007941 */ /* 0x000fea0003800000 */
.L_x_3191:
[----:B------:R-:W-:-:S06]  /*b9f0*/  UISETP.GE.AND UP0, UPT, UR38, 0x2, UPT ;  /* 0x000000022600788c */ /* 0x000fcc000bf06270 */
[----:B------:R-:W-:-:S13]  /*ba00*/  PLOP3.LUT P2, PT, PT, PT, UP0, 0x80, 0x0 ;  /* 0x000000000000781c */ /* 0x000fda0003f4f008 */
[----:B------:R-:W-:Y:S05]  /*ba10*/  @!P2 BRA `(.L_x_3195) ;  /* 0x00000014009ca947 */ /* 0x000fea0003800000 */
[----:B------:R-:W-:Y:S02]  /*ba20*/  ULOP3.LUT UR6, UR38, 0x1, URZ, 0xc0, !UPT ;  /* 0x0000000126067892 */ /* 0x000fe4000f8ec03f */
[----:B------:R-:W-:Y:S02]  /*ba30*/  MOV R9, UR38 ;  /* 0x0000002600097c02 */ /* 0x000fe40008000f00 */
[----:B------:R-:W-:-:S03]  /*ba40*/  UISETP.NE.U32.AND UP0, UPT, UR6, 0x1, UPT ;  /* 0x000000010600788c */ /* 0x000fc6000bf05070 */
[----:B------:R-:W-:-:S03]  /*ba50*/  VIADD R9, R9, 0xfffffffe ;  /* 0xfffffffe09097836 */ /* 0x000fc60000000000 */
[----:B------:R-:W-:Y:S02]  /*ba60*/  PLOP3.LUT P2, PT, PT, PT, UP0, 0x80, 0x0 ;  /* 0x000000000000781c */ /* 0x000fe40003f4f008 */
[----:B-12---:R-:W-:-:S11]  /*ba70*/  MOV R8, R9 ;  /* 0x0000000900087202 */ /* 0x006fd60000000f00 */
[----:B------:R-:W-:Y:S05]  /*ba80*/  @!P2 BRA `(.L_x_3196) ;  /* 0x0000000400d0a947 */ /* 0x000fea0003800000 */
[----:B------:R-:W-:Y:S01]  /*ba90*/  IADD3 R16, R16, 0x1, RZ ;  /* 0x0000000110107810 */ /* 0x000fe20007ffe0ff */
[----:B------:R-:W-:Y:S03]  /*baa0*/  BSSY B0, `(.L_x_3197) ;  /* 0x0000070000007945 */ /* 0x000fe60003800000 */
[----:B------:R-:W-:-:S04]  /*bab0*/  ISETP.NE.AND P2, PT, R16, 0x2, PT ;  /* 0x000000021000780c */ /* 0x000fc80003f45270 */
[----:B------:R-:W-:Y:S02]  /*bac0*/  SEL R8, RZ, 0x1, P2 ;  /* 0x00000001ff087807 */ /* 0x000fe40001000000 */
[----:B------:R-:W-:Y:S02]  /*bad0*/  SEL R16, R16, RZ, P2 ;  /* 0x000000ff10107207 */ /* 0x000fe40001000000 */
[----:B------:R-:W-:Y:S01]  /*bae0*/  LOP3.LUT R17, R17, R8, RZ, 0x3c, !PT ;  /* 0x0000000811117212 */ /* 0x000fe200078e3cff */
[----:B------:R-:W-:Y:S06]  /*baf0*/  @!P6 BRA `(.L_x_3198) ;  /* 0x0000000400a8e947 */ /* 0x000fec0003800000 */
        /* <DEDUP_REMOVED lines=15> */
[----:B------:R-:W-:-:S04]  /*bbf0*/  LEA R2, P2, R4, R2, 0x2 ;  /* 0x0000000204027211 */ /* 0x000fc800078410ff */
[----:B------:R-:W-:-:S05]  /*bc00*/  LEA.HI.X R3, R4, R3, R5, 0x2, P2 ;  /* 0x0000000304037211 */ /* 0x000fca00010f1405 */
[----:B------:R1:W5:Y:S01]  /*bc10*/  LDG.E R4, desc[UR50][R2.64] ;  /* 0x0000003202047981 */ /* 0x000362000c1e1900 */
[----:B------:R-:W-:-:S05]  /*bc20*/  IADD3 R5, -R10, RZ, RZ ;  /* 0x000000ff0a057210 */ /* 0x000fca0007ffe1ff */
[----:B------:R-:W-:-:S07]  /*bc30*/  IMAD R8, R8, R5, R9 ;  /* 0x0000000508087224 */ /* 0x000fce00078e0209 */
.L_x_3199:
[----:B-1----:R-:W1:Y:S01]  /*bc40*/  S2R R2, SR_TID.X ;  /* 0x0000000000027919 */ /* 0x002e620000002100 */
[----:B------:R-:W-:Y:S02]  /*bc50*/  SHF.L.U32 R3, R17, 0x1f, RZ ;  /* 0x0000001f11037819 */ /* 0x000fe400000006ff */
[----:B-1----:R-:W-:Y:S02]  /*bc60*/  LOP3.LUT R5, R2, 0x7f, RZ, 0xc0, !PT ;  /* 0x0000007f02057812 */ /* 0x002fe400078ec0ff */
[----:B------:R-:W-:Y:S02]  /*bc70*/  LEA R2, R16, UR37, 0x3 ;  /* 0x0000002510027c11 */ /* 0x000fe4000f8e18ff */
[----:B------:R-:W-:Y:S02]  /*bc80*/  ISETP.NE.AND P2, PT, R5, RZ, PT ;  /* 0x000000ff0500720c */ /* 0x000fe40003f45270 */
[----:B------:R-:W1:Y:S02]  /*bc90*/  SYNCS.PHASECHK.TRANS64.TRYWAIT P3, [R2+URZ+0x28c40], R3 ;  /* 0x028c4003020075a7 */ /* 0x000e64000806017f */
[----:B-1----:R-:W-:Y:S09]  /*bca0*/  @!P3 BRA `(.L_x_3200) ;  /* 0x0000001c00b0b947 */ /* 0x002ff20003800000 */
.L_x_3243:
[----:B------:R-:W-:Y:S05]  /*bcb0*/  @P2 BRA `(.L_x_3201) ;  /* 0x0000000000142947 */ /* 0x000fea0003800000 */
[----:B------:R-:W-:Y:S02]  /*bcc0*/  ISETP.NE.AND P3, PT, R19, RZ, PT ;  /* 0x000000ff1300720c */ /* 0x000fe40003f65270 */
[----:B------:R-:W-:-:S04]  /*bcd0*/  MOV R5, 0x2000 ;  /* 0x0000200000057802 */ /* 0x000fc80000000f00 */
[----:B------:R2:W-:Y:S07]  /*bce0*/  SYNCS.ARRIVE.TRANS64 RZ, [R2+URZ+0x28c30], R5 ;  /* 0x028c300502ff79a7 */ /* 0x0005ee000800003f */
[----:B------:R-:W-:Y:S05]  /*bcf0*/  @!P3 BRA `(.L_x_3201) ;  /* 0x000000000004b947 */ /* 0x000fea0003800000 */
[----:B------:R-:W-:Y:S01]  /*bd00*/  BPT.TRAP 0x1 ;  /* 0x000000040000795c */ /* 0x000fe20000300000 */
.L_x_3201:
        /* <DEDUP_REMOVED lines=17> */
.L_x_3244:
[----:B------:R-:W-:Y:S05]  /*be20*/  @P2 BRA `(.L_x_3203) ;  /* 0x0000000000142947 */ /* 0x000fea0003800000 */
[----:B------:R-:W-:Y:S02]  /*be30*/  ISETP.NE.AND P2, PT, R19, RZ, PT ;  /* 0x000000ff1300720c */ /* 0x000fe40003f45270 */
[----:B-12---:R-:W-:-:S04]  /*be40*/  MOV R3, 0x10000 ;  /* 0x0001000000037802 */ /* 0x006fc80000000f00 */
[----:B------:R3:W-:Y:S07]  /*be50*/  SYNCS.ARRIVE.TRANS64 RZ, [R2+URZ+0x28c50], R3 ;  /* 0x028c500302ff79a7 */ /* 0x0007ee000800003f */
[----:B------:R-:W-:Y:S05]  /*be60*/  @!P2 BRA `(.L_x_3203) ;  /* 0x000000000004a947 */ /* 0x000fea0003800000 */
[----:B------:R-:W-:Y:S01]  /*be70*/  BPT.TRAP 0x1 ;  /* 0x000000040000795c */ /* 0x000fe20000300000 */
.L_x_3203:
        /* <DEDUP_REMOVED lines=50> */
.L_x_3198:
[----:B------:R-:W-:Y:S05]  /*c1a0*/  BSYNC B0 ;  /* 0x0000000000007941 */ /* 0x000fea0003800000 */
.L_x_3197:
[----:B------:R-:W-:-:S06]  /*c1b0*/  UIADD3 UR6, UR38, -0x3, URZ ;  /* 0xfffffffd26067890 */ /* 0x000fcc000fffe03f */
[----:B------:R-:W-:-:S07]  /*c1c0*/  MOV R8, UR6 ;  /* 0x0000000600087c02 */ /* 0x000fce0008000f00 */
.L_x_3196:
[----:B------:R-:W-:Y:S01]  /*c1d0*/  ISETP.NE.AND P2, PT, R9, RZ, PT ;  /* 0x000000ff0900720c */ /* 0x000fe20003f45270 */
[----:B------:R-:W-:-:S12]  /*c1e0*/  BSSY B0, `(.L_x_3195) ;  /* 0x00000ea000007945 */ /* 0x000fd80003800000 */
[----:B------:R-:W-:Y:S05]  /*c1f0*/  @!P2 BRA `(.L_x_3204) ;  /* 0x0000000c00a0a947 */ /* 0x000fea0003800000 */
.L_x_3219:
        /* <DEDUP_REMOVED lines=8> */
[----:B------:R-:W-:Y:S01]  /*c280*/  MOV R10, R8 ;  /* 0x00000008000a7202 */ /* 0x000fe20000000f00 */
[----:B------:R-:W-:Y:S06]  /*c290*/  @!P0 BRA `(.L_x_3207) ;  /* 0x0000000000488947 */ /* 0x000fec0003800000 */
[----:B------:R-:W1:Y:S01]  /*c2a0*/  LDC R10, c[0x0][0x41c] ;  /* 0x00010700ff0a7b82 */ /* 0x000e620000000800 */
[----:B------:R-:W-:Y:S01]  /*c2b0*/  MOV R11, R8 ;  /* 0x00000008000b7202 */ /* 0x000fe20000000f00 */
[----:B------:R-:W-:-:S04]  /*c2c0*/  IMAD R13, R7, UR4, RZ ;  /* 0x00000004070d7c24 */ /* 0x000fc8000f8e02ff */
[----:B------:R-:W-:Y:S02]  /*c2d0*/  IMAD R13, R6, UR5, R13 ;  /* 0x00000005060d7c24 */ /* 0x000fe4000f8e020d */
[----:B------:R-:W2:Y:S01]  /*c2e0*/  LDC.64 R4, c[0x0][0x3f8] ;  /* 0x0000fe00ff047b82 */ /* 0x000ea20000000a00 */
[----:B-1----:R-:W-:-:S13]  /*c2f0*/  ISETP.NE.AND P2, PT, R10, 0x1, PT ;  /* 0x000000010a00780c */ /* 0x002fda0003f45270 */
[----:B------:R-:W1:Y:S02]  /*c300*/  @P2 LDC.64 R2, c[0x0][0x420] ;  /* 0x00010800ff022b82 */ /* 0x000e640000000a00 */
[----:B-1----:R-:W-:-:S05]  /*c310*/  @P2 IMAD.HI.U32 R2, R8, R2, RZ ;  /* 0x0000000208022227 */ /* 0x002fca00078e00ff */
[----:B------:R-:W-:-:S04]  /*c320*/  @P2 SHF.R.U32.HI R11, RZ, R3, R2 ;  /* 0x00000003ff0b2219 */ /* 0x000fc80000011602 */
[--C-:B------:R-:W-:Y:S01]  /*c330*/  SHF.R.S32.HI R3, RZ, 0x1f, R11.reuse ;  /* 0x0000001fff037819 */ /* 0x100fe2000001140b */
[----:B------:R-:W-:-:S04]  /*c340*/  IMAD.MOV.U32 R2, RZ, RZ, R11 ;  /* 0x000000ffff027224 */ /* 0x000fc800078e000b */
[----:B------:R-:W-:-:S05]  /*c350*/  IMAD.WIDE.U32 R2, R6, UR4, R2 ;  /* 0x0000000406027c25 */ /* 0x000fca000f8e0002 */
[----:B------:R-:W-:Y:S02]  /*c360*/  IADD3 R3, R13, R3, RZ ;  /* 0x000000030d037210 */ /* 0x000fe40007ffe0ff */
[----:B--2---:R-:W-:-:S04]  /*c370*/  LEA R4, P2, R2, R4, 0x2 ;  /* 0x0000000402047211 */ /* 0x004fc800078410ff */
[----:B------:R-:W-:-:S05]  /*c380*/  LEA.HI.X R5, R2, R5, R3, 0x2, P2 ;  /* 0x0000000502057211 */ /* 0x000fca00010f1403 */
[----:B------:R1:W5:Y:S01]  /*c390*/  LDG.E R4, desc[UR50][R4.64] ;  /* 0x0000003204047981 */ /* 0x000362000c1e1900 */
[----:B------:R-:W-:-:S05]  /*c3a0*/  IADD3 R3, -R11, RZ, RZ ;  /* 0x000000ff0b037210 */ /* 0x000fca0007ffe1ff */
[----:B------:R-:W-:-:S07]  /*c3b0*/  IMAD R10, R10, R3, R8 ;  /* 0x000000030a0a7224 */ /* 0x000fce00078e0208 */
.L_x_3207:
[----:B------:R-:W1:Y:S01]  /*c3c0*/  S2R R2, SR_TID.X ;  /* 0x0000000000027919 */ /* 0x000e620000002100 */
[----:B------:R-:W-:Y:S02]  /*c3d0*/  LEA R3, R9, UR37, 0x3 ;  /* 0x0000002509037c11 */ /* 0x000fe4000f8e18ff */
[----:B-1----:R-:W-:Y:S02]  /*c3e0*/  LOP3.LUT R5, R2, 0x7f, RZ, 0xc0, !PT ;  /* 0x0000007f02057812 */ /* 0x002fe400078ec0ff */
[----:B------:R-:W-:Y:S02]  /*c3f0*/  SHF.L.U32 R2, R17, 0x1f, RZ ;  /* 0x0000001f11027819 */ /* 0x000fe400000006ff */
[----:B------:R-:W-:Y:S02]  /*c400*/  ISETP.NE.AND P2, PT, R5, RZ, PT ;  /* 0x000000ff0500720c */ /* 0x000fe40003f45270 */
[----:B------:R-:W1:Y:S02]  /*c410*/  SYNCS.PHASECHK.TRANS64.TRYWAIT P3, [R3+URZ+0x28c40], R2 ;  /* 0x028c4002030075a7 */ /* 0x000e64000806017f */
[----:B-1----:R-:W-:Y:S09]  /*c420*/  @!P3 BRA `(.L_x_3208) ;  /* 0x0000001400f8b947 */ /* 0x002ff20003800000 */
.L_x_3245:
[----:B------:R-:W-:Y:S05]  /*c430*/  @P2 BRA `(.L_x_3209) ;  /* 0x0000000000142947 */ /* 0x000fea0003800000 */
[----:B------:R-:W-:Y:S01]  /*c440*/  ISETP.NE.AND P3, PT, R19, RZ, PT ;  /* 0x000000ff1300720c */ /* 0x000fe20003f65270 */
[----:B------:R-:W-:-:S04]  /*c450*/  IMAD.MOV.U32 R12, RZ, RZ, 0x2000 ;  /* 0x00002000ff0c7424 */ /* 0x000fc800078e00ff */
[----:B------:R2:W-:Y:S08]  /*c460*/  SYNCS.ARRIVE.TRANS64 RZ, [R3+URZ+0x28c30], R12 ;  /* 0x028c300c03ff79a7 */ /* 0x0005f0000800003f */
[----:B------:R-:W-:Y:S05]  /*c470*/  @!P3 BRA `(.L_x_3209) ;  /* 0x000000000004b947 */ /* 0x000fea0003800000 */
[----:B------:R-:W-:Y:S01]  /*c480*/  BPT.TRAP 0x1 ;  /* 0x000000040000795c */ /* 0x000fe20000300000 */
.L_x_3209:
        /* <DEDUP_REMOVED lines=17> */
.L_x_3246:
[----:B------:R-:W-:Y:S05]  /*c5a0*/  @P2 BRA `(.L_x_3211) ;  /* 0x0000000000142947 */ /* 0x000fea0003800000 */
[----:B------:R-:W-:Y:S02]  /*c5b0*/  ISETP.NE.AND P2, PT, R19, RZ, PT ;  /* 0x000000ff1300720c */ /* 0x000fe40003f45270 */
[----:B-1-3--:R-:W-:-:S04]  /*c5c0*/  MOV R2, 0x10000 ;  /* 0x0001000000027802 */ /* 0x00afc80000000f00 */
[----:B------:R4:W-:Y:S07]  /*c5d0*/  SYNCS.ARRIVE.TRANS64 RZ, [R3+URZ+0x28c50], R2 ;  /* 0x028c500203ff79a7 */ /* 0x0009ee000800003f */
[----:B------:R-:W-:Y:S05]  /*c5e0*/  @!P2 BRA `(.L_x_3211) ;  /* 0x000000000004a947 */ /* 0x000fea0003800000 */
[----:B------:R-:W-:Y:S01]  /*c5f0*/  BPT.TRAP 0x1 ;  /* 0x000000040000795c */ /* 0x000fe20000300000 */
.L_x_3211:
        /* <DEDUP_REMOVED lines=50> */
.L_x_3206:
[----:B------:R-:W-:Y:S05]  /*c920*/  BSYNC B1 ;  /* 0x0000000000017941 */ /* 0x000fea0003800000 */
.L_x_3205:
[----:B------:R-:W-:Y:S01]  /*c930*/  VIADD R9, R9, 0x1 ;  /* 0x0000000109097836 */ /* 0x000fe20000000000 */
[----:B------:R-:W-:Y:S04]  /*c940*/  BSSY B1, `(.L_x_3212) ;  /* 0x0000070000017945 */ /* 0x000fe80003800000 */
[----:B------:R-:W-:-:S04]  /*c950*/  ISETP.NE.AND P2, PT, R9, 0x2, PT ;  /* 0x000000020900780c */ /* 0x000fc80003f45270 */
[----:B---34-:R-:W-:Y:S02]  /*c960*/  SEL R2, RZ, 0x1, P2 ;  /* 0x00000001ff027807 */ /* 0x018fe40001000000 */
[----:B------:R-:W-:Y:S02]  /*c970*/  SEL R16, R9, RZ, P2 ;  /* 0x000000ff09107207 */ /* 0x000fe40001000000 */
[----:B------:R-:W-:Y:S01]  /*c980*/  LOP3.LUT R17, R17, R2, RZ, 0x3c, !PT ;  /* 0x0000000211117212 */ /* 0x000fe200078e3cff */
[----:B------:R-:W-:Y:S06]  /*c990*/  @!P6 BRA `(.L_x_3213) ;  /* 0x0000000400a8e947 */ /* 0x000fec0003800000 */
[----:B------:R-:W-:Y:S01]  /*c9a0*/  IADD3 R10, R8, -0x1, RZ ;  /* 0xffffffff080a7810 */ /* 0x000fe20007ffe0ff */
[----:B------:R-:W-:Y:S06]  /*c9b0*/  @!P0 BRA `(.L_x_3214) ;  /* 0x0000000000488947 */ /* 0x000fec0003800000 */
[----:B------:R-:W1:Y:S01]  /*c9c0*/  LDC R9, c[0x0][0x41c] ;  /* 0x00010700ff097b82 */ /* 0x000e620000000800 */
[----:B------:R-:W-:Y:S01]  /*c9d0*/  MOV R11, R10 ;  /* 0x0000000a000b7202 */ /* 0x000fe20000000f00 */
[----:B------:R-:W-:-:S04]  /*c9e0*/  IMAD R13, R7, UR4, RZ ;  /* 0x00000004070d7c24 */ /* 0x000fc8000f8e02ff */
[----:B------:R-:W-:Y:S02]  /*c9f0*/  IMAD R13, R6, UR5, R13 ;  /* 0x00000005060d7c24 */ /* 0x000fe4000f8e020d */
[----:B------:R-:W3:Y:S01]  /*ca00*/  LDC.64 R4, c[0x0][0x3f8] ;  /* 0x0000fe00ff047b82 */ /* 0x000ee20000000a00 */
[----:B-1----:R-:W-:-:S13]  /*ca10*/  ISETP.NE.AND P2, PT, R9, 0x1, PT ;  /* 0x000000010900780c */ /* 0x002fda0003f45270 */
[----:B--2---:R-:W1:Y:S02]  /*ca20*/  @P2 LDC.64 R2, c[0x0][0x420] ;  /* 0x00010800ff022b82 */ /* 0x004e640000000a00 */
[----:B-1----:R-:W-:-:S05]  /*ca30*/  @P2 IMAD.HI.U32 R2, R10, R2, RZ ;  /* 0x000000020a022227 */ /* 0x002fca00078e00ff */
[----:B------:R-:W-:-:S04]  /*ca40*/  @P2 SHF.R.U32.HI R11, RZ, R3, R2 ;  /* 0x00000003ff0b2219 */ /* 0x000fc80000011602 */
[--C-:B------:R-:W-:Y:S01]  /*ca50*/  SHF.R.S32.HI R3, RZ, 0x1f, R11.reuse ;  /* 0x0000001fff037819 */ /* 0x100fe2000001140b */
[----:B------:R-:W-:-:S04]  /*ca60*/  IMAD.MOV.U32 R2, RZ, RZ, R11 ;  /* 0x000000ffff027224 */ /* 0x000fc800078e000b */
[----:B------:R-:W-:-:S05]  /*ca70*/  IMAD.WIDE.U32 R2, R6, UR4, R2 ;  /* 0x0000000406027c25 */ /* 0x000fca000f8e0002 */
[----:B------:R-:W-:Y:S02]  /*ca80*/  IADD3 R3, R13, R3, RZ ;  /* 0x000000030d037210 */ /* 0x000fe40007ffe0ff */
[----:B---3--:R-:W-:-:S04]  /*ca90*/  LEA R4, P2, R2, R4, 0x2 ;  /* 0x0000000402047211 */ /* 0x008fc800078410ff */
[----:B------:R-:W-:-:S05]  /*caa0*/  LEA.HI.X R5, R2, R5, R3, 0x2, P2 ;  /* 0x0000000502057211 */ /* 0x000fca00010f1403 */
[----:B------:R1:W5:Y:S01]  /*cab0*/  LDG.E R4, desc[UR50][R4.64] ;  /* 0x0000003204047981 */ /* 0x000362000c1e1900 */
[----:B------:R-:W-:-:S05]  /*cac0*/  IADD3 R2, -R11, RZ, RZ ;  /* 0x000000ff0b027210 */ /* 0x000fca0007ffe1ff */
[----:B------:R-:W-:-:S07]  /*cad0*/  IMAD R10, R9, R2, R10 ;  /* 0x00000002090a7224 */ /* 0x000fce00078e020a */
.L_x_3214:
[----:B------:R-:W1:Y:S01]  /*cae0*/  S2R R2, SR_TID.X ;  /* 0x0000000000027919 */ /* 0x000e620000002100 */
[----:B--2---:R-:W-:Y:S02]  /*caf0*/  SHF.L.U32 R3, R17, 0x1f, RZ ;  /* 0x0000001f11037819 */ /* 0x004fe400000006ff */
[----:B-1----:R-:W-:Y:S02]  /*cb00*/  LOP3.LUT R5, R2, 0x7f, RZ, 0xc0, !PT ;  /* 0x0000007f02057812 */ /* 0x002fe400078ec0ff */
[----:B------:R-:W-:Y:S02]  /*cb10*/  LEA R2, R16, UR37, 0x3 ;  /* 0x0000002510027c11 */ /* 0x000fe4000f8e18ff */
[----:B------:R-:W-:Y:S02]  /*cb20*/  ISETP.NE.AND P2, PT, R5, RZ, PT ;  /* 0x000000ff0500720c */ /* 0x000fe40003f45270 */
[----:B------:R-:W1:Y:S02]  /*cb30*/  SYNCS.PHASECHK.TRANS64.TRYWAIT P3, [R2+URZ+0x28c40], R3 ;  /* 0x028c4003020075a7 */ /* 0x000e64000806017f */
[----:B-1----:R-:W-:Y:S09]  /*cb40*/  @!P3 BRA `(.L_x_3215) ;  /* 0x000000100058b947 */ /* 0x002ff20003800000 */
.L_x_3247:
[----:B------:R-:W-:Y:S05]  /*cb50*/  @P2 BRA `(.L_x_3216) ;  /* 0x0000000000142947 */ /* 0x000fea0003800000 */
[----:B------:R-:W-:Y:S01]  /*cb60*/  ISETP.NE.AND P3, PT, R19, RZ, PT ;  /* 0x000000ff1300720c */ /* 0x000fe20003f65270 */
[----:B------:R-:W-:-:S04]  /*cb70*/  IMAD.MOV.U32 R5, RZ, RZ, 0x2000 ;  /* 0x00002000ff057424 */ /* 0x000fc800078e00ff */
[----:B------:R2:W-:Y:S08]  /*cb80*/  SYNCS.ARRIVE.TRANS64 RZ, [R2+URZ+0x28c30], R5 ;  /* 0x028c300502ff79a7 */ /* 0x0005f0000800003f */
[----:B------:R-:W-:Y:S05]  /*cb90*/  @!P3 BRA `(.L_x_3216) ;  /* 0x000000000004b947 */ /* 0x000fea0003800000 */
[----:B------:R-:W-:Y:S01]  /*cba0*/  BPT.TRAP 0x1 ;  /* 0x000000040000795c */ /* 0x000fe20000300000 */
.L_x_3216:
        /* <DEDUP_REMOVED lines=17> */
.L_x_3248:
[----:B------:R-:W-:Y:S05]  /*ccc0*/  @P2 BRA `(.L_x_3218) ;  /* 0x0000000000142947 */ /* 0x000fea0003800000 */
[----:B------:R-:W-:Y:S02]  /*ccd0*/  ISETP.NE.AND P2, PT, R19, RZ, PT ;  /* 0x000000ff1300720c */ /* 0x000fe40003f45270 */
[----:B-1-3--:R-:W-:-:S04]  /*cce0*/  MOV R3, 0x10000 ;  /* 0x0001000000037802 */ /* 0x00afc80000000f00 */
[----:B------:R4:W-:Y:S07]  /*ccf0*/  SYNCS.ARRIVE.TRANS64 RZ, [R2+URZ+0x28c50], R3 ;  /* 0x028c500302ff79a7 */ /* 0x0009ee000800003f */
[----:B------:R-:W-:Y:S05]  /*cd00*/  @!P2 BRA `(.L_x_3218) ;  /* 0x000000000004a947 */ /* 0x000fea0003800000 */
[----:B------:R-:W-:Y:S01]  /*cd10*/  BPT.TRAP 0x1 ;  /* 0x000000040000795c */ /* 0x000fe20000300000 */
.L_x_3218:
        /* <DEDUP_REMOVED lines=50> */
.L_x_3213:
[----:B------:R-:W-:Y:S05]  /*d040*/  BSYNC B1 ;  /* 0x0000000000017941 */ /* 0x000fea0003800000 */
.L_x_3212:
[C---:B------:R-:W-:Y:S01]  /*d050*/  ISETP.GT.AND P2, PT, R8.reuse, 0x1, PT ;  /* 0x000000010800780c */ /* 0x040fe20003f44270 */
[----:B------:R-:W-:-:S12]  /*d060*/  VIADD R8, R8, 0xfffffffe ;  /* 0xfffffffe08087836 */ /* 0x000fd80000000000 */
[----:B------:R-:W-:Y:S05]  /*d070*/  @P2 BRA `(.L_x_3219) ;  /* 0xfffffff000602947 */ /* 0x000fea000383ffff */
.L_x_3204:
[----:B------:R-:W-:Y:S05]  /*d080*/  BSYNC B0 ;  /* 0x0000000000007941 */ /* 0x000fea0003800000 */
.L_x_3195:
        /* <DEDUP_REMOVED lines=18> */
.L_x_3221:
[----:B------:R-:W-:Y:S05]  /*d1b0*/  BSYNC B0 ;  /* 0x0000000000007941 */ /* 0x000fea0003800000 */
.L_x_3220:
[----:B------:R-:W-:Y:S02]  /*d1c0*/  SEL R16, R16, RZ, P0 ;  /* 0x000000ff10107207 */ /* 0x000fe40000000000 */
[----:B------:R-:W-:-:S07]  /*d1d0*/  MOV R13, R18 ;  /* 0x00000012000d7202 */ /* 0x000fce0000000f00 */
.L_x_3180:
[----:B------:R-:W-:Y:S05]  /*d1e0*/  BSYNC B6 ;  /* 0x0000000000067941 */ /* 0x000fea0003800000 */
.L_x_3178:
[----:B------:R-:W-:-:S03]  /*d1f0*/  UMOV UR6, 0xffffffff ;  /* 0xffffffff00067882 */ /* 0x000fc60000000000 */
[----:B------:R-:W-:Y:S05]  /*d200*/  BRA.DIV UR6, `(.L_x_3222) ;  /* 0x0000000a06d07947 */ /* 0x000fea000b800000 */
[----:B------:R1:W1:Y:S02]  /*d210*/  SHFL.IDX PT, R14, R13, RZ, 0x1f ;  /* 0x00001fff0d0e7589 */ /* 0x00026400000e0000 */
.L_x_3251:
        /* <DEDUP_REMOVED lines=12> */
.L_x_3175:
[----:B------:R-:W1:Y:S01]  /*d2e0*/  S2R R3, SR_CgaCtaId ;  /* 0x0000000000037919 */ /* 0x000e620000008800 */
[----:B------:R-:W-:Y:S01]  /*d2f0*/  UIADD3 UR44, UR44, 0x1, URZ ;  /* 0x000000012c2c7890 */ /* 0x000fe2000fffe03f */
[----:B------:R-:W-:-:S03]  /*d300*/  MOV R0, 0x400 ;  /* 0x0000040000007802 */ /* 0x000fc60000000f00 */
        /* <DEDUP_REMOVED lines=8> */
.L_x_3252:
        /* <DEDUP_REMOVED lines=14> */
.L_x_3227:
[----:B------:R-:W-:Y:S01]  /*d470*/  VIADD R3, R7, 0x28c40 ;  /* 0x00028c4007037836 */ /* 0x000fe20000000000 */
[----:B------:R-:W-:Y:S02]  /*d480*/  SHF.L.U32 R4, R17, 0x1f, RZ ;  /* 0x0000001f11047819 */ /* 0x000fe400000006ff */
[C---:B------:R-:W-:Y:S02]  /*d490*/  IADD3 R0, R16.reuse, 0x1, RZ ;  /* 0x0000000110007810 */ /* 0x040fe40007ffe0ff */
[----:B------:R-:W-:Y:S02]  /*d4a0*/  LEA R5, R16, R3, 0x3 ;  /* 0x0000000310057211 */ /* 0x000fe400078e18ff */
[----:B------:R-:W-:Y:S02]  /*d4b0*/  ISETP.NE.AND P1, PT, R0, 0x2, PT ;  /* 0x000000020000780c */ /* 0x000fe40003f25270 */
[----:B------:R-:W1:Y:S02]  /*d4c0*/  SYNCS.PHASECHK.TRANS64.TRYWAIT P0, [R5+URZ], R4 ;  /* 0x00000004050075a7 */ /* 0x000e64000800017f */
[----:B------:R-:W-:-:S04]  /*d4d0*/  SEL R2, RZ, 0x1, P1 ;  /* 0x00000001ff027807 */ /* 0x000fc80000800000 */
[----:B------:R-:W-:Y:S02]  /*d4e0*/  LOP3.LUT R17, R17, R2, RZ, 0x3c, !PT ;  /* 0x0000000211117212 */ /* 0x000fe400078e3cff */
[----:B------:R-:W-:Y:S02]  /*d4f0*/  SEL R2, R0, RZ, P1 ;  /* 0x000000ff00027207 */ /* 0x000fe40000800000 */
[----:B------:R-:W-:-:S03]  /*d500*/  SHF.L.U32 R0, R17, 0x1f, RZ ;  /* 0x0000001f11007819 */ /* 0x000fc600000006ff */
[----:B------:R-:W-:Y:S01]  /*d510*/  IMAD R3, R2, 0x8, R3 ;  /* 0x0000000802037824 */ /* 0x000fe200078e0203 */
[----:B-1----:R-:W-:Y:S06]  /*d520*/  @!P0 BRA `(.L_x_3228) ;  /* 0x0000000800408947 */ /* 0x002fec0003800000 */
.L_x_3253:
[----:B------:R-:W2:Y:S02]  /*d530*/  SYNCS.PHASECHK.TRANS64.TRYWAIT P0, [R3+URZ], R0 ;  /* 0x00000000030075a7 */ /* 0x000ea4000800017f */
[----:B--2---:R-:W-:Y:S05]  /*d540*/  @!P0 BRA `(.L_x_3229) ;  /* 0x00000008004c8947 */ /* 0x004fea0003800000 */
.L_x_3254:
[----:B------:R-:W-:Y:S05]  /*d550*/  @!P2 BRA `(.L_x_3230) ;  /* 0x000000000004a947 */ /* 0x000fea0003800000 */
[----:B------:R-:W-:Y:S01]  /*d560*/  BPT.TRAP 0x1 ;  /* 0x000000040000795c */ /* 0x000fe20000300000 */
.L_x_3230:
[----:B--2---:R-:W-:-:S04]  /*d570*/  IADD3 R3, R7, 0x28c60, RZ ;  /* 0x00028c6007037810 */ /* 0x004fc80007ffe0ff */
[----:B-1----:R-:W-:-:S04]  /*d580*/  LEA R5, R16, R3, 0x3 ;  /* 0x0000000310057211 */ /* 0x002fc800078e18ff */
[----:B------:R-:W1:Y:S02]  /*d590*/  SYNCS.PHASECHK.TRANS64.TRYWAIT P0, [R5+URZ], R4 ;  /* 0x00000004050075a7 */ /* 0x000e64000800017f */
[----:B-1----:R-:W-:Y:S05]  /*d5a0*/  @!P0 BRA `(.L_x_3231) ;  /* 0x0000000800488947 */ /* 0x002fea0003800000 */
.L_x_3255:
[----:B------:R-:W-:-:S07]  /*d5b0*/  IMAD R3, R2, 0x8, R3 ;  /* 0x0000000802037824 */ /* 0x000fce00078e0203 */
.L_x_3232:
[----:B--2---:R2:W3:Y:S02]  /*d5c0*/  SYNCS.PHASECHK.TRANS64.TRYWAIT P0, [R3+URZ], R0 ;  /* 0x00000000030075a7 */ /* 0x0044e4000800017f */
[----:B---3--:R-:W-:Y:S05]  /*d5d0*/  @!P0 NANOSLEEP.SYNCS 0x989680 ;  /* 0x009896800000895d */ /* 0x008fea0003900000 */
[----:B------:R-:W3:Y:S02]  /*d5e0*/  @!P0 SYNCS.PHASECHK.TRANS64 P0, [R3+URZ], R0 ;  /* 0x00000000030085a7 */ /* 0x000ee4000800007f */
[----:B---3--:R-:W-:Y:S05]  /*d5f0*/  @!P0 BRA `(.L_x_3232) ;  /* 0xfffffffc00f08947 */ /* 0x008fea000383ffff */
.L_x_3226:
[----:B------:R-:W-:Y:S05]  /*d600*/  BSYNC B0 ;  /* 0x0000000000007941 */ /* 0x000fea0003800000 */
.L_x_3225:
[----:B------:R-:W-:Y:S05]  /*d610*/  EXIT ;  /* 0x000000000000794d */ /* 0x000fea0003800000 */
.L_x_3127:
[----:B-1----:R-:W-:-:S04]  /*d620*/  MOV R3, UR16 ;  /* 0x0000001000037c02 */ /* 0x002fc80008000f00 */
[----:B------:R1:W2:Y:S03]  /*d630*/  SYNCS.PHASECHK.TRANS64.TRYWAIT P0, [R3+URZ+0x28c50], R0 ;  /* 0x028c5000030075a7 */ /* 0x0002a6000800017f */
[----:B--2---:R-:W-:Y:S05]  /*d640*/  @!P0 NANOSLEEP.SYNCS 0x989680 ;  /* 0x009896800000895d */ /* 0x004fea0003900000 */
[----:B------:R-:W2:Y:S02]  /*d650*/  @!P0 SYNCS.PHASECHK.TRANS64 P0, [R3+URZ+0x28c50], R0 ;  /* 0x028c5000030085a7 */ /* 0x000ea4000800007f */
[----:B--2---:R-:W-:Y:S05]  /*d660*/  @!P0 BRA `(.L_x_3127) ;  /* 0xfffffffc00ec8947 */ /* 0x004fea000383ffff */
[----:B------:R-:W-:Y:S05]  /*d670*/  BRA `(.L_x_3233) ;  /* 0xffffff4000787947 */ /* 0x000fea000383ffff */
.L_x_3132:
[----:B--2---:R-:W-:-:S04]  /*d680*/  MOV R4, UR6 ;  /* 0x0000000600047c02 */ /* 0x004fc80008000f00 */
[----:B------:R2:W3:Y:S03]  /*d690*/  SYNCS.PHASECHK.TRANS64.TRYWAIT P0, [R4+URZ+0x28c50], R3 ;  /* 0x028c5003040075a7 */ /* 0x0004e6000800017f */
[----:B---3--:R-:W-:Y:S05]  /*d6a0*/  @!P0 NANOSLEEP.SYNCS 0x989680 ;  /* 0x009896800000895d */ /* 0x008fea0003900000 */
[----:B------:R-:W3:Y:S02]  /*d6b0*/  @!P0 SYNCS.PHASECHK.TRANS64 P0, [R4+URZ+0x28c50], R3 ;  /* 0x028c5003040085a7 */ /* 0x000ee4000800007f */
[----:B---3--:R-:W-:Y:S05]  /*d6c0*/  @!P0 BRA `(.L_x_3132) ;  /* 0xfffffffc00ec8947 */ /* 0x008fea000383ffff */
[----:B------:R-:W-:Y:S05]  /*d6d0*/  BRA `(.L_x_3131) ;  /* 0xffffff4c008c7947 */ /* 0x000fea000383ffff */
.L_x_3135:
[----:B-1----:R-:W-:-:S04]  /*d6e0*/  IMAD.U32 R3, RZ, RZ, UR48 ;  /* 0x00000030ff037e24 */ /* 0x002fc8000f8e00ff */
[----:B------:R1:W2:Y:S03]  /*d6f0*/  SYNCS.PHASECHK.TRANS64.TRYWAIT P1, [R3+URZ+0x28c00], R0 ;  /* 0x028c0000030075a7 */ /* 0x0002a6000802017f */
[----:B--2---:R-:W-:Y:S05]  /*d700*/  @!P1 NANOSLEEP.SYNCS 0x989680 ;  /* 0x009896800000995d */ /* 0x004fea0003900000 */
[----:B------:R-:W2:Y:S02]  /*d710*/  @!P1 SYNCS.PHASECHK.TRANS64 P1, [R3+URZ+0x28c00], R0 ;  /* 0x028c0000030095a7 */ /* 0x000ea4000802007f */
[----:B--2---:R-:W-:Y:S05]  /*d720*/  @!P1 BRA `(.L_x_3135) ;  /* 0xfffffffc00ec9947 */ /* 0x004fea000383ffff */
[----:B------:R-:W-:Y:S05]  /*d730*/  BRA `(.L_x_3234) ;  /* 0xffffff5800f47947 */ /* 0x000fea000383ffff */
.L_x_3139:
[----:B---3--:R3:W4:Y:S02]  /*d740*/  SYNCS.PHASECHK.TRANS64.TRYWAIT P1, [R7+URZ+0x28c30], R8 ;  /* 0x028c3008070075a7 */ /* 0x008724000802017f */
[----:B----4-:R-:W-:Y:S05]  /*d750*/  @!P1 NANOSLEEP.SYNCS 0x989680 ;  /* 0x009896800000995d */ /* 0x010fea0003900000 */
[----:B------:R-:W4:Y:S02]  /*d760*/  @!P1 SYNCS.PHASECHK.TRANS64 P1, [R7+URZ+0x28c30], R8 ;  /* 0x028c3008070095a7 */ /* 0x000f24000802007f */
[----:B----4-:R-:W-:Y:S05]  /*d770*/  @!P1 BRA `(.L_x_3139) ;  /* 0xfffffffc00f09947 */ /* 0x010fea000383ffff */
[----:B------:R-:W-:Y:S05]  /*d780*/  BRA `(.L_x_3138) ;  /* 0xffffff5c00107947 */ /* 0x000fea000383ffff */
.L_x_3143:
[----:B--2---:R2:W1:Y:S02]  /*d790*/  SYNCS.PHASECHK.TRANS64.TRYWAIT P2, [R7+URZ+0x28c50], R8 ;  /* 0x028c5008070075a7 */ /* 0x004464000804017f */
[----:B-1----:R-:W-:Y:S05]  /*d7a0*/  @!P2 NANOSLEEP.SYNCS 0x989680 ;  /* 0x009896800000a95d */ /* 0x002fea0003900000 */
[----:B------:R-:W1:Y:S02]  /*d7b0*/  @!P2 SYNCS.PHASECHK.TRANS64 P2, [R7+URZ+0x28c50], R8 ;  /* 0x028c50080700a5a7 */ /* 0x000e64000804007f */
[----:B-1----:R-:W-:Y:S05]  /*d7c0*/  @!P2 BRA `(.L_x_3143) ;  /* 0xfffffffc00f0a947 */ /* 0x002fea000383ffff */
[----:B------:R-:W-:Y:S05]  /*d7d0*/  BRA `(.L_x_3142) ;  /* 0xffffff6c00847947 */ /* 0x000fea000383ffff */
.L_x_3148:
[----:B--2---:R-:W-:-:S04]  /*d7e0*/  MOV R4, UR29 ;  /* 0x0000001d00047c02 */ /* 0x004fc80008000f00 */
[----:B------:R2:W3:Y:S03]  /*d7f0*/  SYNCS.PHASECHK.TRANS64.TRYWAIT P2, [R4+URZ+0x28c30], R7 ;  /* 0x028c3007040075a7 */ /* 0x0004e6000804017f */
[----:B---3--:R-:W-:Y:S05]  /*d800*/  @!P2 NANOSLEEP.SYNCS 0x989680 ;  /* 0x009896800000a95d */ /* 0x008fea0003900000 */
[----:B------:R-:W3:Y:S02]  /*d810*/  @!P2 SYNCS.PHASECHK.TRANS64 P2, [R4+URZ+0x28c30], R7 ;  /* 0x028c30070400a5a7 */ /* 0x000ee4000804007f */
[----:B---3--:R-:W-:Y:S05]  /*d820*/  @!P2 BRA `(.L_x_3148) ;  /* 0xfffffffc00eca947 */ /* 0x008fea000383ffff */
[----:B------:R-:W-:Y:S05]  /*d830*/  BRA `(.L_x_3147) ;  /* 0xffffff7000847947 */ /* 0x000fea000383ffff */
.L_x_3152:
[----:B---3--:R3:W4:Y:S02]  /*d840*/  SYNCS.PHASECHK.TRANS64.TRYWAIT P2, [R170+URZ+0x28c50], R7 ;  /* 0x028c5007aa0075a7 */ /* 0x008724000804017f */
[----:B----4-:R-:W-:Y:S05]  /*d850*/  @!P2 NANOSLEEP.SYNCS 0x989680 ;  /* 0x009896800000a95d */ /* 0x010fea0003900000 */
[----:B------:R-:W4:Y:S02]  /*d860*/  @!P2 SYNCS.PHASECHK.TRANS64 P2, [R170+URZ+0x28c50], R7 ;  /* 0x028c5007aa00a5a7 */ /* 0x000f24000804007f */
[----:B----4-:R-:W-:Y:S05]  /*d870*/  @!P2 BRA `(.L_x_3152) ;  /* 0xfffffffc00f0a947 */ /* 0x010fea000383ffff */
[----:B------:R-:W-:Y:S05]  /*d880*/  BRA `(.L_x_3151) ;  /* 0xffffff8800ec7947 */ /* 0x000fea000383ffff */
.L_x_3158:
[----:B------:R-:W-:-:S04]  /*d890*/  MOV R4, UR22 ;  /* 0x0000001600047c02 */ /* 0x000fc80008000f00 */
[----:B------:R1:W1:Y:S03]  /*d8a0*/  SYNCS.PHASECHK.TRANS64.TRYWAIT P2, [R4+URZ+0x28c30], R7 ;  /* 0x028c3007040075a7 */ /* 0x000266000804017f */
[----:B-1----:R-:W-:Y:S05]  /*d8b0*/  @!P2 NANOSLEEP.SYNCS 0x989680 ;  /* 0x009896800000a95d */ /* 0x002fea0003900000 */
[----:B------:R-:W1:Y:S02]  /*d8c0*/  @!P2 SYNCS.PHASECHK.TRANS64 P2, [R4+URZ+0x28c30], R7 ;  /* 0x028c30070400a5a7 */ /* 0x000e64000804007f */
[----:B-1----:R-:W-:Y:S05]  /*d8d0*/  @!P2 BRA `(.L_x_3158) ;  /* 0xfffffffc00eca947 */ /* 0x002fea000383ffff */
[----:B------:R-:W-:Y:S05]  /*d8e0*/  BRA `(.L_x_3157) ;  /* 0xffffff8c00d47947 */ /* 0x000fea000383ffff */
.L_x_3162:
[----:B---3--:R3:W4:Y:S02]  /*d8f0*/  SYNCS.PHASECHK.TRANS64.TRYWAIT P2, [R170+URZ+0x28c50], R7 ;  /* 0x028c5007aa0075a7 */ /* 0x008724000804017f */
[----:B----4-:R-:W-:Y:S05]  /*d900*/  @!P2 NANOSLEEP.SYNCS 0x989680 ;  /* 0x009896800000a95d */ /* 0x010fea0003900000 */
[----:B------:R-:W4:Y:S02]  /*d910*/  @!P2 SYNCS.PHASECHK.TRANS64 P2, [R170+URZ+0x28c50], R7 ;  /* 0x028c5007aa00a5a7 */ /* 0x000f24000804007f */
[----:B----4-:R-:W-:Y:S05]  /*d920*/  @!P2 BRA `(.L_x_3162) ;  /* 0xfffffffc00f0a947 */ /* 0x010fea000383ffff */
[----:B------:R-:W-:Y:S05]  /*d930*/  BRA `(.L_x_3161) ;  /* 0xffffffa000f87947 */ /* 0x000fea000383ffff */
.L_x_3184:
[----:B------:R-:W1:Y:S01]  /*d940*/  S2R R7, SR_TID.X ;  /* 0x0000000000077919 */ /* 0x000e620000002100 */
[----:B------:R-:W-:Y:S01]  /*d950*/  MOV R12, RZ ;  /* 0x000000ff000c7202 */ /* 0x000fe20000000f00 */
[----:B------:R-:W-:Y:S01]  /*d960*/  IMAD.MOV.U32 R15, RZ, RZ, -0x1 ;  /* 0xffffffffff0f7424 */ /* 0x000fe200078e00ff */
[----:B------:R-:W-:Y:S02]  /*d970*/  MOV R11, 0x1f ;  /* 0x0000001f000b7802 */ /* 0x000fe40000000f00 */
[----:B-1----:R-:W-:-:S04]  /*d980*/  SHF.R.U32.HI R7, RZ, 0x5, R7 ;  /* 0x00000005ff077819 */ /* 0x002fc80000011607 */
[----:B------:R-:W-:-:S05]  /*d990*/  LOP3.LUT R7, R7, 0x3, RZ, 0xc0, !PT ;  /* 0x0000000307077812 */ /* 0x000fca00078ec0ff */
[----:B------:R-:W-:-:S07]  /*d9a0*/  IMAD.MOV.U32 R13, RZ, RZ, R7 ;  /* 0x000000ffff0d7224 */ /* 0x000fce00078e0007 */
[----:B------:R-:W-:Y:S05]  /*d9b0*/  WARPSYNC.COLLECTIVE R15, `(.L_x_3235) ;  /* 0x000000000f087348 */ /* 0x000fea0003c00000 */
[----:B------:R1:W2:Y:S02]  /*d9c0*/  SHFL.IDX P6, R14, R13, R12, R11 ;  /* 0x0000000c0d0e7389 */ /* 0x0002a400000c000b */
[----:B-12---:R-:W-:Y:S01]  /*d9d0*/  ENDCOLLECTIVE ;  /* 0x000000000000791b */ /* 0x006fe20003800000 */
.L_x_3235:
[----:B------:R-:W-:Y:S05]  /*d9e0*/  BRA `(.L_x_3236) ;  /* 0xffffffd400b87947 */ /* 0x000fea000383ffff */
.L_x_3185:
[----:B------:R-:W-:Y:S01]  /*d9f0*/  BSSY B0, `(.L_x_3237) ;  /* 0x0000006000007945 */ /* 0x000fe20003800000 */
[----:B------:R-:W-:-:S07]  /*da00*/  MOV R15, 0xffffffff ;  /* 0xffffffff000f7802 */ /* 0x000fce0000000f00 */
[----:B------:R-:W-:Y:S05]  /*da10*/  WARPSYNC.COLLECTIVE R15, `(.L_x_3238) ;  /* 0x000000000f0c7348 */ /* 0x000fea0003c00000 */
[----:B------:R-:W-:Y:S02]  /*da20*/  ELECT P6, UR62, PT ;  /* 0x00000000003e782f */ /* 0x000fe400038c0000 */
[----:B------:R-:W-:Y:S01]  /*da30*/  MOV R14, UR62 ;  /* 0x0000003e000e7c02 */ /* 0x000fe20008000f00 */
[----:B------:R-:W-:Y:S10]  /*da40*/  ENDCOLLECTIVE ;  /* 0x000000000000791b */ /* 0x000ff40003800000 */
.L_x_3238:
[----:B------:R-:W-:Y:S05]  /*da50*/  BSYNC B0 ;  /* 0x0000000000007941 */ /* 0x000fea0003800000 */
.L_x_3237:
[----:B------:R-:W-:Y:S05]  /*da60*/  BRA `(.L_x_3239) ;  /* 0xffffffd400a87947 */ /* 0x000fea000383ffff */
.L_x_3188:
[----:B-1----:R1:W2:Y:S02]  /*da70*/  SYNCS.PHASECHK.TRANS64.TRYWAIT P2, [R8+URZ+0x28c40], R5 ;  /* 0x028c4005080075a7 */ /* 0x0022a4000804017f */
[----:B--2---:R-:W-:Y:S05]  /*da80*/  @!P2 NANOSLEEP.SYNCS 0x989680 ;  /* 0x009896800000a95d */ /* 0x004fea0003900000 */
[----:B------:R-:W2:Y:S02]  /*da90*/  @!P2 SYNCS.PHASECHK.TRANS64 P2, [R8+URZ+0x28c40], R5 ;  /* 0x028c40050800a5a7 */ /* 0x000ea4000804007f */
[----:B--2---:R-:W-:Y:S05]  /*daa0*/  @!P2 BRA `(.L_x_3188) ;  /* 0xfffffffc00f0a947 */ /* 0x004fea000383ffff */
[----:B------:R-:W-:Y:S05]  /*dab0*/  BRA `(.L_x_3240) ;  /* 0xffffffd800047947 */ /* 0x000fea000383ffff */
.L_x_3190:
[----:B-1----:R-:W-:-:S04]  /*dac0*/  MOV R8, UR37 ;  /* 0x0000002500087c02 */ /* 0x002fc80008000f00 */
[----:B------:R1:W2:Y:S03]  /*dad0*/  SYNCS.PHASECHK.TRANS64.TRYWAIT P2, [R8+URZ+0x28c20], R5 ;  /* 0x028c2005080075a7 */ /* 0x0002a6000804017f */
[----:B--2---:R-:W-:Y:S05]  /*dae0*/  @!P2 NANOSLEEP.SYNCS 0x989680 ;  /* 0x009896800000a95d */ /* 0x004fea0003900000 */
[----:B------:R-:W2:Y:S02]  /*daf0*/  @!P2 SYNCS.PHASECHK.TRANS64 P2, [R8+URZ+0x28c20], R5 ;  /* 0x028c20050800a5a7 */ /* 0x000ea4000804007f */
[----:B--2---:R-:W-:Y:S05]  /*db00*/  @!P2 BRA `(.L_x_3190) ;  /* 0xfffffffc00eca947 */ /* 0x004fea000383ffff */
[----:B------:R-:W-:Y:S05]  /*db10*/  BRA `(.L_x_3241) ;  /* 0xffffffd800a47947 */ /* 0x000fea000383ffff */
.L_x_3193:
[----:B-1----:R1:W2:Y:S02]  /*db20*/  SYNCS.PHASECHK.TRANS64.TRYWAIT P2, [R8+URZ+0x28c60], R5 ;  /* 0x028c6005080075a7 */ /* 0x0022a4000804017f */
[----:B--2---:R-:W-:Y:S05]  /*db30*/  @!P2 NANOSLEEP.SYNCS 0x989680 ;  /* 0x009896800000a95d */ /* 0x004fea0003900000 */
[----:B------:R-:W2:Y:S02]  /*db40*/  @!P2 SYNCS.PHASECHK.TRANS64 P2, [R8+URZ+0x28c60], R5 ;  /* 0x028c60050800a5a7 */ /* 0x000ea4000804007f */
[----:B--2---:R-:W-:Y:S05]  /*db50*/  @!P2 BRA `(.L_x_3193) ;  /* 0xfffffffc00f0a947 */ /* 0x004fea000383ffff */
[----:B------:R-:W-:Y:S05]  /*db60*/  BRA `(.L_x_3242) ;  /* 0xffffffd800b87947 */ /* 0x000fea000383ffff */
.L_x_3200:
[----:B-1----:R1:W2:Y:S02]  /*db70*/  SYNCS.PHASECHK.TRANS64.TRYWAIT P3, [R2+URZ+0x28c40], R3 ;  /* 0x028c4003020075a7 */ /* 0x0022a4000806017f */
[----:B--2---:R-:W-:Y:S05]  /*db80*/  @!P3 NANOSLEEP.SYNCS 0x989680 ;  /* 0x009896800000b95d */ /* 0x004fea0003900000 */
[----:B------:R-:W2:Y:S02]  /*db90*/  @!P3 SYNCS.PHASECHK.TRANS64 P3, [R2+URZ+0x28c40], R3 ;  /* 0x028c40030200b5a7 */ /* 0x000ea4000806007f */
[----:B--2---:R-:W-:Y:S05]  /*dba0*/  @!P3 BRA `(.L_x_3200) ;  /* 0xfffffffc00f0b947 */ /* 0x004fea000383ffff */
[----:B------:R-:W-:Y:S05]  /*dbb0*/  BRA `(.L_x_3243) ;  /* 0xffffffe0003c7947 */ /* 0x000fea000383ffff */
.L_x_3202:
[----:B--2---:R2:W3:Y:S02]  /*dbc0*/  SYNCS.PHASECHK.TRANS64.TRYWAIT P3, [R2+URZ+0x28c60], R3 ;  /* 0x028c6003020075a7 */ /* 0x0044e4000806017f */
[----:B---3--:R-:W-:Y:S05]  /*dbd0*/  @!P3 NANOSLEEP.SYNCS 0x989680 ;  /* 0x009896800000b95d */ /* 0x008fea0003900000 */
[----:B------:R-:W3:Y:S02]  /*dbe0*/  @!P3 SYNCS.PHASECHK.TRANS64 P3, [R2+URZ+0x28c60], R3 ;  /* 0x028c60030200b5a7 */ /* 0x000ee4000806007f */
[----:B---3--:R-:W-:Y:S05]  /*dbf0*/  @!P3 BRA `(.L_x_3202) ;  /* 0xfffffffc00f0b947 */ /* 0x008fea000383ffff */
[----:B------:R-:W-:Y:S05]  /*dc00*/  BRA `(.L_x_3244) ;  /* 0xffffffe000847947 */ /* 0x000fea000383ffff */
.L_x_3208:
[----:B-1----:R1:W2:Y:S02]  /*dc10*/  SYNCS.PHASECHK.TRANS64.TRYWAIT P3, [R3+URZ+0x28c40], R2 ;  /* 0x028c4002030075a7 */ /* 0x0022a4000806017f */
[----:B--2---:R-:W-:Y:S05]  /*dc20*/  @!P3 NANOSLEEP.SYNCS 0x989680 ;  /* 0x009896800000b95d */ /* 0x004fea0003900000 */
[----:B------:R-:W2:Y:S02]  /*dc30*/  @!P3 SYNCS.PHASECHK.TRANS64 P3, [R3+URZ+0x28c40], R2 ;  /* 0x028c40020300b5a7 */ /* 0x000ea4000806007f */
[----:B--2---:R-:W-:Y:S05]  /*dc40*/  @!P3 BRA `(.L_x_3208) ;  /* 0xfffffffc00f0b947 */ /* 0x004fea000383ffff */
[----:B------:R-:W-:Y:S05]  /*dc50*/  BRA `(.L_x_3245) ;  /* 0xffffffe400f47947 */ /* 0x000fea000383ffff */
.L_x_3210:
[----:B---3--:R3:W4:Y:S02]  /*dc60*/  SYNCS.PHASECHK.TRANS64.TRYWAIT P3, [R3+URZ+0x28c60], R2 ;  /* 0x028c6002030075a7 */ /* 0x008724000806017f */
[----:B----4-:R-:W-:Y:S05]  /*dc70*/  @!P3 NANOSLEEP.SYNCS 0x989680 ;  /* 0x009896800000b95d */ /* 0x010fea0003900000 */
[----:B------:R-:W4:Y:S02]  /*dc80*/  @!P3 SYNCS.PHASECHK.TRANS64 P3, [R3+URZ+0x28c60], R2 ;  /* 0x028c60020300b5a7 */ /* 0x000f24000806007f */
[----:B----4-:R-:W-:Y:S05]  /*dc90*/  @!P3 BRA `(.L_x_3210) ;  /* 0xfffffffc00f0b947 */ /* 0x010fea000383ffff */
[----:B------:R-:W-:Y:S05]  /*dca0*/  BRA `(.L_x_3246) ;  /* 0xffffffe8003c7947 */ /* 0x000fea000383ffff */
.L_x_3215:
[----:B-1----:R1:W2:Y:S02]  /*dcb0*/  SYNCS.PHASECHK.TRANS64.TRYWAIT P3, [R2+URZ+0x28c40], R3 ;  /* 0x028c4003020075a7 */ /* 0x0022a4000806017f */
[----:B--2---:R-:W-:Y:S05]  /*dcc0*/  @!P3 NANOSLEEP.SYNCS 0x989680 ;  /* 0x009896800000b95d */ /* 0x004fea0003900000 */
[----:B------:R-:W2:Y:S02]  /*dcd0*/  @!P3 SYNCS.PHASECHK.TRANS64 P3, [R2+URZ+0x28c40], R3 ;  /* 0x028c40030200b5a7 */ /* 0x000ea4000806007f */
[----:B--2---:R-:W-:Y:S05]  /*dce0*/  @!P3 BRA `(.L_x_3215) ;  /* 0xfffffffc00f0b947 */ /* 0x004fea000383ffff */
[----:B------:R-:W-:Y:S05]  /*dcf0*/  BRA `(.L_x_3247) ;  /* 0xffffffec00947947 */ /* 0x000fea000383ffff */
.L_x_3217:
[----:B---3--:R3:W4:Y:S02]  /*dd00*/  SYNCS.PHASECHK.TRANS64.TRYWAIT P3, [R2+URZ+0x28c60], R3 ;  /* 0x028c6003020075a7 */ /* 0x008724000806017f */
[----:B----4-:R-:W-:Y:S05]  /*dd10*/  @!P3 NANOSLEEP.SYNCS 0x989680 ;  /* 0x009896800000b95d */ /* 0x010fea0003900000 */
[----:B------:R-:W4:Y:S02]  /*dd20*/  @!P3 SYNCS.PHASECHK.TRANS64 P3, [R2+URZ+0x28c60], R3 ;  /* 0x028c60030200b5a7 */ /* 0x000f24000806007f */
[----:B----4-:R-:W-:Y:S05]  /*dd30*/  @!P3 BRA `(.L_x_3217) ;  /* 0xfffffffc00f0b947 */ /* 0x010fea000383ffff */
[----:B------:R-:W-:Y:S05]  /*dd40*/  BRA `(.L_x_3248) ;  /* 0xffffffec00dc7947 */ /* 0x000fea000383ffff */
.L_x_3222:
[----:B------:R-:W-:Y:S01]  /*dd50*/  BSSY B0, `(.L_x_3249) ;  /* 0x0000007000007945 */ /* 0x000fe20003800000 */
[----:B--2---:R-:W-:Y:S01]  /*dd60*/  IMAD.MOV.U32 R12, RZ, RZ, RZ ;  /* 0x000000ffff0c7224 */ /* 0x004fe200078e00ff */
[----:B------:R-:W-:Y:S02]  /*dd70*/  MOV R11, 0x1f ;  /* 0x0000001f000b7802 */ /* 0x000fe40000000f00 */
[----:B------:R-:W-:-:S07]  /*dd80*/  MOV R15, 0xffffffff ;  /* 0xffffffff000f7802 */ /* 0x000fce0000000f00 */
[----:B-1-34-:R-:W-:Y:S05]  /*dd90*/  WARPSYNC.COLLECTIVE R15, `(.L_x_3250) ;  /* 0x000000000f087348 */ /* 0x01afea0003c00000 */
[----:B------:R2:W1:Y:S02]  /*dda0*/  SHFL.IDX P6, R14, R13, R12, R11 ;  /* 0x0000000c0d0e7389 */ /* 0x00046400000c000b */
[----:B-1234-:R-:W-:Y:S01]  /*ddb0*/  ENDCOLLECTIVE ;  /* 0x000000000000791b */ /* 0x01efe20003800000 */
.L_x_3250:
[----:B------:R-:W-:Y:S05]  /*ddc0*/  BSYNC B0 ;  /* 0x0000000000007941 */ /* 0x000fea0003800000 */
.L_x_3249:
[----:B------:R-:W-:Y:S05]  /*ddd0*/  BRA `(.L_x_3251) ;  /* 0xfffffff400107947 */ /* 0x000fea000383ffff */
.L_x_3224:
[----:B-1----:R1:W2:Y:S02]  /*dde0*/  SYNCS.PHASECHK.TRANS64.TRYWAIT P0, [R7+URZ+0x28c20], R0 ;  /* 0x028c2000070075a7 */ /* 0x0022a4000800017f */
[----:B--2---:R-:W-:Y:S05]  /*ddf0*/  @!P0 NANOSLEEP.SYNCS 0x989680 ;  /* 0x009896800000895d */ /* 0x004fea0003900000 */
[----:B------:R-:W2:Y:S02]  /*de00*/  @!P0 SYNCS.PHASECHK.TRANS64 P0, [R7+URZ+0x28c20], R0 ;  /* 0x028c2000070085a7 */ /* 0x000ea4000800007f */
[----:B--2---:R-:W-:Y:S05]  /*de10*/  @!P0 BRA `(.L_x_3224) ;  /* 0xfffffffc00f08947 */ /* 0x004fea000383ffff */
[----:B------:R-:W-:Y:S05]  /*de20*/  BRA `(.L_x_3252) ;  /* 0xfffffff400587947 */ /* 0x000fea000383ffff */
.L_x_3228:
[----:B-1----:R1:W2:Y:S02]  /*de30*/  SYNCS.PHASECHK.TRANS64.TRYWAIT P0, [R5+URZ], R4 ;  /* 0x00000004050075a7 */ /* 0x0022a4000800017f */
[----:B--2---:R-:W-:Y:S05]  /*de40*/  @!P0 NANOSLEEP.SYNCS 0x989680 ;  /* 0x009896800000895d */ /* 0x004fea0003900000 */
[----:B------:R-:W2:Y:S02]  /*de50*/  @!P0 SYNCS.PHASECHK.TRANS64 P0, [R5+URZ], R4 ;  /* 0x00000004050085a7 */ /* 0x000ea4000800007f */
[----:B--2---:R-:W-:Y:S05]  /*de60*/  @!P0 BRA `(.L_x_3228) ;  /* 0xfffffffc00f08947 */ /* 0x004fea000383ffff */
[----:B------:R-:W-:Y:S05]  /*de70*/  BRA `(.L_x_3253) ;  /* 0xfffffff400ac7947 */ /* 0x000fea000383ffff */
.L_x_3229:
[----:B--2---:R2:W3:Y:S02]  /*de80*/  SYNCS.PHASECHK.TRANS64.TRYWAIT P0, [R3+URZ], R0 ;  /* 0x00000000030075a7 */ /* 0x0044e4000800017f */
[----:B---3--:R-:W-:Y:S05]  /*de90*/  @!P0 NANOSLEEP.SYNCS 0x989680 ;  /* 0x009896800000895d */ /* 0x008fea0003900000 */
[----:B------:R-:W3:Y:S02]  /*dea0*/  @!P0 SYNCS.PHASECHK.TRANS64 P0, [R3+URZ], R0 ;  /* 0x00000000030085a7 */ /* 0x000ee4000800007f */
[----:B---3--:R-:W-:Y:S05]  /*deb0*/  @!P0 BRA `(.L_x_3229) ;  /* 0xfffffffc00f08947 */ /* 0x008fea000383ffff */
[----:B------:R-:W-:Y:S05]  /*dec0*/  BRA `(.L_x_3254) ;  /* 0xfffffff400a07947 */ /* 0x000fea000383ffff */
.L_x_3231:
[----:B-1----:R1:W2:Y:S02]  /*ded0*/  SYNCS.PHASECHK.TRANS64.TRYWAIT P0, [R5+URZ], R4 ;  /* 0x00000004050075a7 */ /* 0x0022a4000800017f */
[----:B--2---:R-:W-:Y:S05]  /*dee0*/  @!P0 NANOSLEEP.SYNCS 0x989680 ;  /* 0x009896800000895d */ /* 0x004fea0003900000 */
[----:B------:R-:W2:Y:S02]  /*def0*/  @!P0 SYNCS.PHASECHK.TRANS64 P0, [R5+URZ], R4 ;  /* 0x00000004050085a7 */ /* 0x000ea4000800007f */
[----:B--2---:R-:W-:Y:S05]  /*df00*/  @!P0 BRA `(.L_x_3231) ;  /* 0xfffffffc00f08947 */ /* 0x004fea000383ffff */
[----:B------:R-:W-:Y:S05]  /*df10*/  BRA `(.L_x_3255) ;  /* 0xfffffff400a47947 */ /* 0x000fea000383ffff */
.L_x_3256:
        /* <DEDUP_REMOVED lines=14> */
.L_x_4561:


//--------------------- .text._ZN7cutlass13device_kernelIN5flash11enable_sm90INS1_16FlashAttnFwdSm90INS1_25CollectiveMainloopFwdSm90ILi2EN4cute5tupleIJNS5_1CILi1EEES8_S8_EEENS6_IJNS7_ILi64EEESA_SA_EEELi512ENS_10bfloat16_tEfNS_4arch4Sm90ELb1ELb0ELb0ELb0ELb0ELb0ELb1ELb0ELb0ELb0ELb0ELb0EEENS1_21CollectiveEpilogueFwdINS6_IJSA_NS7_ILi512EEESA_EEES9_SC_SE_Li256ELb0ELb0ELb0ELb0EEENS1_30DynamicPersistentTileSchedulerILi256ELi32ELb0ELb0ELb1EEEEEEEEEvNT_6ParamsE --------------------------
	.section	.text._ZN7cutlass13device_kernelIN5flash11enable_sm90INS1_16FlashAttnFwdSm90INS1_25CollectiveMainloopFwdSm90ILi2EN4cute5tupleIJNS5_1CILi1EEES8_S8_EEENS6_IJNS7_ILi64EEESA_SA_EEELi512ENS_10bfloat16_tEfNS_4arch4Sm90ELb1ELb0ELb0ELb0ELb0ELb0ELb1ELb0ELb0ELb0ELb0ELb0EEENS1_21CollectiveEpilogueFwdINS6_IJSA_NS7_ILi512EEESA_EEES9_SC_SE_Li256ELb0ELb0ELb0ELb0EEENS1_30DynamicPersistentTileSchedulerILi256ELi32ELb0ELb0ELb1EEEEEEEEEvNT_6ParamsE,"ax",@progbits
	.align	128
.text._ZN7cutlass13device_kernelIN5flash11enable_sm90INS1_16FlashAttnFwdSm90INS1_25CollectiveMainloopFwdSm90ILi2EN4cute5tupleIJNS5_1CILi1EEES8_S8_EEENS6_IJNS7_ILi64EEESA_SA_EEELi512ENS_10bfloat16_tEfNS_4arch4Sm90ELb1ELb0ELb0ELb0ELb0ELb0ELb1ELb0ELb0ELb0ELb0ELb0EEENS1_21CollectiveEpilogueFwdINS6_IJSA_NS7_ILi512EEESA_EEES9_SC_SE_Li256ELb0ELb0ELb0ELb0EEENS1_30DynamicPersistentTileSchedulerILi256ELi32ELb0ELb0ELb1EEEEEEEEEvNT_6ParamsE:
        .type           _ZN7cutlass13device_kernelIN5flash11enable_sm90INS1_16FlashAttnFwdSm90INS1_25CollectiveMainloopFwdSm90ILi2EN4cute5tupleIJNS5_1CILi1EEES8_S8_EEENS6_IJNS7_ILi64EEESA_SA_EEELi512ENS_10bfloat16_tEfNS_4arch4Sm90ELb1ELb0ELb0ELb0ELb0ELb0ELb1ELb0ELb0ELb0ELb0ELb0EEENS1_21CollectiveEpilogueFwdINS6_IJSA_NS7_ILi512EEESA_EEES9_SC_SE_Li256ELb0ELb0ELb0ELb0EEENS1_30DynamicPersistentTileSchedulerILi256ELi32ELb0ELb0ELb1EEEEEEEEEvNT_6ParamsE,@function
        .size           _ZN7cutlass13device_kernelIN5flash11enable_sm90INS1_16FlashAttnFwdSm90INS1_25CollectiveMainloopFwdSm90ILi2EN4cute5tupleIJNS5_1CILi1EEES8_S8_EEENS6_IJNS7_ILi64EEESA_SA_EEELi512ENS_10bfloat16_tEfNS_4arch4Sm90ELb1ELb0ELb0ELb0ELb0ELb0ELb1ELb0ELb0ELb0ELb0ELb0EEENS1_21CollectiveEpilogueFwdINS6_IJSA_NS7_ILi512EEESA_EEES9_SC_SE_Li256ELb0ELb0ELb0ELb0EEENS1_30DynamicPersistentTileSchedulerILi256ELi32ELb0ELb0ELb1EEEEEEEEEvNT_6ParamsE,(.L_x_4562 - _ZN7cutlass13device_kernelIN5flash11enable_sm90INS1_16FlashAttnFwdSm90INS1_25CollectiveMainloopFwdSm90ILi2EN4cute5tupleIJNS5_1CILi1EEES8_S8_EEENS6_IJNS7_ILi64EEESA_SA_EEELi512ENS_10bfloat16_tEfNS_4arch4Sm90ELb1ELb0ELb0ELb0ELb0ELb0ELb1ELb0ELb0ELb0ELb0ELb0EEENS1_21CollectiveEpilogueFwdINS6_IJSA_NS7_ILi512EEESA_EEES9_SC_SE_Li256ELb0ELb0ELb0ELb0EEENS1_30DynamicPersistentTileSchedulerILi256ELi32ELb0ELb0ELb1EEEEEEEEEvNT_6ParamsE)
        .other          _ZN7cutlass13device_kernelIN5flash11enable_sm90INS1_16FlashAttnFwdSm90INS1_25CollectiveMainloopFwdSm90ILi2EN4cute5tupleIJNS5_1CILi1EEES8_S8_EEENS6_IJNS7_ILi64EEESA_SA_EEELi512ENS_10bfloat16_tEfNS_4arch4Sm90ELb1ELb0ELb0ELb0ELb0ELb0ELb1ELb0ELb0ELb0ELb0ELb0EEENS1_21CollectiveEpilogueFwdINS6_IJSA_NS7_ILi512EEESA_EEES9_SC_SE_Li256ELb0ELb0ELb0ELb0EEENS1_30DynamicPersistentTileSchedulerILi256ELi32ELb0ELb0ELb1EEEEEEEEEvNT_6ParamsE,@"STO_CUDA_ENTRY STV_DEFAULT"
_ZN7cutlass13device_kernelIN5flash11enable_sm90INS1_16FlashAttnFwdSm90INS1_25CollectiveMainloopFwdSm90ILi2EN4cute5tupleIJNS5_1CILi1EEES8_S8_EEENS6_IJNS7_ILi64EEESA_SA_EEELi512ENS_10bfloat16_tEfNS_4arch4Sm90ELb1ELb0ELb0ELb0ELb0ELb0ELb1ELb0ELb0ELb0ELb0ELb0EEENS1_21CollectiveEpilogueFwdINS6_IJSA_NS7_ILi512EEESA_EEES9_SC_SE_Li256ELb0ELb0ELb0ELb0EEENS1_30DynamicPersistentTileSchedulerILi256ELi32ELb0ELb0ELb1EEEEEEEEEvNT_6ParamsE:
        /* <DEDUP_REMOVED lines=27> */
.L_x_3258:
[----:B------:R-:W-:Y:S05]  /*01b0*/  BSYNC B0 ;  /* 0x0000000000007941 */ /* 0x000fea0003800000 */
.L_x_3257:
        /* <DEDUP_REMOVED lines=35> */
.L_x_3259:
        /* <DEDUP_REMOVED lines=22> */
.L_x_3260:
        /* <DEDUP_REMOVED lines=18> */
.L_x_3261:
        /* <DEDUP_REMOVED lines=22> */
.L_x_3262:
        /* <DEDUP_REMOVED lines=22> */
.L_x_3263:
[----:B-1----:R-:W-:Y:S01]  /*0930*/  UMOV UR4, 0x1 ;  /* 0x0000000100047882 */ /* 0x002fe20000000000 */
[----:B------:R-:W-:Y:S01]  /*0940*/  PLOP3.LUT P0, PT, PT, PT, UP0, 0x80, 0x0 ;  /* 0x000000000000781c */ /* 0x000fe20003f0f008 */
[----:B------:R-:W-:Y:S01]  /*0950*/  USEL UR4, UR4, 0x2, !UP0 ;  /* 0x0000000204047887 */ /* 0x000fe2000c000000 */
[----:B------:R-:W-:Y:S01]  /*0960*/  NOP ;  /* 0x0000000000007918 */ /* 0x000fe20000000000 */
[----:B------:R-:W-:-:S04]  /*0970*/  ULDC.64 UR54, c[0x0][0x208] ;  /* 0x0000820000367ab9 */ /* 0x000fc80000000a00 */
[----:B------:R-:W-:-:S05]  /*0980*/  IMAD.U32 R2, RZ, RZ, UR4 ;  /* 0x00000004ff027e24 */ /* 0x000fca000f8e00ff */
[----:B------:R1:W-:Y:S01]  /*0990*/  STL [R1], R2 ;  /* 0x0000000201007387 */ /* 0x0003e20000100800 */
[----:B--234-:R-:W-:Y:S06]  /*09a0*/  BAR.SYNC.DEFER_BLOCKING 0x0 ;  /* 0x0000000000007b1d */ /* 0x01cfec0000010000 */
[----:B------:R-:W-:Y:S05]  /*09b0*/  @!P0 BRA `(.L_x_3264) ;  /* 0x000000d400d88947 */ /* 0x000fea0003800000 */
.L_x_3265:
[----:B------:R-:W-:-:S08]  /*09c0*/  NOP ;  /* 0x0000000000007918 */ /* 0x000fd00000000000 */
[----:B------:R-:W2:Y:S02]  /*09d0*/  USETMAXREG.TRY_ALLOC.CTAPOOL UP0, 0xf0 ;  /* 0x000000f0000079c8 */ /* 0x000ea40008000600 */
[----:B--2---:R-:W-:-:S13]  /*09e0*/  PLOP3.LUT P0, PT, PT, PT, UP0, 0x80, 0x0 ;  /* 0x000000000000781c */ /* 0x004fda0003f0f008 */
[----:B------:R-:W-:Y:S05]  /*09f0*/  @!P0 BRA `(.L_x_3265) ;  /* 0xfffffffc00f08947 */ /* 0x000fea000383ffff */
[----:B-1----:R-:W1:Y:S01]  /*0a00*/  S2R R2, SR_TID.X ;  /* 0x0000000000027919 */ /* 0x002e620000002100 */
        /* <DEDUP_REMOVED lines=10> */
[----:B------:R-:W2:Y:S01]  /*0ab0*/  LDL R3, [R1] ;  /* 0x0000000001037983 */ /* 0x000ea20000100800 */
[----:B------:R-:W-:Y:S01]  /*0ac0*/  VIADD R195, R2, 0xffffff80 ;  /* 0xffffff8002c37836 */ /* 0x000fe20000000000 */
[----:B------:R-:W1:Y:S01]  /*0ad0*/  S2UR UR5, SR_CgaCtaId ;  /* 0x00000000000579c3 */ /* 0x000e620000008800 */
[----:B------:R-:W-:Y:S01]  /*0ae0*/  UMOV UR37, 0x400 ;  /* 0x0000040000257882 */ /* 0x000fe20000000000 */
[----:B------:R-:W-:Y:S01]  /*0af0*/  MOV R185, 0x40 ;  /* 0x0000004000b97802 */ /* 0x000fe20000000f00 */
[----:B------:R-:W-:Y:S01]  /*0b00*/  IMAD.MOV.U32 R16, RZ, RZ, RZ ;  /* 0x000000ffff107224 */ /* 0x000fe200078e00ff */
[----:B------:R-:W-:Y:S01]  /*0b10*/  SHF.R.S32.HI R0, RZ, 0x1f, R195 ;  /* 0x0000001fff007819 */ /* 0x000fe200000114c3 */
[----:B------:R-:W-:Y:S01]  /*0b20*/  ULDC.64 UR48, c[0x0][0x198] ;  /* 0x0000660000307ab9 */ /* 0x000fe20000000a00 */
[----:B------:R-:W-:Y:S02]  /*0b30*/  UMOV UR36, URZ ;  /* 0x0000003f00247c82 */ /* 0x000fe40008000000 */
[----:B------:R-:W-:-:S02]  /*0b40*/  LEA.HI R4, R0, R195, RZ, 0x4 ;  /* 0x000000c300047211 */ /* 0x000fc400078f20ff */
[----:B------:R-:W-:Y:S02]  /*0b50*/  LEA.HI R5, R0, R195, RZ, 0x5 ;  /* 0x000000c300057211 */ /* 0x000fe400078f28ff */
[----:B------:R-:W-:Y:S02]  /*0b60*/  LOP3.LUT R2, R4, 0xfffffff0, RZ, 0xc0, !PT ;  /* 0xfffffff004027812 */ /* 0x000fe400078ec0ff */
[--C-:B------:R-:W-:Y:S02]  /*0b70*/  SHF.R.S32.HI R193, RZ, 0x5, R5.reuse ;  /* 0x00000005ffc17819 */ /* 0x100fe40000011405 */
[----:B------:R-:W-:Y:S01]  /*0b80*/  SHF.R.S32.HI R6, RZ, 0x1f, R5 ;  /* 0x0000001fff067819 */ /* 0x000fe20000011405 */
[----:B------:R-:W-:Y:S01]  /*0b90*/  IMAD.IADD R7, R195, 0x1, -R2 ;  /* 0x00000001c3077824 */ /* 0x000fe200078e0a02 */
[----:B------:R-:W-:Y:S02]  /*0ba0*/  SHF.R.S32.HI R9, RZ, 0x4, R4 ;  /* 0x00000004ff097819 */ /* 0x000fe40000011404 */
[----:B------:R-:W-:-:S02]  /*0bb0*/  LEA.HI R6, R6, R193, RZ, 0x2 ;  /* 0x000000c106067211 */ /* 0x000fc400078f10ff */
[----:B------:R-:W-:Y:S02]  /*0bc0*/  LEA.HI R5, R4, R9, RZ, 0x1 ;  /* 0x0000000904057211 */ /* 0x000fe400078f08ff */
[----:B------:R-:W-:Y:S01]  /*0bd0*/  SHF.R.S32.HI R4, RZ, 0x1f, R7 ;  /* 0x0000001fff047819 */ /* 0x000fe20000011407 */
[----:B-1----:R-:W-:Y:S01]  /*0be0*/  ULEA UR37, UR5, UR37, 0x18 ;  /* 0x0000002505257291 */ /* 0x002fe2000f8ec03f */
[----:B------:R-:W-:Y:S02]  /*0bf0*/  LOP3.LUT R6, R6, 0x3ffffc, RZ, 0xc0, !PT ;  /* 0x003ffffc06067812 */ /* 0x000fe400078ec0ff */
[----:B------:R-:W-:Y:S02]  /*0c00*/  LEA.HI R8, R4, R7, RZ, 0x3 ;  /* 0x0000000704087211 */ /* 0x000fe400078f18ff */
[----:B------:R-:W-:Y:S01]  /*0c10*/  LOP3.LUT R10, R5, 0x1ffffffe, RZ, 0xc0, !PT ;  /* 0x1ffffffe050a7812 */ /* 0x000fe200078ec0ff */
[----:B------:R-:W-:Y:S01]  /*0c20*/  IMAD.IADD R4, R193, 0x1, -R6 ;  /* 0x00000001c1047824 */ /* 0x000fe200078e0a06 */
[C---:B------:R-:W-:Y:S01]  /*0c30*/  LOP3.LUT R6, R8.reuse, 0xfffffff8, RZ, 0xc0, !PT ;  /* 0xfffffff808067812 */ /* 0x040fe200078ec0ff */
[----:B------:R-:W-:-:S02]  /*0c40*/  IMAD.SHL.U32 R8, R8, 0x40, RZ ;  /* 0x0000004008087824 */ /* 0x000fc400078e00ff */
[----:B------:R-:W-:-:S03]  /*0c50*/  IMAD.IADD R10, R9, 0x1, -R10 ;  /* 0x00000001090a7824 */ /* 0x000fc600078e0a0a */
[----:B------:R-:W-:Y:S01]  /*0c60*/  LOP3.LUT R8, R8, 0x7ffffe00, RZ, 0xc0, !PT ;  /* 0x7ffffe0008087812 */ /* 0x000fe200078ec0ff */
[----:B------:R-:W-:-:S04]  /*0c70*/  IMAD.SHL.U32 R10, R10, 0x8, RZ ;  /* 0x000000080a0a7824 */ /* 0x000fc800078e00ff */
[----:B------:R-:W-:Y:S01]  /*0c80*/  IMAD R8, R193, 0x400, R8 ;  /* 0x00000400c1087824 */ /* 0x000fe200078e0208 */
[----:B--2---:R-:W-:Y:S02]  /*0c90*/  R2UR UR6, R3 ;  /* 0x00000000030672ca */ /* 0x004fe400000e0000 */
[CC--:B------:R-:W-:Y:S02]  /*0ca0*/  LEA.HI R3, R0.reuse, R195.reuse, RZ, 0x7 ;  /* 0x000000c300037211 */ /* 0x0c0fe400078f38ff */
[----:B------:R-:W-:Y:S02]  /*0cb0*/  LEA.HI R0, R0, R195, RZ, 0x3 ;  /* 0x000000c300007211 */ /* 0x000fe400078f18ff */
[----:B------:R-:W-:Y:S02]  /*0cc0*/  SHF.R.S32.HI R192, RZ, 0x7, R3 ;  /* 0x00000007ffc07819 */ /* 0x000fe40000011403 */
[C---:B------:R-:W-:Y:S02]  /*0cd0*/  LOP3.LUT R2, R3.reuse, 0xffffff80, RZ, 0xc0, !PT ;  /* 0xffffff8003027812 */ /* 0x040fe400078ec0ff */
[----:B------:R-:W-:Y:S01]  /*0ce0*/  LEA.HI R3, R3, R192, RZ, 0x1 ;  /* 0x000000c003037211 */ /* 0x000fe200078f08ff */
[----:B------:R-:W-:Y:S01]  /*0cf0*/  IMAD R11, R192, 0x100, R7 ;  /* 0x00000100c00b7824 */ /* 0x000fe200078e0207 */
[----:B------:R-:W-:Y:S01]  /*0d00*/  IADD3 R7, R7, -R6, RZ ;  /* 0x8000000607077210 */ /* 0x000fe20007ffe0ff */
[----:B------:R-:W-:Y:S01]  /*0d10*/  ULOP3.LUT UR46, UR6, 0x1, URZ, 0xfc, !UPT ;  /* 0x00000001062e7892 */ /* 0x000fe2000f8efc3f */
[----:B------:R-:W-:Y:S01]  /*0d20*/  IADD3 R2, R195, -R2, RZ ;  /* 0x80000002c3027210 */ /* 0x000fe20007ffe0ff */
[----:B------:R-:W-:Y:S01]  /*0d30*/  IMAD R13, R4, 0x10, R11 ;  /* 0x00000010040d7824 */ /* 0x000fe200078e020b */
[C---:B------:R-:W-:Y:S01]  /*0d40*/  R2P PR, R7.reuse, 0x6 ;  /* 0x0000000607007804 */ /* 0x040fe20000000000 */
[----:B------:R-:W-:Y:S01]  /*0d50*/  IMAD.SHL.U32 R9, R7, 0x40, RZ ;  /* 0x0000004007097824 */ /* 0x000fe200078e00ff */
[----:B------:R-:W-:-:S02]  /*0d60*/  SHF.R.S32.HI R5, RZ, 0x1f, R2 ;  /* 0x0000001fff057819 */ /* 0x000fc40000011402 */
[----:B------:R-:W-:Y:S02]  /*0d70*/  LEA R194, R13, R10, 0x6 ;  /* 0x0000000a0dc27211 */ /* 0x000fe400078e30ff */
[----:B------:R-:W-:Y:S02]  /*0d80*/  LOP3.LUT R9, R9, 0x1c0, RZ, 0xc0, !PT ;  /* 0x000001c009097812 */ /* 0x000fe400078ec0ff */
[-C--:B------:R-:W-:Y:S02]  /*0d90*/  LEA.HI R4, R5, R2.reuse, RZ, 0x2 ;  /* 0x0000000205047211 */ /* 0x080fe400078f10ff */
[----:B------:R-:W-:Y:S02]  /*0da0*/  LOP3.LUT R10, R9, 0x8, R10, 0xf8, !PT ;  /* 0x00000008090a7812 */ /* 0x000fe400078ef80a */
[----:B------:R-:W-:Y:S02]  /*0db0*/  SHF.R.U32.HI R9, RZ, 0x3, R9 ;  /* 0x00000003ff097819 */ /* 0x000fe40000011609 */
[----:B------:R-:W-:-:S02]  /*0dc0*/  LEA.HI R6, R5, R2, RZ, 0x5 ;  /* 0x0000000205067211 */ /* 0x000fc400078f28ff */
[----:B------:R-:W-:Y:S02]  /*0dd0*/  LOP3.LUT R11, R4, 0x7ffffffc, RZ, 0xc0, !PT ;  /* 0x7ffffffc040b7812 */ /* 0x000fe400078ec0ff */
[--C-:B------:R-:W-:Y:S02]  /*0de0*/  SHF.R.S32.HI R5, RZ, 0x2, R4.reuse ;  /* 0x00000002ff057819 */ /* 0x100fe40000011404 */
[----:B------:R-:W-:Y:S01]  /*0df0*/  SHF.R.S32.HI R4, RZ, 0x1f, R4 ;  /* 0x0000001fff047819 */ /* 0x000fe20000011404 */
[----:B------:R-:W-:Y:S01]  /*0e00*/  IMAD.IADD R11, R2, 0x1, -R11 ;  /* 0x00000001020b7824 */ /* 0x000fe200078e0a0b */
[----:B------:R-:W-:Y:S01]  /*0e10*/  LOP3.LUT R9, R10, R9, RZ, 0x3c, !PT ;  /* 0x000000090a097212 */ /* 0x000fe200078e3cff */
[----:B------:R-:W-:Y:S01]  /*0e20*/  IMAD.MOV.U32 R2, RZ, RZ, RZ ;  /* 0x000000ffff027224 */ /* 0x000fe200078e00ff */
[----:B------:R-:W-:Y:S02]  /*0e30*/  LEA.HI R4, R4, R5, RZ, 0x3 ;  /* 0x0000000504047211 */ /* 0x000fe400078f18ff */
[----:B------:R-:W-:Y:S01]  /*0e40*/  LOP3.LUT R3, R3, 0xfffffe, RZ, 0xc0, !PT ;  /* 0x00fffffe03037812 */ /* 0x000fe200078ec0ff */
[----:B------:R-:W-:Y:S01]  /*0e50*/  IMAD.IADD R8, R8, 0x1, R9 ;  /* 0x0000000108087824 */ /* 0x000fe200078e0209 */
[----:B------:R-:W-:-:S02]  /*0e60*/  LOP3.LUT R4, R4, 0xfffffff8, RZ, 0xc0, !PT ;  /* 0xfffffff804047812 */ /* 0x000fc400078ec0ff */
[----:B------:R-:W-:Y:S01]  /*0e70*/  SEL R185, R185, 0xffffffc0, !P2 ;  /* 0xffffffc0b9b97807 */ /* 0x000fe20005000000 */
[----:B------:R-:W-:Y:S01]  /*0e80*/  IMAD.IADD R3, R192, 0x1, -R3 ;  /* 0x00000001c0037824 */ /* 0x000fe200078e0a03 */
[----:B------:R-:W-:Y:S01]  /*0e90*/  LEA R23, R8, UR37, 0x1 ;  /* 0x0000002508177c11 */ /* 0x000fe2000f8e08ff */
[----:B------:R-:W-:Y:S01]  /*0ea0*/  IMAD.IADD R17, R5, 0x1, -R4 ;  /* 0x0000000105117824 */ /* 0x000fe200078e0a04 */
[----:B------:R-:W-:Y:S01]  /*0eb0*/  LOP3.LUT R4, R0, 0x1ffffff8, RZ, 0xc0, !PT ;  /* 0x1ffffff800047812 */ /* 0x000fe200078ec0ff */
[----:B------:R-:W-:Y:S01]  /*0ec0*/  IMAD.SHL.U32 R22, R3, 0x100, RZ ;  /* 0x0000010003167824 */ /* 0x000fe200078e00ff */
[----:B------:R-:W-:Y:S01]  /*0ed0*/  SHF.R.S32.HI R6, RZ, 0x5, R6 ;  /* 0x00000005ff067819 */ /* 0x000fe20000011406 */
[C---:B------:R-:W-:Y:S01]  /*0ee0*/  VIADD R186, R23.reuse, 0x36400 ;  /* 0x0003640017ba7836 */ /* 0x040fe20000000000 */
[----:B------:R-:W-:Y:S01]  /*0ef0*/  IADD3 R184, R23, 0x36420, RZ ;  /* 0x0003642017b87810 */ /* 0x000fe20007ffe0ff */
[----:B------:R-:W-:Y:S01]  /*0f00*/  IMAD.IADD R4, R195, 0x1, -R4 ;  /* 0x00000001c3047824 */ /* 0x000fe200078e0a04 */
[----:B------:R-:W-:Y:S01]  /*0f10*/  SHF.R.S32.HI R190, RZ, 0x3, R0 ;  /* 0x00000003ffbe7819 */ /* 0x000fe20000011400 */
[C---:B------:R-:W-:Y:S01]  /*0f20*/  @P1 VIADD R184, R186.reuse, 0xffffffe0 ;  /* 0xffffffe0bab81836 */ /* 0x040fe20000000000 */
[----:B------:R-:W-:Y:S01]  /*0f30*/  SHF.L.U32 R18, R11, 0x1, RZ ;  /* 0x000000010b127819 */ /* 0x000fe200000006ff */
[----:B------:R-:W-:-:S02]  /*0f40*/  IMAD.IADD R186, R186, 0x1, R185 ;  /* 0x00000001baba7824 */ /* 0x000fc400078e02b9 */
[----:B------:R-:W-:Y:S02]  /*0f50*/  IMAD R17, R6, 0x10, R17 ;  /* 0x0000001006117824 */ /* 0x000fe400078e0211 */
[----:B------:R-:W-:Y:S02]  /*0f60*/  IMAD.SHL.U32 R188, R4, 0x8, RZ ;  /* 0x0000000804bc7824 */ /* 0x000fe400078e00ff */
[----:B------:R-:W-:-:S07]  /*0f70*/  IMAD.IADD R185, R185, 0x1, R184 ;  /* 0x00000001b9b97824 */ /* 0x000fce00078e02b8 */
.L_x_3313:
        /* <DEDUP_REMOVED lines=20> */
.L_x_3266:
[----:B------:R-:W-:Y:S01]  /*10c0*/  ULDC UR6, c[0x0][0xec4] ;  /* 0x0003b10000067ab9 */ /* 0x000fe20000000800 */
[----:B------:R-:W-:Y:S01]  /*10d0*/  UMOV UR38, UR7 ;  /* 0x0000000700267c82 */ /* 0x000fe20008000000 */
[----:B------:R-:W-:-:S11]  /*10e0*/  UISETP.NE.AND UP0, UPT, UR6, 0x1, UPT ;  /* 0x000000010600788c */ /* 0x000fd6000bf05270 */
[----:B------:R-:W-:Y:S02]  /*10f0*/  @UP0 ULDC.64 UR10, c[0x0][0xec8] ;  /* 0x0003b200000a0ab9 */ /* 0x000fe40000000a00 */
[----:B------:R-:W-:-:S04]  /*1100*/  UIMAD.WIDE.U32 UR4, UR7, UR10, URZ ;  /* 0x0000000a070472a5 */ /* 0x000fc8000f8e003f */
[----:B------:R-:W-:-:S04]  /*1110*/  @UP0 USHF.R.U32.HI UR38, URZ, UR11, UR5 ;  /* 0x0000000b3f260299 */ /* 0x000fc80008011605 */
[----:B------:R-:W-:-:S12]  /*1120*/  UIMAD UR4, UR38, UR6, URZ ;  /* 0x00000006260472a4 */ /* 0x000fd8000f8e023f */
.L_x_3267:
[----:B------:R-:W1:Y:S01]  /*1130*/  LDC.64 R8, c[0x0][0x3f8] ;  /* 0x0000fe00ff087b82 */ /* 0x000e620000000a00 */
[----:B------:R-:W-:Y:S01]  /*1140*/  ULOP3.LUT UR5, URZ, UR38, URZ, 0x33, !UPT ;  /* 0x000000263f057292 */ /* 0x000fe2000f8e333f */
[----:B------:R-:W-:Y:S01]  /*1150*/  CS2R R150, SRZ ;  /* 0x0000000000967805 */ /* 0x000fe2000001ff00 */
[----:B------:R-:W-:Y:S01]  /*1160*/  ULDC UR6, c[0x0][0xeac] ;  /* 0x0003ab0000067ab9 */ /* 0x000fe20000000800 */
[----:B------:R-:W-:Y:S01]  /*1170*/  ULDC UR43, c[0x0][0xeb8] ;  /* 0x0003ae00002b7ab9 */ /* 0x000fe20000000800 */
[----:B------:R-:W-:Y:S01]  /*1180*/  UIADD3 UR5, UR5, UR6, URZ ;  /* 0x0000000605057290 */ /* 0x000fe2000fffe03f */
[----:B------:R-:W-:Y:S01]  /*1190*/  CS2R R148, SRZ ;  /* 0x0000000000947805 */ /* 0x000fe2000001ff00 */
[----:B------:R-:W-:Y:S01]  /*11a0*/  UISETP.NE.AND UP0, UPT, UR43, 0x1, UPT ;  /* 0x000000012b00788c */ /* 0x000fe2000bf05270 */
[----:B------:R-:W2:Y:S01]  /*11b0*/  LDC R169, c[0x0][0x404] ;  /* 0x00010100ffa97b82 */ /* 0x000ea20000000800 */
[----:B------:R-:W-:Y:S01]  /*11c0*/  USHF.L.U32 UR42, UR5, 0x6, URZ ;  /* 0x00000006052a7899 */ /* 0x000fe2000800063f */
[----:B------:R-:W-:Y:S01]  /*11d0*/  CS2R R146, SRZ ;  /* 0x0000000000927805 */ /* 0x000fe2000001ff00 */
[----:B------:R-:W-:Y:S01]  /*11e0*/  UIADD3 UR4, UR7, -UR4, URZ ;  /* 0x8000000407047290 */ /* 0x000fe2000fffe03f */
[----:B------:R-:W-:Y:S01]  /*11f0*/  CS2R R144, SRZ ;  /* 0x0000000000907805 */ /* 0x000fe2000001ff00 */
[----:B------:R-:W-:Y:S01]  /*1200*/  ULDC UR5, c[0x0][0xec4] ;  /* 0x0003b10000057ab9 */ /* 0x000fe20000000800 */
[----:B------:R-:W-:Y:S01]  /*1210*/  UISETP.NE.AND UP1, UPT, UR39, 0x1, UPT ;  /* 0x000000012700788c */ /* 0x000fe2000bf25270 */
[----:B------:R-:W-:Y:S01]  /*1220*/  IMAD.U32 R187, RZ, RZ, UR42 ;  /* 0x0000002affbb7e24 */ /* 0x000fe2000f8e00ff */
[----:B------:R-:W3:Y:S01]  /*1230*/  LDC R4, c[0x0][0x288] ;  /* 0x0000a200ff047b82 */ /* 0x000ee20000000800 */
[----:B------:R-:W-:Y:S01]  /*1240*/  UIMAD UR8, UR8, UR5, UR4 ;  /* 0x00000005080872a4 */ /* 0x000fe2000f8e0204 */
[----:B------:R-:W-:Y:S01]  /*1250*/  CS2R R142, SRZ ;  /* 0x00000000008e7805 */ /* 0x000fe2000001ff00 */
[----:B------:R-:W-:Y:S01]  /*1260*/  @UP0 ULDC UR6, c[0x0][0xec0] ;  /* 0x0003b00000060ab9 */ /* 0x000fe20000000800 */
[----:B------:R-:W-:Y:S01]  /*1270*/  @UP0 ULDC UR4, c[0x0][0xebc] ;  /* 0x0003af0000040ab9 */ /* 0x000fe20000000800 */
[----:B------:R-:W-:Y:S01]  /*1280*/  CS2R R140, SRZ ;  /* 0x00000000008c7805 */ /* 0x000fe2000001ff00 */
[----:B------:R-:W-:Y:S01]  /*1290*/  UIMAD.WIDE.U32 UR4, UR8, UR4, URZ ;  /* 0x00000004080472a5 */ /* 0x000fe2000f8e003f */
[----:B------:R-:W-:Y:S01]  /*12a0*/  CS2R R138, SRZ ;  /* 0x00000000008a7805 */ /* 0x000fe2000001ff00 */
[----:B------:R-:W4:Y:S01]  /*12b0*/  LDC R6, c[0x0][0x2e0] ;  /* 0x0000b800ff067b82 */ /* 0x000f220000000800 */
[----:B-1----:R-:W-:Y:S01]  /*12c0*/  ISETP.NE.U32.AND P0, PT, R8, RZ, PT ;  /* 0x000000ff0800720c */ /* 0x002fe20003f05070 */
[----:B------:R-:W-:Y:S01]  /*12d0*/  UMOV UR44, UR8 ;  /* 0x00000008002c7c82 */ /* 0x000fe20008000000 */
[----:B------:R-:W-:Y:S01]  /*12e0*/  @UP0 USHF.R.U32.HI UR44, URZ, UR6, UR5 ;  /* 0x000000063f2c0299 */ /* 0x000fe20008011605 */
[----:B------:R-:W-:-:S02]  /*12f0*/  CS2R R136, SRZ ;  /* 0x0000000000887805 */ /* 0x000fc4000001ff00 */
[----:B------:R-:W-:Y:S02]  /*1300*/  ISETP.NE.AND.EX P0, PT, R9, RZ, PT, P0 ;  /* 0x000000ff0900720c */ /* 0x000fe40003f05300 */
[----:B------:R-:W-:Y:S01]  /*1310*/  CS2R R134, SRZ ;  /* 0x0000000000867805 */ /* 0x000fe2000001ff00 */
[----:B------:R-:W-:Y:S01]  /*1320*/  UIADD3 UR4, -UR44, URZ, URZ ;  /* 0x0000003f2c047290 */ /* 0x000fe2000fffe13f */
[----:B------:R-:W-:Y:S02]  /*1330*/  CS2R R132, SRZ ;  /* 0x0000000000847805 */ /* 0x000fe4000001ff00 */
[----:B--2---:R-:W-:Y:S02]  /*1340*/  SEL R169, R169, 0x1, P0 ;  /* 0x00000001a9a97807 */ /* 0x004fe40000000000 */
[----:B------:R-:W-:Y:S02]  /*1350*/  CS2R R130, SRZ ;  /* 0x0000000000827805 */ /* 0x000fe4000001ff00 */
[----:B------:R-:W-:Y:S01]  /*1360*/  PLOP3.LUT P0, PT, PT, PT, UP1, 0x80, 0x0 ;  /* 0x000000000000781c */ /* 0x000fe20003f0f018 */
[----:B------:R-:W-:Y:S01]  /*1370*/  UIMAD UR43, UR43, UR4, UR8 ;  /* 0x000000042b2b72a4 */ /* 0x000fe2000f8e0208 */
[----:B------:R-:W-:-:S02]  /*1380*/  CS2R R128, SRZ ;  /* 0x0000000000807805 */ /* 0x000fc4000001ff00 */
[----:B------:R-:W-:Y:S02]  /*1390*/  CS2R R126, SRZ ;  /* 0x00000000007e7805 */ /* 0x000fe4000001ff00 */
[----:B------:R-:W-:Y:S02]  /*13a0*/  CS2R R124, SRZ ;  /* 0x00000000007c7805 */ /* 0x000fe4000001ff00 */
[----:B---3--:R-:W-:Y:S02]  /*13b0*/  IADD3 R4, R187, 0x7f, -R4 ;  /* 0x0000007fbb047810 */ /* 0x008fe40007ffe804 */
[----:B------:R-:W-:Y:S02]  /*13c0*/  CS2R R122, SRZ ;  /* 0x00000000007a7805 */ /* 0x000fe4000001ff00 */
[----:B------:R-:W-:Y:S02]  /*13d0*/  CS2R R120, SRZ ;  /* 0x0000000000787805 */ /* 0x000fe4000001ff00 */
[----:B------:R-:W-:-:S02]  /*13e0*/  CS2R R118, SRZ ;  /* 0x0000000000767805 */ /* 0x000fc4000001ff00 */
[----:B------:R-:W-:Y:S02]  /*13f0*/  CS2R R116, SRZ ;  /* 0x0000000000747805 */ /* 0x000fe4000001ff00 */
[----:B------:R-:W-:Y:S02]  /*1400*/  CS2R R166, SRZ ;  /* 0x0000000000a67805 */ /* 0x000fe4000001ff00 */
[----:B------:R-:W-:Y:S02]  /*1410*/  CS2R R164, SRZ ;  /* 0x0000000000a47805 */ /* 0x000fe4000001ff00 */
[----:B------:R-:W-:Y:S01]  /*1420*/  CS2R R112, SRZ ;  /* 0x0000000000707805 */ /* 0x000fe2000001ff00 */
[CC--:B----4-:R-:W-:Y:S01]  /*1430*/  IMAD R0, R169.reuse, R6.reuse, 0x3f ;  /* 0x0000003fa9007424 */ /* 0x0d0fe200078e0206 */
[----:B------:R-:W-:Y:S01]  /*1440*/  CS2R R162, SRZ ;  /* 0x0000000000a27805 */ /* 0x000fe2000001ff00 */
[----:B------:R-:W-:Y:S01]  /*1450*/  IMAD R4, R169, R6, R4 ;  /* 0x00000006a9047224 */ /* 0x000fe200078e0204 */
[----:B------:R-:W-:-:S02]  /*1460*/  CS2R R108, SRZ ;  /* 0x00000000006c7805 */ /* 0x000fc4000001ff00 */
[----:B------:R-:W-:Y:S02]  /*1470*/  CS2R R160, SRZ ;  /* 0x0000000000a07805 */ /* 0x000fe4000001ff00 */
[----:B------:R-:W-:Y:S02]  /*1480*/  SHF.R.S32.HI R3, RZ, 0x1f, R0 ;  /* 0x0000001fff037819 */ /* 0x000fe40000011400 */
[----:B------:R-:W-:Y:S02]  /*1490*/  CS2R R104, SRZ ;  /* 0x0000000000687805 */ /* 0x000fe4000001ff00 */
[----:B------:R-:W-:Y:S02]  /*14a0*/  SHF.R.S32.HI R5, RZ, 0x1f, R4 ;  /* 0x0000001fff057819 */ /* 0x000fe40000011404 */
[----:B------:R-:W-:Y:S02]  /*14b0*/  CS2R R158, SRZ ;  /* 0x00000000009e7805 */ /* 0x000fe4000001ff00 */
[----:B------:R-:W-:-:S02]  /*14c0*/  LEA.HI R3, R3, R0, RZ, 0x6 ;  /* 0x0000000003037211 */ /* 0x000fc400078f30ff */
[----:B------:R-:W-:Y:S02]  /*14d0*/  CS2R R156, SRZ ;  /* 0x00000000009c7805 */ /* 0x000fe4000001ff00 */
[----:B------:R-:W-:Y:S02]  /*14e0*/  LEA.HI R5, R5, R4, RZ, 0x6 ;  /* 0x0000000405057211 */ /* 0x000fe400078f30ff */
[----:B------:R-:W-:Y:S02]  /*14f0*/  CS2R R100, SRZ ;  /* 0x0000000000647805 */ /* 0x000fe4000001ff00 */
[----:B------:R-:W-:Y:S02]  /*1500*/  SHF.R.S32.HI R3, RZ, 0x6, R3 ;  /* 0x00000006ff037819 */ /* 0x000fe40000011403 */
[----:B------:R-:W-:Y:S02]  /*1510*/  CS2R R154, SRZ ;  /* 0x00000000009a7805 */ /* 0x000fe4000001ff00 */
[----:B------:R-:W-:-:S02]  /*1520*/  SHF.R.S32.HI R168, RZ, 0x6, R5 ;  /* 0x00000006ffa87819 */ /* 0x000fc40000011405 */
[----:B------:R-:W-:Y:S02]  /*1530*/  CS2R R96, SRZ ;  /* 0x0000000000607805 */ /* 0x000fe4000001ff00 */
[----:B------:R-:W-:Y:S02]  /*1540*/  MOV R0, RZ ;  /* 0x000000ff00007202 */ /* 0x000fe40000000f00 */
[----:B------:R-:W-:Y:S02]  /*1550*/  CS2R R152, SRZ ;  /* 0x0000000000987805 */ /* 0x000fe4000001ff00 */
[----:B------:R-:W-:Y:S01]  /*1560*/  VIMNMX R168, R3, R168, PT ;  /* 0x000000a803a87248 */ /* 0x000fe20003fe0100 */
[----:B------:R-:W-:Y:S01]  /*1570*/  IMAD.MOV.U32 R3, RZ, RZ, RZ ;  /* 0x000000ffff037224 */ /* 0x000fe200078e00ff */
        /* <DEDUP_REMOVED lines=35> */
[----:B------:R-:W-:Y:S02]  /*17b0*/  ISETP.GE.AND P1, PT, R168, 0x1, PT ;  /* 0x00000001a800780c */ /* 0x000fe40003f26270 */
[----:B------:R-:W-:-:S11]  /*17c0*/  PLOP3.LUT P0, PT, PT, PT, PT, 0x80, 0x0 ;  /* 0x000000000000781c */ /* 0x000fd60003f0f070 */
[----:B------:R-:W-:Y:S05]  /*17d0*/  @!P1 BRA `(.L_x_3269) ;  /* 0x000000ac00b09947 */ /* 0x000fea0003800000 */
[----:B------:R-:W1:Y:S01]  /*17e0*/  SHFL.IDX PT, R4, R192, RZ, 0x1f ;  /* 0x00001fffc0047589 */ /* 0x000e6200000e0000 */
[----:B------:R-:W-:Y:S01]  /*17f0*/  UIADD3 UR4, UR37, 0x36400, URZ ;  /* 0x0003640025047890 */ /* 0x000fe2000fffe03f */
[----:B------:R-:W-:Y:S01]  /*1800*/  ISETP.GE.AND P0, PT, R168, 0x2, PT ;  /* 0x00000002a800780c */ /* 0x000fe20003f06270 */
[----:B------:R-:W-:Y:S01]  /*1810*/  UMOV UR17, 0x40000040 ;  /* 0x4000004000117882 */ /* 0x000fe20000000000 */
[----:B------:R-:W-:Y:S01]  /*1820*/  BAR.SYNC.DEFER_BLOCKING 0xe, 0x100 ;  /* 0x0384000000007b1d */ /* 0x000fe20000010000 */
[----:B------:R-:W-:-:S04]  /*1830*/  USHF.R.U32.HI UR4, URZ, 0x4, UR4 ;  /* 0x000000043f047899 */ /* 0x000fc80008011604 */
[----:B------:R-:W-:Y:S01]  /*1840*/  ULOP3.LUT UR4, UR4, 0x3fff, URZ, 0xc0, !UPT ;  /* 0x00003fff04047892 */ /* 0x000fe2000f8ec03f */
[----:B------:R-:W-:Y:S01]  /*1850*/  UMOV UR19, 0x40000040 ;  /* 0x4000004000137882 */ /* 0x000fe20000000000 */
[----:B------:R-:W-:Y:S02]  /*1860*/  UMOV UR5, 0x40000040 ;  /* 0x4000004000057882 */ /* 0x000fe40000000000 */
        /* <DEDUP_REMOVED lines=30> */
[----:B------:R-:W-:-:S05]  /*1a50*/  @!P1 LEA R4, R2, UR37, 0x3 ;  /* 0x0000002502049c11 */ /* 0x000fca000f8e18ff */
[----:B------:R-:W-:-:S05]  /*1a60*/  @!P1 VIADD R4, R4, 0x38860 ;  /* 0x0003886004049836 */ /* 0x000fca0000000000 */
        /* <DEDUP_REMOVED lines=16> */
[----:B------:R-:W-:-:S07]  /*1b70*/  IADD3 R168, R168, -0x2, RZ ;  /* 0xfffffffea8a87810 */ /* 0x000fce0007ffe0ff */
.L_x_3271:
[----:B------:R-:W-:Y:S01]  /*1b80*/  BAR.SYNC.DEFER_BLOCKING 0xe, 0x100 ;  /* 0x0384000000007b1d */ /* 0x000fe20000010000 */
[----:B-12---:R-:W-:Y:S01]  /*1b90*/  IMAD R4, R2, 0x40, R17 ;  /* 0x0000004002047824 */ /* 0x006fe200078e0211 */
        /* <DEDUP_REMOVED lines=144> */
[----:B------:R-:W-:Y:S02]  /*24a0*/  R2UR UR6, R5 ;  /* 0x00000000050672ca */ /* 0x000fe400000e0000 */
[C---:B------:R-:W-:Y:S01]  /*24b0*/  IADD3 R5, R4.reuse, 0x100, RZ ;  /* 0x0000010004057810 */ /* 0x040fe20007ffe0ff */
[----:B------:R-:W-:Y:S02]  /*24c0*/  VIADD R4, R4, 0x180 ;  /* 0x0000018004047836 */ /* 0x000fe40000000000 */
[----:B------:R-:W-:Y:S01]  /*24d0*/  HGMMA.64x256x16.F32.BF16 R24, gdesc[UR16].tnspB, R24, gsb0 ;  /* 0x43e00000101879f0 */ /* 0x000fe20008001818 */
[----:B------:R-:W-:Y:S02]  /*24e0*/  R2UR UR10, R5 ;  /* 0x00000000050a72ca */ /* 0x000fe400000e0000 */
[----:B------:R-:W-:Y:S02]  /*24f0*/  R2UR UR14, R4 ;  /* 0x00000000040e72ca */ /* 0x000fe400000e0000 */
[----:B------:R-:W-:-:S02]  /*2500*/  @!P1 LEA R4, R2, UR37, 0x3 ;  /* 0x0000002502049c11 */ /* 0x000fc4000f8e18ff */
[----:B------:R-:W-:-:S03]  /*2510*/  SEL R5, RZ, 0x1, P0 ;  /* 0x00000001ff057807 */ /* 0x000fc60000000000 */
[----:B------:R-:W-:Y:S01]  /*2520*/  @!P1 VIADD R4, R4, 0x38860 ;  /* 0x0003886004049836 */ /* 0x000fe20000000000 */
[----:B------:R-:W-:-:S04]  /*2530*/  LOP3.LUT R16, R16, R5, RZ, 0x3c, !PT ;  /* 0x0000000510107212 */ /* 0x000fc800078e3cff */
        /* <DEDUP_REMOVED lines=16> */
.L_x_3270:
[----:B------:R-:W-:Y:S01]  /*2640*/  BAR.SYNC.DEFER_BLOCKING 0xe, 0x100 ;  /* 0x0384000000007b1d */ /* 0x000fe20000010000 */
[C---:B-12---:R-:W-:Y:S01]  /*2650*/  IMAD R4, R2.reuse, 0x40, R17 ;  /* 0x0000004002047824 */ /* 0x046fe200078e0211 */
[----:B------:R-:W-:Y:S02]  /*2660*/  IADD3 R2, R2, 0x1, RZ ;  /* 0x0000000102027810 */ /* 0x000fe40007ffe0ff */
[----:B------:R-:W-:Y:S02]  /*2670*/  PLOP3.LUT P0, PT, PT, PT, PT, 0x8, 0x0 ;  /* 0x000000000000781c */ /* 0x000fe40003f0e170 */
        /* <DEDUP_REMOVED lines=137> */
.L_x_3268:
[----:B------:R-:W-:Y:S02]  /*2f10*/  ISETP.GE.AND P1, PT, R168, 0x1, PT ;  /* 0x00000001a800780c */ /* 0x000fe40003f26270 */
[----:B------:R-:W-:-:S11]  /*2f20*/  PLOP3.LUT P0, PT, PT, PT, PT, 0x80, 0x0 ;  /* 0x000000000000781c */ /* 0x000fd60003f0f070 */
[----:B------:R-:W-:Y:S05]  /*2f30*/  @!P1 BRA `(.L_x_3269) ;  /* 0x0000009400d89947 */ /* 0x000fea0003800000 */
        /* <DEDUP_REMOVED lines=29> */
.L_x_3272:
        /* <DEDUP_REMOVED lines=9> */
.L_x_3374:
[----:B------:R-:W-:Y:S05]  /*31a0*/  @!P0 BRA `(.L_x_3274) ;  /* 0x0000000000048947 */ /* 0x000fea0003800000 */
[----:B------:R-:W-:Y:S01]  /*31b0*/  BPT.TRAP 0x1 ;  /* 0x000000040000795c */ /* 0x000fe20000300000 */
.L_x_3274:
[----:B------:R-:W-:Y:S02]  /*31c0*/  LEA R5, R2, UR37, 0x3 ;  /* 0x0000002502057c11 */ /* 0x000fe4000f8e18ff */
[----:B------:R-:W-:-:S04]  /*31d0*/  SHF.L.U32 R8, R16, 0x1f, RZ ;  /* 0x0000001f10087819 */ /* 0x000fc800000006ff */
[----:B------:R2:W3:Y:S01]  /*31e0*/  SYNCS.PHASECHK.TRANS64.TRYWAIT P1, [R5+URZ+0x38830], R8 ;  /* 0x03883008050075a7 */ /* 0x0004e2000802017f */
[----:B------:R-:W-:Y:S05]  /*31f0*/  @!P0 BRA `(.L_x_3275) ;  /* 0x0000000000048947 */ /* 0x000fea0003800000 */
[----:B------:R-:W-:Y:S01]  /*3200*/  BPT.TRAP 0x1 ;  /* 0x000000040000795c */ /* 0x000fe20000300000 */
.L_x_3275:
[----:B---3--:R-:W-:Y:S05]  /*3210*/  @P1 BRA `(.L_x_3276) ;  /* 0x0000000000081947 */ /* 0x008fea0003800000 */
[----:B------:R-:W3:Y:S02]  /*3220*/  SYNCS.PHASECHK.TRANS64.TRYWAIT P1, [R5+URZ+0x38830], R8 ;  /* 0x03883008050075a7 */ /* 0x000ee4000802017f */
[----:B---3--:R-:W-:Y:S05]  /*3230*/  @!P1 BRA `(.L_x_3277) ;  /* 0x000000e000f89947 */ /* 0x008fea0003800000 */
.L_x_3276:
[----:B------:R-:W-:-:S04]  /*3240*/  UIADD3 UR4, UR37, 0x22400, URZ ;  /* 0x0002240025047890 */ /* 0x000fc8000fffe03f */
[----:B------:R-:W-:-:S04]  /*3250*/  USHF.R.U32.HI UR4, URZ, 0x4, UR4 ;  /* 0x000000043f047899 */ /* 0x000fc80008011604 */
[----:B------:R-:W-:-:S06]  /*3260*/  ULOP3.LUT UR4, UR4, 0x3fff, URZ, 0xc0, !UPT ;  /* 0x00003fff04047892 */ /* 0x000fcc000f8ec03f */
[----:B-1----:R-:W-:Y:S01]  /*3270*/  IMAD.U32 R0, RZ, RZ, UR4 ;  /* 0x00000004ff007e24 */ /* 0x002fe2000f8e00ff */
[----:B------:R-:W-:Y:S05]  /*3280*/  WARPSYNC.ALL ;  /* 0x0000000000007948 */ /* 0x000fea0003800000 */
[----:B------:R-:W-:Y:S01]  /*3290*/  LOP3.LUT R0, R0, 0x10000, RZ, 0xfc, !PT ;  /* 0x0001000000007812 */ /* 0x000fe200078efcff */
[----:B------:R-:W-:-:S03]  /*32a0*/  UIADD3 UR4, UR37, 0x20400, URZ ;  /* 0x0002040025047890 */ /* 0x000fc6000fffe03f */
[----:B------:R-:W-:Y:S01]  /*32b0*/  LEA R4, R2, R0, 0x9 ;  /* 0x0000000002047211 */ /* 0x000fe200078e48ff */
[----:B------:R-:W-:Y:S01]  /*32c0*/  WARPGROUP.ARRIVE ;  /* 0x00000000000079c5 */ /* 0x000fe20000000000 */
[----:B------:R-:W-:Y:S01]  /*32d0*/  UMOV UR11, 0x40000040 ;  /* 0x40000040000b7882 */ /* 0x000fe20000000000 */
[----:B------:R-:W-:Y:S01]  /*32e0*/  USHF.R.U32.HI UR4, URZ, 0x4, UR4 ;  /* 0x000000043f047899 */ /* 0x000fe20008011604 */
[----:B------:R-:W-:Y:S01]  /*32f0*/  R2UR UR10, R4 ;  /* 0x00000000040a72ca */ /* 0x000fe200000e0000 */
[----:B------:R-:W-:Y:S01]  /*3300*/  UMOV UR9, 0x40000040 ;  /* 0x4000004000097882 */ /* 0x000fe20000000000 */
        /* <DEDUP_REMOVED lines=27> */
.L_x_3375:
[----:B------:R-:W-:Y:S05]  /*34c0*/  @!P0 BRA `(.L_x_3279) ;  /* 0x0000000000048947 */ /* 0x000fea0003800000 */
[----:B------:R-:W-:Y:S01]  /*34d0*/  BPT.TRAP 0x1 ;  /* 0x000000040000795c */ /* 0x000fe20000300000 */
.L_x_3279:
[----:B------:R4:W1:Y:S01]  /*34e0*/  SYNCS.PHASECHK.TRANS64.TRYWAIT P1, [R5+URZ+0x38850], R8 ;  /* 0x03885008050075a7 */ /* 0x000862000802017f */
[----:B------:R-:W-:Y:S05]  /*34f0*/  @!P0 BRA `(.L_x_3280) ;  /* 0x0000000000048947 */ /* 0x000fea0003800000 */
[----:B------:R-:W-:Y:S01]  /*3500*/  BPT.TRAP 0x1 ;  /* 0x000000040000795c */ /* 0x000fe20000300000 */
.L_x_3280:
[----:B-1----:R-:W-:-:S04]  /*3510*/  IMAD.U32 R4, RZ, RZ, UR37 ;  /* 0x00000025ff047e24 */ /* 0x002fc8000f8e00ff */
[C---:B------:R-:W-:Y:S02]  /*3520*/  VIADD R3, R4.reuse, 0x400 ;  /* 0x0000040004037836 */ /* 0x040fe40000000000 */
        /* <DEDUP_REMOVED lines=11> */
.L_x_3281:
[----:B------:R-:W-:Y:S01]  /*35e0*/  R2UR UR24, R4 ;  /* 0x00000000041872ca */ /* 0x000fe200000e0000 */
[----:B------:R-:W-:Y:S01]  /*35f0*/  WARPGROUP.ARRIVE ;  /* 0x00000000000079c5 */ /* 0x000fe20000000000 */
[C---:B------:R-:W-:Y:S01]  /*3600*/  R2UR UR26, R6.reuse ;  /* 0x00000000061a72ca */ /* 0x040fe200000e0000 */
[----:B------:R-:W-:Y:S01]  /*3610*/  UMOV UR25, 0x40000040 ;  /* 0x4000004000197882 */ /* 0x000fe20000000000 */
[----:B------:R-:W-:Y:S01]  /*3620*/  UMOV UR27, 0x40000040 ;  /* 0x40000040001b7882 */ /* 0x000fe20000000000 */
[----:B------:R-:W-:Y:S01]  /*3630*/  VIADD R7, R6, 0x2 ;  /* 0x0000000206077836 */ /* 0x000fe20000000000 */
[----:B--234-:R-:W-:Y:S01]  /*3640*/  IADD3 R8, R4, 0x2, RZ ;  /* 0x0000000204087810 */ /* 0x01cfe20007ffe0ff */
[----:B------:R-:W-:Y:S01]  /*3650*/  UMOV UR5, 0x40000040 ;  /* 0x4000004000057882 */ /* 0x000fe20000000000 */
        /* <DEDUP_REMOVED lines=8> */
[----:B------:R-:W-:-:S02]  /*36e0*/  VIADD R10, R6, 0x800 ;  /* 0x00000800060a7836 */ /* 0x000fc40000000000 */
[----:B------:R-:W-:-:S04]  /*36f0*/  IMAD R206, R2, 0x1000, R19 ;  /* 0x0000100002ce7824 */ /* 0x000fc800078e0213 */
[----:B------:R-:W-:Y:S01]  /*3700*/  VIADD R207, R206, 0x80 ;  /* 0x00000080cecf7836 */ /* 0x000fe20000000000 */
        /* <DEDUP_REMOVED lines=127> */
[----:B------:R-:W-:Y:S02]  /*3f00*/  IADD3 R8, R4, 0x800, RZ ;  /* 0x0000080004087810 */ /* 0x000fe40007ffe0ff */
        /* <DEDUP_REMOVED lines=58> */
[C---:B------:R-:W-:Y:S01]  /*42b0*/  IMAD.IADD R13, R9.reuse, 0x1, R10 ;  /* 0x00000001090d7824 */ /* 0x040fe200078e020a */
        /* <DEDUP_REMOVED lines=87> */
[C---:B------:R-:W-:Y:S01]  /*4830*/  IADD3 R7, R9.reuse, R8, RZ ;  /* 0x0000000809077210 */ /* 0x040fe20007ffe0ff */
[----:B------:R-:W-:Y:S02]  /*4840*/  IMAD.IADD R9, R9, 0x1, R10 ;  /* 0x0000000109097824 */ /* 0x000fe400078e020a */
[C---:B------:R-:W-:Y:S02]  /*4850*/  IMAD.IADD R8, R11.reuse, 0x1, R8 ;  /* 0x000000010b087824 */ /* 0x040fe400078e0208 */
[----:B------:R-:W-:-:S02]  /*4860*/  IMAD.IADD R10, R11, 0x1, R10 ;  /* 0x000000010b0a7824 */ /* 0x000fc400078e020a */
[----:B------:R-:W-:Y:S01]  /*4870*/  IMAD.MOV.U32 R11, RZ, RZ, 0x40 ;  /* 0x00000040ff0b7424 */ /* 0x000fe200078e00ff */
[----:B------:R-:W-:Y:S02]  /*4880*/  WARPGROUP.DEPBAR.LE gsb0, 0x0 ;  /* 0x00008000000079c5 */ /* 0x000fe40000010000 */
[----:B------:R-:W-:-:S06]  /*4890*/  WARPGROUP.ARRIVE ;  /* 0x00000000000079c5 */ /* 0x000fcc0000000000 */
[----:B------:R-:W-:Y:S01]  /*48a0*/  HGMMA.64x64x16.F32.BF16 R24, gdesc[UR4], R24, gsb0 ;  /* 0x00e00000041879f0 */ /* 0x000fe20008001818 */
[----:B------:R-:W-:Y:S01]  /*48b0*/  R2UR UR4, R7 ;  /* 0x00000000070472ca */ /* 0x000fe200000e0000 */
[----:B------:R-:W-:Y:S01]  /*48c0*/  UMOV UR5, 0x40000040 ;  /* 0x4000004000057882 */ /* 0x000fe20000000000 */
[----:B------:R-:W-:Y:S01]  /*48d0*/  R2UR UR6, R9 ;  /* 0x00000000090672ca */ /* 0x000fe200000e0000 */
[----:B------:R-:W-:Y:S01]  /*48e0*/  UMOV UR7, 0x40000040 ;  /* 0x4000004000077882 */ /* 0x000fe20000000000 */
        /* <DEDUP_REMOVED lines=10> */
[----:B------:R-:W-:-:S04]  /*4990*/  SEL R8, R8, 0xf80, P1 ;  /* 0x00000f8008087807 */ /* 0x000fc80000800000 */
[----:B------:R-:W-:-:S04]  /*49a0*/  LOP3.LUT R8, R8, 0x1e00, RZ, 0xc0, !PT ;  /* 0x00001e0008087812 */ /* 0x000fc800078ec0ff */
[CC--:B------:R-:W-:Y:S02]  /*49b0*/  IADD3 R9, R7.reuse, R8.reuse, R4 ;  /* 0x0000000807097210 */ /* 0x0c0fe40007ffe004 */
[----:B------:R-:W-:Y:S01]  /*49c0*/  IADD3 R6, R7, R8, R6 ;  /* 0x0000000807067210 */ /* 0x000fe20007ffe006 */
[----:B------:R-:W-:Y:S02]  /*49d0*/  IMAD R7, R168, -0x40, R11 ;  /* 0xffffffc0a8077824 */ /* 0x000fe400078e020b */
[----:B------:R-:W-:Y:S02]  /*49e0*/  VIADD R11, R17, UR42 ;  /* 0x0000002a110b7c36 */ /* 0x000fe40008000000 */
        /* <DEDUP_REMOVED lines=8> */
[----:B------:R-:W1:Y:S08]  /*4a70*/  LDC R6, c[0x0][0x2e0] ;  /* 0x0000b800ff067b82 */ /* 0x000e700000000800 */
[----:B------:R-:W2:Y:S01]  /*4a80*/  LDC R9, c[0x0][0x288] ;  /* 0x0000a200ff097b82 */ /* 0x000ea20000000800 */
[----:B-1----:R-:W-:-:S02]  /*4a90*/  IMAD R7, R169, R6, R7 ;  /* 0x00000006a9077224 */ /* 0x002fc400078e0207 */
[----:B------:R-:W-:Y:S02]  /*4aa0*/  IMAD R8, R169, R6, R8 ;  /* 0x00000006a9087224 */ /* 0x000fe400078e0208 */
[----:B------:R-:W-:-:S03]  /*4ab0*/  IMAD.IADD R7, R7, 0x1, -R18 ;  /* 0x0000000107077824 */ /* 0x000fc600078e0a12 */
[----:B--2---:R-:W-:Y:S01]  /*4ac0*/  IADD3 R8, R8, -R9, -R18 ;  /* 0x8000000908087210 */ /* 0x004fe20007ffe812 */
[----:B------:R-:W-:-:S03]  /*4ad0*/  IMAD R6, R169, R6, -R9 ;  /* 0x00000006a9067224 */ /* 0x000fc600078e0a09 */
[----:B------:R-:W-:Y:S01]  /*4ae0*/  VIADDMNMX R12, R11, R8, R7, PT ;  /* 0x000000080b0c7246 */ /* 0x000fe20003800107 */
[----:B------:R-:W-:Y:S01]  /*4af0*/  VIADD R6, R6, UR42 ;  /* 0x0000002a06067c36 */ /* 0x000fe20008000000 */
[----:B------:R-:W-:Y:S02]  /*4b00*/  IADD3 R8, R8, 0x8, R11 ;  /* 0x0000000808087810 */ /* 0x000fe40007ffe00b */
[C---:B------:R-:W-:Y:S02]  /*4b10*/  ISETP.GT.AND P1, PT, R12.reuse, RZ, PT ;  /* 0x000000ff0c00720c */ /* 0x040fe40003f24270 */
[C---:B------:R-:W-:Y:S02]  /*4b20*/  ISETP.GT.AND P2, PT, R12.reuse, 0x1, PT ;  /* 0x000000010c00780c */ /* 0x040fe40003f44270 */
[----:B------:R-:W-:Y:S02]  /*4b30*/  ISETP.GT.AND P3, PT, R12, 0x8, PT ;  /* 0x000000080c00780c */ /* 0x000fe40003f64270 */
[----:B------:R-:W-:-:S02]  /*4b40*/  VIMNMX R8, R7, R8, PT ;  /* 0x0000000807087248 */ /* 0x000fc40003fe0100 */
[----:B------:R-:W-:-:S04]  /*4b50*/  SHF.R.S32.HI R9, RZ, 0x1f, R6 ;  /* 0x0000001fff097819 */ /* 0x000fc80000011406 */
[----:B------:R-:W-:-:S04]  /*4b60*/  LEA.HI R9, R9, R6, RZ, 0x6 ;  /* 0x0000000609097211 */ /* 0x000fc800078f30ff */
[----:B------:R-:W-:-:S04]  /*4b70*/  SHF.R.S32.HI R9, RZ, 0x6, R9 ;  /* 0x00000006ff097819 */ /* 0x000fc80000011409 */
[----:B------:R-:W-:Y:S01]  /*4b80*/  VIMNMX R9, RZ, R9, !PT ;  /* 0x00000009ff097248 */ /* 0x000fe20007fe0100 */
[----:B------:R-:W-:Y:S02]  /*4b90*/  WARPGROUP.DEPBAR.LE gsb0, 0x0 ;  /* 0x00008000000079c5 */ /* 0x000fe40000010000 */
[----:B------:R-:W-:-:S06]  /*4ba0*/  WARPGROUP.ARRIVE ;  /* 0x00000000000079c5 */ /* 0x000fcc0000000000 */
[----:B------:R-:W-:Y:S01]  /*4bb0*/  HGMMA.64x64x16.F32.BF16 R24, gdesc[UR4], R24, gsb0 ;  /* 0x00e00000041879f0 */ /* 0x000fe20008001818 */
[----:B------:R-:W-:Y:S01]  /*4bc0*/  ULDC UR5, c[0x0][0xa80] ;  /* 0x0002a00000057ab9 */ /* 0x000fe20000000800 */
[----:B------:R-:W-:Y:S01]  /*4bd0*/  R2UR UR4, R206 ;  /* 0x00000000ce0472ca */ /* 0x000fe200000e0000 */
[----:B------:R-:W-:-:S12]  /*4be0*/  UMOV UR7, 0x40000040 ;  /* 0x4000004000077882 */ /* 0x000fd80000000000 */
[----:B------:R-:W-:Y:S01]  /*4bf0*/  UMOV UR6, UR4 ;  /* 0x0000000400067c82 */ /* 0x000fe20008000000 */
[----:B------:R-:W-:Y:S01]  /*4c00*/  R2UR UR4, R207 ;  /* 0x00000000cf0472ca */ /* 0x000fe200000e0000 */
[C---:B------:R-:W-:Y:S02]  /*4c10*/  VIADD R207, R206.reuse, 0x100 ;  /* 0x00000100cecf7836 */ /* 0x040fe40000000000 */
[----:B------:R-:W-:Y:S01]  /*4c20*/  VIADD R206, R206, 0x180 ;  /* 0x00000180cece7836 */ /* 0x000fe20000000000 */
[----:B------:R-:W-:Y:S02]  /*4c30*/  WARPGROUP.DEPBAR.LE gsb0, 0x0 ;  /* 0x00008000000079c5 */ /* 0x000fe40000010000 */
[----:B------:R-:W-:Y:S02]  /*4c40*/  FSEL R24, R24, -INF , P1 ;  /* 0xff80000018187808 */ /* 0x000fe40000800000 */
[----:B------:R-:W-:Y:S02]  /*4c50*/  FSEL R25, R25, -INF , P2 ;  /* 0xff80000019197808 */ /* 0x000fe40001000000 */
[----:B------:R-:W-:-:S02]  /*4c60*/  ISETP.GT.AND P1, PT, R12, 0x9, PT ;  /* 0x000000090c00780c */ /* 0x000fc40003f24270 */
[----:B------:R-:W-:Y:S02]  /*4c70*/  FSEL R28, R28, -INF , P3 ;  /* 0xff8000001c1c7808 */ /* 0x000fe40001800000 */
[----:B------:R-:W-:Y:S02]  /*4c80*/  FMNMX.FTZ R13, R24, R25, !PT ;  /* 0x00000019180d7209 */ /* 0x000fe40007810000 */
[----:B------:R-:W-:Y:S02]  /*4c90*/  ISETP.GT.AND P2, PT, R12, 0x10, PT ;  /* 0x000000100c00780c */ /* 0x000fe40003f44270 */
[----:B------:R-:W-:Y:S02]  /*4ca0*/  FSEL R29, R29, -INF , P1 ;  /* 0xff8000001d1d7808 */ /* 0x000fe40000800000 */
[----:B------:R-:W-:Y:S02]  /*4cb0*/  FMNMX.FTZ R10, R28, R13, !PT ;  /* 0x0000000d1c0a7209 */ /* 0x000fe40007810000 */
        /* <DEDUP_REMOVED lines=33> */
[----:B------:R-:W-:Y:S02]  /*4ed0*/  FSEL R53, R53, -INF , P1 ;  /* 0xff80000035357808 */ /* 0x000fe40000800000 */
[----:B------:R-:W-:Y:S02]  /*4ee0*/  FMNMX.FTZ R10, R52, R13, !PT ;  /* 0x0000000d340a7209 */ /* 0x000fe40007810000 */
[----:B------:R-:W-:Y:S02]  /*4ef0*/  ISETP.GT.AND P1, PT, R8, RZ, PT ;  /* 0x000000ff0800720c */ /* 0x000fe40003f24270 */
[----:B------:R-:W-:-:S02]  /*4f00*/  FMNMX.FTZ R10, R53, R10, !PT ;  /* 0x0000000a350a7209 */ /* 0x000fc40007810000 */
[C---:B------:R-:W-:Y:S02]  /*4f10*/  ISETP.GT.AND P2, PT, R8.reuse, 0x1, PT ;  /* 0x000000010800780c */ /* 0x040fe40003f44270 */
[----:B------:R-:W-:Y:S01]  /*4f20*/  ISETP.GT.AND P3, PT, R8, 0x8, PT ;  /* 0x000000080800780c */ /* 0x000fe20003f64270 */
[----:B------:R-:W1:Y:S01]  /*4f30*/  SHFL.BFLY PT, R13, R10, 0x2, 0x1f ;  /* 0x0c401f000a0d7f89 */ /* 0x000e6200000e0000 */
[----:B------:R-:W-:Y:S02]  /*4f40*/  FSEL R26, R26, -INF , P1 ;  /* 0xff8000001a1a7808 */ /* 0x000fe40000800000 */
[----:B------:R-:W-:Y:S02]  /*4f50*/  FSEL R27, R27, -INF , P2 ;  /* 0xff8000001b1b7808 */ /* 0x000fe40001000000 */
[----:B------:R-:W-:Y:S02]  /*4f60*/  ISETP.GT.AND P1, PT, R8, 0x9, PT ;  /* 0x000000090800780c */ /* 0x000fe40003f24270 */
[----:B------:R-:W-:-:S02]  /*4f70*/  FSEL R30, R30, -INF , P3 ;  /* 0xff8000001e1e7808 */ /* 0x000fc40001800000 */
[----:B------:R-:W-:Y:S02]  /*4f80*/  FMNMX.FTZ R7, R26, R27, !PT ;  /* 0x0000001b1a077209 */ /* 0x000fe40007810000 */
[C---:B------:R-:W-:Y:S02]  /*4f90*/  ISETP.GT.AND P2, PT, R8.reuse, 0x10, PT ;  /* 0x000000100800780c */ /* 0x040fe40003f44270 */
[----:B------:R-:W-:Y:S02]  /*4fa0*/  FSEL R31, R31, -INF , P1 ;  /* 0xff8000001f1f7808 */ /* 0x000fe40000800000 */
[----:B------:R-:W-:Y:S02]  /*4fb0*/  ISETP.GT.AND P1, PT, R8, 0x11, PT ;  /* 0x000000110800780c */ /* 0x000fe40003f24270 */
[----:B------:R-:W-:Y:S02]  /*4fc0*/  FSEL R34, R34, -INF , P2 ;  /* 0xff80000022227808 */ /* 0x000fe40001000000 */
[----:B------:R-:W-:-:S02]  /*4fd0*/  ISETP.GT.AND P2, PT, R8, 0x18, PT ;  /* 0x000000180800780c */ /* 0x000fc40003f44270 */
[----:B------:R-:W-:Y:S02]  /*4fe0*/  FSEL R35, R35, -INF , P1 ;  /* 0xff80000023237808 */ /* 0x000fe40000800000 */
[----:B------:R-:W-:Y:S02]  /*4ff0*/  ISETP.GT.AND P1, PT, R8, 0x19, PT ;  /* 0x000000190800780c */ /* 0x000fe40003f24270 */
[----:B-1----:R-:W-:Y:S02]  /*5000*/  FMNMX.FTZ R13, R10, R13, !PT ;  /* 0x0000000d0a0d7209 */ /* 0x002fe40007810000 */
[----:B------:R-:W-:Y:S02]  /*5010*/  FMNMX.FTZ R10, R30, R7, !PT ;  /* 0x000000071e0a7209 */ /* 0x000fe40007810000 */
[----:B------:R-:W-:Y:S01]  /*5020*/  FSEL R38, R38, -INF , P2 ;  /* 0xff80000026267808 */ /* 0x000fe20001000000 */
[----:B------:R-:W1:Y:S01]  /*5030*/  SHFL.BFLY PT, R12, R13, 0x1, 0x1f ;  /* 0x0c201f000d0c7f89 */ /* 0x000e6200000e0000 */
        /* <DEDUP_REMOVED lines=15> */
[----:B-1----:R-:W-:Y:S02]  /*5130*/  FMNMX.FTZ R7, R13, R12, !PT ;  /* 0x0000000c0d077209 */ /* 0x002fe40007810000 */
[----:B------:R-:W-:Y:S02]  /*5140*/  ISETP.GT.AND P1, PT, R8, 0x30, PT ;  /* 0x000000300800780c */ /* 0x000fe40003f24270 */
[----:B------:R-:W-:Y:S01]  /*5150*/  FSEL R47, R47, -INF , P3 ;  /* 0xff8000002f2f7808 */ /* 0x000fe20001800000 */
[----:B------:R-:W-:Y:S01]  /*5160*/  FMUL.FTZ R12, R7, UR5 ;  /* 0x00000005070c7c20 */ /* 0x000fe20008410000 */
[----:B------:R-:W-:-:S02]  /*5170*/  FMNMX.FTZ R10, R46, R11, !PT ;  /* 0x0000000b2e0a7209 */ /* 0x000fc40007810000 */
[----:B------:R-:W-:Y:S02]  /*5180*/  FSETP.NEU.FTZ.AND P4, PT, R7, -INF , PT ;  /* 0xff8000000700780b */ /* 0x000fe40003f9d000 */
[----:B------:R-:W-:Y:S02]  /*5190*/  ISETP.GT.AND P2, PT, R8, 0x31, PT ;  /* 0x000000310800780c */ /* 0x000fe40003f44270 */
[----:B------:R-:W-:Y:S02]  /*51a0*/  FSEL R50, R50, -INF , P1 ;  /* 0xff80000032327808 */ /* 0x000fe40000800000 */
[----:B------:R-:W-:Y:S02]  /*51b0*/  FMNMX.FTZ R11, R47, R10, !PT ;  /* 0x0000000a2f0b7209 */ /* 0x000fe40007810000 */
[----:B------:R-:W-:Y:S02]  /*51c0*/  FSEL R56, R12, RZ, P4 ;  /* 0x000000ff0c387208 */ /* 0x000fe40002000000 */
[----:B------:R-:W-:-:S02]  /*51d0*/  ISETP.GT.AND P1, PT, R8, 0x38, PT ;  /* 0x000000380800780c */ /* 0x000fc40003f24270 */
[----:B------:R-:W-:Y:S01]  /*51e0*/  FSEL R51, R51, -INF , P2 ;  /* 0xff80000033337808 */ /* 0x000fe20001000000 */
[--C-:B------:R-:W-:Y:S01]  /*51f0*/  FFMA.FTZ R24, R24, UR5, -R56.reuse ;  /* 0x0000000518187c23 */ /* 0x100fe20008010838 */
[----:B------:R-:W-:Y:S01]  /*5200*/  FMNMX.FTZ R12, R50, R11, !PT ;  /* 0x0000000b320c7209 */ /* 0x000fe20007810000 */
[--C-:B------:R-:W-:Y:S01]  /*5210*/  FFMA.FTZ R11, R25, UR5, -R56.reuse ;  /* 0x00000005190b7c23 */ /* 0x100fe20008010838 */
[----:B------:R-:W-:Y:S01]  /*5220*/  ISETP.GT.AND P2, PT, R8, 0x39, PT ;  /* 0x000000390800780c */ /* 0x000fe20003f44270 */
[----:B------:R-:W-:Y:S01]  /*5230*/  MUFU.EX2 R10, R24 ;  /* 0x00000018000a7308 */ /* 0x000fe20000000800 */
[----:B------:R-:W-:Y:S01]  /*5240*/  FSEL R54, R54, -INF , P1 ;  /* 0xff80000036367808 */ /* 0x000fe20000800000 */
[--C-:B------:R-:W-:Y:S01]  /*5250*/  FFMA.FTZ R14, R32, UR5, -R56.reuse ;  /* 0x00000005200e7c23 */ /* 0x100fe20008010838 */
[----:B------:R-:W-:Y:S01]  /*5260*/  FMNMX.FTZ R13, R51, R12, !PT ;  /* 0x0000000c330d7209 */ /* 0x000fe20007810000 */
[--C-:B------:R-:W-:Y:S01]  /*5270*/  FFMA.FTZ R12, R28, UR5, -R56.reuse ;  /* 0x000000051c0c7c23 */ /* 0x100fe20008010838 */
[----:B------:R-:W-:Y:S01]  /*5280*/  FSEL R55, R55, -INF , P2 ;  /* 0xff80000037377808 */ /* 0x000fe20001000000 */
        /* <DEDUP_REMOVED lines=12> */
[--C-:B------:R-:W-:Y:S01]  /*5350*/  FFMA.FTZ R175, R49, UR5, -R56.reuse ;  /* 0x0000000531af7c23 */ /* 0x100fe20008010838 */
[--C-:B------:R-:W-:Y:S01]  /*5360*/  FFMA.FTZ R176, R52, UR5, -R56.reuse ;  /* 0x0000000534b07c23 */ /* 0x100fe20008010838 */
[----:B------:R-:W-:Y:S01]  /*5370*/  FFMA.FTZ R177, R53, UR5, -R56 ;  /* 0x0000000535b17c23 */ /* 0x000fe20008010838 */
[----:B------:R-:W2:Y:S08]  /*5380*/  MUFU.EX2 R11, R11 ;  /* 0x0000000b000b7308 */ /* 0x000eb00000000800 */
[----:B------:R-:W-:Y:S08]  /*5390*/  MUFU.EX2 R12, R12 ;  /* 0x0000000c000c7308 */ /* 0x000ff00000000800 */
[----:B------:R-:W3:Y:S01]  /*53a0*/  MUFU.EX2 R13, R13 ;  /* 0x0000000d000d7308 */ /* 0x000ee20000000800 */
[----:B--2---:R-:W-:Y:S01]  /*53b0*/  F2FP.BF16.F32.PACK_AB R152, R11, R10 ;  /* 0x0000000a0b98723e */ /* 0x004fe200000010ff */
[----:B------:R-:W-:Y:S01]  /*53c0*/  FADD.FTZ R11, R10, R11 ;  /* 0x0000000b0a0b7221 */ /* 0x000fe20000010000 */
[----:B-1----:R-:W-:-:S05]  /*53d0*/  FMNMX.FTZ R25, R8, R25, !PT ;  /* 0x0000001908197209 */ /* 0x002fca0007810000 */
[----:B------:R-:W1:Y:S01]  /*53e0*/  SHFL.BFLY PT, R8, R25, 0x1, 0x1f ;  /* 0x0c201f0019087f89 */ /* 0x000e6200000e0000 */
[----:B------:R-:W-:Y:S08]  /*53f0*/  MUFU.EX2 R14, R14 ;  /* 0x0000000e000e7308 */ /* 0x000ff00000000800 */
[----:B------:R-:W2:Y:S01]  /*5400*/  MUFU.EX2 R15, R15 ;  /* 0x0000000f000f7308 */ /* 0x000ea20000000800 */
[----:B---3--:R-:W-:Y:S01]  /*5410*/  F2FP.BF16.F32.PACK_AB R154, R13, R12 ;  /* 0x0000000c0d9a723e */ /* 0x008fe200000010ff */
[----:B------:R-:W-:-:S04]  /*5420*/  FADD.FTZ R12, R12, R11 ;  /* 0x0000000b0c0c7221 */ /* 0x000fc80000010000 */
[----:B------:R-:W-:Y:S01]  /*5430*/  FADD.FTZ R13, R13, R12 ;  /* 0x0000000c0d0d7221 */ /* 0x000fe20000010000 */
[----:B------:R-:W-:Y:S01]  /*5440*/  VIADD R12, R168, 0xfffffffe ;  /* 0xfffffffea80c7836 */ /* 0x000fe20000000000 */
[----:B------:R-:W-:Y:S04]  /*5450*/  MUFU.EX2 R20, R20 ;  /* 0x0000001400147308 */ /* 0x000fe80000000800 */
[----:B------:R-:W-:Y:S02]  /*5460*/  ISETP.GE.AND P2, PT, R12, R9, PT ;  /* 0x000000090c00720c */ /* 0x000fe40003f46270 */
[----:B-1----:R-:W-:Y:S02]  /*5470*/  FMNMX.FTZ R8, R25, R8, !PT ;  /* 0x0000000819087209 */ /* 0x002fe40007810000 */
[----:B------:R-:W1:Y:S01]  /*5480*/  MUFU.EX2 R21, R21 ;  /* 0x0000001500157308 */ /* 0x000e620000000800 */
[----:B--2---:R-:W-:Y:S01]  /*5490*/  F2FP.BF16.F32.PACK_AB R156, R15, R14 ;  /* 0x0000000e0f9c723e */ /* 0x004fe200000010ff */
[----:B------:R-:W-:Y:S01]  /*54a0*/  FADD.FTZ R14, R14, R13 ;  /* 0x0000000d0e0e7221 */ /* 0x000fe20000010000 */
[C---:B------:R-:W-:Y:S01]  /*54b0*/  FSETP.NEU.FTZ.AND P1, PT, R8.reuse, -INF , PT ;  /* 0xff8000000800780b */ /* 0x040fe20003f3d000 */
[----:B------:R-:W-:-:S02]  /*54c0*/  FMUL.FTZ R24, R8, UR5 ;  /* 0x0000000508187c20 */ /* 0x000fc40008410000 */
        /* <DEDUP_REMOVED lines=24> */
[----:B-1----:R-:W-:Y:S01]  /*5650*/  F2FP.BF16.F32.PACK_AB R158, R21, R20 ;  /* 0x00000014159e723e */ /* 0x002fe200000010ff */
[----:B------:R-:W-:Y:S01]  /*5660*/  FADD.FTZ R20, R20, R15 ;  /* 0x0000000f14147221 */ /* 0x000fe20000010000 */
[----:B------:R-:W-:-:S03]  /*5670*/  @!P1 IADD3 R5, R5, 0x38860, RZ ;  /* 0x0003886005059810 */ /* 0x000fc60007ffe0ff */
[----:B------:R-:W-:Y:S01]  /*5680*/  FADD.FTZ R21, R21, R20 ;  /* 0x0000001415157221 */ /* 0x000fe20000010000 */
[----:B------:R-:W-:Y:S01]  /*5690*/  @!P1 PRMT R5, RZ, 0x654, R5 ;  /* 0x00000654ff059816 */ /* 0x000fe20000000005 */
[----:B------:R-:W1:Y:S08]  /*56a0*/  MUFU.EX2 R179, R179 ;  /* 0x000000b300b37308 */ /* 0x000e700000000800 */
        /* <DEDUP_REMOVED lines=50> */
[----:B------:R-:W-:-:S06]  /*59d0*/  FADD.FTZ R176, R176, R175 ;  /* 0x000000afb0b07221 */ /* 0x000fcc0000010000 */
[----:B------:R-:W3:Y:S08]  /*59e0*/  MUFU.EX2 R204, R204 ;  /* 0x000000cc00cc7308 */ /* 0x000ef00000000800 */
[----:B------:R-:W5:Y:S01]  /*59f0*/  MUFU.EX2 R205, R205 ;  /* 0x000000cd00cd7308 */ /* 0x000f620000000800 */
[----:B-1----:R-:W-:Y:S01]  /*5a00*/  F2FP.BF16.F32.PACK_AB R165, R202, R203 ;  /* 0x000000cbcaa5723e */ /* 0x002fe200000010ff */
[----:B------:R-:W-:-:S04]  /*5a10*/  FADD.FTZ R203, R203, R200 ;  /* 0x000000c8cbcb7221 */ /* 0x000fc80000010000 */
[----:B------:R-:W-:-:S04]  /*5a20*/  FADD.FTZ R203, R202, R203 ;  /* 0x000000cbcacb7221 */ /* 0x000fc80000010000 */
[----:B---3--:R-:W-:Y:S01]  /*5a30*/  FADD.FTZ R6, R204, R203 ;  /* 0x000000cbcc067221 */ /* 0x008fe20000010000 */
[----:B-----5:R-:W-:-:S03]  /*5a40*/  F2FP.BF16.F32.PACK_AB R167, R205, R204 ;  /* 0x000000cccda7723e */ /* 0x020fc600000010ff */
[----:B------:R-:W-:Y:S02]  /*5a50*/  FADD.FTZ R6, R205, R6 ;  /* 0x00000006cd067221 */ /* 0x000fe40000010000 */
[----:B------:R4:W-:Y:S01]  /*5a60*/  STSM.16.M88.4 [R185], R164 ;  /* 0x000000a4b9007844 */ /* 0x0009e20000000200 */
[----:B--2---:R-:W-:-:S06]  /*5a70*/  WARPGROUP.ARRIVE ;  /* 0x00000000000079c5 */ /* 0x004fcc0000000000 */
        /* <DEDUP_REMOVED lines=32> */
[----:B----4-:R-:W-:Y:S06]  /*5c80*/  @!P2 BRA `(.L_x_3283) ;  /* 0x000000300090a947 */ /* 0x010fec0003800000 */
[----:B------:R-:W-:Y:S01]  /*5c90*/  IMAD.MOV.U32 R11, RZ, RZ, R8 ;  /* 0x000000ffff0b7224 */ /* 0x000fe200078e0008 */
[----:B------:R-:W-:Y:S01]  /*5ca0*/  ULDC UR4, c[0x0][0x288] ;  /* 0x0000a20000047ab9 */ /* 0x000fe20000000800 */
[----:B------:R-:W-:Y:S01]  /*5cb0*/  IMAD.MOV.U32 R13, RZ, RZ, R7 ;  /* 0x000000ffff0d7224 */ /* 0x000fe200078e0007 */
[----:B------:R-:W-:Y:S01]  /*5cc0*/  ULDC.64 UR6, c[0x0][0x3f8] ;  /* 0x0000fe0000067ab9 */ /* 0x000fe20000000a00 */
[----:B------:R-:W-:-:S07]  /*5cd0*/  IMAD.MOV.U32 R14, RZ, RZ, R2 ;  /* 0x000000ffff0e7224 */ /* 0x000fce00078e0002 */
.L_x_3292:
[----:B------:R-:W-:-:S04]  /*5ce0*/  IADD3 R2, R14, 0x1, RZ ;  /* 0x000000010e027810 */ /* 0x000fc80007ffe0ff */
[----:B------:R-:W-:-:S04]  /*5cf0*/  ISETP.NE.AND P2, PT, R2, 0x2, PT ;  /* 0x000000020200780c */ /* 0x000fc80003f45270 */
[----:B------:R-:W-:Y:S02]  /*5d00*/  SEL R7, RZ, 0x1, P2 ;  /* 0x00000001ff077807 */ /* 0x000fe40001000000 */
[----:B------:R-:W-:Y:S02]  /*5d10*/  SEL R2, R2, RZ, P2 ;  /* 0x000000ff02027207 */ /* 0x000fe40001000000 */
[----:B------:R-:W-:Y:S01]  /*5d20*/  LOP3.LUT R16, R16, R7, RZ, 0x3c, !PT ;  /* 0x0000000710107212 */ /* 0x000fe200078e3cff */
[----:B------:R-:W-:Y:S06]  /*5d30*/  @!P0 BRA `(.L_x_3284) ;  /* 0x0000000000048947 */ /* 0x000fec0003800000 */
[----:B------:R-:W-:Y:S01]  /*5d40*/  BPT.TRAP 0x1 ;  /* 0x000000040000795c */ /* 0x000fe20000300000 */
.L_x_3284:
[----:B------:R-:W-:Y:S02]  /*5d50*/  LEA R10, R2, UR37, 0x3 ;  /* 0x00000025020a7c11 */ /* 0x000fe4000f8e18ff */
[----:B------:R-:W-:-:S04]  /*5d60*/  SHF.L.U32 R7, R16, 0x1f, RZ ;  /* 0x0000001f10077819 */ /* 0x000fc800000006ff */
[----:B------:R1:W2:Y:S01]  /*5d70*/  SYNCS.PHASECHK.TRANS64.TRYWAIT P2, [R10+URZ+0x38830], R7 ;  /* 0x038830070a0075a7 */ /* 0x0002a2000804017f */
[----:B------:R-:W-:Y:S05]  /*5d80*/  @!P0 BRA `(.L_x_3285) ;  /* 0x0000000000048947 */ /* 0x000fea0003800000 */
[----:B------:R-:W-:Y:S01]  /*5d90*/  BPT.TRAP 0x1 ;  /* 0x000000040000795c */ /* 0x000fe20000300000 */
.L_x_3285:
[----:B------:R-:W-:Y:S01]  /*5da0*/  IMAD R8, R2, 0x200, R0 ;  /* 0x0000020002087824 */ /* 0x000fe200078e0200 */
[----:B--2---:R-:W-:Y:S06]  /*5db0*/  @P2 BRA `(.L_x_3286) ;  /* 0x0000000000082947 */ /* 0x004fec0003800000 */
[----:B------:R-:W2:Y:S02]  /*5dc0*/  SYNCS.PHASECHK.TRANS64.TRYWAIT P2, [R10+URZ+0x38830], R7 ;  /* 0x038830070a0075a7 */ /* 0x000ea4000804017f */
[----:B--2---:R-:W-:Y:S05]  /*5dd0*/  @!P2 BRA `(.L_x_3287) ;  /* 0x000000b80050a947 */ /* 0x004fea0003800000 */
.L_x_3286:
        /* <DEDUP_REMOVED lines=22> */
.L_x_3288:
[----:B------:R3:W4:Y:S01]  /*5f40*/  SYNCS.PHASECHK.TRANS64.TRYWAIT P2, [R10+URZ+0x38850], R7 ;  /* 0x038850070a0075a7 */ /* 0x000722000804017f */
[----:B------:R-:W-:Y:S05]  /*5f50*/  @!P0 BRA `(.L_x_3289) ;  /* 0x0000000000048947 */ /* 0x000fea0003800000 */
[----:B------:R-:W-:Y:S01]  /*5f60*/  BPT.TRAP 0x1 ;  /* 0x000000040000795c */ /* 0x000fe20000300000 */
.L_x_3289:
[----:B----4-:R-:W-:Y:S05]  /*5f70*/  @P2 BRA `(.L_x_3290) ;  /* 0x0000000000082947 */ /* 0x010fea0003800000 */
[----:B------:R-:W4:Y:S02]  /*5f80*/  SYNCS.PHASECHK.TRANS64.TRYWAIT P2, [R10+URZ+0x38850], R7 ;  /* 0x038850070a0075a7 */ /* 0x000f24000804017f */
[----:B----4-:R-:W-:Y:S05]  /*5f90*/  @!P2 BRA `(.L_x_3291) ;  /* 0x000000b400f4a947 */ /* 0x010fea0003800000 */
.L_x_3290:
[----:B-1234-:R-:W-:Y:S01]  /*5fa0*/  IMAD R7, R2, 0x1000, R3 ;  /* 0x0000100002077824 */ /* 0x01efe200078e0203 */
[----:B------:R-:W-:Y:S01]  /*5fb0*/  WARPGROUP.ARRIVE ;  /* 0x00000000000079c5 */ /* 0x000fe20000000000 */
[----:B------:R-:W-:Y:S01]  /*5fc0*/  UMOV UR27, 0x40000040 ;  /* 0x40000040001b7882 */ /* 0x000fe20000000000 */
[C---:B------:R-:W-:Y:S01]  /*5fd0*/  VIADD R15, R4.reuse, 0x2 ;  /* 0x00000002040f7836 */ /* 0x040fe20000000000 */
[----:B------:R-:W-:Y:S01]  /*5fe0*/  UMOV UR29, 0x40000040 ;  /* 0x40000040001d7882 */ /* 0x000fe20000000000 */
[C---:B------:R-:W-:Y:S01]  /*5ff0*/  R2UR UR26, R7.reuse ;  /* 0x00000000071a72ca */ /* 0x040fe200000e0000 */
[----:B------:R-:W-:Y:S01]  /*6000*/  VIADD R8, R7, 0x2 ;  /* 0x0000000207087836 */ /* 0x000fe20000000000 */
[----:B------:R-:W-:Y:S01]  /*6010*/  UMOV UR31, 0x40000040 ;  /* 0x40000040001f7882 */ /* 0x000fe20000000000 */
[----:B------:R-:W-:Y:S01]  /*6020*/  R2UR UR28, R15 ;  /* 0x000000000f1c72ca */ /* 0x000fe200000e0000 */
[----:B------:R-:W1:Y:S01]  /*6030*/  S2R R20, SR_TID.X ;  /* 0x0000000000147919 */ /* 0x000e620000002100 */
[C---:B------:R-:W-:Y:S01]  /*6040*/  IADD3 R15, R4.reuse, 0x4, RZ ;  /* 0x00000004040f7810 */ /* 0x040fe20007ffe0ff */
[----:B------:R-:W-:Y:S01]  /*6050*/  VIADD R197, R4, 0x800 ;  /* 0x0000080004c57836 */ /* 0x000fe20000000000 */
[----:B------:R-:W-:Y:S01]  /*6060*/  R2UR UR30, R8 ;  /* 0x00000000081e72ca */ /* 0x000fe200000e0000 */
[C---:B------:R-:W-:Y:S01]  /*6070*/  VIADD R8, R7.reuse, 0x4 ;  /* 0x0000000407087836 */ /* 0x040fe20000000000 */
[----:B------:R-:W-:Y:S01]  /*6080*/  UISETP.NE.U32.AND UP0, UPT, UR6, URZ, UPT ;  /* 0x0000003f0600728c */ /* 0x000fe2000bf05070 */
[----:B------:R-:W-:Y:S01]  /*6090*/  VIADD R21, R7, 0x800 ;  /* 0x0000080007157836 */ /* 0x000fe20000000000 */
[----:B------:R-:W-:Y:S01]  /*60a0*/  ULDC UR5, c[0x0][0x404] ;  /* 0x0001010000057ab9 */ /* 0x000fe20000000800 */
[----:B------:R-:W-:Y:S01]  /*60b0*/  IMAD R208, R2, 0x1000, R19 ;  /* 0x0000100002d07824 */ /* 0x000fe200078e0213 */
[----:B------:R-:W-:Y:S01]  /*60c0*/  HGMMA.64x64x16.F32.BF16 R152, gdesc[UR24], R152, gsb0 ;  /* 0x00e00000189879f0 */ /* 0x000fe20008001898 */
[----:B------:R-:W-:Y:S01]  /*60d0*/  UISETP.NE.AND.EX UP0, UPT, UR7, URZ, UPT, UP0 ;  /* 0x0000003f0700728c */ /* 0x000fe2000bf05300 */
[----:B------:R-:W-:-:S02]  /*60e0*/  UMOV UR11, 0x40000040 ;  /* 0x40000040000b7882 */ /* 0x000fc40000000000 */
[----:B------:R-:W-:Y:S01]  /*60f0*/  R2UR UR10, R208 ;  /* 0x00000000d00a72ca */ /* 0x000fe200000e0000 */
[----:B------:R-:W-:Y:S01]  /*6100*/  USEL UR5, UR5, 0x1, UP0 ;  /* 0x0000000105057887 */ /* 0x000fe20008000000 */
        /* <DEDUP_REMOVED lines=150> */
[----:B------:R-:W-:Y:S01]  /*6a70*/  IADD3 R196, R197, R20, RZ ;  /* 0x00000014c5c47210 */ /* 0x000fe20007ffe0ff */
        /* <DEDUP_REMOVED lines=146> */
[----:B------:R-:W-:Y:S02]  /*73a0*/  IADD3 R7, R8, R15, R7 ;  /* 0x0000000f08077210 */ /* 0x000fe40007ffe007 */
[----:B------:R-:W1:Y:S01]  /*73b0*/  LDC R8, c[0x0][0x2e0] ;  /* 0x0000b800ff087b82 */ /* 0x000e620000000800 */
[----:B------:R-:W-:Y:S02]  /*73c0*/  WARPGROUP.DEPBAR.LE gsb0, 0x0 ;  /* 0x00008000000079c5 */ /* 0x000fe40000010000 */
[----:B------:R-:W-:-:S06]  /*73d0*/  WARPGROUP.ARRIVE ;  /* 0x00000000000079c5 */ /* 0x000fcc0000000000 */
[----:B------:R-:W-:Y:S01]  /*73e0*/  HGMMA.64x64x16.F32.BF16 R152, gdesc[UR28], R152, gsb0 ;  /* 0x00e000001c9879f0 */ /* 0x000fe20008001898 */
[----:B------:R-:W-:Y:S01]  /*73f0*/  R2UR UR28, R20 ;  /* 0x00000000141c72ca */ /* 0x000fe200000e0000 */
[----:B------:R-:W-:Y:S01]  /*7400*/  UMOV UR29, 0x40000040 ;  /* 0x40000040001d7882 */ /* 0x000fe20000000000 */
[----:B------:R-:W-:Y:S01]  /*7410*/  R2UR UR30, R7 ;  /* 0x00000000071e72ca */ /* 0x000fe200000e0000 */
[----:B------:R-:W-:Y:S01]  /*7420*/  UMOV UR31, 0x40000040 ;  /* 0x40000040001f7882 */ /* 0x000fe20000000000 */
[----:B------:R-:W-:-:S04]  /*7430*/  IMAD.MOV.U32 R7, RZ, RZ, -0x40 ;  /* 0xffffffc0ff077424 */ /* 0x000fc800078e00ff */
[----:B------:R-:W-:-:S05]  /*7440*/  IMAD R7, R12, R7, 0x1 ;  /* 0x000000010c077424 */ /* 0x000fca00078e0207 */
[----:B------:R-:W-:-:S05]  /*7450*/  IADD3 R7, R7, UR42, RZ ;  /* 0x0000002a07077c10 */ /* 0x000fca000fffe0ff */
[----:B-1----:R-:W-:Y:S01]  /*7460*/  IMAD R7, R8, UR5, R7 ;  /* 0x0000000508077c24 */ /* 0x002fe2000f8e0207 */
[----:B------:R-:W-:-:S04]  /*7470*/  ULDC UR5, c[0x0][0xa80] ;  /* 0x0002a00000057ab9 */ /* 0x000fc80000000800 */
[----:B------:R-:W-:-:S05]  /*7480*/  IADD3 R8, R7, -UR4, -R18 ;  /* 0x8000000407087c10 */ /* 0x000fca000fffe812 */
[----:B------:R-:W-:-:S05]  /*7490*/  IMAD.IADD R7, R17, 0x1, R8 ;  /* 0x0000000111077824 */ /* 0x000fca00078e0208 */
[C---:B------:R-:W-:Y:S02]  /*74a0*/  ISETP.GT.AND P2, PT, R7.reuse, RZ, PT ;  /* 0x000000ff0700720c */ /* 0x040fe40003f44270 */
[----:B------:R-:W-:Y:S01]  /*74b0*/  ISETP.GT.AND P3, PT, R7, 0x1, PT ;  /* 0x000000010700780c */ /* 0x000fe20003f64270 */
[----:B------:R-:W-:Y:S02]  /*74c0*/  WARPGROUP.DEPBAR.LE gsb0, 0x0 ;  /* 0x00008000000079c5 */ /* 0x000fe40000010000 */
[----:B------:R-:W-:-:S06]  /*74d0*/  WARPGROUP.ARRIVE ;  /* 0x00000000000079c5 */ /* 0x000fcc0000000000 */
[----:B------:R-:W-:Y:S03]  /*74e0*/  HGMMA.64x64x16.F32.BF16 R152, gdesc[UR28], R152, gsb0 ;  /* 0x00e000001c9879f0 */ /* 0x000fe60008001898 */
[----:B------:R-:W-:Y:S02]  /*74f0*/  WARPGROUP.DEPBAR.LE gsb0, 0x0 ;  /* 0x00008000000079c5 */ /* 0x000fe40000010000 */
[----:B------:R-:W-:Y:S02]  /*7500*/  FSEL R152, R152, -INF , P2 ;  /* 0xff80000098987808 */ /* 0x000fe40001000000 */
        /* <DEDUP_REMOVED lines=27> */
[C---:B------:R-:W-:Y:S02]  /*76c0*/  ISETP.GT.AND P3, PT, R7.reuse, 0x29, PT ;  /* 0x000000290700780c */ /* 0x040fe40003f64270 */
        /* <DEDUP_REMOVED lines=15> */
[----:B------:R-:W-:Y:S01]  /*77c0*/  FMNMX.FTZ R20, R180, R15, !PT ;  /* 0x0000000fb4147209 */ /* 0x000fe20007810000 */
[----:B------:R-:W-:-:S03]  /*77d0*/  VIADD R15, R7, 0x8 ;  /* 0x00000008070f7836 */ /* 0x000fc60000000000 */
[----:B------:R-:W-:Y:S02]  /*77e0*/  FMNMX.FTZ R21, R181, R20, !PT ;  /* 0x00000014b5157209 */ /* 0x000fe40007810000 */
[C---:B------:R-:W-:Y:S02]  /*77f0*/  ISETP.GT.AND P2, PT, R15.reuse, RZ, PT ;  /* 0x000000ff0f00720c */ /* 0x040fe40003f44270 */
[C---:B------:R-:W-:Y:S01]  /*7800*/  ISETP.GT.AND P3, PT, R15.reuse, 0x1, PT ;  /* 0x000000010f00780c */ /* 0x040fe20003f64270 */
[----:B------:R-:W1:Y:S01]  /*7810*/  SHFL.BFLY PT, R20, R21, 0x2, 0x1f ;  /* 0x0c401f0015147f89 */ /* 0x000e6200000e0000 */
[----:B------:R-:W-:Y:S02]  /*7820*/  FSEL R154, R154, -INF , P2 ;  /* 0xff8000009a9a7808 */ /* 0x000fe40001000000 */
[----:B------:R-:W-:Y:S02]  /*7830*/  ISETP.GT.AND P2, PT, R15, 0x8, PT ;  /* 0x000000080f00780c */ /* 0x000fe40003f44270 */
[----:B------:R-:W-:-:S02]  /*7840*/  FSEL R155, R155, -INF , P3 ;  /* 0xff8000009b9b7808 */ /* 0x000fc40001800000 */
[C---:B------:R-:W-:Y:S02]  /*7850*/  ISETP.GT.AND P3, PT, R15.reuse, 0x9, PT ;  /* 0x000000090f00780c */ /* 0x040fe40003f64270 */
[----:B------:R-:W-:Y:S02]  /*7860*/  FSEL R158, R158, -INF , P2 ;  /* 0xff8000009e9e7808 */ /* 0x000fe40001000000 */
[----:B------:R-:W-:Y:S02]  /*7870*/  ISETP.GT.AND P2, PT, R15, 0x10, PT ;  /* 0x000000100f00780c */ /* 0x000fe40003f44270 */
[----:B------:R-:W-:Y:S02]  /*7880*/  FSEL R159, R159, -INF , P3 ;  /* 0xff8000009f9f7808 */ /* 0x000fe40001800000 */
[----:B------:R-:W-:Y:S02]  /*7890*/  ISETP.GT.AND P3, PT, R15, 0x11, PT ;  /* 0x000000110f00780c */ /* 0x000fe40003f64270 */
[----:B------:R-:W-:-:S02]  /*78a0*/  FSEL R162, R162, -INF , P2 ;  /* 0xff800000a2a27808 */ /* 0x000fc40001000000 */
[----:B------:R-:W-:Y:S02]  /*78b0*/  ISETP.GT.AND P2, PT, R15, 0x18, PT ;  /* 0x000000180f00780c */ /* 0x000fe40003f44270 */
        /* <DEDUP_REMOVED lines=16> */
[----:B------:R-:W-:Y:S02]  /*79c0*/  FMNMX.FTZ R20, R166, R21, !PT ;  /* 0x00000015a6147209 */ /* 0x000fe40007810000 */
[----:B------:R-:W-:Y:S02]  /*79d0*/  FSEL R200, R171, -INF , P3 ;  /* 0xff800000abc87808 */ /* 0x000fe40001800000 */
[----:B------:R-:W-:-:S02]  /*79e0*/  FMNMX.FTZ R20, R167, R20, !PT ;  /* 0x00000014a7147209 */ /* 0x000fc40007810000 */
[----:B-1----:R-:W-:Y:S02]  /*79f0*/  FMNMX.FTZ R7, R168, R169, !PT ;  /* 0x000000a9a8077209 */ /* 0x002fe40007810000 */
[----:B------:R-:W-:Y:S02]  /*7a00*/  FMNMX.FTZ R21, R199, R20, !PT ;  /* 0x00000014c7157209 */ /* 0x000fe40007810000 */
[----:B------:R-:W-:Y:S01]  /*7a10*/  ISETP.GT.AND P5, PT, R15, 0x29, PT ;  /* 0x000000290f00780c */ /* 0x000fe20003fa4270 */
[----:B------:R-:W-:Y:S01]  /*7a20*/  FMUL.FTZ R203, R7, UR5 ;  /* 0x0000000507cb7c20 */ /* 0x000fe20008410000 */
[----:B------:R-:W-:Y:S02]  /*7a30*/  FSEL R201, R174, -INF , P4 ;  /* 0xff800000aec97808 */ /* 0x000fe40002000000 */
[----:B------:R-:W-:Y:S02]  /*7a40*/  FMNMX.FTZ R20, R200, R21, !PT ;  /* 0x00000015c8147209 */ /* 0x000fe40007810000 */
[----:B------:R-:W-:-:S02]  /*7a50*/  ISETP.GT.AND P3, PT, R15, 0x30, PT ;  /* 0x000000300f00780c */ /* 0x000fc40003f64270 */
[----:B------:R-:W-:Y:S02]  /*7a60*/  FSEL R202, R175, -INF , P5 ;  /* 0xff800000afca7808 */ /* 0x000fe40002800000 */
[----:B------:R-:W-:Y:S02]  /*7a70*/  FMNMX.FTZ R21, R201, R20, !PT ;  /* 0x00000014c9157209 */ /* 0x000fe40007810000 */
[----:B------:R-:W-:Y:S02]  /*7a80*/  FSETP.NEU.FTZ.AND P2, PT, R7, -INF , PT ;  /* 0xff8000000700780b */ /* 0x000fe40003f5d000 */
[----:B------:R-:W-:Y:S02]  /*7a90*/  ISETP.GT.AND P4, PT, R15, 0x31, PT ;  /* 0x000000310f00780c */ /* 0x000fe40003f84270 */
[----:B------:R-:W-:Y:S02]  /*7aa0*/  FSEL R178, R178, -INF , P3 ;  /* 0xff800000b2b27808 */ /* 0x000fe40001800000 */
[----:B------:R-:W-:-:S02]  /*7ab0*/  FMNMX.FTZ R21, R202, R21, !PT ;  /* 0x00000015ca157209 */ /* 0x000fc40007810000 */
[----:B------:R-:W-:Y:S02]  /*7ac0*/  FSEL R203, R203, RZ, P2 ;  /* 0x000000ffcbcb7208 */ /* 0x000fe40001000000 */
[----:B------:R-:W-:Y:S02]  /*7ad0*/  ISETP.GT.AND P3, PT, R15, 0x38, PT ;  /* 0x000000380f00780c */ /* 0x000fe40003f64270 */
[----:B------:R-:W-:Y:S01]  /*7ae0*/  FSEL R179, R179, -INF , P4 ;  /* 0xff800000b3b37808 */ /* 0x000fe20002000000 */
[--C-:B------:R-:W-:Y:S01]  /*7af0*/  FFMA.FTZ R20, R152, UR5, -R203.reuse ;  /* 0x0000000598147c23 */ /* 0x100fe200080108cb */
[----:B------:R-:W-:Y:S01]  /*7b00*/  FMNMX.FTZ R168, R178, R21, !PT ;  /* 0x00000015b2a87209 */ /* 0x000fe20007810000 */
[--C-:B------:R-:W-:Y:S01]  /*7b10*/  FFMA.FTZ R173, R8, UR5, -R203.reuse ;  /* 0x0000000508ad7c23 */ /* 0x100fe200080108cb */
[----:B------:R-:W-:Y:S01]  /*7b20*/  ISETP.GT.AND P4, PT, R15, 0x39, PT ;  /* 0x000000390f00780c */ /* 0x000fe20003f84270 */
[--C-:B------:R-:W-:Y:S01]  /*7b30*/  FFMA.FTZ R15, R153, UR5, -R203.reuse ;  /* 0x00000005990f7c23 */ /* 0x100fe200080108cb */
        /* <DEDUP_REMOVED lines=18> */
[----:B------:R-:W-:Y:S01]  /*7c60*/  FFMA.FTZ R181, R181, UR5, -R203 ;  /* 0x00000005b5b57c23 */ /* 0x000fe200080108cb */
[----:B------:R-:W-:Y:S08]  /*7c70*/  MUFU.EX2 R20, R20 ;  /* 0x0000001400147308 */ /* 0x000ff00000000800 */
[----:B------:R-:W2:Y:S08]  /*7c80*/  MUFU.EX2 R15, R15 ;  /* 0x0000000f000f7308 */ /* 0x000eb00000000800 */
[----:B------:R-:W-:Y:S01]  /*7c90*/  MUFU.EX2 R21, R21 ;  /* 0x0000001500157308 */ /* 0x000fe20000000800 */
[----:B-1----:R-:W-:-:S07]  /*7ca0*/  FMNMX.FTZ R156, R153, R156, !PT ;  /* 0x0000009c999c7209 */ /* 0x002fce0007810000 */
[----:B------:R-:W-:Y:S01]  /*7cb0*/  MUFU.EX2 R168, R168 ;  /* 0x000000a800a87308 */ /* 0x000fe20000000800 */
[----:B------:R-:W1:Y:S07]  /*7cc0*/  SHFL.BFLY PT, R153, R156, 0x1, 0x1f ;  /* 0x0c201f009c997f89 */ /* 0x000e6e00000e0000 */
[----:B------:R-:W-:Y:S08]  /*7cd0*/  MUFU.EX2 R169, R169 ;  /* 0x000000a900a97308 */ /* 0x000ff00000000800 */
[----:B------:R-:W-:Y:S08]  /*7ce0*/  MUFU.EX2 R170, R170 ;  /* 0x000000aa00aa7308 */ /* 0x000ff00000000800 */
[----:B------:R-:W-:Y:S01]  /*7cf0*/  MUFU.EX2 R171, R171 ;  /* 0x000000ab00ab7308 */ /* 0x000fe20000000800 */
[----:B-1----:R-:W-:-:S04]  /*7d00*/  FMNMX.FTZ R8, R156, R153, !PT ;  /* 0x000000999c087209 */ /* 0x002fc80007810000 */
[C---:B------:R-:W-:Y:S01]  /*7d10*/  FSETP.NEU.FTZ.AND P3, PT, R8.reuse, -INF , PT ;  /* 0xff8000000800780b */ /* 0x040fe20003f7d000 */
[C---:B------:R-:W-:Y:S02]  /*7d20*/  FMUL.FTZ R153, R8.reuse, UR5 ;  /* 0x0000000508997c20 */ /* 0x040fe40008410000 */
[----:B------:R-:W-:Y:S01]  /*7d30*/  MUFU.EX2 R172, R172 ;  /* 0x000000ac00ac7308 */ /* 0x000fe20000000800 */
[----:B------:R-:W-:Y:S02]  /*7d40*/  FSEL R156, R8, RZ, P3 ;  /* 0x000000ff089c7208 */ /* 0x000fe40001800000 */
[----:B------:R-:W-:-:S03]  /*7d50*/  FSEL R153, R153, RZ, P3 ;  /* 0x000000ff99997208 */ /* 0x000fc60001800000 */
[----:B------:R-:W-:Y:S01]  /*7d60*/  FADD.FTZ R156, -R156, R11 ;  /* 0x0000000b9c9c7221 */ /* 0x000fe20000010100 */
[----:B------:R-:W-:Y:S01]  /*7d70*/  @!P1 IADD3 R11, R10, 0x38840, RZ ;  /* 0x000388400a0b9810 */ /* 0x000fe20007ffe0ff */
[--C-:B------:R-:W-:Y:S01]  /*7d80*/  FFMA.FTZ R197, R154, UR5, -R153.reuse ;  /* 0x000000059ac57c23 */ /* 0x100fe20008010899 */
[----:B------:R-:W-:Y:S01]  /*7d90*/  FSEL R154, R7, RZ, P2 ;  /* 0x000000ff079a7208 */ /* 0x000fe20001000000 */
[--C-:B------:R-:W-:Y:S01]  /*7da0*/  FFMA.FTZ R196, R155, UR5, -R153.reuse ;  /* 0x000000059bc47c23 */ /* 0x100fe20008010899 */
[----:B------:R-:W-:Y:S02]  /*7db0*/  IMAD.MOV R155, RZ, RZ, -R22 ;  /* 0x000000ffff9b7224 */ /* 0x000fe400078e0a16 */
[----:B------:R-:W-:Y:S01]  /*7dc0*/  FMUL.FTZ R156, R156, UR5 ;  /* 0x000000059c9c7c20 */ /* 0x000fe20008410000 */
[----:B------:R-:W-:Y:S01]  /*7dd0*/  FFMA.FTZ R198, R158, UR5, -R153 ;  /* 0x000000059ec67c23 */ /* 0x000fe20008010899 */
[----:B------:R-:W-:Y:S01]  /*7de0*/  FADD.FTZ R154, -R154, R13 ;  /* 0x0000000d9a9a7221 */ /* 0x000fe20000010100 */
[--C-:B------:R-:W-:Y:S01]  /*7df0*/  FFMA.FTZ R203, R159, UR5, -R153.reuse ;  /* 0x000000059fcb7c23 */ /* 0x100fe20008010899 */
[----:B------:R-:W-:Y:S01]  /*7e00*/  ISETP.NE.AND P2, PT, R18, R155, PT ;  /* 0x0000009b1200720c */ /* 0x000fe20003f45270 */
[----:B------:R-:W1:Y:S01]  /*7e10*/  MUFU.EX2 R210, R156 ;  /* 0x0000009c00d27308 */ /* 0x000e620000000800 */
[----:B------:R-:W-:Y:S01]  /*7e20*/  FMUL.FTZ R154, R154, UR5 ;  /* 0x000000059a9a7c20 */ /* 0x000fe20008410000 */
[--C-:B------:R-:W-:Y:S01]  /*7e30*/  FFMA.FTZ R155, R152, UR5, -R153.reuse ;  /* 0x00000005989b7c23 */ /* 0x100fe20008010899 */
[--C-:B------:R-:W-:Y:S01]  /*7e40*/  FFMA.FTZ R204, R162, UR5, -R153.reuse ;  /* 0x00000005a2cc7c23 */ /* 0x100fe20008010899 */
[--C-:B------:R-:W-:Y:S01]  /*7e50*/  FFMA.FTZ R205, R163, UR5, -R153.reuse ;  /* 0x00000005a3cd7c23 */ /* 0x100fe20008010899 */
[--C-:B------:R-:W-:Y:S01]  /*7e60*/  FFMA.FTZ R206, R166, UR5, -R153.reuse ;  /* 0x00000005a6ce7c23 */ /* 0x100fe20008010899 */
[--C-:B------:R-:W-:Y:S01]  /*7e70*/  FFMA.FTZ R207, R167, UR5, -R153.reuse ;  /* 0x00000005a7cf7c23 */ /* 0x100fe20008010899 */
[--C-:B------:R-:W-:Y:S01]  /*7e80*/  FFMA.FTZ R199, R199, UR5, -R153.reuse ;  /* 0x00000005c7c77c23 */ /* 0x100fe20008010899 */
[----:B------:R3:W4:Y:S01]  /*7e90*/  MUFU.EX2 R209, R154 ;  /* 0x0000009a00d17308 */ /* 0x0007220000000800 */
[--C-:B------:R-:W-:Y:S01]  /*7ea0*/  FFMA.FTZ R200, R200, UR5, -R153.reuse ;  /* 0x00000005c8c87c23 */ /* 0x100fe20008010899 */
[--C-:B------:R-:W-:Y:S01]  /*7eb0*/  FFMA.FTZ R201, R201, UR5, -R153.reuse ;  /* 0x00000005c9c97c23 */ /* 0x100fe20008010899 */
[----:B------:R-:W-:Y:S01]  /*7ec0*/  FFMA.FTZ R202, R202, UR5, -R153 ;  /* 0x00000005caca7c23 */ /* 0x000fe20008010899 */
[----:B------:R-:W-:Y:S01]  /*7ed0*/  @!P2 IMAD R152, R14, 0x40, R17 ;  /* 0x000000400e98a824 */ /* 0x000fe200078e0211 */
[----:B------:R-:W-:Y:S01]  /*7ee0*/  @!P1 PRMT R14, RZ, 0x654, R11 ;  /* 0x00000654ff0e9816 */ /* 0x000fe2000000000b */
[--C-:B------:R-:W-:Y:S01]  /*7ef0*/  FFMA.FTZ R178, R178, UR5, -R153.reuse ;  /* 0x00000005b2b27c23 */ /* 0x100fe20008010899 */
[--C-:B------:R-:W-:Y:S01]  /*7f00*/  FFMA.FTZ R179, R179, UR5, -R153.reuse ;  /* 0x00000005b3b37c23 */ /* 0x100fe20008010899 */
[----:B------:R-:W-:Y:S01]  /*7f10*/  FFMA.FTZ R183, R183, UR5, -R153 ;  /* 0x00000005b7b77c23 */ /* 0x000fe20008010899 */
[----:B------:R-:W-:Y:S01]  /*7f20*/  @!P2 LEA R160, R152, UR37, 0x2 ;  /* 0x0000002598a0ac11 */ /* 0x000fe2000f8e10ff */
[----:B------:R5:W-:Y:S01]  /*7f30*/  @!P1 SYNCS.ARRIVE.TRANS64.RED.A1T0 RZ, [R14+URZ], RZ ;  /* 0x000000ff0eff99a7 */ /* 0x000be2000810043f */
[----:B------:R-:W-:Y:S01]  /*7f40*/  MUFU.EX2 R197, R197 ;  /* 0x000000c500c57308 */ /* 0x000fe20000000800 */
[----:B--2---:R-:W-:Y:S01]  /*7f50*/  F2FP.BF16.F32.PACK_AB R152, R15, R20 ;  /* 0x000000140f98723e */ /* 0x004fe200000010ff */
[-C--:B-1----:R-:W-:Y:S01]  /*7f60*/  FMUL.FTZ R26, R26, R210.reuse ;  /* 0x000000d21a1a7220 */ /* 0x082fe20000410000 */
[----:B------:R-:W-:Y:S01]  /*7f70*/  @!P2 STS [R160+0x38420], R210 ;  /* 0x038420d2a000a388 */ /* 0x000fe20000000800 */
[----:B---3--:R-:W-:Y:S01]  /*7f80*/  F2FP.BF16.F32.PACK_AB R154, R168, R21 ;  /* 0x00000015a89a723e */ /* 0x008fe200000010ff */
[-C--:B------:R-:W-:Y:S01]  /*7f90*/  FMUL.FTZ R27, R27, R210.reuse ;  /* 0x000000d21b1b7220 */ /* 0x080fe20000410000 */
[----:B------:R-:W-:Y:S01]  /*7fa0*/  F2FP.BF16.F32.PACK_AB R156, R170, R169 ;  /* 0x000000a9aa9c723e */ /* 0x000fe200000010ff */
[----:B----4-:R1:W-:Y:S01]  /*7fb0*/  @!P2 STS [R160+0x38400], R209 ;  /* 0x038400d1a000a388 */ /* 0x0103e20000000800 */
[----:B------:R-:W2:Y:S01]  /*7fc0*/  MUFU.EX2 R196, R196 ;  /* 0x000000c400c47308 */ /* 0x000ea20000000800 */
[----:B------:R-:W-:Y:S01]  /*7fd0*/  F2FP.BF16.F32.PACK_AB R158, R172, R171 ;  /* 0x000000abac9e723e */ /* 0x000fe200000010ff */
        /* <DEDUP_REMOVED lines=151> */
[----:B-1----:R-:W-:Y:S01]  /*8950*/  F2FP.BF16.F32.PACK_AB R164, R177, R176 ;  /* 0x000000b0b1a4723e */ /* 0x002fe200000010ff */
[----:B------:R-:W-:Y:S01]  /*8960*/  FMUL.FTZ R151, R151, R210 ;  /* 0x000000d297977220 */ /* 0x000fe20000410000 */
[----:B------:R-:W-:Y:S01]  /*8970*/  FFMA.FTZ R197, R210, R6, R197 ;  /* 0x00000006d2c57223 */ /* 0x000fe200000100c5 */
[----:B------:R-:W-:Y:S01]  /*8980*/  FFMA.FTZ R20, R209, R5, R20 ;  /* 0x00000005d1147223 */ /* 0x000fe20000010014 */
[----:B------:R-:W-:-:S02]  /*8990*/  ISETP.GT.AND P2, PT, R12, R9, PT ;  /* 0x000000090c00720c */ /* 0x000fc40003f44270 */
[----:B------:R-:W-:Y:S01]  /*89a0*/  FADD.FTZ R197, R196, R197 ;  /* 0x000000c5c4c57221 */ /* 0x000fe20000010000 */
[----:B------:R1:W3:Y:S01]  /*89b0*/  MUFU.EX2 R178, R179 ;  /* 0x000000b300b27308 */ /* 0x0002e20000000800 */
[----:B------:R-:W-:Y:S01]  /*89c0*/  FADD.FTZ R20, R15, R20 ;  /* 0x000000140f147221 */ /* 0x000fe20000010000 */
[----:B------:R-:W-:-:S03]  /*89d0*/  @!P1 IADD3 R10, R10, 0x38860, RZ ;  /* 0x000388600a0a9810 */ /* 0x000fc60007ffe0ff */
[----:B------:R-:W-:Y:S01]  /*89e0*/  FADD.FTZ R21, R21, R20 ;  /* 0x0000001415157221 */ /* 0x000fe20000010000 */
[----:B------:R-:W-:Y:S02]  /*89f0*/  @!P1 PRMT R10, RZ, 0x654, R10 ;  /* 0x00000654ff0a9816 */ /* 0x000fe4000000000a */
[----:B------:R4:W-:Y:S01]  /*8a00*/  MUFU.EX2 R11, R155 ;  /* 0x0000009b000b7308 */ /* 0x0009e20000000800 */
[----:B--2---:R-:W-:Y:S01]  /*8a10*/  F2FP.BF16.F32.PACK_AB R166, R181, R180 ;  /* 0x000000b4b5a6723e */ /* 0x004fe200000010ff */
[----:B-1----:R-:W-:Y:S02]  /*8a20*/  VIADD R179, R208, 0x80 ;  /* 0x00000080d0b37836 */ /* 0x002fe40000000000 */
[----:B------:R-:W-:-:S04]  /*8a30*/  FADD.FTZ R168, R168, R21 ;  /* 0x00000015a8a87221 */ /* 0x000fc80000010000 */
[----:B------:R-:W-:Y:S01]  /*8a40*/  FADD.FTZ R169, R169, R168 ;  /* 0x000000a8a9a97221 */ /* 0x000fe20000010000 */
[----:B-----5:R-:W1:Y:S01]  /*8a50*/  MUFU.EX2 R14, R183 ;  /* 0x000000b7000e7308 */ /* 0x020e620000000800 */
[----:B----4-:R-:W-:Y:S01]  /*8a60*/  F2FP.BF16.F32.PACK_AB R155, R203, R198 ;  /* 0x000000c6cb9b723e */ /* 0x010fe200000010ff */
[----:B------:R-:W-:Y:S01]  /*8a70*/  BAR.SYNC.DEFER_BLOCKING 0xf, 0x100 ;  /* 0x03c4000000007b1d */ /* 0x000fe20000010000 */
[----:B---3--:R-:W-:Y:S01]  /*8a80*/  F2FP.BF16.F32.PACK_AB R165, R178, R13 ;  /* 0x0000000db2a5723e */ /* 0x008fe200000010ff */
[----:B------:R-:W-:Y:S01]  /*8a90*/  FADD.FTZ R198, R198, R197 ;  /* 0x000000c5c6c67221 */ /* 0x000fe20000010000 */
[----:B------:R-:W-:-:S03]  /*8aa0*/  FADD.FTZ R170, R170, R169 ;  /* 0x000000a9aaaa7221 */ /* 0x000fc60000010000 */
[----:B------:R-:W-:Y:S01]  /*8ab0*/  FADD.FTZ R203, R203, R198 ;  /* 0x000000c6cbcb7221 */ /* 0x000fe20000010000 */
[----:B------:R-:W-:-:S03]  /*8ac0*/  FADD.FTZ R171, R171, R170 ;  /* 0x000000aaabab7221 */ /* 0x000fc60000010000 */
[----:B------:R-:W-:Y:S01]  /*8ad0*/  FADD.FTZ R204, R204, R203 ;  /* 0x000000cbcccc7221 */ /* 0x000fe20000010000 */
[----:B------:R-:W-:-:S03]  /*8ae0*/  FADD.FTZ R172, R172, R171 ;  /* 0x000000abacac7221 */ /* 0x000fc60000010000 */
[----:B------:R-:W-:Y:S01]  /*8af0*/  FADD.FTZ R205, R205, R204 ;  /* 0x000000cccdcd7221 */ /* 0x000fe20000010000 */
[----:B-1----:R-:W-:Y:S01]  /*8b00*/  F2FP.BF16.F32.PACK_AB R167, R14, R11 ;  /* 0x0000000b0ea7723e */ /* 0x002fe200000010ff */
[----:B------:R-:W-:Y:S02]  /*8b10*/  FADD.FTZ R173, R173, R172 ;  /* 0x000000acadad7221 */ /* 0x000fe40000010000 */
[----:B------:R-:W-:Y:S02]  /*8b20*/  FADD.FTZ R206, R206, R205 ;  /* 0x000000cdcece7221 */ /* 0x000fe40000010000 */
[----:B------:R-:W-:Y:S02]  /*8b30*/  FADD.FTZ R174, R174, R173 ;  /* 0x000000adaeae7221 */ /* 0x000fe40000010000 */
[----:B------:R-:W-:Y:S01]  /*8b40*/  FADD.FTZ R206, R207, R206 ;  /* 0x000000cecfce7221 */ /* 0x000fe20000010000 */
[----:B------:R1:W-:Y:S01]  /*8b50*/  STSM.16.M88.4 [R23+0x36400], R152 ;  /* 0x0364009817007844 */ /* 0x0003e20000000200 */
[----:B------:R-:W-:-:S02]  /*8b60*/  FADD.FTZ R175, R175, R174 ;  /* 0x000000aeafaf7221 */ /* 0x000fc40000010000 */
[----:B------:R-:W-:Y:S01]  /*8b70*/  FADD.FTZ R199, R199, R206 ;  /* 0x000000cec7c77221 */ /* 0x000fe20000010000 */
[----:B------:R1:W-:Y:S01]  /*8b80*/  STSM.16.M88.4 [R184], R156 ;  /* 0x0000009cb8007844 */ /* 0x0003e20000000200 */
[----:B------:R-:W-:Y:S02]  /*8b90*/  FADD.FTZ R175, R182, R175 ;  /* 0x000000afb6af7221 */ /* 0x000fe40000010000 */
[----:B------:R-:W-:Y:S01]  /*8ba0*/  FADD.FTZ R200, R200, R199 ;  /* 0x000000c7c8c87221 */ /* 0x000fe20000010000 */
[----:B------:R1:W-:Y:S01]  /*8bb0*/  STSM.16.M88.4 [R186], R160 ;  /* 0x000000a0ba007844 */ /* 0x0003e20000000200 */
[----:B------:R-:W-:Y:S02]  /*8bc0*/  FADD.FTZ R176, R176, R175 ;  /* 0x000000afb0b07221 */ /* 0x000fe40000010000 */
[----:B------:R-:W-:Y:S01]  /*8bd0*/  FADD.FTZ R201, R201, R200 ;  /* 0x000000c8c9c97221 */ /* 0x000fe20000010000 */
[----:B------:R1:W-:Y:S01]  /*8be0*/  STSM.16.M88.4 [R185], R164 ;  /* 0x000000a4b9007844 */ /* 0x0003e20000000200 */
[----:B------:R-:W-:-:S02]  /*8bf0*/  WARPGROUP.ARRIVE ;  /* 0x00000000000079c5 */ /* 0x000fc40000000000 */
[----:B------:R-:W-:Y:S01]  /*8c00*/  FADD.FTZ R202, R202, R201 ;  /* 0x000000c9caca7221 */ /* 0x000fe20000010000 */
[----:B------:R-:W-:-:S03]  /*8c10*/  FADD.FTZ R177, R177, R176 ;  /* 0x000000b0b1b17221 */ /* 0x000fc60000010000 */
[----:B------:R-:W-:Y:S01]  /*8c20*/  FADD.FTZ R13, R13, R202 ;  /* 0x000000ca0d0d7221 */ /* 0x000fe20000010000 */
[----:B------:R-:W-:Y:S01]  /*8c30*/  HGMMA.64x256x16.F32.BF16 R24, R152, gdesc[UR8].tnspB, R24, gsb0 ;  /* 0x43e0000898187df0 */ /* 0x000fe20008001818 */
[----:B------:R-:W-:Y:S01]  /*8c40*/  R2UR UR10, R179 ;  /* 0x00000000b30a72ca */ /* 0x000fe200000e0000 */
[----:B------:R-:W-:Y:S01]  /*8c50*/  UMOV UR11, 0x40000040 ;  /* 0x40000040000b7882 */ /* 0x000fe20000000000 */
[----:B------:R-:W-:Y:S02]  /*8c60*/  VIADD R179, R208, 0x100 ;  /* 0x00000100d0b37836 */ /* 0x000fe40000000000 */
[----:B------:R-:W-:Y:S01]  /*8c70*/  FADD.FTZ R178, R178, R13 ;  /* 0x0000000db2b27221 */ /* 0x000fe20000010000 */
[----:B------:R-:W-:Y:S02]  /*8c80*/  VIADD R208, R208, 0x180 ;  /* 0x00000180d0d07836 */ /* 0x000fe40000000000 */
[----:B------:R-:W-:Y:S01]  /*8c90*/  FADD.FTZ R180, R180, R177 ;  /* 0x000000b1b4b47221 */ /* 0x000fe20000010000 */
[----:B------:R-:W-:Y:S01]  /*8ca0*/  MOV R13, R7 ;  /* 0x00000007000d7202 */ /* 0x000fe20000000f00 */
[----:B------:R-:W-:-:S02]  /*8cb0*/  FADD.FTZ R11, R11, R178 ;  /* 0x000000b20b0b7221 */ /* 0x000fc40000010000 */
[----:B------:R-:W-:Y:S02]  /*8cc0*/  FADD.FTZ R5, R181, R180 ;  /* 0x000000b4b5057221 */ /* 0x000fe40000010000 */
[----:B------:R-:W-:Y:S01]  /*8cd0*/  FADD.FTZ R6, R14, R11 ;  /* 0x0000000b0e067221 */ /* 0x000fe20000010000 */
[----:B------:R-:W-:Y:S02]  /*8ce0*/  IMAD.MOV.U32 R14, RZ, RZ, R2 ;  /* 0x000000ffff0e7224 */ /* 0x000fe400078e0002 */
[----:B------:R-:W-:Y:S01]  /*8cf0*/  IMAD.MOV.U32 R11, RZ, RZ, R8 ;  /* 0x000000ffff0b7224 */ /* 0x000fe200078e0008 */
[----:B------:R-:W-:Y:S02]  /*8d00*/  WARPGROUP.DEPBAR.LE gsb0, 0x0 ;  /* 0x00008000000079c5 */ /* 0x000fe40000010000 */
[----:B------:R-:W-:-:S08]  /*8d10*/  WARPGROUP.ARRIVE ;  /* 0x00000000000079c5 */ /* 0x000fd00000000000 */
        /* <DEDUP_REMOVED lines=26> */
[----:B------:R-:W-:-:S07]  /*8ec0*/  IMAD.MOV.U32 R12, RZ, RZ, R10 ;  /* 0x000000ffff0c7224 */ /* 0x000fce00078e000a */
.L_x_3283:
[----:B------:R-:W-:-:S13]  /*8ed0*/  ISETP.GE.AND P2, PT, R12, RZ, PT ;  /* 0x000000ff0c00720c */ /* 0x000fda0003f46270 */
[----:B------:R-:W-:Y:S05]  /*8ee0*/  @!P2 BRA `(.L_x_3293) ;  /* 0x0000002c0044a947 */ /* 0x000fea0003800000 */
[----:B------:R-:W-:Y:S01]  /*8ef0*/  IMAD.MOV.U32 R197, RZ, RZ, R8 ;  /* 0x000000ffffc57224 */ /* 0x000fe200078e0008 */
[----:B------:R-:W-:Y:S01]  /*8f00*/  ULDC UR4, c[0x0][0xa80] ;  /* 0x0002a00000047ab9 */ /* 0x000fe20000000800 */
[----:B------:R-:W-:Y:S02]  /*8f10*/  IMAD.MOV.U32 R10, RZ, RZ, R7 ;  /* 0x000000ffff0a7224 */ /* 0x000fe400078e0007 */
[----:B------:R-:W-:-:S07]  /*8f20*/  IMAD.MOV.U32 R200, RZ, RZ, R2 ;  /* 0x000000ffffc87224 */ /* 0x000fce00078e0002 */
.L_x_3302:
[----:B------:R-:W-:-:S04]  /*8f30*/  IADD3 R2, R200, 0x1, RZ ;  /* 0x00000001c8027810 */ /* 0x000fc80007ffe0ff */
[----:B------:R-:W-:-:S04]  /*8f40*/  ISETP.NE.AND P2, PT, R2, 0x2, PT ;  /* 0x000000020200780c */ /* 0x000fc80003f45270 */
[----:B------:R-:W-:Y:S02]  /*8f50*/  SEL R7, RZ, 0x1, P2 ;  /* 0x00000001ff077807 */ /* 0x000fe40001000000 */
[----:B------:R-:W-:Y:S02]  /*8f60*/  SEL R2, R2, RZ, P2 ;  /* 0x000000ff02027207 */ /* 0x000fe40001000000 */
[----:B------:R-:W-:Y:S01]  /*8f70*/  LOP3.LUT R16, R16, R7, RZ, 0x3c, !PT ;  /* 0x0000000710107212 */ /* 0x000fe200078e3cff */
[----:B------:R-:W-:Y:S06]  /*8f80*/  @!P0 BRA `(.L_x_3294) ;  /* 0x0000000000048947 */ /* 0x000fec0003800000 */
[----:B------:R-:W-:Y:S01]  /*8f90*/  BPT.TRAP 0x1 ;  /* 0x000000040000795c */ /* 0x000fe20000300000 */
.L_x_3294:
[----:B------:R-:W-:Y:S02]  /*8fa0*/  LEA R9, R2, UR37, 0x3 ;  /* 0x0000002502097c11 */ /* 0x000fe4000f8e18ff */
[----:B------:R-:W-:-:S04]  /*8fb0*/  SHF.L.U32 R8, R16, 0x1f, RZ ;  /* 0x0000001f10087819 */ /* 0x000fc800000006ff */
[----:B------:R1:W2:Y:S01]  /*8fc0*/  SYNCS.PHASECHK.TRANS64.TRYWAIT P2, [R9+URZ+0x38830], R8 ;  /* 0x03883008090075a7 */ /* 0x0002a2000804017f */
[----:B------:R-:W-:Y:S05]  /*8fd0*/  @!P0 BRA `(.L_x_3295) ;  /* 0x0000000000048947 */ /* 0x000fea0003800000 */
[----:B------:R-:W-:Y:S01]  /*8fe0*/  BPT.TRAP 0x1 ;  /* 0x000000040000795c */ /* 0x000fe20000300000 */
.L_x_3295:
[----:B------:R-:W-:Y:S01]  /*8ff0*/  IMAD R7, R2, 0x200, R0 ;  /* 0x0000020002077824 */ /* 0x000fe200078e0200 */
[----:B--2---:R-:W-:Y:S06]  /*9000*/  @P2 BRA `(.L_x_3296) ;  /* 0x0000000000082947 */ /* 0x004fec0003800000 */
[----:B------:R-:W2:Y:S02]  /*9010*/  SYNCS.PHASECHK.TRANS64.TRYWAIT P2, [R9+URZ+0x38830], R8 ;  /* 0x03883008090075a7 */ /* 0x000ea4000804017f */
[----:B--2---:R-:W-:Y:S05]  /*9020*/  @!P2 BRA `(.L_x_3297) ;  /* 0x0000008400e4a947 */ /* 0x004fea0003800000 */
.L_x_3296:
        /* <DEDUP_REMOVED lines=22> */
.L_x_3298:
[----:B------:R3:W4:Y:S01]  /*9190*/  SYNCS.PHASECHK.TRANS64.TRYWAIT P2, [R9+URZ+0x38850], R8 ;  /* 0x03885008090075a7 */ /* 0x000722000804017f */
[----:B------:R-:W-:Y:S05]  /*91a0*/  @!P0 BRA `(.L_x_3299) ;  /* 0x0000000000048947 */ /* 0x000fea0003800000 */
[----:B------:R-:W-:Y:S01]  /*91b0*/  BPT.TRAP 0x1 ;  /* 0x000000040000795c */ /* 0x000fe20000300000 */
.L_x_3299:
[----:B----4-:R-:W-:Y:S05]  /*91c0*/  @P2 BRA `(.L_x_3300) ;  /* 0x0000000000082947 */ /* 0x010fea0003800000 */
[----:B------:R-:W4:Y:S02]  /*91d0*/  SYNCS.PHASECHK.TRANS64.TRYWAIT P2, [R9+URZ+0x38850], R8 ;  /* 0x03885008090075a7 */ /* 0x000f24000804017f */
[----:B----4-:R-:W-:Y:S05]  /*91e0*/  @!P2 BRA `(.L_x_3301) ;  /* 0x000000840088a947 */ /* 0x010fea0003800000 */
.L_x_3300:
        /* <DEDUP_REMOVED lines=9> */
[----:B------:R-:W1:Y:S01]  /*9280*/  S2R R13, SR_TID.X ;  /* 0x00000000000d7919 */ /* 0x000e620000002100 */
[C---:B------:R-:W-:Y:S01]  /*9290*/  IADD3 R11, R4.reuse, 0x4, RZ ;  /* 0x00000004040b7810 */ /* 0x040fe20007ffe0ff */
[----:B------:R-:W-:Y:S01]  /*92a0*/  VIADD R20, R4, 0x800 ;  /* 0x0000080004147836 */ /* 0x000fe20000000000 */
[----:B------:R-:W-:Y:S01]  /*92b0*/  R2UR UR30, R8 ;  /* 0x00000000081e72ca */ /* 0x000fe200000e0000 */
[C---:B------:R-:W-:Y:S01]  /*92c0*/  VIADD R8, R7.reuse, 0x4 ;  /* 0x0000000407087836 */ /* 0x040fe20000000000 */
[----:B------:R-:W-:Y:S01]  /*92d0*/  UMOV UR5, UR4 ;  /* 0x0000000400057c82 */ /* 0x000fe20008000000 */
[----:B------:R-:W-:Y:S01]  /*92e0*/  VIADD R14, R7, 0x800 ;  /* 0x00000800070e7836 */ /* 0x000fe20000000000 */
[----:B------:R-:W-:Y:S01]  /*92f0*/  LEA R207, R2, R19, 0xc ;  /* 0x0000001302cf7211 */ /* 0x000fe200078e60ff */
[----:B------:R-:W-:Y:S01]  /*9300*/  UMOV UR7, 0x40000040 ;  /* 0x4000004000077882 */ /* 0x000fe20000000000 */
[----:B------:R-:W-:Y:S02]  /*9310*/  HGMMA.64x64x16.F32.BF16 R152, gdesc[UR24], R152, gsb0 ;  /* 0x00e00000189879f0 */ /* 0x000fe40008001898 */
[----:B------:R-:W-:-:S02]  /*9320*/  R2UR UR6, R207 ;  /* 0x00000000cf0672ca */ /* 0x000fc400000e0000 */
        /* <DEDUP_REMOVED lines=361> */
[----:B------:R-:W-:Y:S02]  /*a9c0*/  MUFU.EX2 R11, R11 ;  /* 0x0000000b000b7308 */ /* 0x000fe40000000800 */
[----:B------:R-:W-:Y:S01]  /*a9d0*/  FMNMX.FTZ R15, R179, R8, !PT ;  /* 0x00000008b30f7209 */ /* 0x000fe20007810000 */
[-C--:B-1----:R-:W-:Y:S01]  /*a9e0*/  FMUL.FTZ R24, R24, R10.reuse ;  /* 0x0000000a18187220 */ /* 0x082fe20000410000 */
[-C--:B------:R-:W-:Y:S01]  /*a9f0*/  FMUL.FTZ R25, R25, R10.reuse ;  /* 0x0000000a19197220 */ /* 0x080fe20000410000 */
[-C--:B------:R-:W-:Y:S01]  /*aa00*/  FMUL.FTZ R28, R28, R10.reuse ;  /* 0x0000000a1c1c7220 */ /* 0x080fe20000410000 */
[----:B------:R-:W-:Y:S01]  /*aa10*/  FMNMX.FTZ R8, R182, R15, !PT ;  /* 0x0000000fb6087209 */ /* 0x000fe20007810000 */
[----:B------:R-:W-:Y:S01]  /*aa20*/  FFMA.FTZ R15, R160, UR5, -R199 ;  /* 0x00000005a00f7c23 */ /* 0x000fe200080108c7 */
[----:B------:R-:W-:Y:S01]  /*aa30*/  MUFU.EX2 R14, R14 ;  /* 0x0000000e000e7308 */ /* 0x000fe20000000800 */
[----:B------:R-:W-:Y:S01]  /*aa40*/  FMUL.FTZ R29, R29, R10 ;  /* 0x0000000a1d1d7220 */ /* 0x000fe20000410000 */
[----:B------:R-:W-:Y:S01]  /*aa50*/  FMNMX.FTZ R8, R183, R8, !PT ;  /* 0x00000008b7087209 */ /* 0x000fe20007810000 */
[-C--:B------:R-:W-:Y:S01]  /*aa60*/  FMUL.FTZ R32, R32, R10.reuse ;  /* 0x0000000a20207220 */ /* 0x080fe20000410000 */
[-C--:B------:R-:W-:Y:S01]  /*aa70*/  FMUL.FTZ R33, R33, R10.reuse ;  /* 0x0000000a21217220 */ /* 0x080fe20000410000 */
[-C--:B------:R-:W-:Y:S01]  /*aa80*/  FMUL.FTZ R36, R36, R10.reuse ;  /* 0x0000000a24247220 */ /* 0x080fe20000410000 */
[-C--:B------:R-:W-:Y:S01]  /*aa90*/  FMUL.FTZ R37, R37, R10.reuse ;  /* 0x0000000a25257220 */ /* 0x080fe20000410000 */
[----:B------:R-:W1:Y:S01]  /*aaa0*/  SHFL.BFLY PT, R153, R8, 0x2, 0x1f ;  /* 0x0c401f0008997f89 */ /* 0x000e6200000e0000 */
        /* <DEDUP_REMOVED lines=52> */
[----:B-1----:R-:W-:Y:S01]  /*adf0*/  FMNMX.FTZ R8, R153, R8, !PT ;  /* 0x0000000899087209 */ /* 0x002fe20007810000 */
[----:B------:R-:W-:-:S02]  /*ae00*/  IMAD.MOV R153, RZ, RZ, -R22 ;  /* 0x000000ffff997224 */ /* 0x000fc400078e0a16 */
[-C--:B------:R-:W-:Y:S01]  /*ae10*/  FMUL.FTZ R125, R125, R10.reuse ;  /* 0x0000000a7d7d7220 */ /* 0x080fe20000410000 */
[-C--:B------:R-:W-:Y:S01]  /*ae20*/  FMUL.FTZ R128, R128, R10.reuse ;  /* 0x0000000a80807220 */ /* 0x080fe20000410000 */
        /* <DEDUP_REMOVED lines=8> */
[--C-:B------:R-:W-:Y:S01]  /*aeb0*/  FFMA.FTZ R199, R155, UR5, -R156.reuse ;  /* 0x000000059bc77c23 */ /* 0x100fe2000801089c */
[----:B------:R1:W3:Y:S01]  /*aec0*/  MUFU.EX2 R197, R152 ;  /* 0x0000009800c57308 */ /* 0x0002e20000000800 */
[--C-:B------:R-:W-:Y:S01]  /*aed0*/  FFMA.FTZ R201, R158, UR5, -R156.reuse ;  /* 0x000000059ec97c23 */ /* 0x100fe2000801089c */
[--C-:B------:R-:W-:Y:S01]  /*aee0*/  FFMA.FTZ R204, R159, UR5, -R156.reuse ;  /* 0x000000059fcc7c23 */ /* 0x100fe2000801089c */
[--C-:B------:R-:W-:Y:S01]  /*aef0*/  FFMA.FTZ R203, R162, UR5, -R156.reuse ;  /* 0x00000005a2cb7c23 */ /* 0x100fe2000801089c */
[--C-:B------:R-:W-:Y:S01]  /*af00*/  FFMA.FTZ R206, R163, UR5, -R156.reuse ;  /* 0x00000005a3ce7c23 */ /* 0x100fe2000801089c */
[----:B------:R-:W-:Y:S01]  /*af10*/  FFMA.FTZ R205, R166, UR5, -R156 ;  /* 0x00000005a6cd7c23 */ /* 0x000fe2000801089c */
[----:B------:R-:W-:-:S02]  /*af20*/  @!P2 IMAD R153, R200, 0x40, R17 ;  /* 0x00000040c899a824 */ /* 0x000fc400078e0211 */
[--C-:B------:R-:W-:Y:S01]  /*af30*/  FFMA.FTZ R208, R167, UR5, -R156.reuse ;  /* 0x00000005a7d07c23 */ /* 0x100fe2000801089c */
[--C-:B------:R-:W-:Y:S01]  /*af40*/  FFMA.FTZ R170, R170, UR5, -R156.reuse ;  /* 0x00000005aaaa7c23 */ /* 0x100fe2000801089c */
[----:B-1----:R-:W-:Y:S02]  /*af50*/  @!P1 VIADD R152, R9, 0x38840 ;  /* 0x0003884009989836 */ /* 0x002fe40000000000 */
[--C-:B------:R-:W-:Y:S01]  /*af60*/  FFMA.FTZ R171, R171, UR5, -R156.reuse ;  /* 0x00000005abab7c23 */ /* 0x100fe2000801089c */
[----:B------:R-:W-:Y:S01]  /*af70*/  @!P2 LEA R153, R153, UR37, 0x2 ;  /* 0x000000259999ac11 */ /* 0x000fe2000f8e10ff */
[--C-:B------:R-:W-:Y:S01]  /*af80*/  FFMA.FTZ R174, R174, UR5, -R156.reuse ;  /* 0x00000005aeae7c23 */ /* 0x100fe2000801089c */
[----:B------:R-:W-:Y:S01]  /*af90*/  FFMA.FTZ R175, R175, UR5, -R156 ;  /* 0x00000005afaf7c23 */ /* 0x000fe2000801089c */
[----:B------:R-:W-:Y:S01]  /*afa0*/  @!P1 PRMT R152, RZ, 0x654, R152 ;  /* 0x00000654ff989816 */ /* 0x000fe20000000098 */
[--C-:B------:R-:W-:Y:S01]  /*afb0*/  FFMA.FTZ R178, R178, UR5, -R156.reuse ;  /* 0x00000005b2b27c23 */ /* 0x100fe2000801089c */
[--C-:B------:R-:W-:Y:S01]  /*afc0*/  FFMA.FTZ R179, R179, UR5, -R156.reuse ;  /* 0x00000005b3b37c23 */ /* 0x100fe2000801089c */
[--C-:B------:R-:W-:Y:S01]  /*afd0*/  FFMA.FTZ R182, R182, UR5, -R156.reuse ;  /* 0x00000005b6b67c23 */ /* 0x100fe2000801089c */
[----:B------:R1:W-:Y:S01]  /*afe0*/  @!P1 SYNCS.ARRIVE.TRANS64.RED.A1T0 RZ, [R152+URZ], RZ ;  /* 0x000000ff98ff99a7 */ /* 0x0003e2000810043f */
[----:B------:R-:W-:Y:S01]  /*aff0*/  FFMA.FTZ R183, R183, UR5, -R156 ;  /* 0x00000005b7b77c23 */ /* 0x000fe2000801089c */
[----:B------:R-:W-:Y:S01]  /*b000*/  @!P2 STS [R153+0x38400], R10 ;  /* 0x0384000a9900a388 */ /* 0x000fe20000000800 */
[----:B------:R-:W-:Y:S01]  /*b010*/  MUFU.EX2 R202, R202 ;  /* 0x000000ca00ca7308 */ /* 0x000fe20000000800 */
[----:B--2---:R-:W-:Y:S01]  /*b020*/  F2FP.BF16.F32.PACK_AB R154, R20, R13 ;  /* 0x0000000d149a723e */ /* 0x004fe200000010ff */
[----:B---3--:R-:W-:Y:S01]  /*b030*/  FMUL.FTZ R26, R26, R197 ;  /* 0x000000c51a1a7220 */ /* 0x008fe20000410000 */
[----:B------:R2:W-:Y:S01]  /*b040*/  @!P2 STS [R153+0x38420], R197 ;  /* 0x038420c59900a388 */ /* 0x0005e20000000800 */
[----:B------:R-:W-:Y:S01]  /*b050*/  F2FP.BF16.F32.PACK_AB R156, R196, R15 ;  /* 0x0000000fc49c723e */ /* 0x000fe200000010ff */
[----:B------:R-:W-:Y:S01]  /*b060*/  FMUL.FTZ R27, R27, R197 ;  /* 0x000000c51b1b7220 */ /* 0x000fe20000410000 */
[----:B-1----:R-:W-:Y:S01]  /*b070*/  F2FP.BF16.F32.PACK_AB R152, R14, R11 ;  /* 0x0000000b0e98723e */ /* 0x002fe200000010ff */
[----:B------:R-:W-:Y:S01]  /*b080*/  FMUL.FTZ R30, R30, R197 ;  /* 0x000000c51e1e7220 */ /* 0x000fe20000410000 */
[----:B------:R-:W2:Y:S01]  /*b090*/  MUFU.EX2 R199, R199 ;  /* 0x000000c700c77308 */ /* 0x000ea20000000800 */
[----:B------:R-:W-:Y:S01]  /*b0a0*/  F2FP.BF16.F32.PACK_AB R158, R198, R21 ;  /* 0x00000015c69e723e */ /* 0x000fe200000010ff */
[-C--:B------:R-:W-:Y:S01]  /*b0b0*/  FMUL.FTZ R31, R31, R197.reuse ;  /* 0x000000c51f1f7220 */ /* 0x080fe20000410000 */
        /* <DEDUP_REMOVED lines=83> */
[----:B------:R-:W-:Y:S01]  /*b5f0*/  FMUL.FTZ R149, R149, R10 ;  /* 0x0000000a95957220 */ /* 0x000fe20000410000 */
[-C--:B------:R-:W-:Y:S01]  /*b600*/  FMUL.FTZ R150, R150, R197.reuse ;  /* 0x000000c596967220 */ /* 0x080fe20000410000 */
[----:B------:R-:W-:Y:S01]  /*b610*/  MUFU.EX2 R174, R174 ;  /* 0x000000ae00ae7308 */ /* 0x000fe20000000800 */
[----:B------:R-:W-:Y:S01]  /*b620*/  FMUL.FTZ R151, R151, R197 ;  /* 0x000000c597977220 */ /* 0x000fe20000410000 */
[----:B------:R2:W-:Y:S01]  /*b630*/  STSM.16.M88.4 [R23+0x36400], R152 ;  /* 0x0364009817007844 */ /* 0x0005e20000000200 */
[----:B------:R-:W-:-:S02]  /*b640*/  VIADD R200, R207, 0x80 ;  /* 0x00000080cfc87836 */ /* 0x000fc40000000000 */
[----:B------:R-:W-:Y:S01]  /*b650*/  FFMA.FTZ R5, R10, R5, R11 ;  /* 0x000000050a057223 */ /* 0x000fe2000001000b */
[----:B------:R-:W-:Y:S01]  /*b660*/  FFMA.FTZ R6, R197, R6, R202 ;  /* 0x00000006c5067223 */ /* 0x000fe200000100ca */
[----:B------:R2:W-:Y:S01]  /*b670*/  STSM.16.M88.4 [R184], R156 ;  /* 0x0000009cb8007844 */ /* 0x0005e20000000200 */
[----:B------:R-:W-:Y:S01]  /*b680*/  ISETP.GT.AND P2, PT, R12, RZ, PT ;  /* 0x000000ff0c00720c */ /* 0x000fe20003f44270 */
[----:B------:R-:W3:Y:S01]  /*b690*/  MUFU.EX2 R175, R175 ;  /* 0x000000af00af7308 */ /* 0x000ee20000000800 */
[----:B-1----:R-:W-:Y:S01]  /*b6a0*/  F2FP.BF16.F32.PACK_AB R161, R171, R170 ;  /* 0x000000aaaba1723e */ /* 0x002fe200000010ff */
[----:B------:R-:W-:Y:S01]  /*b6b0*/  FADD.FTZ R14, R14, R5 ;  /* 0x000000050e0e7221 */ /* 0x000fe20000010000 */
[----:B------:R-:W-:Y:S01]  /*b6c0*/  FADD.FTZ R6, R199, R6 ;  /* 0x00000006c7067221 */ /* 0x000fe20000010000 */
[----:B------:R-:W-:Y:S01]  /*b6d0*/  @!P1 VIADD R9, R9, 0x38860 ;  /* 0x0003886009099836 */ /* 0x000fe20000000000 */
[----:B------:R-:W-:Y:S01]  /*b6e0*/  MOV R197, R8 ;  /* 0x0000000800c57202 */ /* 0x000fe20000000f00 */
[----:B------:R-:W-:Y:S01]  /*b6f0*/  FADD.FTZ R13, R13, R14 ;  /* 0x0000000e0d0d7221 */ /* 0x000fe20000010000 */
[----:B------:R-:W-:Y:S01]  /*b700*/  FADD.FTZ R201, R201, R6 ;  /* 0x00000006c9c97221 */ /* 0x000fe20000010000 */
[----:B------:R-:W-:Y:S01]  /*b710*/  MUFU.EX2 R176, R176 ;  /* 0x000000b000b07308 */ /* 0x000fe20000000800 */
[----:B------:R-:W-:Y:S01]  /*b720*/  @!P1 PRMT R9, RZ, 0x654, R9 ;  /* 0x00000654ff099816 */ /* 0x000fe20000000009 */
[----:B------:R-:W-:Y:S01]  /*b730*/  FADD.FTZ R20, R20, R13 ;  /* 0x0000000d14147221 */ /* 0x000fe20000010000 */
[----:B------:R-:W-:Y:S01]  /*b740*/  FADD.FTZ R204, R204, R201 ;  /* 0x000000c9cccc7221 */ /* 0x000fe20000010000 */
[----:B------:R-:W-:-:S02]  /*b750*/  IMAD.MOV.U32 R10, RZ, RZ, R7 ;  /* 0x000000ffff0a7224 */ /* 0x000fc400078e0007 */
[----:B------:R-:W-:Y:S01]  /*b760*/  FADD.FTZ R15, R15, R20 ;  /* 0x000000140f0f7221 */ /* 0x000fe20000010000 */
[----:B------:R-:W-:Y:S01]  /*b770*/  FADD.FTZ R203, R203, R204 ;  /* 0x000000cccbcb7221 */ /* 0x000fe20000010000 */
[----:B------:R-:W1:Y:S01]  /*b780*/  MUFU.EX2 R177, R177 ;  /* 0x000000b100b17308 */ /* 0x000e620000000800 */
[----:B---3--:R-:W-:Y:S01]  /*b790*/  F2FP.BF16.F32.PACK_AB R163, R175, R174 ;  /* 0x000000aeafa3723e */ /* 0x008fe200000010ff */
        /* <DEDUP_REMOVED lines=9> */
[----:B------:R-:W3:Y:S01]  /*b830*/  MUFU.EX2 R181, R181 ;  /* 0x000000b500b57308 */ /* 0x000ee20000000800 */
[----:B-1----:R-:W-:Y:S01]  /*b840*/  F2FP.BF16.F32.PACK_AB R164, R177, R176 ;  /* 0x000000b0b1a4723e */ /* 0x002fe200000010ff */
        /* <DEDUP_REMOVED lines=9> */
[----:B------:R-:W1:Y:S01]  /*b8e0*/  MUFU.EX2 R179, R179 ;  /* 0x000000b300b37308 */ /* 0x000e620000000800 */
[----:B---3--:R-:W-:Y:S02]  /*b8f0*/  F2FP.BF16.F32.PACK_AB R166, R181, R180 ;  /* 0x000000b4b5a6723e */ /* 0x008fe400000010ff */
[----:B------:R-:W-:-:S04]  /*b900*/  FADD.FTZ R177, R177, R176 ;  /* 0x000000b0b1b17221 */ /* 0x000fc80000010000 */
[----:B------:R-:W-:Y:S01]  /*b910*/  FADD.FTZ R180, R180, R177 ;  /* 0x000000b1b4b47221 */ /* 0x000fe20000010000 */
[----:B------:R-:W3:Y:S03]  /*b920*/  MUFU.EX2 R182, R182 ;  /* 0x000000b600b67308 */ /* 0x000ee60000000800 */
[----:B------:R-:W-:-:S05]  /*b930*/  FADD.FTZ R5, R181, R180 ;  /* 0x000000b4b5057221 */ /* 0x000fca0000010000 */
[----:B------:R-:W4:Y:S01]  /*b940*/  MUFU.EX2 R183, R183 ;  /* 0x000000b700b77308 */ /* 0x000f220000000800 */
[----:B-1----:R-:W-:Y:S01]  /*b950*/  F2FP.BF16.F32.PACK_AB R165, R179, R178 ;  /* 0x000000b2b3a5723e */ /* 0x002fe200000010ff */
[----:B------:R-:W-:-:S04]  /*b960*/  FADD.FTZ R178, R178, R175 ;  /* 0x000000afb2b27221 */ /* 0x000fc80000010000 */
[----:B------:R-:W-:-:S04]  /*b970*/  FADD.FTZ R179, R179, R178 ;  /* 0x000000b2b3b37221 */ /* 0x000fc80000010000 */
[----:B---3--:R-:W-:Y:S01]  /*b980*/  FADD.FTZ R6, R182, R179 ;  /* 0x000000b3b6067221 */ /* 0x008fe20000010000 */
[----:B----4-:R-:W-:-:S03]  /*b990*/  F2FP.BF16.F32.PACK_AB R167, R183, R182 ;  /* 0x000000b6b7a7723e */ /* 0x010fc600000010ff */
[----:B------:R-:W-:Y:S02]  /*b9a0*/  FADD.FTZ R6, R183, R6 ;  /* 0x00000006b7067221 */ /* 0x000fe40000010000 */
[----:B------:R2:W-:Y:S01]  /*b9b0*/  STSM.16.M88.4 [R185], R164 ;  /* 0x000000a4b9007844 */ /* 0x0005e20000000200 */
[----:B------:R-:W-:-:S06]  /*b9c0*/  WARPGROUP.ARRIVE ;  /* 0x00000000000079c5 */ /* 0x000fcc0000000000 */
[----:B------:R-:W-:Y:S01]  /*b9d0*/  HGMMA.64x256x16.F32.BF16 R24, R152, gdesc[UR4].tnspB, R24, gsb0 ;  /* 0x43e0000498187df0 */ /* 0x000fe20008001818 */
[----:B------:R-:W-:Y:S01]  /*b9e0*/  R2UR UR6, R200 ;  /* 0x00000000c80672ca */ /* 0x000fe200000e0000 */
[----:B------:R-:W-:Y:S01]  /*b9f0*/  UMOV UR7, 0x40000040 ;  /* 0x4000004000077882 */ /* 0x000fe20000000000 */
[C---:B------:R-:W-:Y:S01]  /*ba00*/  VIADD R200, R207.reuse, 0x100 ;  /* 0x00000100cfc87836 */ /* 0x040fe20000000000 */
[----:B------:R-:W-:Y:S01]  /*ba10*/  IADD3 R207, R207, 0x180, RZ ;  /* 0x00000180cfcf7810 */ /* 0x000fe20007ffe0ff */
[----:B------:R-:W-:Y:S02]  /*ba20*/  WARPGROUP.DEPBAR.LE gsb0, 0x0 ;  /* 0x00008000000079c5 */ /* 0x000fe40000010000 */
[----:B------:R-:W-:-:S15]  /*ba30*/  WARPGROUP.ARRIVE ;  /* 0x00000000000079c5 */ /* 0x000fde0000000000 */
[----:B------:R-:W-:-:S06]  /*ba40*/  NOP ;  /* 0x0000000000007918 */ /* 0x000fcc0000000000 */
[----:B------:R-:W-:Y:S01]  /*ba50*/  HGMMA.64x256x16.F32.BF16 R24, R156, gdesc[UR4].tnspB, R24, gsb0 ;  /* 0x43e000049c187df0 */ /* 0x000fe20008001818 */
[----:B------:R-:W-:Y:S01]  /*ba60*/  R2UR UR6, R200 ;  /* 0x00000000c80672ca */ /* 0x000fe200000e0000 */
[----:B------:R-:W-:Y:S01]  /*ba70*/  UMOV UR7, 0x40000040 ;  /* 0x4000004000077882 */ /* 0x000fe20000000000 */
[----:B------:R-:W-:Y:S01]  /*ba80*/  IMAD.MOV.U32 R200, RZ, RZ, R2 ;  /* 0x000000ffffc87224 */ /* 0x000fe200078e0002 */
[----:B------:R-:W-:Y:S02]  /*ba90*/  WARPGROUP.DEPBAR.LE gsb0, 0x0 ;  /* 0x00008000000079c5 */ /* 0x000fe40000010000 */
[----:B------:R-:W-:-:S15]  /*baa0*/  WARPGROUP.ARRIVE ;  /* 0x00000000000079c5 */ /* 0x000fde0000000000 */
[----:B------:R-:W-:-:S07]  /*bab0*/  NOP ;  /* 0x0000000000007918 */ /* 0x000fce0000000000 */
        /* <DEDUP_REMOVED lines=20> */
.L_x_3293:
[----:B------:R-:W1:Y:S01]  /*bc00*/  SHFL.BFLY PT, R0, R5, 0x2, 0x1f ;  /* 0x0c401f0005007f89 */ /* 0x000e6200000e0000 */
[----:B------:R-:W-:Y:S01]  /*bc10*/  VIADD R4, R2, 0x1 ;  /* 0x0000000102047836 */ /* 0x000fe20000000000 */
[----:B------:R-:W-:Y:S01]  /*bc20*/  UIADD3 UR36, UR36, 0x1, URZ ;  /* 0x0000000124247890 */ /* 0x000fe2000fffe03f */
[----:B------:R-:W-:Y:S01]  /*bc30*/  IMAD.U32 R14, RZ, RZ, UR5 ;  /* 0x00000005ff0e7e24 */ /* 0x000fe2000f8e00ff */
[----:B------:R-:W2:Y:S01]  /*bc40*/  SHFL.BFLY PT, R9, R6, 0x2, 0x1f ;  /* 0x0c401f0006097f89 */ /* 0x000ea200000e0000 */
[----:B------:R-:W-:Y:S08]  /*bc50*/  BAR.ARV 0x8, 0xa0 ;  /* 0x0202800000007b1d */ /* 0x000ff00000002000 */
[----:B------:R-:W-:Y:S01]  /*bc60*/  BAR.SYNC.DEFER_BLOCKING 0xf, 0x100 ;  /* 0x03c4000000007b1d */ /* 0x000fe20000010000 */
[----:B------:R-:W-:Y:S01]  /*bc70*/  ISETP.NE.AND P1, PT, R4, 0x2, PT ;  /* 0x000000020400780c */ /* 0x000fe20003f25270 */
[----:B-1----:R-:W-:Y:S01]  /*bc80*/  FADD.FTZ R0, R0, R5 ;  /* 0x0000000500007221 */ /* 0x002fe20000010000 */
[----:B------:R-:W-:-:S02]  /*bc90*/  IMAD.MOV.U32 R5, RZ, RZ, RZ ;  /* 0x000000ffff057224 */ /* 0x000fc400078e00ff */
[----:B--2---:R-:W-:Y:S02]  /*bca0*/  FADD.FTZ R9, R9, R6 ;  /* 0x0000000609097221 */ /* 0x004fe40000010000 */
[----:B------:R-:W1:Y:S01]  /*bcb0*/  SHFL.BFLY PT, R3, R0, 0x1, 0x1f ;  /* 0x0c201f0000037f89 */ /* 0x000e6200000e0000 */
[----:B------:R-:W-:-:S03]  /*bcc0*/  MOV R6, RZ ;  /* 0x000000ff00067202 */ /* 0x000fc60000000f00 */
[----:B------:R-:W2:Y:S01]  /*bcd0*/  SHFL.BFLY PT, R10, R9, 0x1, 0x1f ;  /* 0x0c201f00090a7f89 */ /* 0x000ea200000e0000 */
[----:B-1----:R-:W-:Y:S01]  /*bce0*/  FADD.FTZ R12, R0, R3 ;  /* 0x00000003000c7221 */ /* 0x002fe20000010000 */
[----:B------:R-:W-:Y:S02]  /*bcf0*/  IMAD.MOV R3, RZ, RZ, -R22 ;  /* 0x000000ffff037224 */ /* 0x000fe400078e0a16 */
[----:B------:R-:W-:Y:S02]  /*bd00*/  IMAD.MOV.U32 R0, RZ, RZ, -0x800000 ;  /* 0xff800000ff007424 */ /* 0x000fe400078e00ff */
[----:B--2---:R-:W-:Y:S01]  /*bd10*/  FADD.FTZ R10, R9, R10 ;  /* 0x0000000a090a7221 */ /* 0x004fe20000010000 */
[----:B------:R-:W-:Y:S02]  /*bd20*/  FSETP.NE.FTZ.AND P2, PT, R12, RZ, PT ;  /* 0x000000ff0c00720b */ /* 0x000fe40003f55000 */
[----:B------:R-:W-:Y:S02]  /*bd30*/  ISETP.NE.AND P0, PT, R18, R3, PT ;  /* 0x000000031200720c */ /* 0x000fe40003f05270 */
[----:B------:R-:W-:-:S02]  /*bd40*/  FSETP.NE.FTZ.AND P3, PT, R10, RZ, PT ;  /* 0x000000ff0a00720b */ /* 0x000fc40003f75000 */
[----:B------:R-:W-:-:S04]  /*bd50*/  SEL R3, RZ, 0x1, P1 ;  /* 0x00000001ff037807 */ /* 0x000fc80000800000 */
[----:B------:R-:W-:Y:S02]  /*bd60*/  LOP3.LUT R16, R16, R3, RZ, 0x3c, !PT ;  /* 0x0000000310107212 */ /* 0x000fe400078e3cff */
[----:B------:R-:W-:Y:S01]  /*bd70*/  MOV R3, 0xff800000 ;  /* 0xff80000000037802 */ /* 0x000fe20000000f00 */
[----:B------:R-:W1:Y:S02]  /*bd80*/  @P2 MUFU.RCP R5, R12 ;  /* 0x0000000c00052308 */ /* 0x000e640000001000 */
[----:B------:R-:W-:Y:S02]  /*bd90*/  @!P0 IMAD R2, R2, 0x40, R17 ;  /* 0x0000004002028824 */ /* 0x000fe400078e0211 */
[----:B------:R-:W-:-:S03]  /*bda0*/  @P3 FMUL.FTZ R14, R14, 0.69314718246459960938 ;  /* 0x3f3172180e0e3820 */ /* 0x000fc60000410000 */
[----:B------:R-:W-:Y:S01]  /*bdb0*/  @!P0 LEA R11, R2, UR37, 0x2 ;  /* 0x00000025020b8c11 */ /* 0x000fe2000f8e10ff */
[----:B------:R-:W2:Y:S01]  /*bdc0*/  @P3 MUFU.RCP R6, R10 ;  /* 0x0000000a00063308 */ /* 0x000ea20000001000 */
[----:B------:R-:W-:-:S04]  /*bdd0*/  IMAD.U32 R2, RZ, RZ, UR5 ;  /* 0x00000005ff027e24 */ /* 0x000fc8000f8e00ff */
[----:B------:R-:W-:-:S03]  /*bde0*/  @P2 FMUL.FTZ R2, R2, 0.69314718246459960938 ;  /* 0x3f31721802022820 */ /* 0x000fc60000410000 */
[----:B------:R-:W3:Y:S01]  /*bdf0*/  @P2 MUFU.LG2 R9, R12 ;  /* 0x0000000c00092308 */ /* 0x000ee20000000c00 */
[----:B-1----:R-:W-:Y:S01]  /*be00*/  @!P0 STS [R11+0x38400], R5 ;  /* 0x038400050b008388 */ /* 0x002fe20000000800 */
        /* <DEDUP_REMOVED lines=137> */
.L_x_3269:
        /* <DEDUP_REMOVED lines=40> */
[----:B------:R-:W-:Y:S02]  /*c920*/  IADD3 R173, P3, R6, 0x40, RZ ;  /* 0x0000004006ad7810 */ /* 0x000fe40007f7e0ff */
[----:B------:R-:W-:Y:S02]  /*c930*/  LOP3.LUT R8, R4, R169, RZ, 0x3c, !PT ;  /* 0x000000a904087212 */ /* 0x000fe400078e3cff */
[----:B------:R-:W-:Y:S01]  /*c940*/  LOP3.LUT R4, R179, 0x380, RZ, 0xc0, !PT ;  /* 0x00000380b3047812 */ /* 0x000fe200078ec0ff */
[----:B------:R-:W-:Y:S01]  /*c950*/  IMAD.X R11, RZ, RZ, R7, P3 ;  /* 0x000000ffff0b7224 */ /* 0x000fe200018e0607 */
[----:B------:R-:W-:Y:S02]  /*c960*/  IADD3.X R13, RZ, R7, RZ, P4, !PT ;  /* 0x00000007ff0d7210 */ /* 0x000fe400027fe4ff */
        /* <DEDUP_REMOVED lines=10> */
[----:B------:R-:W-:Y:S01]  /*ca10*/  LOP3.LUT R20, R4, R179, RZ, 0x3c, !PT ;  /* 0x000000b304147212 */ /* 0x000fe200078e3cff */
[----:B------:R-:W-:Y:S01]  /*ca20*/  IMAD.X R25, RZ, RZ, R7, P1 ;  /* 0x000000ffff197224 */ /* 0x000fe200008e0607 */
[----:B------:R-:W-:-:S02]  /*ca30*/  SHF.R.U64 R103, R103, 0x3, RZ ;  /* 0x0000000367677819 */ /* 0x000fc400000012ff */
[----:B------:R-:W-:Y:S02]  /*ca40*/  LOP3.LUT R4, R197, 0x380, RZ, 0xc0, !PT ;  /* 0x00000380c5047812 */ /* 0x000fe400078ec0ff */
[C---:B------:R-:W-:Y:S02]  /*ca50*/  IADD3 R106, P2, R6.reuse, 0x6020, RZ ;  /* 0x00006020066a7810 */ /* 0x040fe40007f5e0ff */
        /* <DEDUP_REMOVED lines=11> */
[--C-:B------:R-:W-:Y:S01]  /*cb10*/  IMAD.X R111, RZ, RZ, R7.reuse, P3 ;  /* 0x000000ffff6f7224 */ /* 0x100fe200018e0607 */
[----:B------:R-:W-:Y:S01]  /*cb20*/  SHF.R.U64 R4, R4, 0x3, RZ ;  /* 0x0000000304047819 */ /* 0x000fe200000012ff */
[----:B------:R-:W-:Y:S01]  /*cb30*/  IMAD.X R115, RZ, RZ, R7, P4 ;  /* 0x000000ffff737224 */ /* 0x000fe200020e0607 */
[----:B------:R-:W-:Y:S02]  /*cb40*/  LOP3.LUT R12, R175, 0x380, RZ, 0xc0, !PT ;  /* 0x00000380af0c7812 */ /* 0x000fe400078ec0ff */
[----:B------:R-:W-:Y:S02]  /*cb50*/  LOP3.LUT R14, R177, 0x380, RZ, 0xc0, !PT ;  /* 0x00000380b10e7812 */ /* 0x000fe400078ec0ff */
[----:B------:R-:W-:-:S02]  /*cb60*/  LOP3.LUT R27, R106, 0x380, RZ, 0xc0, !PT ;  /* 0x000003806a1b7812 */ /* 0x000fc400078ec0ff */
[----:B------:R-:W-:Y:S02]  /*cb70*/  IADD3.X R107, RZ, R7, RZ, P2, !PT ;  /* 0x00000007ff6b7210 */ /* 0x000fe400017fe4ff */
[----:B------:R-:W-:Y:S02]  /*cb80*/  SHF.R.U64 R10, R10, 0x3, RZ ;  /* 0x000000030a0a7819 */ /* 0x000fe400000012ff */
[----:B------:R-:W-:Y:S02]  /*cb90*/  LOP3.LUT R24, R181, 0x380, RZ, 0xc0, !PT ;  /* 0x00000380b5187812 */ /* 0x000fe400078ec0ff */
[----:B------:R-:W-:Y:S02]  /*cba0*/  LOP3.LUT R90, R4, R197, RZ, 0x3c, !PT ;  /* 0x000000c5045a7212 */ /* 0x000fe400078e3cff */
[----:B------:R-:W-:Y:S02]  /*cbb0*/  MOV R168, R6 ;  /* 0x0000000600a87202 */ /* 0x000fe40000000f00 */
[----:B------:R-:W-:-:S02]  /*cbc0*/  SHF.R.U64 R12, R12, 0x3, RZ ;  /* 0x000000030c0c7819 */ /* 0x000fc400000012ff */
[----:B------:R-:W-:Y:S02]  /*cbd0*/  LOP3.LUT R28, R183, 0x380, RZ, 0xc0, !PT ;  /* 0x00000380b71c7812 */ /* 0x000fe400078ec0ff */
[----:B------:R-:W-:Y:S02]  /*cbe0*/  F2FP.BF16.F32.PACK_AB R4, R166, R171 ;  /* 0x000000aba604723e */ /* 0x000fe400000010ff */
[----:B------:R-:W-:Y:S02]  /*cbf0*/  F2FP.BF16.F32.PACK_AB R6, R158, R170 ;  /* 0x000000aa9e06723e */ /* 0x000fe400000010ff */
[----:B------:R-:W-:Y:S02]  /*cc00*/  F2FP.BF16.F32.PACK_AB R7, R31, R30 ;  /* 0x0000001e1f07723e */ /* 0x000fe400000010ff */
[----:B------:R-:W-:Y:S02]  /*cc10*/  SHF.R.U64 R14, R14, 0x3, RZ ;  /* 0x000000030e0e7819 */ /* 0x000fe400000012ff */
[----:B------:R-:W-:Y:S01]  /*cc20*/  LOP3.LUT R86, R187, 0x380, RZ, 0xc0, !PT ;  /* 0x00000380bb567812 */ /* 0x000fe200078ec0ff */
[----:B------:R1:W-:Y:S01]  /*cc30*/  STSM.16.M88.4 [R168], R4 ;  /* 0x00000004a8007844 */ /* 0x0003e20000000200 */
[----:B------:R-:W-:-:S02]  /*cc40*/  LOP3.LUT R98, R201, 0x380, RZ, 0xc0, !PT ;  /* 0x00000380c9627812 */ /* 0x000fc400078ec0ff */
[----:B------:R-:W-:Y:S02]  /*cc50*/  SHF.R.U64 R27, R27, 0x3, RZ ;  /* 0x000000031b1b7819 */ /* 0x000fe400000012ff */
[----:B------:R-:W-:Y:S02]  /*cc60*/  LOP3.LUT R10, R10, R173, RZ, 0x3c, !PT ;  /* 0x000000ad0a0a7212 */ /* 0x000fe400078e3cff */
[----:B------:R-:W-:Y:S02]  /*cc70*/  SHF.R.U64 R24, R24, 0x3, RZ ;  /* 0x0000000318187819 */ /* 0x000fe400000012ff */
[----:B------:R-:W-:Y:S02]  /*cc80*/  LOP3.LUT R94, R199, 0x380, RZ, 0xc0, !PT ;  /* 0x00000380c75e7812 */ /* 0x000fe400078ec0ff */
[----:B------:R-:W-:Y:S02]  /*cc90*/  LOP3.LUT R114, R207, 0x380, RZ, 0xc0, !PT ;  /* 0x00000380cf727812 */ /* 0x000fe400078ec0ff */
[----:B------:R-:W-:-:S02]  /*cca0*/  LOP3.LUT R12, R12, R175, RZ, 0x3c, !PT ;  /* 0x000000af0c0c7212 */ /* 0x000fc400078e3cff */
[----:B------:R-:W-:Y:S02]  /*ccb0*/  SHF.R.U64 R28, R28, 0x3, RZ ;  /* 0x000000031c1c7819 */ /* 0x000fe400000012ff */
[----:B------:R-:W-:Y:S02]  /*ccc0*/  LOP3.LUT R14, R14, R177, RZ, 0x3c, !PT ;  /* 0x000000b10e0e7212 */ /* 0x000fe400078e3cff */
[----:B------:R-:W-:Y:S02]  /*ccd0*/  SHF.R.U64 R86, R86, 0x3, RZ ;  /* 0x0000000356567819 */ /* 0x000fe400000012ff */
[----:B------:R-:W-:Y:S02]  /*cce0*/  LOP3.LUT R102, R203, 0x380, RZ, 0xc0, !PT ;  /* 0x00000380cb667812 */ /* 0x000fe400078ec0ff */
[----:B------:R-:W-:Y:S02]  /*ccf0*/  SHF.R.U64 R98, R98, 0x3, RZ ;  /* 0x0000000362627819 */ /* 0x000fe400000012ff */
[----:B------:R-:W-:-:S02]  /*cd00*/  LOP3.LUT R106, R27, R106, RZ, 0x3c, !PT ;  /* 0x0000006a1b6a7212 */ /* 0x000fc400078e3cff */
[----:B------:R-:W-:Y:S02]  /*cd10*/  MOV R27, R8 ;  /* 0x00000008001b7202 */ /* 0x000fe40000000f00 */
[----:B-1----:R-:W-:Y:S02]  /*cd20*/  F2FP.BF16.F32.PACK_AB R4, R33, R160 ;  /* 0x000000a02104723e */ /* 0x002fe400000010ff */
[----:B------:R-:W-:Y:S02]  /*cd30*/  F2FP.BF16.F32.PACK_AB R5, R35, R34 ;  /* 0x000000222305723e */ /* 0x000fe400000010ff */
[----:B------:R-:W-:Y:S02]  /*cd40*/  F2FP.BF16.F32.PACK_AB R6, R37, R156 ;  /* 0x0000009c2506723e */ /* 0x000fe400000010ff */
[----:B------:R-:W-:Y:S02]  /*cd50*/  F2FP.BF16.F32.PACK_AB R7, R39, R38 ;  /* 0x000000262707723e */ /* 0x000fe400000010ff */
[----:B------:R-:W-:-:S02]  /*cd60*/  LOP3.LUT R24, R24, R181, RZ, 0x3c, !PT ;  /* 0x000000b518187212 */ /* 0x000fc400078e3cff */
[----:B------:R-:W-:Y:S01]  /*cd70*/  SHF.R.U64 R94, R94, 0x3, RZ ;  /* 0x000000035e5e7819 */ /* 0x000fe200000012ff */
[----:B------:R1:W-:Y:S01]  /*cd80*/  STSM.16.M88.4 [R27], R4 ;  /* 0x000000041b007844 */ /* 0x0003e20000000200 */
[----:B------:R-:W-:Y:S02]  /*cd90*/  LOP3.LUT R110, R205, 0x380, RZ, 0xc0, !PT ;  /* 0x00000380cd6e7812 */ /* 0x000fe400078ec0ff */
[----:B------:R-:W-:Y:S02]  /*cda0*/  SHF.R.U64 R114, R114, 0x3, RZ ;  /* 0x0000000372727819 */ /* 0x000fe400000012ff */
[----:B------:R-:W-:Y:S02]  /*cdb0*/  MOV R11, R10 ;  /* 0x0000000a000b7202 */ /* 0x000fe40000000f00 */
[----:B------:R-:W-:Y:S02]  /*cdc0*/  LOP3.LUT R28, R28, R183, RZ, 0x3c, !PT ;  /* 0x000000b71c1c7212 */ /* 0x000fe400078e3cff */
[----:B------:R-:W-:Y:S01]  /*cdd0*/  MOV R12, R12 ;  /* 0x0000000c000c7202 */ /* 0x000fe20000000f00 */
[----:B------:R1:W-:Y:S01]  /*cde0*/  STSM.16.M88.4 [R11], R40 ;  /* 0x000000280b007844 */ /* 0x0003e20000000200 */
[----:B------:R-:W-:-:S02]  /*cdf0*/  LOP3.LUT R86, R86, R187, RZ, 0x3c, !PT ;  /* 0x000000bb56567212 */ /* 0x000fc400078e3cff */
[----:B------:R-:W-:Y:S01]  /*ce00*/  SHF.R.U64 R102, R102, 0x3, RZ ;  /* 0x0000000366667819 */ /* 0x000fe200000012ff */
[----:B------:R1:W-:Y:S01]  /*ce10*/  STSM.16.M88.4 [R12], R48 ;  /* 0x000000300c007844 */ /* 0x0003e20000000200 */
[----:B------:R-:W-:Y:S02]  /*ce20*/  LOP3.LUT R98, R98, R201, RZ, 0x3c, !PT ;  /* 0x000000c962627212 */ /* 0x000fe400078e3cff */
[----:B------:R-:W-:Y:S02]  /*ce30*/  MOV R14, R14 ;  /* 0x0000000e000e7202 */ /* 0x000fe40000000f00 */
[----:B------:R-:W-:Y:S02]  /*ce40*/  MOV R20, R20 ;  /* 0x0000001400147202 */ /* 0x000fe40000000f00 */
[----:B------:R-:W-:Y:S01]  /*ce50*/  F2FP.BF16.F32.PACK_AB R66, R69, R68 ;  /* 0x000000444542723e */ /* 0x000fe200000010ff */
[----:B------:R1:W-:Y:S01]  /*ce60*/  STSM.16.M88.4 [R14], R56 ;  /* 0x000000380e007844 */ /* 0x0003e20000000200 */
[----:B------:R-:W-:-:S02]  /*ce70*/  F2FP.BF16.F32.PACK_AB R67, R71, R70 ;  /* 0x000000464743723e */ /* 0x000fc400000010ff */
[----:B------:R-:W-:Y:S02]  /*ce80*/  F2FP.BF16.F32.PACK_AB R73, R75, R74 ;  /* 0x0000004a4b49723e */ /* 0x000fe400000010ff */
[----:B------:R-:W-:Y:S01]  /*ce90*/  F2FP.BF16.F32.PACK_AB R80, R81, R80 ;  /* 0x000000505150723e */ /* 0x000fe200000010ff */
[----:B------:R1:W-:Y:S01]  /*cea0*/  STSM.16.M88.4 [R20], R64 ;  /* 0x0000004014007844 */ /* 0x0003e20000000200 */
[----:B------:R-:W-:Y:S02]  /*ceb0*/  LOP3.LUT R94, R94, R199, RZ, 0x3c, !PT ;  /* 0x000000c75e5e7212 */ /* 0x000fe400078e3cff */
[----:B------:R-:W-:Y:S02]  /*cec0*/  SHF.R.U64 R110, R110, 0x3, RZ ;  /* 0x000000036e6e7819 */ /* 0x000fe400000012ff */
        /* <DEDUP_REMOVED lines=19> */
[----:B------:R-:W-:Y:S01]  /*d000*/  F2FP.BF16.F32.PACK_AB R97, R155, R154 ;  /* 0x0000009a9b61723e */ /* 0x000fe200000010ff */
[----:B------:R1:W-:Y:S01]  /*d010*/  STSM.16.M88.4 [R86], R88 ;  /* 0x0000005856007844 */ /* 0x0003e20000000200 */
        /* <DEDUP_REMOVED lines=16> */
[----:B------:R-:W-:Y:S02]  /*d120*/  F2FP.BF16.F32.PACK_AB R121, R123, R122 ;  /* 0x0000007a7b79723e */ /* 0x000fe400000010ff */
[----:B------:R-:W-:Y:S01]  /*d130*/  F2FP.BF16.F32.PACK_AB R128, R129, R128 ;  /* 0x000000808180723e */ /* 0x000fe200000010ff */
[----:B------:R1:W-:Y:S01]  /*d140*/  STSM.16.M88.4 [R9], R112 ;  /* 0x0000007009007844 */ /* 0x0003e20000000200 */
[----:B------:R-:W-:Y:S02]  /*d150*/  MOV R102, R102 ;  /* 0x0000006600667202 */ /* 0x000fe40000000f00 */
        /* <DEDUP_REMOVED lines=30> */
[----:B------:R-:W-:Y:S01]  /*d340*/  ULDC.64 UR8, c[0x0][0xc70] ;  /* 0x00031c0000087ab9 */ /* 0x000fe20000000a00 */
[----:B------:R-:W-:Y:S01]  /*d350*/  VIADD R11, R17, UR42 ;  /* 0x0000002a110b7c36 */ /* 0x000fe20008000000 */
[----:B------:R-:W-:Y:S02]  /*d360*/  UIMAD UR5, UR5, UR8, URZ ;  /* 0x00000008050572a4 */ /* 0x000fe4000f8e023f */
[----:B------:R-:W-:Y:S01]  /*d370*/  UIMAD.WIDE.U32 UR6, UR43, UR8, URZ ;  /* 0x000000082b0672a5 */ /* 0x000fe2000f8e003f */
[----:B------:R-:W-:Y:S01]  /*d380*/  ISETP.NE.AND P0, PT, R18, R7, PT ;  /* 0x000000071200720c */ /* 0x000fe20003f05270 */
[----:B------:R-:W-:Y:S01]  /*d390*/  UIMAD UR5, UR43, UR9, UR5 ;  /* 0x000000092b0572a4 */ /* 0x000fe2000f8e0205 */
[----:B------:R-:W-:Y:S01]  /*d3a0*/  SHF.R.S32.HI R7, RZ, 0x1f, R11 ;  /* 0x0000001fff077819 */ /* 0x000fe2000001140b */
[----:B------:R-:W-:-:S02]  /*d3b0*/  USHF.R.S32.HI UR8, URZ, 0x1f, UR44 ;  /* 0x0000001f3f087899 */ /* 0x000fc4000801142c */
[----:B------:R-:W-:Y:S02]  /*d3c0*/  UIADD3 UR5, UR7, UR5, URZ ;  /* 0x0000000507057290 */ /* 0x000fe4000fffe03f */
[----:B------:R-:W-:Y:S01]  /*d3d0*/  MOV R5, UR7 ;  /* 0x0000000700057c02 */ /* 0x000fe20008000f00 */
[----:B------:R-:W-:Y:S01]  /*d3e0*/  IMAD.U32 R4, RZ, RZ, UR6 ;  /* 0x00000006ff047e24 */ /* 0x000fe2000f8e00ff */
[----:B------:R-:W-:Y:S02]  /*d3f0*/  ULDC.64 UR6, c[0x0][0xc40] ;  /* 0x0003100000067ab9 */ /* 0x000fe40000000a00 */
[----:B------:R-:W-:Y:S01]  /*d400*/  IMAD.U32 R5, RZ, RZ, UR5 ;  /* 0x00000005ff057e24 */ /* 0x000fe2000f8e00ff */
        /* <DEDUP_REMOVED lines=13> */
.L_x_3304:
        /* <DEDUP_REMOVED lines=53> */
.L_x_3307:
[----:B------:R-:W-:Y:S05]  /*d830*/  BSYNC B0 ;  /* 0x0000000000007941 */ /* 0x000fea0003800000 */
.L_x_3306:
[----:B------:R-:W-:Y:S05]  /*d840*/  BRA `(.L_x_3305) ;  /* 0x0000000800247947 */ /* 0x000fea0003800000 */
.L_x_3303:
        /* <DEDUP_REMOVED lines=8> */
[----:B------:R-:W-:Y:S01]  /*d8d0*/  ULDC UR6, c[0x0][0xb88] ;  /* 0x0002e20000067ab9 */ /* 0x000fe20000000800 */
        /* <DEDUP_REMOVED lines=19> */
.L_x_3309:
[----:B------:R-:W-:Y:S05]  /*da10*/  BSYNC B0 ;  /* 0x0000000000007941 */ /* 0x000fea0003800000 */
.L_x_3308:
        /* <DEDUP_REMOVED lines=8> */
[----:B------:R-:W-:Y:S01]  /*daa0*/  SEL R0, RZ, 0x1, P0 ;  /* 0x00000001ff007807 */ /* 0x000fe20000000000 */
[----:B------:R-:W-:Y:S01]  /*dab0*/  VIADD R15, R188, 0xc0 ;  /* 0x000000c0bc0f7836 */ /* 0x000fe20000000000 */
[----:B------:R-:W-:Y:S01]  /*dac0*/  SHF.L.U32 R3, R3, 0x1, RZ ;  /* 0x0000000103037819 */ /* 0x000fe200000006ff */
[----:B------:R-:W2:Y:S01]  /*dad0*/  LDC R9, c[0x0][0xeac] ;  /* 0x0003ab00ff097b82 */ /* 0x000ea20000000800 */
[----:B------:R-:W-:Y:S01]  /*dae0*/  ISETP.GE.AND P0, PT, R14, UR7, PT ;  /* 0x000000070e007c0c */ /* 0x000fe2000bf06270 */
[C---:B------:R-:W-:Y:S01]  /*daf0*/  VIADD R4, R188.reuse, 0x180 ;  /* 0x00000180bc047836 */ /* 0x040fe20000000000 */
[----:B------:R-:W-:Y:S01]  /*db00*/  ISETP.GE.AND P2, PT, R15, UR7, PT ;  /* 0x000000070f007c0c */ /* 0x000fe2000bf46270 */
[C---:B------:R-:W-:Y:S01]  /*db10*/  VIADD R5, R188.reuse, 0x1c0 ;  /* 0x000001c0bc057836 */ /* 0x040fe20000000000 */
[C---:B------:R-:W-:Y:S01]  /*db20*/  IADD3 R20, R188.reuse, 0x140, RZ ;  /* 0x00000140bc147810 */ /* 0x040fe20007ffe0ff */
[----:B------:R-:W-:Y:S01]  /*db30*/  VIADD R19, R188, 0x100 ;  /* 0x00000100bc137836 */ /* 0x000fe20000000000 */
[----:B------:R-:W-:Y:S01]  /*db40*/  SHF.R.S32.HI R189, RZ, 0x1f, R188 ;  /* 0x0000001fffbd7819 */ /* 0x000fe200000114bc */
[----:B------:R-:W-:Y:S01]  /*db50*/  UIADD3 UR42, -UR42, UR6, URZ ;  /* 0x000000062a2a7290 */ /* 0x000fe2000fffe13f */
[----:B------:R-:W-:Y:S01]  /*db60*/  LOP3.LUT R0, R3, 0x2, R0, 0xe2, !PT ;  /* 0x0000000203007812 */ /* 0x000fe200078ee200 */
[----:B------:R-:W-:Y:S01]  /*db70*/  ULOP3.LUT UR38, URZ, UR38, URZ, 0x33, !UPT ;  /* 0x000000263f267292 */ /* 0x000fe2000f8e333f */
[----:B------:R-:W-:Y:S01]  /*db80*/  SEL R3, RZ, 0x4, P0 ;  /* 0x00000004ff037807 */ /* 0x000fe20000000000 */
[----:B------:R-:W-:Y:S01]  /*db90*/  BSSY B0, `(.L_x_3310) ;  /* 0x0000035000007945 */ /* 0x000fe20003800000 */
[----:B------:R-:W-:-:S02]  /*dba0*/  SEL R6, RZ, 0x8, P2 ;  /* 0x00000008ff067807 */ /* 0x000fc40001000000 */
[----:B------:R-:W-:Y:S02]  /*dbb0*/  ISETP.GE.AND P2, PT, R20, UR7, PT ;  /* 0x0000000714007c0c */ /* 0x000fe4000bf46270 */
[----:B------:R-:W-:Y:S02]  /*dbc0*/  ISETP.GE.AND P3, PT, R4, UR7, PT ;  /* 0x0000000704007c0c */ /* 0x000fe4000bf66270 */
[----:B------:R-:W-:Y:S01]  /*dbd0*/  ISETP.GE.AND P1, PT, R5, UR7, PT ;  /* 0x0000000705007c0c */ /* 0x000fe2000bf26270 */
[----:B------:R-:W-:Y:S01]  /*dbe0*/  IMAD.WIDE.U32 R4, R8, UR43, R188 ;  /* 0x0000002b08047c25 */ /* 0x000fe2000f8e00bc */
[----:B------:R-:W-:Y:S02]  /*dbf0*/  ISETP.GE.AND P0, PT, R19, UR7, PT ;  /* 0x0000000713007c0c */ /* 0x000fe4000bf06270 */
[----:B------:R-:W-:Y:S01]  /*dc00*/  LOP3.LUT R0, R6, R0, R3, 0xfe, !PT ;  /* 0x0000000006007212 */ /* 0x000fe200078efe03 */
[C---:B------:R-:W-:Y:S01]  /*dc10*/  VIADD R8, R190.reuse, 0x20 ;  /* 0x00000020be087836 */ /* 0x040fe20000000000 */
[----:B------:R-:W-:Y:S01]  /*dc20*/  SEL R6, RZ, 0x20, P2 ;  /* 0x00000020ff067807 */ /* 0x000fe20001000000 */
[----:B------:R-:W-:Y:S01]  /*dc30*/  IMAD.IADD R5, R5, 0x1, R7 ;  /* 0x0000000105057824 */ /* 0x000fe200078e0207 */
[----:B------:R-:W-:Y:S01]  /*dc40*/  ISETP.GE.AND P2, PT, R190, UR42, PT ;  /* 0x0000002abe007c0c */ /* 0x000fe2000bf46270 */
[----:B--2---:R-:W-:Y:S01]  /*dc50*/  VIADD R7, R9, UR38 ;  /* 0x0000002609077c36 */ /* 0x004fe20008000000 */
[----:B------:R-:W-:-:S02]  /*dc60*/  SEL R3, RZ, 0x10, P0 ;  /* 0x00000010ff037807 */ /* 0x000fc40000000000 */
[----:B------:R-:W-:Y:S01]  /*dc70*/  ISETP.GE.AND P0, PT, R8, UR42, PT ;  /* 0x0000002a08007c0c */ /* 0x000fe2000bf06270 */
[----:B-1----:R-:W-:Y:S01]  /*dc80*/  IMAD R8, R10, UR8, RZ ;  /* 0x000000080a087c24 */ /* 0x002fe2000f8e02ff */
[----:B------:R-:W-:Y:S02]  /*dc90*/  LOP3.LUT R3, R6, R0, R3, 0xfe, !PT ;  /* 0x0000000006037212 */ /* 0x000fe400078efe03 */
[----:B------:R-:W-:Y:S01]  /*dca0*/  SEL R0, RZ, 0x40, P3 ;  /* 0x00000040ff007807 */ /* 0x000fe20001800000 */
[----:B------:R-:W-:Y:S01]  /*dcb0*/  IMAD R11, R11, UR44, R8 ;  /* 0x0000002c0b0b7c24 */ /* 0x000fe2000f8e0208 */
[----:B------:R-:W-:Y:S01]  /*dcc0*/  SHF.R.S32.HI R191, RZ, 0x1f, R190 ;  /* 0x0000001fffbf7819 */ /* 0x000fe200000114be */
[----:B------:R-:W-:Y:S01]  /*dcd0*/  IMAD.WIDE.U32 R8, R10, UR44, R4 ;  /* 0x0000002c0a087c25 */ /* 0x000fe2000f8e0004 */
[----:B------:R-:W-:Y:S02]  /*dce0*/  LOP3.LUT R3, R3, R0, RZ, 0xfc, !PT ;  /* 0x0000000003037212 */ /* 0x000fe400078efcff */
[----:B------:R-:W-:Y:S01]  /*dcf0*/  SEL R0, RZ, 0x80, P1 ;  /* 0x00000080ff007807 */ /* 0x000fe20000800000 */
[----:B------:R-:W-:Y:S01]  /*dd00*/  IMAD.WIDE R6, R7, 0x40, R190 ;  /* 0x0000004007067825 */ /* 0x000fe200078e02be */
[----:B------:R-:W-:-:S02]  /*dd10*/  IADD3 R13, R9, R11, RZ ;  /* 0x0000000b090d7210 */ /* 0x000fc40007ffe0ff */
        /* <DEDUP_REMOVED lines=28> */
.L_x_3311:
[----:B------:R-:W-:Y:S05]  /*dee0*/  BSYNC B0 ;  /* 0x0000000000007941 */ /* 0x000fea0003800000 */
.L_x_3310:
[----:B------:R-:W-:Y:S04]  /*def0*/  BSSY B0, `(.L_x_3305) ;  /* 0x000001e000007945 */ /* 0x000fe80003800000 */
[----:B------:R-:W-:Y:S05]  /*df00*/  @P0 BRA `(.L_x_3312) ;  /* 0x0000000000700947 */ /* 0x000fea0003800000 */
[----:B------:R-:W-:Y:S01]  /*df10*/  IADD3 R9, P0, R6, 0x20, RZ ;  /* 0x0000002006097810 */ /* 0x000fe20007f1e0ff */
[----:B------:R-:W-:Y:S01]  /*df20*/  ULDC.64 UR8, c[0x0][0xbd8] ;  /* 0x0002f60000087ab9 */ /* 0x000fe20000000a00 */
[----:B------:R-:W-:Y:S01]  /*df30*/  IMAD.MOV.U32 R4, RZ, RZ, R8 ;  /* 0x000000ffff047224 */ /* 0x000fe200078e0008 */
[----:B------:R-:W-:Y:S01]  /*df40*/  ISETP.GE.AND P1, PT, R14, UR7, PT ;  /* 0x000000070e007c0c */ /* 0x000fe2000bf26270 */
        /* <DEDUP_REMOVED lines=24> */
.L_x_3312:
[----:B------:R-:W-:Y:S05]  /*e0d0*/  BSYNC B0 ;  /* 0x0000000000007941 */ /* 0x000fea0003800000 */
.L_x_3305:
[----:B------:R-:W3:Y:S02]  /*e0e0*/  LDC R0, c[0x0][0xea8] ;  /* 0x0003aa00ff007b82 */ /* 0x000ee40000000800 */
[----:B---3--:R-:W-:-:S13]  /*e0f0*/  ISETP.LE.AND P0, PT, R0, UR4, PT ;  /* 0x0000000400007c0c */ /* 0x008fda000bf03270 */
[----:B------:R-:W-:Y:S05]  /*e100*/  @!P0 BRA `(.L_x_3313) ;  /* 0xffffff2c009c8947 */ /* 0x000fea000383ffff */
[----:B------:R-:W-:Y:S05]  /*e110*/  EXIT ;  /* 0x000000000000794d */ /* 0x000fea0003800000 */
.L_x_3264:
        /* <DEDUP_REMOVED lines=8> */
[----:B------:R-:W-:Y:S01]  /*e1a0*/  MOV R16, RZ ;  /* 0x000000ff00107202 */ /* 0x000fe20000000f00 */
[----:B------:R-:W-:-:S05]  /*e1b0*/  IMAD.MOV.U32 R17, RZ, RZ, 0x1 ;  /* 0x00000001ff117424 */ /* 0x000fca00078e00ff */
[----:B------:R-:W1:Y:S02]  /*e1c0*/  LDC R0, c[0x0][0xea8] ;  /* 0x0003aa00ff007b82 */ /* 0x000e640000000800 */
[----:B-1----:R-:W-:-:S13]  /*e1d0*/  ISETP.LE.AND P0, PT, R0, UR4, PT ;  /* 0x0000000400007c0c */ /* 0x002fda000bf03270 */
[----:B------:R-:W-:Y:S05]  /*e1e0*/  @P0 BRA `(.L_x_3314) ;  /* 0x00000030001c0947 */ /* 0x000fea0003800000 */
[----:B------:R-:W1:Y:S01]  /*e1f0*/  S2R R2, SR_TID.X ;  /* 0x0000000000027919 */ /* 0x000e620000002100 */
[----:B------:R-:W-:Y:S01]  /*e200*/  IMAD.U32 R18, RZ, RZ, UR4 ;  /* 0x00000004ff127e24 */ /* 0x000fe2000f8e00ff */
[----:B------:R-:W-:Y:S01]  /*e210*/  MOV R16, RZ ;  /* 0x000000ff00107202 */ /* 0x000fe20000000f00 */
[----:B------:R-:W-:Y:S01]  /*e220*/  IMAD.MOV.U32 R17, RZ, RZ, 0x1 ;  /* 0x00000001ff117424 */ /* 0x000fe200078e00ff */
[----:B------:R-:W-:Y:S01]  /*e230*/  ULDC UR61, c[0x0][0xc] ;  /* 0x00000300003d7ab9 */ /* 0x000fe20000000800 */
[----:B------:R-:W-:Y:S01]  /*e240*/  ULDC.64 UR46, c[0x0][0x198] ;  /* 0x00006600002e7ab9 */ /* 0x000fe20000000a00 */
[----:B------:R-:W-:Y:S01]  /*e250*/  UMOV UR60, URZ ;  /* 0x0000003f003c7c82 */ /* 0x000fe20008000000 */
[----:B-1----:R-:W-:-:S07]  /*e260*/  LOP3.LUT R19, R2, 0x1f, RZ, 0xc0, !PT ;  /* 0x0000001f02137812 */ /* 0x002fce00078ec0ff */
.L_x_3364:
        /* <DEDUP_REMOVED lines=21> */
.L_x_3315:
[----:B------:R-:W-:Y:S01]  /*e3c0*/  ULDC UR11, c[0x0][0xec4] ;  /* 0x0003b100000b7ab9 */ /* 0x000fe20000000800 */
[----:B------:R-:W-:Y:S01]  /*e3d0*/  UMOV UR9, UR10 ;  /* 0x0000000a00097c82 */ /* 0x000fe20008000000 */
[----:B------:R-:W-:-:S11]  /*e3e0*/  UISETP.NE.AND UP0, UPT, UR11, 0x1, UPT ;  /* 0x000000010b00788c */ /* 0x000fd6000bf05270 */
[----:B------:R-:W-:Y:S02]  /*e3f0*/  @UP0 ULDC.64 UR12, c[0x0][0xec8] ;  /* 0x0003b200000c0ab9 */ /* 0x000fe40000000a00 */
[----:B------:R-:W-:-:S04]  /*e400*/  UIMAD.WIDE.U32 UR6, UR10, UR12, URZ ;  /* 0x0000000c0a0672a5 */ /* 0x000fc8000f8e003f */
[----:B------:R-:W-:-:S04]  /*e410*/  @UP0 USHF.R.U32.HI UR9, URZ, UR13, UR7 ;  /* 0x0000000d3f090299 */ /* 0x000fc80008011607 */
[----:B------:R-:W-:-:S12]  /*e420*/  UIMAD UR6, UR9, UR11, URZ ;  /* 0x0000000b090672a4 */ /* 0x000fd8000f8e023f */
.L_x_3316:
        /* <DEDUP_REMOVED lines=53> */
.L_x_3318:
        /* <DEDUP_REMOVED lines=23> */
.L_x_3320:
        /* <DEDUP_REMOVED lines=13> */
[----:B------:R-:W-:Y:S02]  /*e9c0*/  IMAD.U32 R7, RZ, RZ, UR9 ;  /* 0x00000009ff077e24 */ /* 0x000fe4000f8e00ff */
[----:B------:R-:W-:-:S02]  /*e9d0*/  IMAD.U32 R10, RZ, RZ, UR4 ;  /* 0x00000004ff0a7e24 */ /* 0x000fc4000f8e00ff */
[----:B------:R-:W-:Y:S02]  /*e9e0*/  IMAD.MOV.U32 R8, RZ, RZ, 0x70 ;  /* 0x00000070ff087424 */ /* 0x000fe400078e00ff */
[----:B------:R-:W-:Y:S02]  /*e9f0*/  IMAD.MOV.U32 R12, RZ, RZ, 0x1 ;  /* 0x00000001ff0c7424 */ /* 0x000fe400078e00ff */
[----:B-1----:R-:W-:-:S07]  /*ea00*/  IMAD.MOV.U32 R13, RZ, RZ, RZ ;  /* 0x000000ffff0d7224 */ /* 0x002fce00078e00ff */
[----:B------:R-:W-:-:S07]  /*ea10*/  LEPC R20, `(.L_x_3322) ;  /* 0x000000001014794e */ /* 0x000fce0000000000 */
[----:B--2---:R-:W-:Y:S05]  /*ea20*/  CALL.ABS.NOINC R2 ;  /* 0x0000000002007343 */ /* 0x004fea0003c00000 */
.L_x_3322:
[----:B------:R-:W-:Y:S01]  /*ea30*/  MOV R2, 0x0 ;  /* 0x0000000000027802 */ /* 0x000fe20000000f00 */
[----:B------:R-:W-:Y:S01]  /*ea40*/  ULDC.64 UR6, c[0x4][0x88] ;  /* 0x0100220000067ab9 */ /* 0x000fe20000000a00 */
[----:B------:R-:W-:Y:S01]  /*ea50*/  ULDC.64 UR8, c[0x4][0x90] ;  /* 0x0100240000087ab9 */ /* 0x000fe20000000a00 */
[----:B------:R-:W-:Y:S01]  /*ea60*/  ULDC.64 UR4, c[0x4][0x18] ;  /* 0x0100060000047ab9 */ /* 0x000fe20000000a00 */
[----:B------:R-:W-:Y:S01]  /*ea70*/  MOV R4, UR6 ;  /* 0x0000000600047c02 */ /* 0x000fe20008000f00 */
[----:B------:R-:W-:Y:S01]  /*ea80*/  IMAD.U32 R5, RZ, RZ, UR7 ;  /* 0x00000007ff057e24 */ /* 0x000fe2000f8e00ff */
        /* <DEDUP_REMOVED lines=10> */
.L_x_3321:
        /* <DEDUP_REMOVED lines=13> */
[----:B------:R-:W-:Y:S01]  /*ec00*/  MOV R10, UR39 ;  /* 0x00000027000a7c02 */ /* 0x000fe20008000f00 */
[----:B------:R-:W-:Y:S01]  /*ec10*/  UMOV UR6, 0xffffffff ;  /* 0xffffffff00067882 */ /* 0x000fe20000000000 */
        /* <DEDUP_REMOVED lines=14> */
.L_x_3377:
[----:B------:R-:W-:Y:S01]  /*ed00*/  UMOV UR4, 0xffffffff ;  /* 0xffffffff00047882 */ /* 0x000fe20000000000 */
[----:B------:R-:W-:Y:S02]  /*ed10*/  SHF.R.S32.HI R7, RZ, 0x1f, R6 ;  /* 0x0000001fff077819 */ /* 0x000fe40000011406 */
[----:B------:R-:W-:Y:S05]  /*ed20*/  BRA.DIV UR4, `(.L_x_3324) ;  /* 0x0000002a04f87947 */ /* 0x000fea000b800000 */
[----:B------:R-:W-:-:S13]  /*ed30*/  ELECT P6, URZ, PT ;  /* 0x00000000003f782f */ /* 0x000fda00038c0000 */
.L_x_3380:
        /* <DEDUP_REMOVED lines=19> */
[----:B------:R-:W-:-:S04]  /*ee70*/  IMAD.MOV R5, RZ, RZ, -R12 ;  /* 0x000000ffff057224 */ /* 0x000fc800078e0a0c */
[----:B------:R-:W-:-:S07]  /*ee80*/  IMAD R10, R11, R5, R10 ;  /* 0x000000050b0a7224 */ /* 0x000fce00078e020a */
.L_x_3326:
[----:B------:R-:W2:Y:S01]  /*ee90*/  S2R R5, SR_TID.X ;  /* 0x0000000000057919 */ /* 0x000ea20000002100 */
[----:B-1----:R-:W-:Y:S02]  /*eea0*/  LEA R8, R16, UR38, 0x3 ;  /* 0x0000002610087c11 */ /* 0x002fe4000f8e18ff */
[----:B--2---:R-:W-:Y:S02]  /*eeb0*/  LOP3.LUT R9, R5, 0x7f, RZ, 0xc0, !PT ;  /* 0x0000007f05097812 */ /* 0x004fe400078ec0ff */
[----:B------:R-:W-:Y:S02]  /*eec0*/  SHF.L.U32 R5, R17, 0x1f, RZ ;  /* 0x0000001f11057819 */ /* 0x000fe400000006ff */
[----:B------:R-:W-:Y:S02]  /*eed0*/  ISETP.NE.AND P3, PT, R9, RZ, PT ;  /* 0x000000ff0900720c */ /* 0x000fe40003f65270 */
[----:B------:R-:W1:Y:S02]  /*eee0*/  SYNCS.PHASECHK.TRANS64.TRYWAIT P2, [R8+URZ+0x38840], R5 ;  /* 0x03884005080075a7 */ /* 0x000e64000804017f */
[----:B-1----:R-:W-:Y:S09]  /*eef0*/  @!P2 BRA `(.L_x_3327) ;  /* 0x0000002800a4a947 */ /* 0x002ff20003800000 */
.L_x_3381:
[----:B------:R-:W-:Y:S05]  /*ef00*/  @P3 BRA `(.L_x_3328) ;  /* 0x0000000000143947 */ /* 0x000fea0003800000 */
[----:B------:R-:W-:Y:S01]  /*ef10*/  ISETP.NE.AND P2, PT, R19, RZ, PT ;  /* 0x000000ff1300720c */ /* 0x000fe20003f45270 */
[----:B-1----:R-:W-:-:S04]  /*ef20*/  IMAD.MOV.U32 R5, RZ, RZ, 0x2000 ;  /* 0x00002000ff057424 */ /* 0x002fc800078e00ff */
[----:B------:R2:W-:Y:S08]  /*ef30*/  SYNCS.ARRIVE.TRANS64 RZ, [R8+URZ+0x38830], R5 ;  /* 0x0388300508ff79a7 */ /* 0x0005f0000800003f */
[----:B------:R-:W-:Y:S05]  /*ef40*/  @!P2 BRA `(.L_x_3328) ;  /* 0x000000000004a947 */ /* 0x000fea0003800000 */
[----:B------:R-:W-:Y:S01]  /*ef50*/  BPT.TRAP 0x1 ;  /* 0x000000040000795c */ /* 0x000fe20000300000 */
.L_x_3328:
        /* <DEDUP_REMOVED lines=16> */
.L_x_3325:
[----:B------:R-:W-:Y:S05]  /*f060*/  WARPSYNC.ALL ;  /* 0x0000000000007948 */ /* 0x000fea0003800000 */
[----:B------:R-:W-:Y:S01]  /*f070*/  BAR.SYNC.DEFER_BLOCKING 0x8, 0xa0 ;  /* 0x0202800000007b1d */ /* 0x000fe20000010000 */
[----:B------:R-:W-:-:S05]  /*f080*/  ELECT P2, URZ, PT ;  /* 0x00000000003f782f */ /* 0x000fca0003840000 */
[----:B------:R-:W-:Y:S08]  /*f090*/  BSSY B0, `(.L_x_3329) ;  /* 0x0000041000007945 */ /* 0x000ff00003800000 */
[----:B------:R-:W-:Y:S05]  /*f0a0*/  @!P2 BRA `(.L_x_3330) ;  /* 0x0000000000fca947 */ /* 0x000fea0003800000 */
[----:B------:R-:W-:Y:S01]  /*f0b0*/  UIADD3 UR14, UP0, UR46, 0x270, URZ ;  /* 0x000002702e0e7890 */ /* 0x000fe2000ff1e03f */
[----:B-12---:R-:W-:Y:S01]  /*f0c0*/  MOV R5, 0x2000 ;  /* 0x0000200000057802 */ /* 0x006fe20000000f00 */
        /* <DEDUP_REMOVED lines=61> */
.L_x_3330:
[----:B------:R-:W-:Y:S05]  /*f4a0*/  BSYNC B0 ;  /* 0x0000000000007941 */ /* 0x000fea0003800000 */
.L_x_3329:
        /* <DEDUP_REMOVED lines=8> */
.L_x_3382:
[----:B------:R-:W-:Y:S01]  /*f530*/  ULDC.64 UR4, c[0x0][0x408] ;  /* 0x0001020000047ab9 */ /* 0x000fe20000000a00 */
[----:B------:R-:W-:Y:S04]  /*f540*/  BSSY B0, `(.L_x_3332) ;  /* 0x0000042000007945 */ /* 0x000fe80003800000 */
[----:B------:R-:W-:Y:S05]  /*f550*/  @!P6 BRA `(.L_x_3333) ;  /* 0x000000040000e947 */ /* 0x000fea0003800000 */
[----:B-1----:R-:W1:Y:S01]  /*f560*/  S2R R8, SR_TID.X ;  /* 0x0000000000087919 */ /* 0x002e620000002100 */
[----:B------:R-:W-:Y:S02]  /*f570*/  LEA R5, R16, UR38, 0x3 ;  /* 0x0000002610057c11 */ /* 0x000fe4000f8e18ff */
[----:B-1----:R-:W-:Y:S02]  /*f580*/  LOP3.LUT R9, R8, 0x7f, RZ, 0xc0, !PT ;  /* 0x0000007f08097812 */ /* 0x002fe400078ec0ff */
[----:B------:R-:W-:Y:S02]  /*f590*/  SHF.L.U32 R8, R17, 0x1f, RZ ;  /* 0x0000001f11087819 */ /* 0x000fe400000006ff */
[----:B------:R-:W-:Y:S02]  /*f5a0*/  ISETP.NE.AND P3, PT, R9, RZ, PT ;  /* 0x000000ff0900720c */ /* 0x000fe40003f65270 */
[----:B------:R-:W1:Y:S02]  /*f5b0*/  SYNCS.PHASECHK.TRANS64.TRYWAIT P2, [R5+URZ+0x38860], R8 ;  /* 0x03886008050075a7 */ /* 0x000e64000804017f */
[----:B-1----:R-:W-:Y:S09]  /*f5c0*/  @!P2 BRA `(.L_x_3334) ;  /* 0x00000024001ca947 */ /* 0x002ff20003800000 */
.L_x_3383:
[----:B------:R-:W-:Y:S05]  /*f5d0*/  @P3 BRA `(.L_x_3335) ;  /* 0x0000000000143947 */ /* 0x000fea0003800000 */
[----:B------:R-:W-:Y:S01]  /*f5e0*/  ISETP.NE.AND P2, PT, R19, RZ, PT ;  /* 0x000000ff1300720c */ /* 0x000fe20003f45270 */
[----:B-1----:R-:W-:-:S04]  /*f5f0*/  IMAD.MOV.U32 R8, RZ, RZ, 0x10000 ;  /* 0x00010000ff087424 */ /* 0x002fc800078e00ff */
[----:B------:R2:W-:Y:S08]  /*f600*/  SYNCS.ARRIVE.TRANS64 RZ, [R5+URZ+0x38850], R8 ;  /* 0x0388500805ff79a7 */ /* 0x0005f0000800003f */
[----:B------:R-:W-:Y:S05]  /*f610*/  @!P2 BRA `(.L_x_3335) ;  /* 0x000000000004a947 */ /* 0x000fea0003800000 */
[----:B------:R-:W-:Y:S01]  /*f620*/  BPT.TRAP 0x1 ;  /* 0x000000040000795c */ /* 0x000fe20000300000 */
.L_x_3335:
        /* <DEDUP_REMOVED lines=51> */
.L_x_3333:
[----:B------:R-:W-:Y:S05]  /*f960*/  BSYNC B0 ;  /* 0x0000000000007941 */ /* 0x000fea0003800000 */
.L_x_3332:
[----:B------:R-:W-:-:S06]  /*f970*/  UISETP.GE.AND UP0, UPT, UR39, 0x2, UPT ;  /* 0x000000022700788c */ /* 0x000fcc000bf06270 */
[----:B------:R-:W-:-:S13]  /*f980*/  PLOP3.LUT P2, PT, PT, PT, UP0, 0x80, 0x0 ;  /* 0x000000000000781c */ /* 0x000fda0003f4f008 */
[----:B------:R-:W-:Y:S05]  /*f990*/  @!P2 BRA `(.L_x_3336) ;  /* 0x00000014009ca947 */ /* 0x000fea0003800000 */
[----:B------:R-:W-:Y:S02]  /*f9a0*/  ULOP3.LUT UR6, UR39, 0x1, URZ, 0xc0, !UPT ;  /* 0x0000000127067892 */ /* 0x000fe4000f8ec03f */
[----:B------:R-:W-:Y:S02]  /*f9b0*/  MOV R9, UR39 ;  /* 0x0000002700097c02 */ /* 0x000fe40008000f00 */
[----:B------:R-:W-:-:S03]  /*f9c0*/  UISETP.NE.U32.AND UP0, UPT, UR6, 0x1, UPT ;  /* 0x000000010600788c */ /* 0x000fc6000bf05070 */
[----:B------:R-:W-:-:S03]  /*f9d0*/  VIADD R9, R9, 0xfffffffe ;  /* 0xfffffffe09097836 */ /* 0x000fc60000000000 */
[----:B------:R-:W-:Y:S01]  /*f9e0*/  PLOP3.LUT P2, PT, PT, PT, UP0, 0x80, 0x0 ;  /* 0x000000000000781c */ /* 0x000fe20003f4f008 */
[----:B-12---:R-:W-:-:S12]  /*f9f0*/  IMAD.MOV.U32 R8, RZ, RZ, R9 ;  /* 0x000000ffff087224 */ /* 0x006fd800078e0009 */
[----:B------:R-:W-:Y:S05]  /*fa00*/  @!P2 BRA `(.L_x_3337) ;  /* 0x0000000400d0a947 */ /* 0x000fea0003800000 */
[----:B------:R-:W-:Y:S01]  /*fa10*/  VIADD R16, R16, 0x1 ;  /* 0x0000000110107836 */ /* 0x000fe20000000000 */
[----:B------:R-:W-:Y:S04]  /*fa20*/  BSSY B0, `(.L_x_3338) ;  /* 0x0000070000007945 */ /* 0x000fe80003800000 */
[----:B------:R-:W-:-:S04]  /*fa30*/  ISETP.NE.AND P2, PT, R16, 0x2, PT ;  /* 0x000000021000780c */ /* 0x000fc80003f45270 */
[----:B------:R-:W-:Y:S02]  /*fa40*/  SEL R8, RZ, 0x1, P2 ;  /* 0x00000001ff087807 */ /* 0x000fe40001000000 */
[----:B------:R-:W-:Y:S02]  /*fa50*/  SEL R16, R16, RZ, P2 ;  /* 0x000000ff10107207 */ /* 0x000fe40001000000 */
[----:B------:R-:W-:Y:S01]  /*fa60*/  LOP3.LUT R17, R17, R8, RZ, 0x3c, !PT ;  /* 0x0000000811117212 */ /* 0x000fe200078e3cff */
[----:B------:R-:W-:Y:S06]  /*fa70*/  @!P6 BRA `(.L_x_3339) ;  /* 0x0000000400a8e947 */ /* 0x000fec0003800000 */
        /* <DEDUP_REMOVED lines=18> */
[----:B------:R-:W-:-:S05]  /*fba0*/  IADD3 R5, -R10, RZ, RZ ;  /* 0x000000ff0a057210 */ /* 0x000fca0007ffe1ff */
[----:B------:R-:W-:-:S07]  /*fbb0*/  IMAD R8, R8, R5, R9 ;  /* 0x0000000508087224 */ /* 0x000fce00078e0209 */
.L_x_3340:
[----:B-1----:R-:W1:Y:S01]  /*fbc0*/  S2R R2, SR_TID.X ;  /* 0x0000000000027919 */ /* 0x002e620000002100 */
[----:B------:R-:W-:Y:S02]  /*fbd0*/  SHF.L.U32 R3, R17, 0x1f, RZ ;  /* 0x0000001f11037819 */ /* 0x000fe400000006ff */
[----:B-1----:R-:W-:Y:S02]  /*fbe0*/  LOP3.LUT R5, R2, 0x7f, RZ, 0xc0, !PT ;  /* 0x0000007f02057812 */ /* 0x002fe400078ec0ff */
[----:B------:R-:W-:Y:S02]  /*fbf0*/  LEA R2, R16, UR38, 0x3 ;  /* 0x0000002610027c11 */ /* 0x000fe4000f8e18ff */
[----:B------:R-:W-:Y:S02]  /*fc00*/  ISETP.NE.AND P2, PT, R5, RZ, PT ;  /* 0x000000ff0500720c */ /* 0x000fe40003f45270 */
[----:B------:R-:W1:Y:S02]  /*fc10*/  SYNCS.PHASECHK.TRANS64.TRYWAIT P3, [R2+URZ+0x38840], R3 ;  /* 0x03884003020075a7 */ /* 0x000e64000806017f */
[----:B-1----:R-:W-:Y:S09]  /*fc20*/  @!P3 BRA `(.L_x_3341) ;  /* 0x0000001c0098b947 */ /* 0x002ff20003800000 */
.L_x_3384:
[----:B------:R-:W-:Y:S05]  /*fc30*/  @P2 BRA `(.L_x_3342) ;  /* 0x0000000000142947 */ /* 0x000fea0003800000 */
[----:B------:R-:W-:Y:S01]  /*fc40*/  ISETP.NE.AND P3, PT, R19, RZ, PT ;  /* 0x000000ff1300720c */ /* 0x000fe20003f65270 */
[----:B------:R-:W-:-:S04]  /*fc50*/  IMAD.MOV.U32 R5, RZ, RZ, 0x2000 ;  /* 0x00002000ff057424 */ /* 0x000fc800078e00ff */
[----:B------:R2:W-:Y:S08]  /*fc60*/  SYNCS.ARRIVE.TRANS64 RZ, [R2+URZ+0x38830], R5 ;  /* 0x0388300502ff79a7 */ /* 0x0005f0000800003f */
[----:B------:R-:W-:Y:S05]  /*fc70*/  @!P3 BRA `(.L_x_3342) ;  /* 0x000000000004b947 */ /* 0x000fea0003800000 */
[----:B------:R-:W-:Y:S01]  /*fc80*/  BPT.TRAP 0x1 ;  /* 0x000000040000795c */ /* 0x000fe20000300000 */
.L_x_3342:
        /* <DEDUP_REMOVED lines=17> */
.L_x_3385:
[----:B------:R-:W-:Y:S05]  /*fda0*/  @P2 BRA `(.L_x_3344) ;  /* 0x0000000000142947 */ /* 0x000fea0003800000 */
[----:B------:R-:W-:Y:S01]  /*fdb0*/  ISETP.NE.AND P2, PT, R19, RZ, PT ;  /* 0x000000ff1300720c */ /* 0x000fe20003f45270 */
[----:B-12---:R-:W-:-:S04]  /*fdc0*/  IMAD.MOV.U32 R3, RZ, RZ, 0x10000 ;  /* 0x00010000ff037424 */ /* 0x006fc800078e00ff */
[----:B------:R3:W-:Y:S08]  /*fdd0*/  SYNCS.ARRIVE.TRANS64 RZ, [R2+URZ+0x38850], R3 ;  /* 0x0388500302ff79a7 */ /* 0x0007f0000800003f */
[----:B------:R-:W-:Y:S05]  /*fde0*/  @!P2 BRA `(.L_x_3344) ;  /* 0x000000000004a947 */ /* 0x000fea0003800000 */
[----:B------:R-:W-:Y:S01]  /*fdf0*/  BPT.TRAP 0x1 ;  /* 0x000000040000795c */ /* 0x000fe20000300000 */
.L_x_3344:
        /* <DEDUP_REMOVED lines=50> */
.L_x_3339:
[----:B------:R-:W-:Y:S05]  /*10120*/  BSYNC B0 ;  /* 0x0000000000007941 */ /* 0x000fea0003800000 */
.L_x_3338:
[----:B------:R-:W-:-:S06]  /*10130*/  UIADD3 UR6, UR39, -0x3, URZ ;  /* 0xfffffffd27067890 */ /* 0x000fcc000fffe03f */
[----:B------:R-:W-:-:S07]  /*10140*/  MOV R8, UR6 ;  /* 0x0000000600087c02 */ /* 0x000fce0008000f00 */
.L_x_3337:
[----:B------:R-:W-:Y:S01]  /*10150*/  ISETP.NE.AND P2, PT, R9, RZ, PT ;  /* 0x000000ff0900720c */ /* 0x000fe20003f45270 */
[----:B------:R-:W-:-:S12]  /*10160*/  BSSY B0, `(.L_x_3336) ;  /* 0x00000ea000007945 */ /* 0x000fd80003800000 */
[----:B------:R-:W-:Y:S05]  /*10170*/  @!P2 BRA `(.L_x_3345) ;  /* 0x0000000c00a0a947 */ /* 0x000fea0003800000 */
.L_x_3360:
        /* <DEDUP_REMOVED lines=28> */
.L_x_3348:
[----:B------:R-:W1:Y:S01]  /*10340*/  S2R R2, SR_TID.X ;  /* 0x0000000000027919 */ /* 0x000e620000002100 */
[----:B------:R-:W-:Y:S02]  /*10350*/  LEA R3, R9, UR38, 0x3 ;  /* 0x0000002609037c11 */ /* 0x000fe4000f8e18ff */
[----:B-1----:R-:W-:Y:S02]  /*10360*/  LOP3.LUT R5, R2, 0x7f, RZ, 0xc0, !PT ;  /* 0x0000007f02057812 */ /* 0x002fe400078ec0ff */
[----:B------:R-:W-:Y:S02]  /*10370*/  SHF.L.U32 R2, R17, 0x1f, RZ ;  /* 0x0000001f11027819 */ /* 0x000fe400000006ff */
[----:B------:R-:W-:Y:S02]  /*10380*/  ISETP.NE.AND P2, PT, R5, RZ, PT ;  /* 0x000000ff0500720c */ /* 0x000fe40003f45270 */
[----:B------:R-:W1:Y:S02]  /*10390*/  SYNCS.PHASECHK.TRANS64.TRYWAIT P3, [R3+URZ+0x38840], R2 ;  /* 0x03884002030075a7 */ /* 0x000e64000806017f */
[----:B-1----:R-:W-:Y:S09]  /*103a0*/  @!P3 BRA `(.L_x_3349) ;  /* 0x0000001400e0b947 */ /* 0x002ff20003800000 */
.L_x_3386:
[----:B------:R-:W-:Y:S05]  /*103b0*/  @P2 BRA `(.L_x_3350) ;  /* 0x0000000000142947 */ /* 0x000fea0003800000 */
[----:B------:R-:W-:Y:S01]  /*103c0*/  ISETP.NE.AND P3, PT, R19, RZ, PT ;  /* 0x000000ff1300720c */ /* 0x000fe20003f65270 */
[----:B------:R-:W-:-:S04]  /*103d0*/  IMAD.MOV.U32 R12, RZ, RZ, 0x2000 ;  /* 0x00002000ff0c7424 */ /* 0x000fc800078e00ff */
[----:B------:R2:W-:Y:S08]  /*103e0*/  SYNCS.ARRIVE.TRANS64 RZ, [R3+URZ+0x38830], R12 ;  /* 0x0388300c03ff79a7 */ /* 0x0005f0000800003f */
[----:B------:R-:W-:Y:S05]  /*103f0*/  @!P3 BRA `(.L_x_3350) ;  /* 0x000000000004b947 */ /* 0x000fea0003800000 */
[----:B------:R-:W-:Y:S01]  /*10400*/  BPT.TRAP 0x1 ;  /* 0x000000040000795c */ /* 0x000fe20000300000 */
.L_x_3350:
        /* <DEDUP_REMOVED lines=17> */
.L_x_3387:
[----:B------:R-:W-:Y:S05]  /*10520*/  @P2 BRA `(.L_x_3352) ;  /* 0x0000000000142947 */ /* 0x000fea0003800000 */
[----:B------:R-:W-:Y:S01]  /*10530*/  ISETP.NE.AND P2, PT, R19, RZ, PT ;  /* 0x000000ff1300720c */ /* 0x000fe20003f45270 */
[----:B-1-3--:R-:W-:-:S04]  /*10540*/  IMAD.MOV.U32 R2, RZ, RZ, 0x10000 ;  /* 0x00010000ff027424 */ /* 0x00afc800078e00ff */
[----:B------:R4:W-:Y:S08]  /*10550*/  SYNCS.ARRIVE.TRANS64 RZ, [R3+URZ+0x38850], R2 ;  /* 0x0388500203ff79a7 */ /* 0x0009f0000800003f */
[----:B------:R-:W-:Y:S05]  /*10560*/  @!P2 BRA `(.L_x_3352) ;  /* 0x000000000004a947 */ /* 0x000fea0003800000 */
[----:B------:R-:W-:Y:S01]  /*10570*/  BPT.TRAP 0x1 ;  /* 0x000000040000795c */ /* 0x000fe20000300000 */
.L_x_3352:
        /* <DEDUP_REMOVED lines=50> */
.L_x_3347:
[----:B------:R-:W-:Y:S05]  /*108a0*/  BSYNC B1 ;  /* 0x0000000000017941 */ /* 0x000fea0003800000 */
.L_x_3346:
[----:B------:R-:W-:Y:S01]  /*108b0*/  VIADD R9, R9, 0x1 ;  /* 0x0000000109097836 */ /* 0x000fe20000000000 */
[----:B------:R-:W-:Y:S04]  /*108c0*/  BSSY B1, `(.L_x_3353) ;  /* 0x0000070000017945 */ /* 0x000fe80003800000 */
[----:B------:R-:W-:-:S04]  /*108d0*/  ISETP.NE.AND P2, PT, R9, 0x2, PT ;  /* 0x000000020900780c */ /* 0x000fc80003f45270 */
[----:B---34-:R-:W-:Y:S02]  /*108e0*/  SEL R2, RZ, 0x1, P2 ;  /* 0x00000001ff027807 */ /* 0x018fe40001000000 */
[----:B------:R-:W-:Y:S02]  /*108f0*/  SEL R16, R9, RZ, P2 ;  /* 0x000000ff09107207 */ /* 0x000fe40001000000 */
[----:B------:R-:W-:Y:S01]  /*10900*/  LOP3.LUT R17, R17, R2, RZ, 0x3c, !PT ;  /* 0x0000000211117212 */ /* 0x000fe200078e3cff */
[----:B------:R-:W-:Y:S06]  /*10910*/  @!P6 BRA `(.L_x_3354) ;  /* 0x0000000400a8e947 */ /* 0x000fec0003800000 */
[----:B------:R-:W-:Y:S01]  /*10920*/  VIADD R10, R8, 0xffffffff ;  /* 0xffffffff080a7836 */ /* 0x000fe20000000000 */
        /* <DEDUP_REMOVED lines=12> */
[----:B------:R-:W-:-:S04]  /*109f0*/  IMAD.WIDE.U32 R2, R6, UR4, R2 ;  /* 0x0000000406027c25 */ /* 0x000fc8000f8e0002 */
[----:B------:R-:W-:Y:S01]  /*10a00*/  IMAD.IADD R3, R13, 0x1, R3 ;  /* 0x000000010d037824 */ /* 0x000fe200078e0203 */
[----:B---3--:R-:W-:-:S04]  /*10a10*/  LEA R4, P2, R2, R4, 0x2 ;  /* 0x0000000402047211 */ /* 0x008fc800078410ff */
[----:B------:R-:W-:-:S05]  /*10a20*/  LEA.HI.X R5, R2, R5, R3, 0x2, P2 ;  /* 0x0000000502057211 */ /* 0x000fca00010f1403 */
[----:B------:R1:W5:Y:S01]  /*10a30*/  LDG.E R4, desc[UR54][R4.64] ;  /* 0x0000003604047981 */ /* 0x000362000c1e1900 */
[----:B------:R-:W-:-:S04]  /*10a40*/  IMAD.MOV R2, RZ, RZ, -R11 ;  /* 0x000000ffff027224 */ /* 0x000fc800078e0a0b */
[----:B------:R-:W-:-:S07]  /*10a50*/  IMAD R10, R9, R2, R10 ;  /* 0x00000002090a7224 */ /* 0x000fce00078e020a */
.L_x_3355:
[----:B------:R-:W1:Y:S01]  /*10a60*/  S2R R2, SR_TID.X ;  /* 0x0000000000027919 */ /* 0x000e620000002100 */
[----:B--2---:R-:W-:Y:S02]  /*10a70*/  SHF.L.U32 R3, R17, 0x1f, RZ ;  /* 0x0000001f11037819 */ /* 0x004fe400000006ff */
[----:B-1----:R-:W-:Y:S02]  /*10a80*/  LOP3.LUT R5, R2, 0x7f, RZ, 0xc0, !PT ;  /* 0x0000007f02057812 */ /* 0x002fe400078ec0ff */
[----:B------:R-:W-:Y:S02]  /*10a90*/  LEA R2, R16, UR38, 0x3 ;  /* 0x0000002610027c11 */ /* 0x000fe4000f8e18ff */
[----:B------:R-:W-:Y:S02]  /*10aa0*/  ISETP.NE.AND P2, PT, R5, RZ, PT ;  /* 0x000000ff0500720c */ /* 0x000fe40003f45270 */
[----:B------:R-:W1:Y:S02]  /*10ab0*/  SYNCS.PHASECHK.TRANS64.TRYWAIT P3, [R2+URZ+0x38840], R3 ;  /* 0x03884003020075a7 */ /* 0x000e64000806017f */
[----:B-1----:R-:W-:Y:S09]  /*10ac0*/  @!P3 BRA `(.L_x_3356) ;  /* 0x000000100040b947 */ /* 0x002ff20003800000 */
.L_x_3388:
[----:B------:R-:W-:Y:S05]  /*10ad0*/  @P2 BRA `(.L_x_3357) ;  /* 0x0000000000142947 */ /* 0x000fea0003800000 */
[----:B------:R-:W-:Y:S02]  /*10ae0*/  ISETP.NE.AND P3, PT, R19, RZ, PT ;  /* 0x000000ff1300720c */ /* 0x000fe40003f65270 */
[----:B------:R-:W-:-:S04]  /*10af0*/  MOV R5, 0x2000 ;  /* 0x0000200000057802 */ /* 0x000fc80000000f00 */
[----:B------:R2:W-:Y:S07]  /*10b00*/  SYNCS.ARRIVE.TRANS64 RZ, [R2+URZ+0x38830], R5 ;  /* 0x0388300502ff79a7 */ /* 0x0005ee000800003f */
[----:B------:R-:W-:Y:S05]  /*10b10*/  @!P3 BRA `(.L_x_3357) ;  /* 0x000000000004b947 */ /* 0x000fea0003800000 */
[----:B------:R-:W-:Y:S01]  /*10b20*/  BPT.TRAP 0x1 ;  /* 0x000000040000795c */ /* 0x000fe20000300000 */
.L_x_3357:
        /* <DEDUP_REMOVED lines=17> */
.L_x_3389:
[----:B------:R-:W-:Y:S05]  /*10c40*/  @P2 BRA `(.L_x_3359) ;  /* 0x0000000000142947 */ /* 0x000fea0003800000 */
[----:B------:R-:W-:Y:S01]  /*10c50*/  ISETP.NE.AND P2, PT, R19, RZ, PT ;  /* 0x000000ff1300720c */ /* 0x000fe20003f45270 */
[----:B-1-3--:R-:W-:-:S04]  /*10c60*/  IMAD.MOV.U32 R3, RZ, RZ, 0x10000 ;  /* 0x00010000ff037424 */ /* 0x00afc800078e00ff */
[----:B------:R4:W-:Y:S08]  /*10c70*/  SYNCS.ARRIVE.TRANS64 RZ, [R2+URZ+0x38850], R3 ;  /* 0x0388500302ff79a7 */ /* 0x0009f0000800003f */
[----:B------:R-:W-:Y:S05]  /*10c80*/  @!P2 BRA `(.L_x_3359) ;  /* 0x000000000004a947 */ /* 0x000fea0003800000 */
[----:B------:R-:W-:Y:S01]  /*10c90*/  BPT.TRAP 0x1 ;  /* 0x000000040000795c */ /* 0x000fe20000300000 */
.L_x_3359:
        /* <DEDUP_REMOVED lines=50> */
.L_x_3354:
[----:B------:R-:W-:Y:S05]  /*10fc0*/  BSYNC B1 ;  /* 0x0000000000017941 */ /* 0x000fea0003800000 */
.L_x_3353:
[C---:B------:R-:W-:Y:S01]  /*10fd0*/  ISETP.GT.AND P2, PT, R8.reuse, 0x1, PT ;  /* 0x000000010800780c */ /* 0x040fe20003f44270 */
[----:B------:R-:W-:-:S12]  /*10fe0*/  VIADD R8, R8, 0xfffffffe ;  /* 0xfffffffe08087836 */ /* 0x000fd80000000000 */
[----:B------:R-:W-:Y:S05]  /*10ff0*/  @P2 BRA `(.L_x_3360) ;  /* 0xfffffff000602947 */ /* 0x000fea000383ffff */
.L_x_3345:
[----:B------:R-:W-:Y:S05]  /*11000*/  BSYNC B0 ;  /* 0x0000000000007941 */ /* 0x000fea0003800000 */
.L_x_3336:
        /* <DEDUP_REMOVED lines=18> */
.L_x_3362:
[----:B------:R-:W-:Y:S05]  /*11130*/  BSYNC B0 ;  /* 0x0000000000007941 */ /* 0x000fea0003800000 */
.L_x_3361:
[----:B------:R-:W-:Y:S01]  /*11140*/  SEL R16, R16, RZ, P0 ;  /* 0x000000ff10107207 */ /* 0x000fe20000000000 */
[----:B------:R-:W-:-:S07]  /*11150*/  IMAD.MOV.U32 R13, RZ, RZ, R18 ;  /* 0x000000ffff0d7224 */ /* 0x000fce00078e0012 */
.L_x_3319:
[----:B------:R-:W-:Y:S05]  /*11160*/  BSYNC B6 ;  /* 0x0000000000067941 */ /* 0x000fea0003800000 */
.L_x_3317:
[----:B------:R-:W-:-:S03]  /*11170*/  UMOV UR6, 0xffffffff ;  /* 0xffffffff00067882 */ /* 0x000fc60000000000 */
[----:B------:R-:W-:Y:S05]  /*11180*/  BRA.DIV UR6, `(.L_x_3363) ;  /* 0x0000000a06b87947 */ /* 0x000fea000b800000 */
[----:B------:R1:W1:Y:S02]  /*11190*/  SHFL.IDX PT, R14, R13, RZ, 0x1f ;  /* 0x00001fff0d0e7589 */ /* 0x00026400000e0000 */
.L_x_3392:
        /* <DEDUP_REMOVED lines=12> */
.L_x_3314:
        /* <DEDUP_REMOVED lines=11> */
.L_x_3393:
        /* <DEDUP_REMOVED lines=9> */
[----:B------:R-:W2:Y:S02]  /*113a0*/  LDL R2, [R1] ;  /* 0x0000000001027983 */ /* 0x000ea40000100800 */
[----:B--2---:R-:W-:-:S13]  /*113b0*/  R2UR UR4, R2 ;  /* 0x00000000020472ca */ /* 0x004fda00000e0000 */
[----:B------:R-:W-:-:S06]  /*113c0*/  ULOP3.LUT UR4, UR4, 0x2, URZ, 0xfc, !UPT ;  /* 0x0000000204047892 */ /* 0x000fcc000f8efc3f */
[----:B------:R-:W-:-:S04]  /*113d0*/  MOV R0, UR4 ;  /* 0x0000000400007c02 */ /* 0x000fc80008000f00 */
[----:B------:R-:W-:-:S13]  /*113e0*/  ISETP.NE.AND P2, PT, R0, 0x3, PT ;  /* 0x000000030000780c */ /* 0x000fda0003f45270 */
[----:B------:R-:W-:Y:S05]  /*113f0*/  @!P2 BRA `(.L_x_3368) ;  /* 0x000000000004a947 */ /* 0x000fea0003800000 */
[----:B------:R-:W-:Y:S01]  /*11400*/  BPT.TRAP 0x1 ;  /* 0x000000040000795c */ /* 0x000fe20000300000 */
.L_x_3368:
        /* <DEDUP_REMOVED lines=12> */
.L_x_3394:
[----:B------:R-:W2:Y:S02]  /*114d0*/  SYNCS.PHASECHK.TRANS64.TRYWAIT P0, [R3+URZ], R0 ;  /* 0x00000000030075a7 */ /* 0x000ea4000800017f */
[----:B--2---:R-:W-:Y:S05]  /*114e0*/  @!P0 BRA `(.L_x_3370) ;  /* 0x00000008002c8947 */ /* 0x004fea0003800000 */
.L_x_3395:
[----:B------:R-:W-:Y:S05]  /*114f0*/  @!P2 BRA `(.L_x_3371) ;  /* 0x000000000004a947 */ /* 0x000fea0003800000 */
[----:B------:R-:W-:Y:S01]  /*11500*/  BPT.TRAP 0x1 ;  /* 0x000000040000795c */ /* 0x000fe20000300000 */
.L_x_3371:
[----:B--2---:R-:W-:-:S04]  /*11510*/  VIADD R3, R7, 0x38860 ;  /* 0x0003886007037836 */ /* 0x004fc80000000000 */
[----:B-1----:R-:W-:-:S04]  /*11520*/  IMAD R5, R16, 0x8, R3 ;  /* 0x0000000810057824 */ /* 0x002fc800078e0203 */
[----:B------:R-:W1:Y:S02]  /*11530*/  SYNCS.PHASECHK.TRANS64.TRYWAIT P0, [R5+URZ], R4 ;  /* 0x00000004050075a7 */ /* 0x000e64000800017f */
[----:B-1----:R-:W-:Y:S05]  /*11540*/  @!P0 BRA `(.L_x_3372) ;  /* 0x0000000800288947 */ /* 0x002fea0003800000 */
.L_x_3396:
[----:B------:R-:W-:-:S07]  /*11550*/  IMAD R3, R2, 0x8, R3 ;  /* 0x0000000802037824 */ /* 0x000fce00078e0203 */
.L_x_3373:
[----:B--2---:R2:W3:Y:S02]  /*11560*/  SYNCS.PHASECHK.TRANS64.TRYWAIT P0, [R3+URZ], R0 ;  /* 0x00000000030075a7 */ /* 0x0044e4000800017f */
[----:B---3--:R-:W-:Y:S05]  /*11570*/  @!P0 NANOSLEEP.SYNCS 0x989680 ;  /* 0x009896800000895d */ /* 0x008fea0003900000 */
[----:B------:R-:W3:Y:S02]  /*11580*/  @!P0 SYNCS.PHASECHK.TRANS64 P0, [R3+URZ], R0 ;  /* 0x00000000030085a7 */ /* 0x000ee4000800007f */
[----:B---3--:R-:W-:Y:S05]  /*11590*/  @!P0 BRA `(.L_x_3373) ;  /* 0xfffffffc00f08947 */ /* 0x008fea000383ffff */
.L_x_3367:
[----:B------:R-:W-:Y:S05]  /*115a0*/  BSYNC B0 ;  /* 0x0000000000007941 */ /* 0x000fea0003800000 */
.L_x_3366:
[----:B------:R-:W-:Y:S05]  /*115b0*/  EXIT ;  /* 0x000000000000794d */ /* 0x000fea0003800000 */
.L_x_3273:
[----:B-1----:R-:W-:-:S04]  /*115c0*/  MOV R0, UR37 ;  /* 0x0000002500007c02 */ /* 0x002fc80008000f00 */
[----:B------:R1:W2:Y:S03]  /*115d0*/  SYNCS.PHASECHK.TRANS64.TRYWAIT P1, [R0+URZ+0x38800], R3 ;  /* 0x03880003000075a7 */ /* 0x0002a6000802017f */
[----:B--2---:R-:W-:Y:S05]  /*115e0*/  @!P1 NANOSLEEP.SYNCS 0x989680 ;  /* 0x009896800000995d */ /* 0x004fea0003900000 */
[----:B------:R-:W2:Y:S02]  /*115f0*/  @!P1 SYNCS.PHASECHK.TRANS64 P1, [R0+URZ+0x38800], R3 ;  /* 0x03880003000095a7 */ /* 0x000ea4000802007f */
[----:B--2---:R-:W-:Y:S05]  /*11600*/  @!P1 BRA `(.L_x_3273) ;  /* 0xfffffffc00ec9947 */ /* 0x004fea000383ffff */
[----:B------:R-:W-:Y:S05]  /*11610*/  BRA `(.L_x_3374) ;  /* 0xffffff1800e07947 */ /* 0x000fea000383ffff */
.L_x_3277:
[----:B---3--:R3:W4:Y:S02]  /*11620*/  SYNCS.PHASECHK.TRANS64.TRYWAIT P1, [R5+URZ+0x38830], R8 ;  /* 0x03883008050075a7 */ /* 0x008724000802017f */
[----:B----4-:R-:W-:Y:S05]  /*11630*/  @!P1 NANOSLEEP.SYNCS 0x989680 ;  /* 0x009896800000995d */ /* 0x010fea0003900000 */
[----:B------:R-:W4:Y:S02]  /*11640*/  @!P1 SYNCS.PHASECHK.TRANS64 P1, [R5+URZ+0x38830], R8 ;  /* 0x03883008050095a7 */ /* 0x000f24000802007f */
[----:B----4-:R-:W-:Y:S05]  /*11650*/  @!P1 BRA `(.L_x_3277) ;  /* 0xfffffffc00f09947 */ /* 0x010fea000383ffff */
[----:B------:R-:W-:Y:S05]  /*11660*/  BRA `(.L_x_3276) ;  /* 0xffffff1800f47947 */ /* 0x000fea000383ffff */
.L_x_3278:
[----:B-1----:R-:W-:-:S04]  /*11670*/  IMAD.U32 R4, RZ, RZ, UR37 ;  /* 0x00000025ff047e24 */ /* 0x002fc8000f8e00ff */
[----:B------:R1:W4:Y:S03]  /*11680*/  SYNCS.PHASECHK.TRANS64.TRYWAIT P1, [R4+URZ+0x38810], R3 ;  /* 0x03881003040075a7 */ /* 0x000326000802017f */
[----:B----4-:R-:W-:Y:S05]  /*11690*/  @!P1 NANOSLEEP.SYNCS 0x989680 ;  /* 0x009896800000995d */ /* 0x010fea0003900000 */
[----:B------:R-:W4:Y:S02]  /*116a0*/  @!P1 SYNCS.PHASECHK.TRANS64 P1, [R4+URZ+0x38810], R3 ;  /* 0x03881003040095a7 */ /* 0x000f24000802007f */
[----:B----4-:R-:W-:Y:S05]  /*116b0*/  @!P1 BRA `(.L_x_3278) ;  /* 0xfffffffc00ec9947 */ /* 0x010fea000383ffff */
[----:B------:R-:W-:Y:S05]  /*116c0*/  BRA `(.L_x_3375) ;  /* 0xffffff1c007c7947 */ /* 0x000fea000383ffff */
.L_x_3282:
[----:B------:R1:W1:Y:S02]  /*116d0*/  SYNCS.PHASECHK.TRANS64.TRYWAIT P1, [R5+URZ+0x38850], R8 ;  /* 0x03885008050075a7 */ /* 0x000264000802017f */
[----:B-1----:R-:W-:Y:S05]  /*116e0*/  @!P1 NANOSLEEP.SYNCS 0x989680 ;  /* 0x009896800000995d */ /* 0x002fea0003900000 */
[----:B------:R-:W1:Y:S02]  /*116f0*/  @!P1 SYNCS.PHASECHK.TRANS64 P1, [R5+URZ+0x38850], R8 ;  /* 0x03885008050095a7 */ /* 0x000e64000802007f */
[----:B-1----:R-:W-:Y:S05]  /*11700*/  @!P1 BRA `(.L_x_3282) ;  /* 0xfffffffc00f09947 */ /* 0x002fea000383ffff */
[----:B------:R-:W-:Y:S05]  /*11710*/  BRA `(.L_x_3281) ;  /* 0xffffff1c00b07947 */ /* 0x000fea000383ffff */
.L_x_3287:
[----:B--2---:R2:W3:Y:S02]  /*11720*/  SYNCS.PHASECHK.TRANS64.TRYWAIT P2, [R10+URZ+0x38830], R7 ;  /* 0x038830070a0075a7 */ /* 0x0044e4000804017f */
[----:B---3--:R-:W-:Y:S05]  /*11730*/  @!P2 NANOSLEEP.SYNCS 0x989680 ;  /* 0x009896800000a95d */ /* 0x008fea0003900000 */
[----:B------:R-:W3:Y:S02]  /*11740*/  @!P2 SYNCS.PHASECHK.TRANS64 P2, [R10+URZ+0x38830], R7 ;  /* 0x038830070a00a5a7 */ /* 0x000ee4000804007f */
[----:B---3--:R-:W-:Y:S05]  /*11750*/  @!P2 BRA `(.L_x_3287) ;  /* 0xfffffffc00f0a947 */ /* 0x008fea000383ffff */
[----:B------:R-:W-:Y:S05]  /*11760*/  BRA `(.L_x_3286) ;  /* 0xffffff44009c7947 */ /* 0x000fea000383ffff */
.L_x_3291:
[----:B----4-:R4:W1:Y:S02]  /*11770*/  SYNCS.PHASECHK.TRANS64.TRYWAIT P2, [R10+URZ+0x38850], R7 ;  /* 0x038850070a0075a7 */ /* 0x010864000804017f */
[----:B-1----:R-:W-:Y:S05]  /*11780*/  @!P2 NANOSLEEP.SYNCS 0x989680 ;  /* 0x009896800000a95d */ /* 0x002fea0003900000 */
[----:B------:R-:W1:Y:S02]  /*11790*/  @!P2 SYNCS.PHASECHK.TRANS64 P2, [R10+URZ+0x38850], R7 ;  /* 0x038850070a00a5a7 */ /* 0x000e64000804007f */
[----:B-1----:R-:W-:Y:S05]  /*117a0*/  @!P2 BRA `(.L_x_3291) ;  /* 0xfffffffc00f0a947 */ /* 0x002fea000383ffff */
[----:B------:R-:W-:Y:S05]  /*117b0*/  BRA `(.L_x_3290) ;  /* 0xffffff4400f87947 */ /* 0x000fea000383ffff */
.L_x_3297:
[----:B--2---:R2:W3:Y:S02]  /*117c0*/  SYNCS.PHASECHK.TRANS64.TRYWAIT P2, [R9+URZ+0x38830], R8 ;  /* 0x03883008090075a7 */ /* 0x0044e4000804017f */
[----:B---3--:R-:W-:Y:S05]  /*117d0*/  @!P2 NANOSLEEP.SYNCS 0x989680 ;  /* 0x009896800000a95d */ /* 0x008fea0003900000 */
[----:B------:R-:W3:Y:S02]  /*117e0*/  @!P2 SYNCS.PHASECHK.TRANS64 P2, [R9+URZ+0x38830], R8 ;  /* 0x038830080900a5a7 */ /* 0x000ee4000804007f */
[----:B---3--:R-:W-:Y:S05]  /*117f0*/  @!P2 BRA `(.L_x_3297) ;  /* 0xfffffffc00f0a947 */ /* 0x008fea000383ffff */
[----:B------:R-:W-:Y:S05]  /*11800*/  BRA `(.L_x_3296) ;  /* 0xffffff7800087947 */ /* 0x000fea000383ffff */
.L_x_3301:
[----:B----4-:R4:W1:Y:S02]  /*11810*/  SYNCS.PHASECHK.TRANS64.TRYWAIT P2, [R9+URZ+0x38850], R8 ;  /* 0x03885008090075a7 */ /* 0x010864000804017f */
[----:B-1----:R-:W-:Y:S05]  /*11820*/  @!P2 NANOSLEEP.SYNCS 0x989680 ;  /* 0x009896800000a95d */ /* 0x002fea0003900000 */
[----:B------:R-:W1:Y:S02]  /*11830*/  @!P2 SYNCS.PHASECHK.TRANS64 P2, [R9+URZ+0x38850], R8 ;  /* 0x038850080900a5a7 */ /* 0x000e64000804007f */
[----:B-1----:R-:W-:Y:S05]  /*11840*/  @!P2 BRA `(.L_x_3301) ;  /* 0xfffffffc00f0a947 */ /* 0x002fea000383ffff */
[----:B------:R-:W-:Y:S05]  /*11850*/  BRA `(.L_x_3300) ;  /* 0xffffff7800647947 */ /* 0x000fea000383ffff */
.L_x_3323:
        /* <DEDUP_REMOVED lines=10> */
.L_x_3376:
[----:B------:R-:W-:Y:S05]  /*11900*/  BRA `(.L_x_3377) ;  /* 0xffffffd000fc7947 */ /* 0x000fea000383ffff */
.L_x_3324:
[----:B------:R-:W-:Y:S01]  /*11910*/  BSSY B0, `(.L_x_3378) ;  /* 0x0000006000007945 */ /* 0x000fe20003800000 */
[----:B------:R-:W-:-:S07]  /*11920*/  IMAD.MOV.U32 R15, RZ, RZ, -0x1 ;  /* 0xffffffffff0f7424 */ /* 0x000fce00078e00ff */
[----:B------:R-:W-:Y:S05]  /*11930*/  WARPSYNC.COLLECTIVE R15, `(.L_x_3379) ;  /* 0x000000000f0c7348 */ /* 0x000fea0003c00000 */
[----:B------:R-:W-:Y:S02]  /*11940*/  ELECT P6, UR62, PT ;  /* 0x00000000003e782f */ /* 0x000fe400038c0000 */
[----:B------:R-:W-:Y:S01]  /*11950*/  MOV R14, UR62 ;  /* 0x0000003e000e7c02 */ /* 0x000fe20008000f00 */
[----:B------:R-:W-:Y:S10]  /*11960*/  ENDCOLLECTIVE ;  /* 0x000000000000791b */ /* 0x000ff40003800000 */
.L_x_3379:
[----:B------:R-:W-:Y:S05]  /*11970*/  BSYNC B0 ;  /* 0x0000000000007941 */ /* 0x000fea0003800000 */
.L_x_3378:
[----:B------:R-:W-:Y:S05]  /*11980*/  BRA `(.L_x_3380) ;  /* 0xffffffd000ec7947 */ /* 0x000fea000383ffff */
.L_x_3327:
[----:B-1----:R1:W2:Y:S02]  /*11990*/  SYNCS.PHASECHK.TRANS64.TRYWAIT P2, [R8+URZ+0x38840], R5 ;  /* 0x03884005080075a7 */ /* 0x0022a4000804017f */
[----:B--2---:R-:W-:Y:S05]  /*119a0*/  @!P2 NANOSLEEP.SYNCS 0x989680 ;  /* 0x009896800000a95d */ /* 0x004fea0003900000 */
[----:B------:R-:W2:Y:S02]  /*119b0*/  @!P2 SYNCS.PHASECHK.TRANS64 P2, [R8+URZ+0x38840], R5 ;  /* 0x038840050800a5a7 */ /* 0x000ea4000804007f */
[----:B--2---:R-:W-:Y:S05]  /*119c0*/  @!P2 BRA `(.L_x_3327) ;  /* 0xfffffffc00f0a947 */ /* 0x004fea000383ffff */
[----:B------:R-:W-:Y:S05]  /*119d0*/  BRA `(.L_x_3381) ;  /* 0xffffffd400487947 */ /* 0x000fea000383ffff */
.L_x_3331:
[----:B-1----:R-:W-:-:S04]  /*119e0*/  IMAD.U32 R8, RZ, RZ, UR38 ;  /* 0x00000026ff087e24 */ /* 0x002fc8000f8e00ff */
[----:B------:R1:W2:Y:S03]  /*119f0*/  SYNCS.PHASECHK.TRANS64.TRYWAIT P2, [R8+URZ+0x38820], R5 ;  /* 0x03882005080075a7 */ /* 0x0002a6000804017f */
[----:B--2---:R-:W-:Y:S05]  /*11a00*/  @!P2 NANOSLEEP.SYNCS 0x989680 ;  /* 0x009896800000a95d */ /* 0x004fea0003900000 */
[----:B------:R-:W2:Y:S02]  /*11a10*/  @!P2 SYNCS.PHASECHK.TRANS64 P2, [R8+URZ+0x38820], R5 ;  /* 0x038820050800a5a7 */ /* 0x000ea4000804007f */
[----:B--2---:R-:W-:Y:S05]  /*11a20*/  @!P2 BRA `(.L_x_3331) ;  /* 0xfffffffc00eca947 */ /* 0x004fea000383ffff */
[----:B------:R-:W-:Y:S05]  /*11a30*/  BRA `(.L_x_3382) ;  /* 0xffffffd800bc7947 */ /* 0x000fea000383ffff */
.L_x_3334:
[----:B-1----:R1:W2:Y:S02]  /*11a40*/  SYNCS.PHASECHK.TRANS64.TRYWAIT P2, [R5+URZ+0x38860], R8 ;  /* 0x03886008050075a7 */ /* 0x0022a4000804017f */
[----:B--2---:R-:W-:Y:S05]  /*11a50*/  @!P2 NANOSLEEP.SYNCS 0x989680 ;  /* 0x009896800000a95d */ /* 0x004fea0003900000 */
[----:B------:R-:W2:Y:S02]  /*11a60*/  @!P2 SYNCS.PHASECHK.TRANS64 P2, [R5+URZ+0x38860], R8 ;  /* 0x038860080500a5a7 */ /* 0x000ea4000804007f */
[----:B--2---:R-:W-:Y:S05]  /*11a70*/  @!P2 BRA `(.L_x_3334) ;  /* 0xfffffffc00f0a947 */ /* 0x004fea000383ffff */
[----:B------:R-:W-:Y:S05]  /*11a80*/  BRA `(.L_x_3383) ;  /* 0xffffffd800d07947 */ /* 0x000fea000383ffff */
.L_x_3341:
[----:B-1----:R1:W2:Y:S02]  /*11a90*/  SYNCS.PHASECHK.TRANS64.TRYWAIT P3, [R2+URZ+0x38840], R3 ;  /* 0x03884003020075a7 */ /* 0x0022a4000806017f */
[----:B--2---:R-:W-:Y:S05]  /*11aa0*/  @!P3 NANOSLEEP.SYNCS 0x989680 ;  /* 0x009896800000b95d */ /* 0x004fea0003900000 */
[----:B------:R-:W2:Y:S02]  /*11ab0*/  @!P3 SYNCS.PHASECHK.TRANS64 P3, [R2+URZ+0x38840], R3 ;  /* 0x038840030200b5a7 */ /* 0x000ea4000806007f */
[----:B--2---:R-:W-:Y:S05]  /*11ac0*/  @!P3 BRA `(.L_x_3341) ;  /* 0xfffffffc00f0b947 */ /* 0x004fea000383ffff */
[----:B------:R-:W-:Y:S05]  /*11ad0*/  BRA `(.L_x_3384) ;  /* 0xffffffe000547947 */ /* 0x000fea000383ffff */
.L_x_3343:
[----:B--2---:R2:W3:Y:S02]  /*11ae0*/  SYNCS.PHASECHK.TRANS64.TRYWAIT P3, [R2+URZ+0x38860], R3 ;  /* 0x03886003020075a7 */ /* 0x0044e4000806017f */
[----:B---3--:R-:W-:Y:S05]  /*11af0*/  @!P3 NANOSLEEP.SYNCS 0x989680 ;  /* 0x009896800000b95d */ /* 0x008fea0003900000 */
[----:B------:R-:W3:Y:S02]  /*11b00*/  @!P3 SYNCS.PHASECHK.TRANS64 P3, [R2+URZ+0x38860], R3 ;  /* 0x038860030200b5a7 */ /* 0x000ee4000806007f */
[----:B---3--:R-:W-:Y:S05]  /*11b10*/  @!P3 BRA `(.L_x_3343) ;  /* 0xfffffffc00f0b947 */ /* 0x008fea000383ffff */
[----:B------:R-:W-:Y:S05]  /*11b20*/  BRA `(.L_x_3385) ;  /* 0xffffffe0009c7947 */ /* 0x000fea000383ffff */
.L_x_3349:
[----:B-1----:R1:W2:Y:S02]  /*11b30*/  SYNCS.PHASECHK.TRANS64.TRYWAIT P3, [R3+URZ+0x38840], R2 ;  /* 0x03884002030075a7 */ /* 0x0022a4000806017f */
[----:B--2---:R-:W-:Y:S05]  /*11b40*/  @!P3 NANOSLEEP.SYNCS 0x989680 ;  /* 0x009896800000b95d */ /* 0x004fea0003900000 */
[----:B------:R-:W2:Y:S02]  /*11b50*/  @!P3 SYNCS.PHASECHK.TRANS64 P3, [R3+URZ+0x38840], R2 ;  /* 0x038840020300b5a7 */ /* 0x000ea4000806007f */
[----:B--2---:R-:W-:Y:S05]  /*11b60*/  @!P3 BRA `(.L_x_3349) ;  /* 0xfffffffc00f0b947 */ /* 0x004fea000383ffff */
[----:B------:R-:W-:Y:S05]  /*11b70*/  BRA `(.L_x_3386) ;  /* 0xffffffe8000c7947 */ /* 0x000fea000383ffff */
.L_x_3351:
[----:B---3--:R3:W4:Y:S02]  /*11b80*/  SYNCS.PHASECHK.TRANS64.TRYWAIT P3, [R3+URZ+0x38860], R2 ;  /* 0x03886002030075a7 */ /* 0x008724000806017f */
[----:B----4-:R-:W-:Y:S05]  /*11b90*/  @!P3 NANOSLEEP.SYNCS 0x989680 ;  /* 0x009896800000b95d */ /* 0x010fea0003900000 */
[----:B------:R-:W4:Y:S02]  /*11ba0*/  @!P3 SYNCS.PHASECHK.TRANS64 P3, [R3+URZ+0x38860], R2 ;  /* 0x038860020300b5a7 */ /* 0x000f24000806007f */
[----:B----4-:R-:W-:Y:S05]  /*11bb0*/  @!P3 BRA `(.L_x_3351) ;  /* 0xfffffffc00f0b947 */ /* 0x010fea000383ffff */
[----:B------:R-:W-:Y:S05]  /*11bc0*/  BRA `(.L_x_3387) ;  /* 0xffffffe800547947 */ /* 0x000fea000383ffff */
.L_x_3356:
[----:B-1----:R1:W2:Y:S02]  /*11bd0*/  SYNCS.PHASECHK.TRANS64.TRYWAIT P3, [R2+URZ+0x38840], R3 ;  /* 0x03884003020075a7 */ /* 0x0022a4000806017f */
[----:B--2---:R-:W-:Y:S05]  /*11be0*/  @!P3 NANOSLEEP.SYNCS 0x989680 ;  /* 0x009896800000b95d */ /* 0x004fea0003900000 */
[----:B------:R-:W2:Y:S02]  /*11bf0*/  @!P3 SYNCS.PHASECHK.TRANS64 P3, [R2+URZ+0x38840], R3 ;  /* 0x038840030200b5a7 */ /* 0x000ea4000806007f */
[----:B--2---:R-:W-:Y:S05]  /*11c00*/  @!P3 BRA `(.L_x_3356) ;  /* 0xfffffffc00f0b947 */ /* 0x004fea000383ffff */
[----:B------:R-:W-:Y:S05]  /*11c10*/  BRA `(.L_x_3388) ;  /* 0xffffffec00ac7947 */ /* 0x000fea000383ffff */
.L_x_3358:
[----:B---3--:R3:W4:Y:S02]  /*11c20*/  SYNCS.PHASECHK.TRANS64.TRYWAIT P3, [R2+URZ+0x38860], R3 ;  /* 0x03886003020075a7 */ /* 0x008724000806017f */
[----:B----4-:R-:W-:Y:S05]  /*11c30*/  @!P3 NANOSLEEP.SYNCS 0x989680 ;  /* 0x009896800000b95d */ /* 0x010fea0003900000 */
[----:B------:R-:W4:Y:S02]  /*11c40*/  @!P3 SYNCS.PHASECHK.TRANS64 P3, [R2+URZ+0x38860], R3 ;  /* 0x038860030200b5a7 */ /* 0x000f24000806007f */
[----:B----4-:R-:W-:Y:S05]  /*11c50*/  @!P3 BRA `(.L_x_3358) ;  /* 0xfffffffc00f0b947 */ /* 0x010fea000383ffff */
[----:B------:R-:W-:Y:S05]  /*11c60*/  BRA `(.L_x_3389) ;  /* 0xffffffec00f47947 */ /* 0x000fea000383ffff */
.L_x_3363:
[----:B------:R-:W-:Y:S01]  /*11c70*/  BSSY B0, `(.L_x_3390) ;  /* 0x0000007000007945 */ /* 0x000fe20003800000 */
[----:B--2---:R-:W-:Y:S01]  /*11c80*/  MOV R12, RZ ;  /* 0x000000ff000c7202 */ /* 0x004fe20000000f00 */
[----:B------:R-:W-:Y:S02]  /*11c90*/  IMAD.MOV.U32 R11, RZ, RZ, 0x1f ;  /* 0x0000001fff0b7424 */ /* 0x000fe400078e00ff */
[----:B------:R-:W-:-:S07]  /*11ca0*/  IMAD.MOV.U32 R15, RZ, RZ, -0x1 ;  /* 0xffffffffff0f7424 */ /* 0x000fce00078e00ff */
[----:B-1-34-:R-:W-:Y:S05]  /*11cb0*/  WARPSYNC.COLLECTIVE R15, `(.L_x_3391) ;  /* 0x000000000f087348 */ /* 0x01afea0003c00000 */
[----:B------:R2:W1:Y:S02]  /*11cc0*/  SHFL.IDX P6, R14, R13, R12, R11 ;  /* 0x0000000c0d0e7389 */ /* 0x00046400000c000b */
[----:B-1234-:R-:W-:Y:S01]  /*11cd0*/  ENDCOLLECTIVE ;  /* 0x000000000000791b */ /* 0x01efe20003800000 */
.L_x_3391:
[----:B------:R-:W-:Y:S05]  /*11ce0*/  BSYNC B0 ;  /* 0x0000000000007941 */ /* 0x000fea0003800000 */
.L_x_3390:
[----:B------:R-:W-:Y:S05]  /*11cf0*/  BRA `(.L_x_3392) ;  /* 0xfffffff400287947 */ /* 0x000fea000383ffff */
.L_x_3365:
[----:B-1----:R1:W2:Y:S02]  /*11d00*/  SYNCS.PHASECHK.TRANS64.TRYWAIT P0, [R7+URZ+0x38820], R0 ;  /* 0x03882000070075a7 */ /* 0x0022a4000800017f */
[----:B--2---:R-:W-:Y:S05]  /*11d10*/  @!P0 NANOSLEEP.SYNCS 0x989680 ;  /* 0x009896800000895d */ /* 0x004fea0003900000 */
[----:B------:R-:W2:Y:S02]  /*11d20*/  @!P0 SYNCS.PHASECHK.TRANS64 P0, [R7+URZ+0x38820], R0 ;  /* 0x03882000070085a7 */ /* 0x000ea4000800007f */
[----:B--2---:R-:W-:Y:S05]  /*11d30*/  @!P0 BRA `(.L_x_3365) ;  /* 0xfffffffc00f08947 */ /* 0x004fea000383ffff */
[----:B------:R-:W-:Y:S05]  /*11d40*/  BRA `(.L_x_3393) ;  /* 0xfffffff400707947 */ /* 0x000fea000383ffff */
.L_x_3369:
[----:B-1----:R1:W2:Y:S02]  /*11d50*/  SYNCS.PHASECHK.TRANS64.TRYWAIT P0, [R5+URZ], R4 ;  /* 0x00000004050075a7 */ /* 0x0022a4000800017f */
[----:B--2---:R-:W-:Y:S05]  /*11d60*/  @!P0 NANOSLEEP.SYNCS 0x989680 ;  /* 0x009896800000895d */ /* 0x004fea0003900000 */
[----:B------:R-:W2:Y:S02]  /*11d70*/  @!P0 SYNCS.PHASECHK.TRANS64 P0, [R5+URZ], R4 ;  /* 0x00000004050085a7 */ /* 0x000ea4000800007f */
[----:B--2---:R-:W-:Y:S05]  /*11d80*/  @!P0 BRA `(.L_x_3369) ;  /* 0xfffffffc00f08947 */ /* 0x004fea000383ffff */
[----:B------:R-:W-:Y:S05]  /*11d90*/  BRA `(.L_x_3394) ;  /* 0xfffffff400cc7947 */ /* 0x000fea000383ffff */
.L_x_3370:
[----:B--2---:R2:W3:Y:S02]  /*11da0*/  SYNCS.PHASECHK.TRANS64.TRYWAIT P0, [R3+URZ], R0 ;  /* 0x00000000030075a7 */ /* 0x0044e4000800017f */
[----:B---3--:R-:W-:Y:S05]  /*11db0*/  @!P0 NANOSLEEP.SYNCS 0x989680 ;  /* 0x009896800000895d */ /* 0x008fea0003900000 */
[----:B------:R-:W3:Y:S02]  /*11dc0*/  @!P0 SYNCS.PHASECHK.TRANS64 P0, [R3+URZ], R0 ;  /* 0x00000000030085a7 */ /* 0x000ee4000800007f */
[----:B---3--:R-:W-:Y:S05]  /*11dd0*/  @!P0 BRA `(.L_x_3370) ;  /* 0xfffffffc00f08947 */ /* 0x008fea000383ffff */
[----:B------:R-:W-:Y:S05]  /*11de0*/  BRA `(.L_x_3395) ;  /* 0xfffffff400c07947 */ /* 0x000fea000383ffff */
.L_x_3372:
[----:B-1----:R1:W2:Y:S02]  /*11df0*/  SYNCS.PHASECHK.TRANS64.TRYWAIT P0, [R5+URZ], R4 ;  /* 0x00000004050075a7 */ /* 0x0022a4000800017f */
[----:B--2---:R-:W-:Y:S05]  /*11e00*/  @!P0 NANOSLEEP.SYNCS 0x989680 ;  /* 0x009896800000895d */ /* 0x004fea0003900000 */
[----:B------:R-:W2:Y:S02]  /*11e10*/  @!P0 SYNCS.PHASECHK.TRANS64 P0, [R5+URZ], R4 ;  /* 0x00000004050085a7 */ /* 0x000ea4000800007f */
[----:B--2---:R-:W-:Y:S05]  /*11e20*/  @!P0 BRA `(.L_x_3372) ;  /* 0xfffffffc00f08947 */ /* 0x004fea000383ffff */
[----:B------:R-:W-:Y:S05]  /*11e30*/  BRA `(.L_x_3396) ;  /* 0xfffffff400c47947 */ /* 0x000fea000383ffff */
.L_x_3397:
        /* <DEDUP_REMOVED lines=12> */
.L_x_4562:


//--------------------- .text._ZN7cutlass13device_kernelIN5flash11enable_sm90INS1_16FlashAttnFwdSm90INS1_25CollectiveMainloopFwdSm90ILi2EN4cute5tupleIJNS5_1CILi1EEES8_S8_EEENS6_IJNS7_ILi64EEESA_SA_EEELi512ENS_10bfloat16_tEfNS_4arch4Sm90ELb1ELb0ELb0ELb1ELb0ELb0ELb0ELb0ELb0ELb0ELb0ELb0EEENS1_21CollectiveEpilogueFwdINS6_IJSA_NS7_ILi512EEESA_EEES9_SC_SE_Li256ELb1ELb0ELb0ELb0EEENS1_36VarlenDynamicPersistentTileSchedulerILi64ELi64ELi256ELi32ELb0ELb0ELb1ELb1ELb1ELb1EEEEEEEEEvNT_6ParamsE --------------------------
	.section	.text._ZN7cutlass13device_kernelIN5flash11enable_sm90INS1_16FlashAttnFwdSm90INS1_25CollectiveMainloopFwdSm90ILi2EN4cute5tupleIJNS5_1CILi1EEES8_S8_EEENS6_IJNS7_ILi64EEESA_SA_EEELi512ENS_10bfloat16_tEfNS_4arch4Sm90ELb1ELb0ELb0ELb1ELb0ELb0ELb0ELb0ELb0ELb0ELb0ELb0EEENS1_21CollectiveEpilogueFwdINS6_IJSA_NS7_ILi512EEESA_EEES9_SC_SE_Li256ELb1ELb0ELb0ELb0EEENS1_36VarlenDynamicPersistentTileSchedulerILi64ELi64ELi256ELi32ELb0ELb0ELb1ELb1ELb1ELb1EEEEEEEEEvNT_6ParamsE,"ax",@progbits
	.align	128
.text._ZN7cutlass13device_kernelIN5flash11enable_sm90INS1_16FlashAttnFwdSm90INS1_25CollectiveMainloopFwdSm90ILi2EN4cute5tupleIJNS5_1CILi1EEES8_S8_EEENS6_IJNS7_ILi64EEESA_SA_EEELi512ENS_10bfloat16_tEfNS_4arch4Sm90ELb1ELb0ELb0ELb1ELb0ELb0ELb0ELb0ELb0ELb0ELb0ELb0EEENS1_21CollectiveEpilogueFwdINS6_IJSA_NS7_ILi512EEESA_EEES9_SC_SE_Li256ELb1ELb0ELb0ELb0EEENS1_36VarlenDynamicPersistentTileSchedulerILi64ELi64ELi256ELi32ELb0ELb0ELb1ELb1ELb1ELb1EEEEEEEEEvNT_6ParamsE:
        .type           _ZN7cutlass13device_kernelIN5flash11enable_sm90INS1_16FlashAttnFwdSm90INS1_25CollectiveMainloopFwdSm90ILi2EN4cute5tupleIJNS5_1CILi1EEES8_S8_EEENS6_IJNS7_ILi64EEESA_SA_EEELi512ENS_10bfloat16_tEfNS_4arch4Sm90ELb1ELb0ELb0ELb1ELb0ELb0ELb0ELb0ELb0ELb0ELb0ELb0EEENS1_21CollectiveEpilogueFwdINS6_IJSA_NS7_ILi512EEESA_EEES9_SC_SE_Li256ELb1ELb0ELb0ELb0EEENS1_36VarlenDynamicPersistentTileSchedulerILi64ELi64ELi256ELi32ELb0ELb0ELb1ELb1ELb1ELb1EEEEEEEEEvNT_6ParamsE,@function
        .size           _ZN7cutlass13device_kernelIN5flash11enable_sm90INS1_16FlashAttnFwdSm90INS1_25CollectiveMainloopFwdSm90ILi2EN4cute5tupleIJNS5_1CILi1EEES8_S8_EEENS6_IJNS7_ILi64EEESA_SA_EEELi512ENS_10bfloat16_tEfNS_4arch4Sm90ELb1ELb0ELb0ELb1ELb0ELb0ELb0ELb0ELb0ELb0ELb0ELb0EEENS1_21CollectiveEpilogueFwdINS6_IJSA_NS7_ILi512EEESA_EEES9_SC_SE_Li256ELb1ELb0ELb0ELb0EEENS1_36VarlenDynamicPersistentTileSchedulerILi64ELi64ELi256ELi32ELb0ELb0ELb1ELb1ELb1ELb1EEEEEEEEEvNT_6ParamsE,(.L_x_4563 - _ZN7cutlass13device_kernelIN5flash11enable_sm90INS1_16FlashAttnFwdSm90INS1_25CollectiveMainloopFwdSm90ILi2EN4cute5tupleIJNS5_1CILi1EEES8_S8_EEENS6_IJNS7_ILi64EEESA_SA_EEELi512ENS_10bfloat16_tEfNS_4arch4Sm90ELb1ELb0ELb0ELb1ELb0ELb0ELb0ELb0ELb0ELb0ELb0ELb0EEENS1_21CollectiveEpilogueFwdINS6_IJSA_NS7_ILi512EEESA_EEES9_SC_SE_Li256ELb1ELb0ELb0ELb0EEENS1_36VarlenDynamicPersistentTileSchedulerILi64ELi64ELi256ELi32ELb0ELb0ELb1ELb1ELb1ELb1EEEEEEEEEvNT_6ParamsE)
        .other          _ZN7cutlass13device_kernelIN5flash11enable_sm90INS1_16FlashAttnFwdSm90INS1_25CollectiveMainloopFwdSm90ILi2EN4cute5tupleIJNS5_1CILi1EEES8_S8_EEENS6_IJNS7_ILi64EEESA_SA_EEELi512ENS_10bfloat16_tEfNS_4arch4Sm90ELb1ELb0ELb0ELb1ELb0ELb0ELb0ELb0ELb0ELb0ELb0ELb0EEENS1_21CollectiveEpilogueFwdINS6_IJSA_NS7_ILi512EEESA_EEES9_SC_SE_Li256ELb1ELb0ELb0ELb0EEENS1_36VarlenDynamicPersistentTileSchedulerILi64ELi64ELi256ELi32ELb0ELb0ELb1ELb1ELb1ELb1EEEEEEEEEvNT_6ParamsE,@"STO_CUDA_ENTRY STV_DEFAULT"
_ZN7cutlass13device_kernelIN5flash11enable_sm90INS1_16FlashAttnFwdSm90INS1_25CollectiveMainloopFwdSm90ILi2EN4cute5tupleIJNS5_1CILi1EEES8_S8_EEENS6_IJNS7_ILi64EEESA_SA_EEELi512ENS_10bfloat16_tEfNS_4arch4Sm90ELb1ELb0ELb0ELb1ELb0ELb0ELb0ELb0ELb0ELb0ELb0ELb0EEENS1_21CollectiveEpilogueFwdINS6_IJSA_NS7_ILi512EEESA_EEES9_SC_SE_Li256ELb1ELb0ELb0ELb0EEENS1_36VarlenDynamicPersistentTileSchedulerILi64ELi64ELi256ELi32ELb0ELb0ELb1ELb1ELb1ELb1EEEEEEEEEvNT_6ParamsE:
        /* <DEDUP_REMOVED lines=21> */
.L_x_3399:
[----:B------:R-:W-:Y:S05]  /*0150*/  BSYNC B0 ;  /* 0x0000000000007941 */ /* 0x000fea0003800000 */
.L_x_3398:
        /* <DEDUP_REMOVED lines=37> */
.L_x_3400:
        /* <DEDUP_REMOVED lines=22> */
.L_x_3401:
        /* <DEDUP_REMOVED lines=18> */
.L_x_3402:
        /* <DEDUP_REMOVED lines=22> */
.L_x_3403:
        /* <DEDUP_REMOVED lines=22> */
.L_x_3404:
[----:B------:R-:W-:Y:S01]  /*08f0*/  PLOP3.LUT P0, PT, PT, PT, UP0, 0x80, 0x0 ;  /* 0x000000000000781c */ /* 0x000fe20003f0f008 */
[----:B------:R-:W-:Y:S01]  /*0900*/  UMOV UR36, 0x1 ;  /* 0x0000000100247882 */ /* 0x000fe20000000000 */
[----:B------:R-:W-:Y:S01]  /*0910*/  NOP ;  /* 0x0000000000007918 */ /* 0x000fe20000000000 */
[----:B------:R-:W-:Y:S01]  /*0920*/  USEL UR36, UR36, 0x2, !UP0 ;  /* 0x0000000224247887 */ /* 0x000fe2000c000000 */
[----:B------:R-:W-:Y:S01]  /*0930*/  ULDC.64 UR48, c[0x0][0x208] ;  /* 0x0000820000307ab9 */ /* 0x000fe20000000a00 */
[----:B012-4-:R-:W-:Y:S08]  /*0940*/  BAR.SYNC.DEFER_BLOCKING 0x0 ;  /* 0x0000000000007b1d */ /* 0x017ff00000010000 */
[----:B------:R-:W-:Y:S05]  /*0950*/  @!P0 BRA `(.L_x_3405) ;  /* 0x000000a800b88947 */ /* 0x000fea0003800000 */
.L_x_3406:
        /* <DEDUP_REMOVED lines=20> */
[----:B------:R-:W-:Y:S01]  /*0aa0*/  MOV R23, 0x40 ;  /* 0x0000004000177802 */ /* 0x000fe20000000f00 */
[----:B------:R-:W-:Y:S01]  /*0ab0*/  ULOP3.LUT UR41, UR36, 0x1, URZ, 0xfc, !UPT ;  /* 0x0000000124297892 */ /* 0x000fe2000f8efc3f */
[----:B------:R-:W-:Y:S01]  /*0ac0*/  R2UR UR52, R13 ;  /* 0x000000000d3472ca */ /* 0x000fe200000e0000 */
[----:B------:R-:W-:Y:S01]  /*0ad0*/  UMOV UR37, URZ ;  /* 0x0000003f00257c82 */ /* 0x000fe20008000000 */
[----:B------:R-:W-:Y:S01]  /*0ae0*/  SHF.R.S32.HI R0, RZ, 0x1f, R189 ;  /* 0x0000001fff007819 */ /* 0x000fe200000114bd */
[----:B------:R-:W-:Y:S01]  /*0af0*/  UMOV UR38, URZ ;  /* 0x0000003f00267c82 */ /* 0x000fe20008000000 */
[----:B------:R-:W-:Y:S01]  /*0b00*/  R2UR UR5, R14 ;  /* 0x000000000e0572ca */ /* 0x000fe200000e0000 */
[----:B------:R-:W-:Y:S01]  /*0b10*/  UMOV UR39, URZ ;  /* 0x0000003f00277c82 */ /* 0x000fe20008000000 */
[CC--:B------:R-:W-:Y:S02]  /*0b20*/  LEA.HI R2, R0.reuse, R189.reuse, RZ, 0x4 ;  /* 0x000000bd00027211 */ /* 0x0c0fe400078f20ff */
[----:B------:R-:W-:-:S02]  /*0b30*/  LEA.HI R6, R0, R189, RZ, 0x5 ;  /* 0x000000bd00067211 */ /* 0x000fc400078f28ff */
[----:B------:R-:W-:Y:S02]  /*0b40*/  SHF.R.S32.HI R3, RZ, 0x4, R2 ;  /* 0x00000004ff037819 */ /* 0x000fe40000011402 */
[--C-:B------:R-:W-:Y:S02]  /*0b50*/  SHF.R.S32.HI R12, RZ, 0x5, R6.reuse ;  /* 0x00000005ff0c7819 */ /* 0x100fe40000011406 */
[C---:B------:R-:W-:Y:S02]  /*0b60*/  LEA.HI R5, R2.reuse, R3, RZ, 0x1 ;  /* 0x0000000302057211 */ /* 0x040fe400078f08ff */
[----:B------:R-:W-:Y:S02]  /*0b70*/  LOP3.LUT R2, R2, 0xfffffff0, RZ, 0xc0, !PT ;  /* 0xfffffff002027812 */ /* 0x000fe400078ec0ff */
[----:B------:R-:W-:Y:S02]  /*0b80*/  LOP3.LUT R8, R5, 0x1ffffffe, RZ, 0xc0, !PT ;  /* 0x1ffffffe05087812 */ /* 0x000fe400078ec0ff */
[----:B------:R-:W-:Y:S01]  /*0b90*/  SHF.R.S32.HI R5, RZ, 0x1f, R6 ;  /* 0x0000001fff057819 */ /* 0x000fe20000011406 */
[----:B------:R-:W-:Y:S01]  /*0ba0*/  IMAD.IADD R6, R189, 0x1, -R2 ;  /* 0x00000001bd067824 */ /* 0x000fe200078e0a02 */
[----:B------:R-:W-:Y:S01]  /*0bb0*/  LEA.HI R4, R0, R189, RZ, 0x7 ;  /* 0x000000bd00047211 */ /* 0x000fe200078f38ff */
[----:B------:R-:W-:Y:S01]  /*0bc0*/  IMAD.IADD R9, R3, 0x1, -R8 ;  /* 0x0000000103097824 */ /* 0x000fe200078e0a08 */
[----:B------:R-:W-:-:S02]  /*0bd0*/  LEA.HI R5, R5, R12, RZ, 0x2 ;  /* 0x0000000c05057211 */ /* 0x000fc400078f10ff */
[----:B------:R-:W-:Y:S01]  /*0be0*/  SHF.R.S32.HI R3, RZ, 0x1f, R6 ;  /* 0x0000001fff037819 */ /* 0x000fe20000011406 */
[----:B------:R-:W-:Y:S01]  /*0bf0*/  IMAD.SHL.U32 R9, R9, 0x8, RZ ;  /* 0x0000000809097824 */ /* 0x000fe200078e00ff */
        /* <DEDUP_REMOVED lines=8> */
[----:B------:R-:W-:Y:S01]  /*0c80*/  IADD3 R2, R189, -R2, RZ ;  /* 0x80000002bd027210 */ /* 0x000fe20007ffe0ff */
[----:B------:R-:W-:Y:S01]  /*0c90*/  IMAD R188, R8, 0x10, R11 ;  /* 0x0000001008bc7824 */ /* 0x000fe200078e020b */
[----:B------:R-:W-:-:S02]  /*0ca0*/  IADD3 R8, R6, -R7, RZ ;  /* 0x8000000706087210 */ /* 0x000fc40007ffe0ff */
[----:B------:R-:W-:Y:S01]  /*0cb0*/  LOP3.LUT R11, R10, 0x7ffffe00, RZ, 0xc0, !PT ;  /* 0x7ffffe000a0b7812 */ /* 0x000fe200078ec0ff */
[----:B------:R-:W-:Y:S01]  /*0cc0*/  IMAD.U32 R188, R188, 0x40, R9 ;  /* 0x00000040bcbc7824 */ /* 0x000fe200078e0009 */
[----:B------:R-:W-:Y:S01]  /*0cd0*/  SHF.R.S32.HI R3, RZ, 0x1f, R2 ;  /* 0x0000001fff037819 */ /* 0x000fe20000011402 */
[C---:B------:R-:W-:Y:S01]  /*0ce0*/  IMAD.SHL.U32 R10, R8.reuse, 0x40, RZ ;  /* 0x00000040080a7824 */ /* 0x040fe200078e00ff */
[----:B------:R-:W-:Y:S01]  /*0cf0*/  R2P PR, R8, 0x6 ;  /* 0x0000000608007804 */ /* 0x000fe20000000000 */
[----:B------:R-:W-:Y:S01]  /*0d00*/  IMAD R11, R12, 0x400, R11 ;  /* 0x000004000c0b7824 */ /* 0x000fe200078e020b */
[----:B------:R-:W-:Y:S02]  /*0d10*/  LEA.HI R5, R3, R2, RZ, 0x2 ;  /* 0x0000000203057211 */ /* 0x000fe400078f10ff */
[----:B------:R-:W-:Y:S02]  /*0d20*/  LOP3.LUT R10, R10, 0x1c0, RZ, 0xc0, !PT ;  /* 0x000001c00a0a7812 */ /* 0x000fe400078ec0ff */
[----:B------:R-:W-:-:S02]  /*0d30*/  SHF.R.S32.HI R6, RZ, 0x2, R5 ;  /* 0x00000002ff067819 */ /* 0x000fc40000011405 */
[----:B------:R-:W-:Y:S02]  /*0d40*/  LOP3.LUT R9, R10, 0x8, R9, 0xf8, !PT ;  /* 0x000000080a097812 */ /* 0x000fe400078ef809 */
[----:B------:R-:W-:Y:S02]  /*0d50*/  SHF.R.S32.HI R7, RZ, 0x1f, R5 ;  /* 0x0000001fff077819 */ /* 0x000fe40000011405 */
[----:B------:R-:W-:Y:S02]  /*0d60*/  SHF.R.U32.HI R10, RZ, 0x3, R10 ;  /* 0x00000003ff0a7819 */ /* 0x000fe4000001160a */
[----:B------:R-:W-:Y:S02]  /*0d70*/  LEA.HI R7, R7, R6, RZ, 0x3 ;  /* 0x0000000607077211 */ /* 0x000fe400078f18ff */
[----:B------:R-:W-:Y:S02]  /*0d80*/  LOP3.LUT R10, R9, R10, RZ, 0x3c, !PT ;  /* 0x0000000a090a7212 */ /* 0x000fe400078e3cff */
[----:B------:R-:W-:-:S02]  /*0d90*/  LEA.HI R3, R3, R2, RZ, 0x5 ;  /* 0x0000000203037211 */ /* 0x000fc400078f28ff */
[----:B------:R-:W-:Y:S01]  /*0da0*/  LOP3.LUT R7, R7, 0xfffffff8, RZ, 0xc0, !PT ;  /* 0xfffffff807077812 */ /* 0x000fe200078ec0ff */
[----:B------:R-:W-:Y:S01]  /*0db0*/  IMAD.IADD R10, R11, 0x1, R10 ;  /* 0x000000010b0a7824 */ /* 0x000fe200078e020a */
[----:B------:R-:W-:Y:S02]  /*0dc0*/  LOP3.LUT R5, R5, 0x7ffffffc, RZ, 0xc0, !PT ;  /* 0x7ffffffc05057812 */ /* 0x000fe400078ec0ff */
[----:B------:R-:W-:Y:S01]  /*0dd0*/  IADD3 R6, R6, -R7, RZ ;  /* 0x8000000706067210 */ /* 0x000fe20007ffe0ff */
[----:B------:R-:W-:Y:S01]  /*0de0*/  IMAD.MOV.U32 R7, RZ, RZ, R15 ;  /* 0x000000ffff077224 */ /* 0x000fe200078e000f */
[----:B------:R-:W-:Y:S01]  /*0df0*/  SHF.R.S32.HI R3, RZ, 0x5, R3 ;  /* 0x00000005ff037819 */ /* 0x000fe20000011403 */
[----:B------:R-:W-:Y:S01]  /*0e00*/  IMAD.IADD R5, R2, 0x1, -R5 ;  /* 0x0000000102057824 */ /* 0x000fe200078e0a05 */
[----:B------:R-:W-:Y:S02]  /*0e10*/  LEA.HI R0, R0, R189, RZ, 0x3 ;  /* 0x000000bd00007211 */ /* 0x000fe400078f18ff */
[----:B------:R-:W-:Y:S01]  /*0e20*/  LEA R19, R10, UR40, 0x1 ;  /* 0x000000280a137c11 */ /* 0x000fe2000f8e08ff */
[----:B------:R-:W-:Y:S01]  /*0e30*/  IMAD R2, R3, 0x10, R6 ;  /* 0x0000001003027824 */ /* 0x000fe200078e0206 */
[----:B------:R-:W-:Y:S01]  /*0e40*/  LEA.HI R4, R4, R185, RZ, 0x1 ;  /* 0x000000b904047211 */ /* 0x000fe200078f08ff */
[----:B------:R-:W-:Y:S01]  /*0e50*/  IMAD.SHL.U32 R16, R5, 0x2, RZ ;  /* 0x0000000205107824 */ /* 0x000fe200078e00ff */
[----:B------:R-:W-:Y:S01]  /*0e60*/  LOP3.LUT R6, R0, 0x1ffffff8, RZ, 0xc0, !PT ;  /* 0x1ffffff800067812 */ /* 0x000fe200078ec0ff */
[C---:B------:R-:W-:Y:S01]  /*0e70*/  VIADD R184, R19.reuse, 0x26800 ;  /* 0x0002680013b87836 */ /* 0x040fe20000000000 */
[----:B------:R-:W-:Y:S01]  /*0e80*/  LOP3.LUT R4, R4, 0xfffffe, RZ, 0xc0, !PT ;  /* 0x00fffffe04047812 */ /* 0x000fe200078ec0ff */
[----:B------:R-:W-:Y:S01]  /*0e90*/  VIADD R22, R19, 0x26820 ;  /* 0x0002682013167836 */ /* 0x000fe20000000000 */
[----:B------:R-:W-:Y:S01]  /*0ea0*/  SEL R23, R23, 0xffffffc0, !P2 ;  /* 0xffffffc017177807 */ /* 0x000fe20005000000 */
[----:B------:R-:W-:Y:S01]  /*0eb0*/  IMAD.IADD R6, R189, 0x1, -R6 ;  /* 0x00000001bd067824 */ /* 0x000fe200078e0a06 */
[----:B------:R-:W-:Y:S01]  /*0ec0*/  SHF.R.S32.HI R186, RZ, 0x3, R0 ;  /* 0x00000003ffba7819 */ /* 0x000fe20000011400 */
[----:B------:R-:W-:-:S02]  /*0ed0*/  @P1 VIADD R22, R184, 0xffffffe0 ;  /* 0xffffffe0b8161836 */ /* 0x000fc40000000000 */
[----:B------:R-:W-:Y:S01]  /*0ee0*/  IMAD.IADD R4, R185, 0x1, -R4 ;  /* 0x00000001b9047824 */ /* 0x000fe200078e0a04 */
[----:B------:R-:W-:Y:S01]  /*0ef0*/  SHF.L.U32 R17, R6, 0x3, RZ ;  /* 0x0000000306117819 */ /* 0x000fe200000006ff */
[----:B------:R-:W-:Y:S01]  /*0f00*/  IMAD.IADD R184, R184, 0x1, R23 ;  /* 0x00000001b8b87824 */ /* 0x000fe200078e0217 */
[----:B------:R-:W-:Y:S01]  /*0f10*/  IADD3 R23, R23, R22, RZ ;  /* 0x0000001617177210 */ /* 0x000fe20007ffe0ff */
[----:B------:R-:W-:-:S07]  /*0f20*/  IMAD.SHL.U32 R18, R4, 0x100, RZ ;  /* 0x0000010004127824 */ /* 0x000fce00078e00ff */
.L_x_3462:
[----:B0-----:R-:W0:Y:S01]  /*0f30*/  LDC.64 R4, c[0x0][0xc60] ;  /* 0x00031800ff047b82 */ /* 0x001e220000000a00 */
[----:B------:R-:W-:Y:S01]  /*0f40*/  ULDC.64 UR6, c[0x0][0xa28] ;  /* 0x00028a0000067ab9 */ /* 0x000fe20000000a00 */
[----:B------:R-:W-:Y:S01]  /*0f50*/  ULDC.64 UR8, c[0x0][0xa18] ;  /* 0x0002860000087ab9 */ /* 0x000fe20000000a00 */
[----:B------:R-:W-:Y:S01]  /*0f60*/  ULDC UR4, c[0x0][0x404] ;  /* 0x0001010000047ab9 */ /* 0x000fe20000000800 */
[----:B0-----:R-:W-:-:S06]  /*0f70*/  IMAD.WIDE R4, R7, 0x4, R4 ;  /* 0x0000000407047825 */ /* 0x001fcc00078e0204 */
[----:B--2---:R-:W2:Y:S01]  /*0f80*/  LDG.E R4, desc[UR48][R4.64] ;  /* 0x0000003004047981 */ /* 0x004ea2000c1e1900 */
[----:B------:R-:W-:Y:S02]  /*0f90*/  UISETP.NE.U32.AND UP0, UPT, UR6, URZ, UPT ;  /* 0x0000003f0600728c */ /* 0x000fe4000bf05070 */
[----:B------:R-:W-:Y:S02]  /*0fa0*/  UISETP.NE.U32.AND UP1, UPT, UR8, URZ, UPT ;  /* 0x0000003f0800728c */ /* 0x000fe4000bf25070 */
[----:B------:R-:W-:Y:S02]  /*0fb0*/  UISETP.NE.AND.EX UP0, UPT, UR7, URZ, UPT, UP0 ;  /* 0x0000003f0700728c */ /* 0x000fe4000bf05300 */
[----:B------:R-:W-:-:S04]  /*0fc0*/  UISETP.NE.AND.EX UP1, UPT, UR9, URZ, UPT, UP1 ;  /* 0x0000003f0900728c */ /* 0x000fc8000bf25310 */
[----:B------:R-:W-:Y:S02]  /*0fd0*/  PLOP3.LUT P0, PT, PT, PT, UP0, 0x80, 0x0 ;  /* 0x000000000000781c */ /* 0x000fe40003f0f008 */
[----:B------:R-:W-:Y:S02]  /*0fe0*/  PLOP3.LUT P2, PT, PT, PT, UP1, 0x80, 0x0 ;  /* 0x000000000000781c */ /* 0x000fe40003f4f018 */
[----:B--2---:R-:W-:-:S13]  /*0ff0*/  R2UR UR42, R4 ;  /* 0x00000000042a72ca */ /* 0x004fda00000e0000 */
[----:B------:R-:W-:Y:S02]  /*1000*/  USHF.R.S32.HI UR43, URZ, 0x1f, UR42 ;  /* 0x0000001f3f2b7899 */ /* 0x000fe4000801142a */
[----:B------:R-:W-:-:S04]  /*1010*/  @UP0 ULEA UR6, UP2, UR42, UR6, 0x2 ;  /* 0x000000062a060291 */ /* 0x000fc8000f84103f */
[----:B------:R-:W-:Y:S02]  /*1020*/  @UP0 ULEA.HI.X UR7, UR42, UR7, UR43, 0x2, UP2 ;  /* 0x000000072a070291 */ /* 0x000fe400090f142b */
[----:B------:R-:W-:Y:S01]  /*1030*/  @UP1 ULEA UR8, UP0, UR42, UR8, 0x2 ;  /* 0x000000082a081291 */ /* 0x000fe2000f80103f */
[----:B------:R-:W-:-:S03]  /*1040*/  IMAD.U32 R4, RZ, RZ, UR6 ;  /* 0x00000006ff047e24 */ /* 0x000fc6000f8e00ff */
[----:B------:R-:W-:Y:S01]  /*1050*/  @UP1 ULEA.HI.X UR9, UR42, UR9, UR43, 0x2, UP0 ;  /* 0x000000092a091291 */ /* 0x000fe200080f142b */
[----:B------:R-:W-:Y:S01]  /*1060*/  IMAD.U32 R5, RZ, RZ, UR7 ;  /* 0x00000007ff057e24 */ /* 0x000fe2000f8e00ff */
[----:B------:R-:W-:Y:S01]  /*1070*/  ULDC.64 UR6, c[0x0][0x3f8] ;  /* 0x0000fe0000067ab9 */ /* 0x000fe20000000a00 */
[----:B------:R-:W-:-:S03]  /*1080*/  IMAD.U32 R6, RZ, RZ, UR8 ;  /* 0x00000008ff067e24 */ /* 0x000fc6000f8e00ff */
[----:B------:R-:W-:Y:S01]  /*1090*/  IMAD.U32 R7, RZ, RZ, UR9 ;  /* 0x00000009ff077e24 */ /* 0x000fe2000f8e00ff */
[----:B------:R-:W2:Y:S01]  /*10a0*/  @P0 LDG.E R4, desc[UR48][R4.64] ;  /* 0x0000003004040981 */ /* 0x000ea2000c1e1900 */
[----:B------:R-:W-:Y:S01]  /*10b0*/  UISETP.NE.U32.AND UP0, UPT, UR6, URZ, UPT ;  /* 0x0000003f0600728c */ /* 0x000fe2000bf05070 */
[----:B------:R-:W-:Y:S02]  /*10c0*/  ULDC.64 UR8, c[0x0][0xa20] ;  /* 0x0002880000087ab9 */ /* 0x000fe40000000a00 */
[----:B---3--:R-:W3:Y:S01]  /*10d0*/  @P2 LDG.E R6, desc[UR48][R6.64] ;  /* 0x0000003006062981 */ /* 0x008ee2000c1e1900 */
[----:B------:R-:W-:Y:S01]  /*10e0*/  UISETP.NE.AND.EX UP0, UPT, UR7, URZ, UPT, UP0 ;  /* 0x0000003f0700728c */ /* 0x000fe2000bf05300 */
[----:B------:R-:W-:Y:S01]  /*10f0*/  ISETP.NE.U32.AND P1, PT, RZ, UR8, PT ;  /* 0x00000008ff007c0c */ /* 0x000fe2000bf25070 */
[----:B------:R-:W-:Y:S01]  /*1100*/  ULDC UR6, c[0x0][0x2e0] ;  /* 0x0000b80000067ab9 */ /* 0x000fe20000000800 */
[----:B------:R-:W-:Y:S01]  /*1110*/  UMOV UR50, URZ ;  /* 0x0000003f00327c82 */ /* 0x000fe20008000000 */
[----:B------:R-:W-:Y:S01]  /*1120*/  USEL UR4, UR4, 0x1, UP0 ;  /* 0x0000000104047887 */ /* 0x000fe20008000000 */
[----:B------:R-:W-:Y:S01]  /*1130*/  ISETP.NE.AND.EX P1, PT, RZ, UR9, PT, P1 ;  /* 0x00000009ff007c0c */ /* 0x000fe2000bf25310 */
[----:B------:R-:W-:Y:S01]  /*1140*/  ULDC UR51, c[0x0][0x288] ;  /* 0x0000a20000337ab9 */ /* 0x000fe20000000800 */
[----:B------:R-:W-:Y:S01]  /*1150*/  UMOV UR44, UR5 ;  /* 0x00000005002c7c82 */ /* 0x000fe20008000000 */
[----:B------:R-:W-:Y:S01]  /*1160*/  UIMAD UR6, UR4, UR6, URZ ;  /* 0x00000006040672a4 */ /* 0x000fe2000f8e023f */
[----:B--2---:R-:W-:-:S02]  /*1170*/  @P0 R2UR UR50, R4 ;  /* 0x00000000043202ca */ /* 0x004fc400000e0000 */
[----:B---3--:R-:W-:Y:S01]  /*1180*/  @P2 R2UR UR51, R6 ;  /* 0x00000000063322ca */ /* 0x008fe200000e0000 */
[----:B-1---5:R-:W-:-:S14]  /*1190*/  @P2 BRA `(.L_x_3407) ;  /* 0x0000000000342947 */ /* 0x022fdc0003800000 */
[----:B------:R-:W-:Y:S02]  /*11a0*/  ULDC.64 UR4, c[0x0][0xa00] ;  /* 0x0002800000047ab9 */ /* 0x000fe40000000a00 */
[----:B------:R-:W-:-:S04]  /*11b0*/  ISETP.NE.U32.AND P0, PT, RZ, UR4, PT ;  /* 0x00000004ff007c0c */ /* 0x000fc8000bf05070 */
[----:B------:R-:W-:-:S13]  /*11c0*/  ISETP.NE.AND.EX P0, PT, RZ, UR5, PT, P0 ;  /* 0x00000005ff007c0c */ /* 0x000fda000bf05300 */
[----:B------:R-:W-:Y:S05]  /*11d0*/  @!P0 BRA `(.L_x_3407) ;  /* 0x0000000000248947 */ /* 0x000fea0003800000 */
[----:B------:R-:W-:Y:S02]  /*11e0*/  ULDC.64 UR4, c[0x0][0xa00] ;  /* 0x0002800000047ab9 */ /* 0x000fe40000000a00 */
[----:B------:R-:W-:-:S06]  /*11f0*/  UIMAD.WIDE UR4, UR42, 0x4, UR4 ;  /* 0x000000042a0478a5 */ /* 0x000fcc000f8e0204 */
[----:B------:R-:W-:Y:S01]  /*1200*/  MOV R4, UR4 ;  /* 0x0000000400047c02 */ /* 0x000fe20008000f00 */
[----:B------:R-:W-:-:S05]  /*1210*/  IMAD.U32 R5, RZ, RZ, UR5 ;  /* 0x00000005ff057e24 */ /* 0x000fca000f8e00ff */
[----:B------:R-:W2:Y:S04]  /*1220*/  LDG.E R3, desc[UR48][R4.64] ;  /* 0x0000003004037981 */ /* 0x000ea8000c1e1900 */
[----:B------:R-:W3:Y:S01]  /*1230*/  LDG.E R0, desc[UR48][R4.64+0x4] ;  /* 0x0000043004007981 */ /* 0x000ee2000c1e1900 */
[----:B--2---:R-:W-:Y:S02]  /*1240*/  R2UR UR51, R3 ;  /* 0x00000000033372ca */ /* 0x004fe400000e0000 */
[----:B---3--:R-:W-:-:S13]  /*1250*/  R2UR UR4, R0 ;  /* 0x00000000000472ca */ /* 0x008fda00000e0000 */
[----:B------:R-:W-:-:S12]  /*1260*/  UIADD3 UR51, -UR51, UR4, URZ ;  /* 0x0000000433337290 */ /* 0x000fd8000fffe13f */
.L_x_3407:
[----:B------:R-:W-:Y:S01]  /*1270*/  UMOV UR45, UR52 ;  /* 0x00000034002d7c82 */ /* 0x000fe20008000000 */
[----:B------:R-:W-:Y:S05]  /*1280*/  @!P1 BRA `(.L_x_3408) ;  /* 0x00000000001c9947 */ /* 0x000fea0003800000 */
[----:B------:R-:W-:-:S04]  /*1290*/  ULEA UR4, UP0, UR42, UR8, 0x2 ;  /* 0x000000082a047291 */ /* 0x000fc8000f80103f */
[----:B------:R-:W-:Y:S02]  /*12a0*/  ULEA.HI.X UR5, UR42, UR9, UR43, 0x2, UP0 ;  /* 0x000000092a057291 */ /* 0x000fe400080f142b */
[----:B------:R-:W-:-:S04]  /*12b0*/  IMAD.U32 R4, RZ, RZ, UR4 ;  /* 0x00000004ff047e24 */ /* 0x000fc8000f8e00ff */
[----:B------:R-:W-:-:S05]  /*12c0*/  IMAD.U32 R5, RZ, RZ, UR5 ;  /* 0x00000005ff057e24 */ /* 0x000fca000f8e00ff */
[----:B------:R-:W2:Y:S02]  /*12d0*/  LDG.E R4, desc[UR48][R4.64] ;  /* 0x0000003004047981 */ /* 0x000ea4000c1e1900 */
[----:B--2---:R-:W-:Y:S01]  /*12e0*/  R2UR UR6, R4 ;  /* 0x00000000040672ca */ /* 0x004fe200000e0000 */
[----:B------:R-:W-:-:S14]  /*12f0*/  BRA `(.L_x_3409) ;  /* 0x0000000000347947 */ /* 0x000fdc0003800000 */
.L_x_3408:
[----:B------:R-:W-:Y:S02]  /*1300*/  ULDC.64 UR4, c[0x0][0xa08] ;  /* 0x0002820000047ab9 */ /* 0x000fe40000000a00 */
[----:B------:R-:W-:-:S04]  /*1310*/  ISETP.NE.U32.AND P0, PT, RZ, UR4, PT ;  /* 0x00000004ff007c0c */ /* 0x000fc8000bf05070 */
[----:B------:R-:W-:-:S13]  /*1320*/  ISETP.NE.AND.EX P0, PT, RZ, UR5, PT, P0 ;  /* 0x00000005ff007c0c */ /* 0x000fda000bf05300 */
[----:B------:R-:W-:Y:S05]  /*1330*/  @!P0 BRA `(.L_x_3409) ;  /* 0x0000000000248947 */ /* 0x000fea0003800000 */
[----:B------:R-:W-:Y:S02]  /*1340*/  ULDC.64 UR4, c[0x0][0xa08] ;  /* 0x0002820000047ab9 */ /* 0x000fe40000000a00 */
[----:B------:R-:W-:-:S06]  /*1350*/  UIMAD.WIDE UR4, UR42, 0x4, UR4 ;  /* 0x000000042a0478a5 */ /* 0x000fcc000f8e0204 */
[----:B------:R-:W-:Y:S01]  /*1360*/  IMAD.U32 R4, RZ, RZ, UR4 ;  /* 0x00000004ff047e24 */ /* 0x000fe2000f8e00ff */
[----:B------:R-:W-:-:S05]  /*1370*/  MOV R5, UR5 ;  /* 0x0000000500057c02 */ /* 0x000fca0008000f00 */
[----:B------:R-:W2:Y:S04]  /*1380*/  LDG.E R3, desc[UR48][R4.64] ;  /* 0x0000003004037981 */ /* 0x000ea8000c1e1900 */
[----:B------:R-:W3:Y:S01]  /*1390*/  LDG.E R0, desc[UR48][R4.64+0x4] ;  /* 0x0000043004007981 */ /* 0x000ee2000c1e1900 */
[----:B--2---:R-:W-:Y:S02]  /*13a0*/  R2UR UR6, R3 ;  /* 0x00000000030672ca */ /* 0x004fe400000e0000 */
[----:B---3--:R-:W-:-:S13]  /*13b0*/  R2UR UR4, R0 ;  /* 0x00000000000472ca */ /* 0x008fda00000e0000 */
[----:B------:R-:W-:-:S12]  /*13c0*/  UIADD3 UR6, -UR6, UR4, URZ ;  /* 0x0000000406067290 */ /* 0x000fd8000fffe13f */
.L_x_3409:
[----:B------:R-:W-:Y:S01]  /*13d0*/  UIADD3 UR50, -UR50, UR6, URZ ;  /* 0x0000000632327290 */ /* 0x000fe2000fffe13f */
[----:B------:R-:W-:Y:S01]  /*13e0*/  IMAD.MOV.U32 R3, RZ, RZ, RZ ;  /* 0x000000ffff037224 */ /* 0x000fe200078e00ff */
[----:B------:R-:W-:Y:S01]  /*13f0*/  ULEA UR5, UR52, 0x7f, 0x6 ;  /* 0x0000007f34057891 */ /* 0x000fe2000f8e303f */
[----:B------:R-:W-:Y:S01]  /*1400*/  IMAD.MOV.U32 R0, RZ, RZ, RZ ;  /* 0x000000ffff007224 */ /* 0x000fe200078e00ff */
[----:B------:R-:W-:Y:S01]  /*1410*/  UIADD3 UR4, UR50, 0x3f, URZ ;  /* 0x0000003f32047890 */ /* 0x000fe2000fffe03f */
[----:B------:R-:W-:Y:S01]  /*1420*/  CS2R R150, SRZ ;  /* 0x0000000000967805 */ /* 0x000fe2000001ff00 */
[----:B------:R-:W-:Y:S01]  /*1430*/  UIADD3 UR6, UR50, UR5, -UR51 ;  /* 0x0000000532067290 */ /* 0x000fe2000fffe833 */
[----:B------:R-:W-:Y:S01]  /*1440*/  CS2R R148, SRZ ;  /* 0x0000000000947805 */ /* 0x000fe2000001ff00 */
[----:B------:R-:W-:Y:S01]  /*1450*/  UISETP.NE.AND UP0, UPT, UR46, 0x1, UPT ;  /* 0x000000012e00788c */ /* 0x000fe2000bf05270 */
[----:B------:R-:W-:Y:S01]  /*1460*/  CS2R R146, SRZ ;  /* 0x0000000000927805 */ /* 0x000fe2000001ff00 */
[----:B------:R-:W-:Y:S01]  /*1470*/  USHF.R.S32.HI UR5, URZ, 0x1f, UR4 ;  /* 0x0000001f3f057899 */ /* 0x000fe20008011404 */
[----:B------:R-:W-:Y:S01]  /*1480*/  CS2R R144, SRZ ;  /* 0x0000000000907805 */ /* 0x000fe2000001ff00 */
[----:B------:R-:W-:Y:S01]  /*1490*/  USHF.R.S32.HI UR7, URZ, 0x1f, UR6 ;  /* 0x0000001f3f077899 */ /* 0x000fe20008011406 */
[----:B------:R-:W-:Y:S01]  /*14a0*/  CS2R R142, SRZ ;  /* 0x00000000008e7805 */ /* 0x000fe2000001ff00 */
[----:B------:R-:W-:Y:S01]  /*14b0*/  ULEA.HI UR5, UR5, UR4, URZ, 0x6 ;  /* 0x0000000405057291 */ /* 0x000fe2000f8f303f */
[----:B------:R-:W-:Y:S01]  /*14c0*/  PLOP3.LUT P0, PT, PT, PT, UP0, 0x80, 0x0 ;  /* 0x000000000000781c */ /* 0x000fe20003f0f008 */
[----:B------:R-:W-:Y:S01]  /*14d0*/  ULEA.HI UR7, UR7, UR6, URZ, 0x6 ;  /* 0x0000000607077291 */ /* 0x000fe2000f8f303f */
[----:B------:R-:W-:Y:S01]  /*14e0*/  CS2R R140, SRZ ;  /* 0x00000000008c7805 */ /* 0x000fe2000001ff00 */
[----:B------:R-:W-:Y:S01]  /*14f0*/  USHF.R.S32.HI UR5, URZ, 0x6, UR5 ;  /* 0x000000063f057899 */ /* 0x000fe20008011405 */
[----:B------:R-:W-:Y:S01]  /*1500*/  CS2R R138, SRZ ;  /* 0x00000000008a7805 */ /* 0x000fe2000001ff00 */
[----:B------:R-:W-:Y:S01]  /*1510*/  USHF.R.S32.HI UR7, URZ, 0x6, UR7 ;  /* 0x000000063f077899 */ /* 0x000fe20008011407 */
[----:B------:R-:W-:-:S02]  /*1520*/  CS2R R136, SRZ ;  /* 0x0000000000887805 */ /* 0x000fc4000001ff00 */
[----:B------:R-:W-:Y:S02]  /*1530*/  CS2R R134, SRZ ;  /* 0x0000000000867805 */ /* 0x000fe4000001ff00 */
[----:B------:R-:W-:Y:S01]  /*1540*/  CS2R R132, SRZ ;  /* 0x0000000000847805 */ /* 0x000fe2000001ff00 */
[----:B------:R-:W-:Y:S01]  /*1550*/  UISETP.LT.AND UP1, UPT, UR5, UR7, UPT ;  /* 0x000000070500728c */ /* 0x000fe2000bf21270 */
[----:B------:R-:W-:Y:S02]  /*1560*/  CS2R R130, SRZ ;  /* 0x0000000000827805 */ /* 0x000fe4000001ff00 */
[----:B------:R-:W-:Y:S02]  /*1570*/  CS2R R128, SRZ ;  /* 0x0000000000807805 */ /* 0x000fe4000001ff00 */
        /* <DEDUP_REMOVED lines=53> */
[----:B------:R-:W-:Y:S06]  /*18d0*/  @!P0 BRA `(.L_x_3410) ;  /* 0x0000001800248947 */ /* 0x000fec0003800000 */
[----:B------:R-:W-:Y:S01]  /*18e0*/  UISETP.GE.AND UP0, UPT, UR53, 0x1, UPT ;  /* 0x000000013500788c */ /* 0x000fe2000bf06270 */
[----:B------:R-:W-:-:S05]  /*18f0*/  PLOP3.LUT P0, PT, PT, PT, PT, 0x80, 0x0 ;  /* 0x000000000000781c */ /* 0x000fca0003f0f070 */
[----:B------:R-:W-:-:S13]  /*1900*/  PLOP3.LUT P1, PT, PT, PT, UP0, 0x80, 0x0 ;  /* 0x000000000000781c */ /* 0x000fda0003f2f008 */
        /* <DEDUP_REMOVED lines=15> */
.L_x_3412:
[----:B------:R-:W-:Y:S01]  /*1a00*/  ULEA UR21, UR39, UR40, 0x3 ;  /* 0x0000002827157291 */ /* 0x000fe2000f8e183f */
[----:B------:R-:W-:-:S05]  /*1a10*/  IMAD.U32 R4, RZ, RZ, UR38 ;  /* 0x00000026ff047e24 */ /* 0x000fca000f8e00ff */
[----:B------:R-:W-:-:S04]  /*1a20*/  SHF.L.U32 R4, R4, 0x1f, RZ ;  /* 0x0000001f04047819 */ /* 0x000fc800000006ff */
[----:B------:R-:W0:Y:S02]  /*1a30*/  SYNCS.PHASECHK.TRANS64.TRYWAIT P1, [UR21+0x28c50], R4 ;  /* 0x028c5004ff0075a7 */ /* 0x000e240008020155 */
[----:B0-----:R-:W-:Y:S05]  /*1a40*/  @!P1 BRA `(.L_x_3413) ;  /* 0x000000e800b09947 */ /* 0x001fea0003800000 */
.L_x_3548:
        /* <DEDUP_REMOVED lines=24> */
[----:B------:R-:W-:-:S06]  /*1bd0*/  UISETP.GE.AND UP0, UPT, UR53, 0x2, UPT ;  /* 0x000000023500788c */ /* 0x000fcc000bf06270 */
[----:B------:R-:W-:Y:S02]  /*1be0*/  PLOP3.LUT P1, PT, PT, PT, UP0, 0x80, 0x0 ;  /* 0x000000000000781c */ /* 0x000fe40003f2f008 */
        /* <DEDUP_REMOVED lines=19> */
[----:B------:R-:W-:-:S06]  /*1d20*/  UIADD3 UR53, UR53, -0x2, URZ ;  /* 0xfffffffe35357890 */ /* 0x000fcc000fffe03f */
[----:B0-----:R-:W-:-:S07]  /*1d30*/  IMAD.U32 R4, RZ, RZ, UR53 ;  /* 0x00000035ff047e24 */ /* 0x001fce000f8e00ff */
.L_x_3419:
[----:B------:R-:W-:Y:S01]  /*1d40*/  BAR.SYNC.DEFER_BLOCKING 0xe, 0x100 ;  /* 0x0384000000007b1d */ /* 0x000fe20000010000 */
[----:B-1----:R-:W-:Y:S01]  /*1d50*/  IMAD.U32 R5, RZ, RZ, UR39 ;  /* 0x00000027ff057e24 */ /* 0x002fe2000f8e00ff */
[----:B------:R-:W-:Y:S01]  /*1d60*/  UIADD3 UR39, UR39, 0x1, URZ ;  /* 0x0000000127277890 */ /* 0x000fe2000fffe03f */
[C---:B------:R-:W-:Y:S01]  /*1d70*/  ISETP.GT.AND P3, PT, R4.reuse, RZ, PT ;  /* 0x000000ff0400720c */ /* 0x040fe20003f64270 */
[----:B------:R-:W-:Y:S02]  /*1d80*/  VIADD R4, R4, 0xffffffff ;  /* 0xffffffff04047836 */ /* 0x000fe40000000000 */
[----:B------:R-:W-:Y:S01]  /*1d90*/  IMAD R5, R5, 0x40, R2 ;  /* 0x0000004005057824 */ /* 0x000fe200078e0202 */
        /* <DEDUP_REMOVED lines=137> */
.L_x_3415:
[----:B------:R-:W-:Y:S01]  /*2630*/  ULEA UR21, UR39, UR40, 0x3 ;  /* 0x0000002827157291 */ /* 0x000fe2000f8e183f */
[----:B------:R-:W-:-:S04]  /*2640*/  MOV R5, UR38 ;  /* 0x0000002600057c02 */ /* 0x000fc80008000f00 */
[----:B------:R-:W-:-:S04]  /*2650*/  SHF.L.U32 R5, R5, 0x1f, RZ ;  /* 0x0000001f05057819 */ /* 0x000fc800000006ff */
[----:B------:R0:W1:Y:S01]  /*2660*/  SYNCS.PHASECHK.TRANS64.TRYWAIT P1, [UR21+0x28c50], R5 ;  /* 0x028c5005ff0075a7 */ /* 0x0000620008020155 */
[----:B------:R-:W-:Y:S05]  /*2670*/  @!P0 BRA `(.L_x_3416) ;  /* 0x0000000000048947 */ /* 0x000fea0003800000 */
[----:B------:R-:W-:Y:S01]  /*2680*/  BPT.TRAP 0x1 ;  /* 0x000000040000795c */ /* 0x000fe20000300000 */
.L_x_3416:
[----:B-1----:R-:W-:Y:S05]  /*2690*/  @P1 BRA `(.L_x_3417) ;  /* 0x0000000000081947 */ /* 0x002fea0003800000 */
[----:B------:R-:W1:Y:S02]  /*26a0*/  SYNCS.PHASECHK.TRANS64.TRYWAIT P1, [UR21+0x28c50], R5 ;  /* 0x028c5005ff0075a7 */ /* 0x000e640008020155 */
[----:B-1----:R-:W-:Y:S05]  /*26b0*/  @!P1 BRA `(.L_x_3418) ;  /* 0x000000dc00ac9947 */ /* 0x002fea0003800000 */
.L_x_3417:
        /* <DEDUP_REMOVED lines=29> */
.L_x_3414:
[----:B------:R-:W-:Y:S01]  /*2890*/  BAR.SYNC.DEFER_BLOCKING 0xe, 0x100 ;  /* 0x0384000000007b1d */ /* 0x000fe20000010000 */
[----:B-1----:R-:W-:Y:S01]  /*28a0*/  IMAD.U32 R5, RZ, RZ, UR39 ;  /* 0x00000027ff057e24 */ /* 0x002fe2000f8e00ff */
        /* <DEDUP_REMOVED lines=140> */
.L_x_3410:
[----:B------:R-:W-:Y:S01]  /*3170*/  UISETP.GE.AND UP0, UPT, UR53, 0x1, UPT ;  /* 0x000000013500788c */ /* 0x000fe2000bf06270 */
[----:B------:R-:W-:-:S05]  /*3180*/  PLOP3.LUT P0, PT, PT, PT, PT, 0x80, 0x0 ;  /* 0x000000000000781c */ /* 0x000fca0003f0f070 */
[----:B------:R-:W-:-:S13]  /*3190*/  PLOP3.LUT P1, PT, PT, PT, UP0, 0x80, 0x0 ;  /* 0x000000000000781c */ /* 0x000fda0003f2f008 */
        /* <DEDUP_REMOVED lines=31> */
.L_x_3420:
        /* <DEDUP_REMOVED lines=9> */
.L_x_3549:
[----:B------:R-:W-:Y:S05]  /*3420*/  @!P0 BRA `(.L_x_3422) ;  /* 0x0000000000048947 */ /* 0x000fea0003800000 */
[----:B------:R-:W-:Y:S01]  /*3430*/  BPT.TRAP 0x1 ;  /* 0x000000040000795c */ /* 0x000fe20000300000 */
.L_x_3422:
[----:B------:R-:W-:Y:S02]  /*3440*/  IMAD.U32 R7, RZ, RZ, UR39 ;  /* 0x00000027ff077e24 */ /* 0x000fe4000f8e00ff */
[----:B------:R-:W-:-:S03]  /*3450*/  IMAD.U32 R8, RZ, RZ, UR38 ;  /* 0x00000026ff087e24 */ /* 0x000fc6000f8e00ff */
[----:B------:R-:W-:Y:S02]  /*3460*/  LEA R7, R7, UR40, 0x3 ;  /* 0x0000002807077c11 */ /* 0x000fe4000f8e18ff */
[----:B------:R-:W-:-:S04]  /*3470*/  SHF.L.U32 R8, R8, 0x1f, RZ ;  /* 0x0000001f08087819 */ /* 0x000fc800000006ff */
[----:B------:R1:W2:Y:S01]  /*3480*/  SYNCS.PHASECHK.TRANS64.TRYWAIT P1, [R7+URZ+0x28c30], R8 ;  /* 0x028c3008070075a7 */ /* 0x0002a2000802017f */
[----:B------:R-:W-:Y:S05]  /*3490*/  @!P0 BRA `(.L_x_3423) ;  /* 0x0000000000048947 */ /* 0x000fea0003800000 */
[----:B------:R-:W-:Y:S01]  /*34a0*/  BPT.TRAP 0x1 ;  /* 0x000000040000795c */ /* 0x000fe20000300000 */
.L_x_3423:
[----:B--2---:R-:W-:Y:S05]  /*34b0*/  @P1 BRA `(.L_x_3424) ;  /* 0x0000000000081947 */ /* 0x004fea0003800000 */
[----:B------:R-:W2:Y:S02]  /*34c0*/  SYNCS.PHASECHK.TRANS64.TRYWAIT P1, [R7+URZ+0x28c30], R8 ;  /* 0x028c3008070075a7 */ /* 0x000ea4000802017f */
[----:B--2---:R-:W-:Y:S05]  /*34d0*/  @!P1 BRA `(.L_x_3425) ;  /* 0x000000d000549947 */ /* 0x004fea0003800000 */
.L_x_3424:
[----:B0-----:R-:W0:Y:S01]  /*34e0*/  S2R R0, SR_TID.X ;  /* 0x0000000000007919 */ /* 0x001e220000002100 */
[----:B------:R-:W-:-:S04]  /*34f0*/  UIADD3 UR4, UR40, 0x22400, URZ ;  /* 0x0002240028047890 */ /* 0x000fc8000fffe03f */
[----:B------:R-:W-:-:S04]  /*3500*/  USHF.R.U32.HI UR4, URZ, 0x4, UR4 ;  /* 0x000000043f047899 */ /* 0x000fc80008011604 */
[----:B------:R-:W-:Y:S01]  /*3510*/  ULOP3.LUT UR4, UR4, 0x3fff, URZ, 0xc0, !UPT ;  /* 0x00003fff04047892 */ /* 0x000fe2000f8ec03f */
[----:B0-----:R-:W-:-:S05]  /*3520*/  LOP3.LUT R3, R0, 0x7f, RZ, 0xc0, !PT ;  /* 0x0000007f00037812 */ /* 0x001fca00078ec0ff */
        /* <DEDUP_REMOVED lines=10> */
[----:B------:R-:W-:Y:S01]  /*35d0*/  IMAD.U32 R5, RZ, RZ, UR52 ;  /* 0x00000034ff057e24 */ /* 0x000fe2000f8e00ff */
[----:B------:R-:W-:Y:S01]  /*35e0*/  UMOV UR7, 0x40000040 ;  /* 0x4000004000077882 */ /* 0x000fe20000000000 */
[----:B------:R-:W-:Y:S01]  /*35f0*/  UMOV UR5, 0x40000040 ;  /* 0x4000004000057882 */ /* 0x000fe20000000000 */
[----:B------:R-:W-:Y:S01]  /*3600*/  ULOP3.LUT UR4, UR4, 0x3fff, URZ, 0xc0, !UPT ;  /* 0x00003fff04047892 */ /* 0x000fe2000f8ec03f */
[----:B------:R-:W-:Y:S01]  /*3610*/  IMAD R5, R5, 0x40, R2 ;  /* 0x0000004005057824 */ /* 0x000fe200078e0202 */
[----:B------:R-:W-:Y:S01]  /*3620*/  UMOV UR11, 0x40000040 ;  /* 0x40000040000b7882 */ /* 0x000fe20000000000 */
[----:B------:R-:W-:Y:S01]  /*3630*/  UMOV UR9, 0x40000040 ;  /* 0x4000004000097882 */ /* 0x000fe20000000000 */
[----:B------:R-:W-:-:S02]  /*3640*/  ULEA UR18, UR39, UR18, 0x9 ;  /* 0x0000001227127291 */ /* 0x000fc4000f8e483f */
[----:B------:R-:W-:Y:S02]  /*3650*/  ULOP3.LUT UR16, UR4, 0x10000, URZ, 0xfc, !UPT ;  /* 0x0001000004107892 */ /* 0x000fe4000f8efc3f */
[----:B------:R-:W-:Y:S02]  /*3660*/  UIADD3 UR6, UR18, 0x2, URZ ;  /* 0x0000000212067890 */ /* 0x000fe4000fffe03f */
[----:B------:R-:W-:Y:S02]  /*3670*/  UIADD3 UR4, UR16, 0x2, URZ ;  /* 0x0000000210047890 */ /* 0x000fe4000fffe03f */
[----:B------:R-:W-:Y:S02]  /*3680*/  UIADD3 UR10, UR18, 0x4, URZ ;  /* 0x00000004120a7890 */ /* 0x000fe4000fffe03f */
[----:B------:R-:W-:Y:S02]  /*3690*/  UIADD3 UR8, UR16, 0x4, URZ ;  /* 0x0000000410087890 */ /* 0x000fe4000fffe03f */
[----:B------:R-:W-:Y:S01]  /*36a0*/  HGMMA.64x64x16.F32.BF16 R24, gdesc[UR16], RZ, !UPT, gsb0 ;  /* 0x00e00000101879f0 */ /* 0x000fe2000c0018ff */
[----:B------:R-:W-:-:S02]  /*36b0*/  UIADD3 UR14, UR18, 0x6, URZ ;  /* 0x00000006120e7890 */ /* 0x000fc4000fffe03f */
[----:B------:R-:W-:Y:S01]  /*36c0*/  UIADD3 UR12, UR16, 0x6, URZ ;  /* 0x00000006100c7890 */ /* 0x000fe2000fffe03f */
[----:B------:R-:W-:Y:S01]  /*36d0*/  UMOV UR15, 0x40000040 ;  /* 0x40000040000f7882 */ /* 0x000fe20000000000 */
[----:B------:R-:W-:Y:S01]  /*36e0*/  UMOV UR13, 0x40000040 ;  /* 0x40000040000d7882 */ /* 0x000fe20000000000 */
[----:B------:R-:W-:Y:S02]  /*36f0*/  WARPGROUP.DEPBAR.LE gsb0, 0x0 ;  /* 0x00008000000079c5 */ /* 0x000fe40000010000 */
[----:B------:R-:W-:-:S06]  /*3700*/  WARPGROUP.ARRIVE ;  /* 0x00000000000079c5 */ /* 0x000fcc0000000000 */
[----:B------:R-:W-:Y:S01]  /*3710*/  HGMMA.64x64x16.F32.BF16 R24, gdesc[UR4], R24, gsb0 ;  /* 0x00e00000041879f0 */ /* 0x000fe20008001818 */
[----:B------:R-:W-:Y:S02]  /*3720*/  UMOV UR6, 0x40 ;  /* 0x0000004000067882 */ /* 0x000fe40000000000 */
[----:B------:R-:W-:-:S04]  /*3730*/  UIMAD UR6, UR53, -0x40, UR6 ;  /* 0xffffffc0350678a4 */ /* 0x000fc8000f8e0206 */
[----:B------:R-:W-:Y:S02]  /*3740*/  UIADD3 UR7, UR50, 0x1, UR6 ;  /* 0x0000000132077890 */ /* 0x000fe4000fffe006 */
[----:B------:R-:W-:-:S04]  /*3750*/  IMAD.U32 R3, RZ, RZ, UR6 ;  /* 0x00000006ff037e24 */ /* 0x000fc8000f8e00ff */
[----:B------:R-:W-:Y:S02]  /*3760*/  MOV R9, UR7 ;  /* 0x0000000700097c02 */ /* 0x000fe40008000f00 */
[----:B------:R-:W-:Y:S02]  /*3770*/  IADD3 R3, -R16, UR50, R3 ;  /* 0x0000003210037c10 */ /* 0x000fe4000fffe103 */
[----:B------:R-:W-:-:S04]  /*3780*/  IADD3 R4, R9, -UR51, -R16 ;  /* 0x8000003309047c10 */ /* 0x000fc8000fffe810 */
[----:B------:R-:W-:-:S04]  /*3790*/  IADD3 R6, R4, 0x8, R5 ;  /* 0x0000000804067810 */ /* 0x000fc80007ffe005 */
[----:B------:R-:W-:Y:S02]  /*37a0*/  VIMNMX R6, R3, R6, PT ;  /* 0x0000000603067248 */ /* 0x000fe40003fe0100 */
[----:B------:R-:W-:Y:S02]  /*37b0*/  VIADDMNMX R3, R5, R4, R3, PT ;  /* 0x0000000405037246 */ /* 0x000fe40003800103 */
[C---:B------:R-:W-:Y:S02]  /*37c0*/  ISETP.GT.AND P2, PT, R6.reuse, RZ, PT ;  /* 0x000000ff0600720c */ /* 0x040fe40003f44270 */
[C---:B------:R-:W-:Y:S02]  /*37d0*/  ISETP.GT.AND P3, PT, R6.reuse, 0x1, PT ;  /* 0x000000010600780c */ /* 0x040fe40003f64270 */
[----:B------:R-:W-:Y:S01]  /*37e0*/  ISETP.GT.AND P4, PT, R6, 0x8, PT ;  /* 0x000000080600780c */ /* 0x000fe20003f84270 */
[----:B------:R-:W-:Y:S02]  /*37f0*/  WARPGROUP.DEPBAR.LE gsb0, 0x0 ;  /* 0x00008000000079c5 */ /* 0x000fe40000010000 */
[----:B------:R-:W-:-:S06]  /*3800*/  WARPGROUP.ARRIVE ;  /* 0x00000000000079c5 */ /* 0x000fcc0000000000 */
[----:B------:R-:W-:Y:S01]  /*3810*/  HGMMA.64x64x16.F32.BF16 R24, gdesc[UR8], R24, gsb0 ;  /* 0x00e00000081879f0 */ /* 0x000fe20008001818 */
[----:B------:R-:W-:Y:S02]  /*3820*/  ULDC UR10, c[0x0][0x988] ;  /* 0x00026200000a7ab9 */ /* 0x000fe40000000800 */
[----:B------:R-:W-:Y:S02]  /*3830*/  WARPGROUP.DEPBAR.LE gsb0, 0x0 ;  /* 0x00008000000079c5 */ /* 0x000fe40000010000 */
[----:B------:R-:W-:-:S06]  /*3840*/  WARPGROUP.ARRIVE ;  /* 0x00000000000079c5 */ /* 0x000fcc0000000000 */
[----:B------:R-:W-:Y:S03]  /*3850*/  HGMMA.64x64x16.F32.BF16 R24, gdesc[UR12], R24, gsb0 ;  /* 0x00e000000c1879f0 */ /* 0x000fe60008001818 */
[----:B------:R-:W-:Y:S02]  /*3860*/  WARPGROUP.DEPBAR.LE gsb0, 0x0 ;  /* 0x00008000000079c5 */ /* 0x000fe40000010000 */
[----:B------:R-:W-:Y:S02]  /*3870*/  FSEL R26, R26, -INF , P2 ;  /* 0xff8000001a1a7808 */ /* 0x000fe40001000000 */
[----:B------:R-:W-:Y:S02]  /*3880*/  FSEL R27, R27, -INF , P3 ;  /* 0xff8000001b1b7808 */ /* 0x000fe40001800000 */
        /* <DEDUP_REMOVED lines=39> */
[----:B------:R-:W-:Y:S02]  /*3b00*/  FSEL R55, R55, -INF , P2 ;  /* 0xff80000037377808 */ /* 0x000fe40001000000 */
[----:B------:R-:W-:Y:S02]  /*3b10*/  FMNMX.FTZ R6, R54, R9, !PT ;  /* 0x0000000936067209 */ /* 0x000fe40007810000 */
[----:B------:R-:W-:Y:S02]  /*3b20*/  ISETP.GT.AND P2, PT, R3, RZ, PT ;  /* 0x000000ff0300720c */ /* 0x000fe40003f44270 */
[----:B------:R-:W-:Y:S02]  /*3b30*/  FMNMX.FTZ R6, R55, R6, !PT ;  /* 0x0000000637067209 */ /* 0x000fe40007810000 */
[----:B------:R-:W-:-:S02]  /*3b40*/  ISETP.GT.AND P3, PT, R3, 0x1, PT ;  /* 0x000000010300780c */ /* 0x000fc40003f64270 */
[----:B------:R-:W-:Y:S01]  /*3b50*/  ISETP.GT.AND P4, PT, R3, 0x8, PT ;  /* 0x000000080300780c */ /* 0x000fe20003f84270 */
[----:B------:R-:W0:Y:S01]  /*3b60*/  SHFL.BFLY PT, R9, R6, 0x2, 0x1f ;  /* 0x0c401f0006097f89 */ /* 0x000e2200000e0000 */
[----:B------:R-:W-:Y:S02]  /*3b70*/  FSEL R24, R24, -INF , P2 ;  /* 0xff80000018187808 */ /* 0x000fe40001000000 */
        /* <DEDUP_REMOVED lines=13> */
[----:B0-----:R-:W-:Y:S02]  /*3c50*/  FMNMX.FTZ R10, R6, R9, !PT ;  /* 0x00000009060a7209 */ /* 0x001fe40007810000 */
[----:B------:R-:W-:Y:S02]  /*3c60*/  ISETP.GT.AND P2, PT, R3, 0x19, PT ;  /* 0x000000190300780c */ /* 0x000fe40003f44270 */
[----:B------:R-:W-:Y:S01]  /*3c70*/  FSEL R36, R36, -INF , P3 ;  /* 0xff80000024247808 */ /* 0x000fe20001800000 */
[----:B------:R-:W0:Y:S01]  /*3c80*/  SHFL.BFLY PT, R11, R10, 0x1, 0x1f ;  /* 0x0c201f000a0b7f89 */ /* 0x000e2200000e0000 */
        /* <DEDUP_REMOVED lines=25> */
[----:B------:R-:W-:Y:S02]  /*3e20*/  FSEL R53, R53, -INF , P3 ;  /* 0xff80000035357808 */ /* 0x000fe40001800000 */
[----:B------:R-:W-:Y:S02]  /*3e30*/  FMNMX.FTZ R4, R52, R3, !PT ;  /* 0x0000000334047209 */ /* 0x000fe40007810000 */
[----:B0-----:R-:W-:Y:S02]  /*3e40*/  FMNMX.FTZ R5, R10, R11, !PT ;  /* 0x0000000b0a057209 */ /* 0x001fe40007810000 */
[----:B------:R-:W-:Y:S02]  /*3e50*/  FMNMX.FTZ R4, R53, R4, !PT ;  /* 0x0000000435047209 */ /* 0x000fe40007810000 */
[C---:B------:R-:W-:Y:S01]  /*3e60*/  FSETP.NEU.FTZ.AND P5, PT, R5.reuse, -INF , PT ;  /* 0xff8000000500780b */ /* 0x040fe20003fbd000 */
[----:B------:R-:W-:Y:S02]  /*3e70*/  FMUL.FTZ R6, R5, UR10 ;  /* 0x0000000a05067c20 */ /* 0x000fe40008410000 */
[----:B------:R-:W0:Y:S03]  /*3e80*/  SHFL.BFLY PT, R3, R4, 0x2, 0x1f ;  /* 0x0c401f0004037f89 */ /* 0x000e2600000e0000 */
[----:B------:R-:W-:-:S05]  /*3e90*/  FSEL R6, R6, RZ, P5 ;  /* 0x000000ff06067208 */ /* 0x000fca0002800000 */
        /* <DEDUP_REMOVED lines=16> */
[----:B0-----:R-:W-:Y:S01]  /*3fa0*/  FMNMX.FTZ R3, R4, R3, !PT ;  /* 0x0000000304037209 */ /* 0x001fe20007810000 */
[----:B------:R-:W-:Y:S04]  /*3fb0*/  MUFU.EX2 R26, R26 ;  /* 0x0000001a001a7308 */ /* 0x000fe80000000800 */
[----:B------:R-:W0:Y:S04]  /*3fc0*/  SHFL.BFLY PT, R4, R3, 0x1, 0x1f ;  /* 0x0c201f0003047f89 */ /* 0x000e2800000e0000 */
[----:B------:R-:W3:Y:S08]  /*3fd0*/  MUFU.EX2 R27, R27 ;  /* 0x0000001b001b7308 */ /* 0x000ef00000000800 */
[----:B------:R-:W-:Y:S08]  /*3fe0*/  MUFU.EX2 R30, R30 ;  /* 0x0000001e001e7308 */ /* 0x000ff00000000800 */
[----:B------:R-:W4:Y:S01]  /*3ff0*/  MUFU.EX2 R31, R31 ;  /* 0x0000001f001f7308 */ /* 0x000f220000000800 */
[----:B---3--:R-:W-:-:S02]  /*4000*/  F2FP.BF16.F32.PACK_AB R153, R27, R26 ;  /* 0x0000001a1b99723e */ /* 0x008fc400000010ff */
[----:B0-----:R-:W-:-:S04]  /*4010*/  FMNMX.FTZ R4, R3, R4, !PT ;  /* 0x0000000403047209 */ /* 0x001fc80007810000 */
[C---:B------:R-:W-:Y:S01]  /*4020*/  FSETP.NEU.FTZ.AND P2, PT, R4.reuse, -INF , PT ;  /* 0xff8000000400780b */ /* 0x040fe20003f5d000 */
[----:B------:R-:W-:Y:S01]  /*4030*/  FMUL.FTZ R3, R4, UR10 ;  /* 0x0000000a04037c20 */ /* 0x000fe20008410000 */
[----:B------:R-:W0:Y:S04]  /*4040*/  MUFU.EX2 R34, R34 ;  /* 0x0000002200227308 */ /* 0x000e280000000800 */
[----:B------:R-:W-:Y:S01]  /*4050*/  FSEL R6, R3, RZ, P2 ;  /* 0x000000ff03067208 */ /* 0x000fe20001000000 */
[----:B------:R-:W-:Y:S01]  /*4060*/  FADD.FTZ R3, R26, R27 ;  /* 0x0000001b1a037221 */ /* 0x000fe20000010000 */
[----:B----4-:R-:W-:Y:S02]  /*4070*/  F2FP.BF16.F32.PACK_AB R155, R31, R30 ;  /* 0x0000001e1f9b723e */ /* 0x010fe400000010ff */
[----:B------:R-:W3:Y:S01]  /*4080*/  MUFU.EX2 R35, R35 ;  /* 0x0000002300237308 */ /* 0x000ee20000000800 */
        /* <DEDUP_REMOVED lines=16> */
[----:B0-----:R-:W-:Y:S01]  /*4190*/  FADD.FTZ R12, R34, R11 ;  /* 0x0000000b220c7221 */ /* 0x001fe20000010000 */
        /* <DEDUP_REMOVED lines=8> */
[----:B---3--:R-:W-:-:S06]  /*4220*/  F2FP.BF16.F32.PACK_AB R157, R35, R34 ;  /* 0x00000022239d723e */ /* 0x008fcc00000010ff */
[----:B------:R-:W0:Y:S01]  /*4230*/  MUFU.EX2 R29, R29 ;  /* 0x0000001d001d7308 */ /* 0x000e220000000800 */
[----:B----4-:R-:W-:Y:S01]  /*4240*/  FADD.FTZ R9, R24, R25 ;  /* 0x0000001918097221 */ /* 0x010fe20000010000 */
[----:B------:R-:W-:-:S06]  /*4250*/  F2FP.BF16.F32.PACK_AB R152, R25, R24 ;  /* 0x000000181998723e */ /* 0x000fcc00000010ff */
[----:B------:R-:W3:Y:S01]  /*4260*/  MUFU.EX2 R32, R32 ;  /* 0x0000002000207308 */ /* 0x000ee20000000800 */
[----:B-----5:R-:W-:Y:S01]  /*4270*/  FADD.FTZ R10, R28, R9 ;  /* 0x000000091c0a7221 */ /* 0x020fe20000010000 */
[----:B------:R-:W-:-:S06]  /*4280*/  FADD.FTZ R9, R35, R12 ;  /* 0x0000000c23097221 */ /* 0x000fcc0000010000 */
[----:B------:R-:W4:Y:S01]  /*4290*/  MUFU.EX2 R38, R38 ;  /* 0x0000002600267308 */ /* 0x000f220000000800 */
[C---:B0-----:R-:W-:Y:S01]  /*42a0*/  FADD.FTZ R3, R29.reuse, R10 ;  /* 0x0000000a1d037221 */ /* 0x041fe20000010000 */
[----:B------:R-:W-:Y:S01]  /*42b0*/  F2FP.BF16.F32.PACK_AB R154, R29, R28 ;  /* 0x0000001c1d9a723e */ /* 0x000fe200000010ff */
[----:B------:R-:W-:Y:S06]  /*42c0*/  BAR.SYNC.DEFER_BLOCKING 0xf, 0x100 ;  /* 0x03c4000000007b1d */ /* 0x000fec0000010000 */
[----:B------:R-:W0:Y:S01]  /*42d0*/  MUFU.EX2 R33, R33 ;  /* 0x0000002100217308 */ /* 0x000e220000000800 */
[----:B---3--:R-:W-:-:S07]  /*42e0*/  FADD.FTZ R10, R32, R3 ;  /* 0x00000003200a7221 */ /* 0x008fce0000010000 */
[----:B------:R-:W3:Y:S01]  /*42f0*/  MUFU.EX2 R39, R39 ;  /* 0x0000002700277308 */ /* 0x000ee20000000800 */
[----:B----4-:R-:W-:-:S07]  /*4300*/  FADD.FTZ R12, R38, R9 ;  /* 0x00000009260c7221 */ /* 0x010fce0000010000 */
[----:B------:R-:W4:Y:S01]  /*4310*/  MUFU.EX2 R36, R36 ;  /* 0x0000002400247308 */ /* 0x000f220000000800 */
[C---:B0-----:R-:W-:Y:S01]  /*4320*/  FADD.FTZ R3, R33.reuse, R10 ;  /* 0x0000000a21037221 */ /* 0x041fe20000010000 */
[----:B------:R-:W-:Y:S01]  /*4330*/  F2FP.BF16.F32.PACK_AB R156, R33, R32 ;  /* 0x00000020219c723e */ /* 0x000fe200000010ff */
[----:B------:R0:W-:Y:S05]  /*4340*/  STSM.16.M88.4 [R19+0x26800], R152 ;  /* 0x0268009813007844 */ /* 0x0001ea0000000200 */
[----:B------:R-:W5:Y:S01]  /*4350*/  MUFU.EX2 R42, R42 ;  /* 0x0000002a002a7308 */ /* 0x000f620000000800 */
[C---:B---3--:R-:W-:Y:S01]  /*4360*/  FADD.FTZ R9, R39.reuse, R12 ;  /* 0x0000000c27097221 */ /* 0x048fe20000010000 */
[----:B------:R-:W-:-:S06]  /*4370*/  F2FP.BF16.F32.PACK_AB R159, R39, R38 ;  /* 0x00000026279f723e */ /* 0x000fcc00000010ff */
[----:B------:R-:W3:Y:S01]  /*4380*/  MUFU.EX2 R37, R37 ;  /* 0x0000002500257308 */ /* 0x000ee20000000800 */
[----:B----4-:R-:W-:-:S07]  /*4390*/  FADD.FTZ R10, R36, R3 ;  /* 0x00000003240a7221 */ /* 0x010fce0000010000 */
[----:B------:R-:W4:Y:S01]  /*43a0*/  MUFU.EX2 R40, R40 ;  /* 0x0000002800287308 */ /* 0x000f220000000800 */
[----:B-----5:R-:W-:-:S07]  /*43b0*/  FADD.FTZ R12, R42, R9 ;  /* 0x000000092a0c7221 */ /* 0x020fce0000010000 */
[----:B------:R-:W5:Y:S01]  /*43c0*/  MUFU.EX2 R43, R43 ;  /* 0x0000002b002b7308 */ /* 0x000f620000000800 */
[C---:B---3--:R-:W-:Y:S01]  /*43d0*/  FADD.FTZ R9, R37.reuse, R10 ;  /* 0x0000000a25097221 */ /* 0x048fe20000010000 */
[----:B------:R-:W-:-:S05]  /*43e0*/  F2FP.BF16.F32.PACK_AB R158, R37, R36 ;  /* 0x00000024259e723e */ /* 0x000fca00000010ff */
[----:B------:R0:W-:Y:S01]  /*43f0*/  STSM.16.M88.4 [R22], R156 ;  /* 0x0000009c16007844 */ /* 0x0001e20000000200 */
[----:B------:R-:W3:Y:S01]  /*4400*/  MUFU.EX2 R41, R41 ;  /* 0x0000002900297308 */ /* 0x000ee20000000800 */
[----:B----4-:R-:W-:-:S07]  /*4410*/  FADD.FTZ R10, R40, R9 ;  /* 0x00000009280a7221 */ /* 0x010fce0000010000 */
[----:B------:R-:W4:Y:S01]  /*4420*/  MUFU.EX2 R46, R46 ;  /* 0x0000002e002e7308 */ /* 0x000f220000000800 */
[C---:B-----5:R-:W-:Y:S01]  /*4430*/  FADD.FTZ R11, R43.reuse, R12 ;  /* 0x0000000c2b0b7221 */ /* 0x060fe20000010000 */
[----:B------:R-:W-:-:S06]  /*4440*/  F2FP.BF16.F32.PACK_AB R161, R43, R42 ;  /* 0x0000002a2ba1723e */ /* 0x000fcc00000010ff */
[----:B------:R-:W-:Y:S01]  /*4450*/  MUFU.EX2 R44, R44 ;  /* 0x0000002c002c7308 */ /* 0x000fe20000000800 */
[C---:B---3--:R-:W-:Y:S01]  /*4460*/  FADD.FTZ R9, R41.reuse, R10 ;  /* 0x0000000a29097221 */ /* 0x048fe20000010000 */
[----:B------:R-:W-:-:S06]  /*4470*/  F2FP.BF16.F32.PACK_AB R160, R41, R40 ;  /* 0x0000002829a0723e */ /* 0x000fcc00000010ff */
[----:B------:R-:W3:Y:S01]  /*4480*/  MUFU.EX2 R47, R47 ;  /* 0x0000002f002f7308 */ /* 0x000ee20000000800 */
[----:B----4-:R-:W-:-:S07]  /*4490*/  FADD.FTZ R10, R46, R11 ;  /* 0x0000000b2e0a7221 */ /* 0x010fce0000010000 */
[----:B------:R-:W4:Y:S08]  /*44a0*/  MUFU.EX2 R45, R45 ;  /* 0x0000002d002d7308 */ /* 0x000f300000000800 */
[----:B------:R-:W-:Y:S01]  /*44b0*/  MUFU.EX2 R50, R50 ;  /* 0x0000003200327308 */ /* 0x000fe20000000800 */
[C---:B---3--:R-:W-:Y:S01]  /*44c0*/  F2FP.BF16.F32.PACK_AB R163, R47.reuse, R46 ;  /* 0x0000002e2fa3723e */ /* 0x048fe200000010ff */
[----:B------:R-:W-:-:S06]  /*44d0*/  FADD.FTZ R47, R47, R10 ;  /* 0x0000000a2f2f7221 */ /* 0x000fcc0000010000 */
[----:B------:R-:W3:Y:S01]  /*44e0*/  MUFU.EX2 R51, R51 ;  /* 0x0000003300337308 */ /* 0x000ee20000000800 */
[----:B----4-:R-:W-:-:S05]  /*44f0*/  F2FP.BF16.F32.PACK_AB R162, R45, R44 ;  /* 0x0000002c2da2723e */ /* 0x010fca00000010ff */
[----:B------:R0:W-:Y:S02]  /*4500*/  STSM.16.M88.4 [R184], R160 ;  /* 0x000000a0b8007844 */ /* 0x0001e40000000200 */
[----:B------:R-:W-:Y:S08]  /*4510*/  MUFU.EX2 R48, R48 ;  /* 0x0000003000307308 */ /* 0x000ff00000000800 */
[----:B------:R-:W4:Y:S01]  /*4520*/  MUFU.EX2 R49, R49 ;  /* 0x0000003100317308 */ /* 0x000f220000000800 */
[----:B---3--:R-:W-:Y:S01]  /*4530*/  F2FP.BF16.F32.PACK_AB R165, R51, R50 ;  /* 0x0000003233a5723e */ /* 0x008fe200000010ff */
[----:B------:R-:W-:-:S04]  /*4540*/  FADD.FTZ R50, R50, R47 ;  /* 0x0000002f32327221 */ /* 0x000fc80000010000 */
[----:B------:R-:W-:Y:S02]  /*4550*/  FADD.FTZ R51, R51, R50 ;  /* 0x0000003233337221 */ /* 0x000fe40000010000 */
[----:B------:R-:W-:Y:S08]  /*4560*/  MUFU.EX2 R54, R54 ;  /* 0x0000003600367308 */ /* 0x000ff00000000800 */
[----:B------:R-:W3:Y:S01]  /*4570*/  MUFU.EX2 R55, R55 ;  /* 0x0000003700377308 */ /* 0x000ee20000000800 */
[----:B----4-:R-:W-:-:S07]  /*4580*/  F2FP.BF16.F32.PACK_AB R164, R49, R48 ;  /* 0x0000003031a4723e */ /* 0x010fce00000010ff */
[----:B------:R-:W-:Y:S08]  /*4590*/  MUFU.EX2 R52, R52 ;  /* 0x0000003400347308 */ /* 0x000ff00000000800 */
[----:B------:R4:W5:Y:S01]  /*45a0*/  MUFU.EX2 R3, R6 ;  /* 0x0000000600037308 */ /* 0x0009620000000800 */
[----:B---3--:R-:W-:Y:S01]  /*45b0*/  F2FP.BF16.F32.PACK_AB R167, R55, R54 ;  /* 0x0000003637a7723e */ /* 0x008fe200000010ff */
[----:B----4-:R-:W-:-:S04]  /*45c0*/  FADD.FTZ R6, R44, R9 ;  /* 0x000000092c067221 */ /* 0x010fc80000010000 */
        /* <DEDUP_REMOVED lines=11> */
.L_x_3426:
[----:B------:R3:W4:Y:S01]  /*4680*/  SYNCS.PHASECHK.TRANS64.TRYWAIT P2, [R7+URZ+0x28c50], R8 ;  /* 0x028c5008070075a7 */ /* 0x000722000804017f */
[----:B------:R-:W-:Y:S05]  /*4690*/  @!P0 BRA `(.L_x_3427) ;  /* 0x0000000000048947 */ /* 0x000fea0003800000 */
[----:B------:R-:W-:Y:S01]  /*46a0*/  BPT.TRAP 0x1 ;  /* 0x000000040000795c */ /* 0x000fe20000300000 */
.L_x_3427:
[----:B----4-:R-:W-:Y:S05]  /*46b0*/  @P2 BRA `(.L_x_3428) ;  /* 0x0000000000082947 */ /* 0x010fea0003800000 */
[----:B------:R-:W4:Y:S02]  /*46c0*/  SYNCS.PHASECHK.TRANS64.TRYWAIT P2, [R7+URZ+0x28c50], R8 ;  /* 0x028c5008070075a7 */ /* 0x000f24000804017f */
[----:B----4-:R-:W-:Y:S05]  /*46d0*/  @!P2 BRA `(.L_x_3429) ;  /* 0x000000bc00e8a947 */ /* 0x010fea0003800000 */
.L_x_3428:
[----:B------:R-:W-:Y:S01]  /*46e0*/  ULEA UR11, UR39, UR47, 0xc ;  /* 0x0000002f270b7291 */ /* 0x000fe2000f8e603f */
[----:B------:R-:W-:Y:S01]  /*46f0*/  WARPGROUP.ARRIVE ;  /* 0x00000000000079c5 */ /* 0x000fe20000000000 */
[----:B------:R-:W-:Y:S01]  /*4700*/  UMOV UR7, 0x40000040 ;  /* 0x4000004000077882 */ /* 0x000fe20000000000 */
[----:B------:R-:W-:Y:S01]  /*4710*/  UIADD3 UR21, UR53, -0x2, URZ ;  /* 0xfffffffe35157890 */ /* 0x000fe2000fffe03f */
[----:B-1234-:R-:W-:-:S03]  /*4720*/  @!P1 VIADD R7, R7, 0x28c60 ;  /* 0x00028c6007079836 */ /* 0x01efc60000000000 */
[----:B------:R-:W-:Y:S02]  /*4730*/  UMOV UR6, UR11 ;  /* 0x0000000b00067c82 */ /* 0x000fe40008000000 */
[----:B------:R-:W-:Y:S01]  /*4740*/  HGMMA.64x256x16.F32.BF16 R24, R152, gdesc[UR4].tnspB, RZ, !UPT, gsb0 ;  /* 0x43e0000498187df0 */ /* 0x000fe2000c0018ff */
[----:B------:R-:W-:Y:S01]  /*4750*/  UIADD3 UR6, UR11, 0x80, URZ ;  /* 0x000000800b067890 */ /* 0x000fe2000fffe03f */
[----:B------:R-:W-:Y:S01]  /*4760*/  @!P1 PRMT R7, RZ, 0x654, R7 ;  /* 0x00000654ff079816 */ /* 0x000fe20000000007 */
        /* <DEDUP_REMOVED lines=17> */
[----:B------:R-:W-:-:S04]  /*4880*/  UIADD3 UR6, UR50, -UR51, URZ ;  /* 0x8000003332067290 */ /* 0x000fc8000fffe03f */
[----:B------:R-:W-:-:S04]  /*4890*/  ULEA UR6, UR52, UR6, 0x6 ;  /* 0x0000000634067291 */ /* 0x000fc8000f8e303f */
        /* <DEDUP_REMOVED lines=21> */
[----:B------:R-:W-:-:S05]  /*49f0*/  ULDC UR22, c[0x0][0x988] ;  /* 0x0002620000167ab9 */ /* 0x000fca0000000800 */
.L_x_3439:
[----:B------:R-:W-:-:S04]  /*4a00*/  UIADD3 UR39, UR23, 0x1, URZ ;  /* 0x0000000117277890 */ /* 0x000fc8000fffe03f */
[----:B------:R-:W-:-:S04]  /*4a10*/  UISETP.NE.AND UP0, UPT, UR39, 0x2, UPT ;  /* 0x000000022700788c */ /* 0x000fc8000bf05270 */
[----:B------:R-:W-:Y:S02]  /*4a20*/  USEL UR6, URZ, 0x1, UP0 ;  /* 0x000000013f067887 */ /* 0x000fe40008000000 */
[----:B------:R-:W-:Y:S02]  /*4a30*/  USEL UR39, UR39, URZ, UP0 ;  /* 0x0000003f27277287 */ /* 0x000fe40008000000 */
[----:B------:R-:W-:Y:S01]  /*4a40*/  ULOP3.LUT UR38, UR38, UR6, URZ, 0x3c, !UPT ;  /* 0x0000000626267292 */ /* 0x000fe2000f8e3c3f */
[----:B0-23--:R-:W-:Y:S11]  /*4a50*/  @!P0 BRA `(.L_x_3431) ;  /* 0x0000000000048947 */ /* 0x00dff60003800000 */
[----:B------:R-:W-:Y:S01]  /*4a60*/  BPT.TRAP 0x1 ;  /* 0x000000040000795c */ /* 0x000fe20000300000 */
.L_x_3431:
[----:B------:R-:W-:Y:S01]  /*4a70*/  ULEA UR24, UR39, UR40, 0x3 ;  /* 0x0000002827187291 */ /* 0x000fe2000f8e183f */
[----:B-1----:R-:W-:-:S05]  /*4a80*/  IMAD.U32 R7, RZ, RZ, UR38 ;  /* 0x00000026ff077e24 */ /* 0x002fca000f8e00ff */
[----:B------:R-:W-:-:S04]  /*4a90*/  SHF.L.U32 R7, R7, 0x1f, RZ ;  /* 0x0000001f07077819 */ /* 0x000fc800000006ff */
[----:B------:R1:W2:Y:S01]  /*4aa0*/  SYNCS.PHASECHK.TRANS64.TRYWAIT P2, [UR24+0x28c30], R7 ;  /* 0x028c3007ff0075a7 */ /* 0x0002a20008040158 */
[----:B------:R-:W-:Y:S05]  /*4ab0*/  @!P0 BRA `(.L_x_3432) ;  /* 0x0000000000048947 */ /* 0x000fea0003800000 */
[----:B------:R-:W-:Y:S01]  /*4ac0*/  BPT.TRAP 0x1 ;  /* 0x000000040000795c */ /* 0x000fe20000300000 */
.L_x_3432:
[----:B--2---:R-:W-:Y:S05]  /*4ad0*/  @P2 BRA `(.L_x_3433) ;  /* 0x0000000000082947 */ /* 0x004fea0003800000 */
[----:B------:R-:W2:Y:S02]  /*4ae0*/  SYNCS.PHASECHK.TRANS64.TRYWAIT P2, [UR24+0x28c30], R7 ;  /* 0x028c3007ff0075a7 */ /* 0x000ea40008040158 */
[----:B--2---:R-:W-:Y:S05]  /*4af0*/  @!P2 BRA `(.L_x_3434) ;  /* 0x000000b800f4a947 */ /* 0x004fea0003800000 */
.L_x_3433:
[----:B------:R-:W-:Y:S01]  /*4b00*/  R2UR UR18, R0 ;  /* 0x00000000001272ca */ /* 0x000fe200000e0000 */
[----:B0-----:R-:W-:Y:S01]  /*4b10*/  WARPGROUP.ARRIVE ;  /* 0x00000000000079c5 */ /* 0x001fe20000000000 */
        /* <DEDUP_REMOVED lines=12> */
[----:B------:R-:W-:Y:S02]  /*4be0*/  UMOV UR6, 0x1 ;  /* 0x0000000100067882 */ /* 0x000fe40000000000 */
[----:B------:R-:W-:-:S04]  /*4bf0*/  UIMAD UR6, UR21, -0x40, UR6 ;  /* 0xffffffc0150678a4 */ /* 0x000fc8000f8e0206 */
[----:B------:R-:W-:-:S04]  /*4c00*/  ULEA UR6, UR52, UR6, 0x6 ;  /* 0x0000000634067291 */ /* 0x000fc8000f8e303f */
[----:B------:R-:W-:-:S06]  /*4c10*/  UIADD3 UR6, -UR51, UR6, UR50 ;  /* 0x0000000633067290 */ /* 0x000fcc000fffe132 */
[----:B--2---:R-:W-:-:S04]  /*4c20*/  IADD3 R4, R2, UR6, -R16 ;  /* 0x0000000602047c10 */ /* 0x004fc8000fffe810 */
        /* <DEDUP_REMOVED lines=59> */
[----:B------:R-:W0:Y:S01]  /*4fe0*/  SHFL.BFLY PT, R11, R10, 0x2, 0x1f ;  /* 0x0c401f000a0b7f89 */ /* 0x000e2200000e0000 */
[----:B------:R-:W-:Y:S02]  /*4ff0*/  ISETP.GT.AND P4, PT, R5, 0x28, PT ;  /* 0x000000280500780c */ /* 0x000fe40003f84270 */
[----:B------:R-:W-:Y:S02]  /*5000*/  FSEL R155, R155, -INF , P3 ;  /* 0xff8000009b9b7808 */ /* 0x000fe40001800000 */
[----:B------:R-:W-:-:S02]  /*5010*/  ISETP.GT.AND P3, PT, R5, 0x9, PT ;  /* 0x000000090500780c */ /* 0x000fc40003f64270 */
[----:B------:R-:W-:Y:S02]  /*5020*/  ISETP.GT.AND P5, PT, R5, 0x29, PT ;  /* 0x000000290500780c */ /* 0x000fe40003fa4270 */
[----:B------:R-:W-:Y:S02]  /*5030*/  FSEL R159, R159, -INF , P3 ;  /* 0xff8000009f9f7808 */ /* 0x000fe40001800000 */
[----:B------:R-:W-:Y:S02]  /*5040*/  ISETP.GT.AND P3, PT, R5, 0x11, PT ;  /* 0x000000110500780c */ /* 0x000fe40003f64270 */
[----:B------:R-:W-:Y:S02]  /*5050*/  FSEL R174, R174, -INF , P4 ;  /* 0xff800000aeae7808 */ /* 0x000fe40002000000 */
[----:B------:R-:W-:Y:S02]  /*5060*/  FSEL R163, R163, -INF , P3 ;  /* 0xff800000a3a37808 */ /* 0x000fe40001800000 */
[----:B------:R-:W-:-:S02]  /*5070*/  ISETP.GT.AND P3, PT, R5, 0x19, PT ;  /* 0x000000190500780c */ /* 0x000fc40003f64270 */
[----:B------:R-:W-:Y:S02]  /*5080*/  FSEL R175, R175, -INF , P5 ;  /* 0xff800000afaf7808 */ /* 0x000fe40002800000 */
[----:B------:R-:W-:Y:S02]  /*5090*/  FSEL R167, R167, -INF , P3 ;  /* 0xff800000a7a77808 */ /* 0x000fe40001800000 */
[C---:B------:R-:W-:Y:S02]  /*50a0*/  ISETP.GT.AND P3, PT, R5.reuse, 0x21, PT ;  /* 0x000000210500780c */ /* 0x040fe40003f64270 */
[----:B0-----:R-:W-:Y:S02]  /*50b0*/  FMNMX.FTZ R12, R10, R11, !PT ;  /* 0x0000000b0a0c7209 */ /* 0x001fe40007810000 */
[----:B------:R-:W-:Y:S02]  /*50c0*/  FSEL R11, R154, -INF , P2 ;  /* 0xff8000009a0b7808 */ /* 0x000fe40001000000 */
[----:B------:R-:W-:Y:S01]  /*50d0*/  ISETP.GT.AND P2, PT, R5, 0x8, PT ;  /* 0x000000080500780c */ /* 0x000fe20003f44270 */
[----:B------:R-:W0:Y:S01]  /*50e0*/  SHFL.BFLY PT, R15, R12, 0x1, 0x1f ;  /* 0x0c201f000c0f7f89 */ /* 0x000e2200000e0000 */
[----:B------:R-:W-:-:S02]  /*50f0*/  FMNMX.FTZ R4, R11, R8, !PT ;  /* 0x000000080b047209 */ /* 0x000fc40007810000 */
[----:B------:R-:W-:Y:S02]  /*5100*/  FSEL R158, R158, -INF , P2 ;  /* 0xff8000009e9e7808 */ /* 0x000fe40001000000 */
[----:B------:R-:W-:Y:S02]  /*5110*/  FMNMX.FTZ R13, R155, R4, !PT ;  /* 0x000000049b0d7209 */ /* 0x000fe40007810000 */
[----:B------:R-:W-:Y:S02]  /*5120*/  ISETP.GT.AND P2, PT, R5, 0x10, PT ;  /* 0x000000100500780c */ /* 0x000fe40003f44270 */
        /* <DEDUP_REMOVED lines=25> */
[----:B0-----:R-:W-:Y:S02]  /*52c0*/  FMNMX.FTZ R4, R12, R15, !PT ;  /* 0x0000000f0c047209 */ /* 0x001fe40007810000 */
[----:B------:R-:W-:-:S02]  /*52d0*/  FSEL R183, R183, -INF , P4 ;  /* 0xff800000b7b77808 */ /* 0x000fc40002000000 */
[----:B------:R-:W-:Y:S01]  /*52e0*/  FMNMX.FTZ R10, R182, R5, !PT ;  /* 0x00000005b60a7209 */ /* 0x000fe20007810000 */
[C---:B------:R-:W-:Y:S01]  /*52f0*/  FMUL.FTZ R12, R4.reuse, UR10 ;  /* 0x0000000a040c7c20 */ /* 0x040fe20008410000 */
[----:B------:R-:W-:Y:S02]  /*5300*/  FSETP.NEU.FTZ.AND P2, PT, R4, -INF , PT ;  /* 0xff8000000400780b */ /* 0x000fe40003f5d000 */
[----:B------:R-:W-:Y:S02]  /*5310*/  FMNMX.FTZ R5, R183, R10, !PT ;  /* 0x0000000ab7057209 */ /* 0x000fe40007810000 */
[----:B------:R-:W-:-:S03]  /*5320*/  FSEL R20, R12, RZ, P2 ;  /* 0x000000ff0c147208 */ /* 0x000fc60001000000 */
[----:B------:R-:W0:Y:S02]  /*5330*/  SHFL.BFLY PT, R12, R5, 0x2, 0x1f ;  /* 0x0c401f00050c7f89 */ /* 0x000e2400000e0000 */
[--C-:B------:R-:W-:Y:S01]  /*5340*/  FFMA.FTZ R13, R153, UR10, -R20.reuse ;  /* 0x0000000a990d7c23 */ /* 0x100fe20008010814 */
[--C-:B------:R-:W-:Y:S01]  /*5350*/  FFMA.FTZ R154, R156, UR10, -R20.reuse ;  /* 0x0000000a9c9a7c23 */ /* 0x100fe20008010814 */
[--C-:B------:R-:W-:Y:S01]  /*5360*/  FFMA.FTZ R156, R160, UR10, -R20.reuse ;  /* 0x0000000aa09c7c23 */ /* 0x100fe20008010814 */
[--C-:B------:R-:W-:Y:S01]  /*5370*/  FFMA.FTZ R160, R168, UR10, -R20.reuse ;  /* 0x0000000aa8a07c23 */ /* 0x100fe20008010814 */
[----:B------:R-:W-:Y:S01]  /*5380*/  FSEL R168, R4, RZ, P2 ;  /* 0x000000ff04a87208 */ /* 0x000fe20001000000 */
[--C-:B------:R-:W-:Y:S01]  /*5390*/  FFMA.FTZ R21, R161, UR10, -R20.reuse ;  /* 0x0000000aa1157c23 */ /* 0x100fe20008010814 */
[--C-:B------:R-:W-:Y:S01]  /*53a0*/  FFMA.FTZ R152, R152, UR10, -R20.reuse ;  /* 0x0000000a98987c23 */ /* 0x100fe20008010814 */
[--C-:B------:R-:W-:Y:S01]  /*53b0*/  FFMA.FTZ R161, R165, UR10, -R20.reuse ;  /* 0x0000000aa5a17c23 */ /* 0x100fe20008010814 */
[--C-:B------:R-:W-:Y:S01]  /*53c0*/  FFMA.FTZ R165, R169, UR10, -R20.reuse ;  /* 0x0000000aa9a57c23 */ /* 0x100fe20008010814 */
[----:B------:R-:W-:Y:S01]  /*53d0*/  FADD.FTZ R168, -R168, R9 ;  /* 0x00000009a8a87221 */ /* 0x000fe20000010100 */
[--C-:B------:R-:W-:Y:S01]  /*53e0*/  FFMA.FTZ R169, R173, UR10, -R20.reuse ;  /* 0x0000000aada97c23 */ /* 0x100fe20008010814 */
[--C-:B------:R-:W-:Y:S01]  /*53f0*/  FFMA.FTZ R10, R164, UR10, -R20.reuse ;  /* 0x0000000aa40a7c23 */ /* 0x100fe20008010814 */
[--C-:B------:R-:W-:Y:S01]  /*5400*/  FFMA.FTZ R173, R177, UR10, -R20.reuse ;  /* 0x0000000ab1ad7c23 */ /* 0x100fe20008010814 */
[----:B------:R-:W-:Y:S01]  /*5410*/  FMUL.FTZ R9, R168, UR10 ;  /* 0x0000000aa8097c20 */ /* 0x000fe20008410000 */
[--C-:B------:R-:W-:Y:S01]  /*5420*/  FFMA.FTZ R15, R157, UR10, -R20.reuse ;  /* 0x0000000a9d0f7c23 */ /* 0x100fe20008010814 */
[--C-:B------:R-:W-:Y:S01]  /*5430*/  FFMA.FTZ R164, R176, UR10, -R20.reuse ;  /* 0x0000000ab0a47c23 */ /* 0x100fe20008010814 */
[----:B------:R-:W-:Y:S01]  /*5440*/  FFMA.FTZ R177, R181, UR10, -R20 ;  /* 0x0000000ab5b17c23 */ /* 0x000fe20008010814 */
[----:B------:R-:W-:Y:S01]  /*5450*/  MUFU.EX2 R152, R152 ;  /* 0x0000009800987308 */ /* 0x000fe20000000800 */
[----:B------:R-:W-:-:S02]  /*5460*/  MOV R168, UR24 ;  /* 0x0000001800a87c02 */ /* 0x000fc40008000f00 */
[----:B0-----:R-:W-:Y:S01]  /*5470*/  FMNMX.FTZ R14, R5, R12, !PT ;  /* 0x0000000c050e7209 */ /* 0x001fe20007810000 */
[----:B------:R-:W-:-:S04]  /*5480*/  FFMA.FTZ R12, R172, UR10, -R20 ;  /* 0x0000000aac0c7c23 */ /* 0x000fc80008010814 */
[----:B------:R-:W0:Y:S01]  /*5490*/  MUFU.EX2 R9, R9 ;  /* 0x0000000900097308 */ /* 0x000e220000000800 */
[----:B------:R-:W2:Y:S07]  /*54a0*/  SHFL.BFLY PT, R5, R14, 0x1, 0x1f ;  /* 0x0c201f000e057f89 */ /* 0x000eae00000e0000 */
[----:B------:R-:W3:Y:S08]  /*54b0*/  MUFU.EX2 R13, R13 ;  /* 0x0000000d000d7308 */ /* 0x000ef00000000800 */
[----:B------:R-:W4:Y:S01]  /*54c0*/  MUFU.EX2 R154, R154 ;  /* 0x0000009a009a7308 */ /* 0x000f220000000800 */
[----:B0-----:R-:W-:Y:S01]  /*54d0*/  FFMA.FTZ R176, R9, R3, R152 ;  /* 0x0000000309b07223 */ /* 0x001fe20000010098 */
[-C--:B------:R-:W-:Y:S01]  /*54e0*/  FMUL.FTZ R24, R24, R9.reuse ;  /* 0x0000000918187220 */ /* 0x080fe20000410000 */
[-C--:B------:R-:W-:Y:S01]  /*54f0*/  FMUL.FTZ R25, R25, R9.reuse ;  /* 0x0000000919197220 */ /* 0x080fe20000410000 */
[-C--:B------:R-:W-:Y:S01]  /*5500*/  FMUL.FTZ R28, R28, R9.reuse ;  /* 0x000000091c1c7220 */ /* 0x080fe20000410000 */
[-C--:B------:R-:W-:Y:S01]  /*5510*/  FMUL.FTZ R29, R29, R9.reuse ;  /* 0x000000091d1d7220 */ /* 0x080fe20000410000 */
[-C--:B------:R-:W-:Y:S01]  /*5520*/  FMUL.FTZ R32, R32, R9.reuse ;  /* 0x0000000920207220 */ /* 0x080fe20000410000 */
[----:B------:R-:W-:Y:S01]  /*5530*/  FMUL.FTZ R33, R33, R9 ;  /* 0x0000000921217220 */ /* 0x000fe20000410000 */
[----:B------:R-:W0:Y:S01]  /*5540*/  MUFU.EX2 R15, R15 ;  /* 0x0000000f000f7308 */ /* 0x000e220000000800 */
[C---:B---3--:R-:W-:Y:S01]  /*5550*/  FADD.FTZ R181, R13.reuse, R176 ;  /* 0x000000b00db57221 */ /* 0x048fe20000010000 */
[----:B--2---:R-:W-:Y:S01]  /*5560*/  FMNMX.FTZ R5, R14, R5, !PT ;  /* 0x000000050e057209 */ /* 0x004fe20007810000 */
[----:B------:R-:W-:Y:S01]  /*5570*/  FFMA.FTZ R14, R180, UR10, -R20 ;  /* 0x0000000ab40e7c23 */ /* 0x000fe20008010814 */
[----:B------:R-:W-:Y:S01]  /*5580*/  F2FP.BF16.F32.PACK_AB R152, R13, R152 ;  /* 0x000000980d98723e */ /* 0x000fe200000010ff */
[-C--:B------:R-:W-:Y:S01]  /*5590*/  FMUL.FTZ R36, R36, R9.reuse ;  /* 0x0000000924247220 */ /* 0x080fe20000410000 */
[C---:B------:R-:W-:Y:S01]  /*55a0*/  FSETP.NEU.FTZ.AND P3, PT, R5.reuse, -INF , PT ;  /* 0xff8000000500780b */ /* 0x040fe20003f7d000 */
[----:B------:R-:W-:Y:S01]  /*55b0*/  FMUL.FTZ R153, R5, UR10 ;  /* 0x0000000a05997c20 */ /* 0x000fe20008410000 */
[----:B------:R-:W-:Y:S01]  /*55c0*/  MUFU.EX2 R156, R156 ;  /* 0x0000009c009c7308 */ /* 0x000fe20000000800 */
[----:B----4-:R-:W-:Y:S01]  /*55d0*/  FADD.FTZ R176, R154, R181 ;  /* 0x000000b59ab07221 */ /* 0x010fe20000010000 */
[-C--:B------:R-:W-:Y:S01]  /*55e0*/  FMUL.FTZ R37, R37, R9.reuse ;  /* 0x0000000925257220 */ /* 0x080fe20000410000 */
[-C--:B------:R-:W-:Y:S01]  /*55f0*/  FMUL.FTZ R40, R40, R9.reuse ;  /* 0x0000000928287220 */ /* 0x080fe20000410000 */
[----:B------:R-:W-:Y:S01]  /*5600*/  FSEL R172, R153, RZ, P3 ;  /* 0x000000ff99ac7208 */ /* 0x000fe20001800000 */
[-C--:B------:R-:W-:Y:S01]  /*5610*/  FMUL.FTZ R41, R41, R9.reuse ;  /* 0x0000000929297220 */ /* 0x080fe20000410000 */
[-C--:B------:R-:W-:Y:S01]  /*5620*/  FMUL.FTZ R44, R44, R9.reuse ;  /* 0x000000092c2c7220 */ /* 0x080fe20000410000 */
[----:B------:R-:W-:Y:S01]  /*5630*/  FMUL.FTZ R45, R45, R9 ;  /* 0x000000092d2d7220 */ /* 0x000fe20000410000 */
[----:B------:R-:W-:Y:S01]  /*5640*/  MUFU.EX2 R21, R21 ;  /* 0x0000001500157308 */ /* 0x000fe20000000800 */
[--C-:B------:R-:W-:Y:S01]  /*5650*/  FFMA.FTZ R153, R11, UR10, -R172.reuse ;  /* 0x0000000a0b997c23 */ /* 0x100fe200080108ac */
[----:B------:R-:W-:Y:S01]  /*5660*/  FSEL R11, R5, RZ, P3 ;  /* 0x000000ff050b7208 */ /* 0x000fe20001800000 */
[--C-:B------:R-:W-:Y:S01]  /*5670*/  FFMA.FTZ R20, R155, UR10, -R172.reuse ;  /* 0x0000000a9b147c23 */ /* 0x100fe200080108ac */
[--C-:B------:R-:W-:Y:S01]  /*5680*/  FFMA.FTZ R155, R158, UR10, -R172.reuse ;  /* 0x0000000a9e9b7c23 */ /* 0x100fe200080108ac */
[--C-:B------:R-:W-:Y:S01]  /*5690*/  FFMA.FTZ R158, R159, UR10, -R172.reuse ;  /* 0x0000000a9f9e7c23 */ /* 0x100fe200080108ac */
[----:B------:R-:W-:Y:S01]  /*56a0*/  FFMA.FTZ R157, R162, UR10, -R172 ;  /* 0x0000000aa29d7c23 */ /* 0x000fe200080108ac */
[----:B------:R-:W-:Y:S01]  /*56b0*/  FADD.FTZ R11, -R11, R8 ;  /* 0x000000080b0b7221 */ /* 0x000fe20000010100 */
[----:B------:R-:W-:Y:S01]  /*56c0*/  MUFU.EX2 R153, R153 ;  /* 0x0000009900997308 */ /* 0x000fe20000000800 */
[----:B------:R-:W-:Y:S01]  /*56d0*/  FFMA.FTZ R162, R163, UR10, -R172 ;  /* 0x0000000aa3a27c23 */ /* 0x000fe200080108ac */
[----:B------:R-:W-:-:S02]  /*56e0*/  IMAD.MOV R163, RZ, RZ, -R18 ;  /* 0x000000ffffa37224 */ /* 0x000fc400078e0a12 */
[----:B------:R-:W-:Y:S01]  /*56f0*/  FMUL.FTZ R8, R11, UR10 ;  /* 0x0000000a0b087c20 */ /* 0x000fe20008410000 */
[--C-:B------:R-:W-:Y:S01]  /*5700*/  FFMA.FTZ R159, R166, UR10, -R172.reuse ;  /* 0x0000000aa69f7c23 */ /* 0x100fe200080108ac */
[--C-:B------:R-:W-:Y:S01]  /*5710*/  FFMA.FTZ R166, R167, UR10, -R172.reuse ;  /* 0x0000000aa7a67c23 */ /* 0x100fe200080108ac */
[--C-:B------:R-:W-:Y:S01]  /*5720*/  FFMA.FTZ R171, R171, UR10, -R172.reuse ;  /* 0x0000000aabab7c23 */ /* 0x100fe200080108ac */
[----:B------:R-:W-:Y:S01]  /*5730*/  ISETP.NE.AND P2, PT, R16, R163, PT ;  /* 0x000000a31000720c */ /* 0x000fe20003f45270 */
[----:B------:R-:W-:Y:S01]  /*5740*/  MUFU.EX2 R20, R20 ;  /* 0x0000001400147308 */ /* 0x000fe20000000800 */
[----:B------:R-:W-:Y:S02]  /*5750*/  @!P1 VIADD R163, R168, 0x28c40 ;  /* 0x00028c40a8a39836 */ /* 0x000fe40000000000 */
[--C-:B------:R-:W-:Y:S01]  /*5760*/  FFMA.FTZ R11, R170, UR10, -R172.reuse ;  /* 0x0000000aaa0b7c23 */ /* 0x100fe200080108ac */
[--C-:B------:R-:W-:Y:S01]  /*5770*/  FFMA.FTZ R174, R174, UR10, -R172.reuse ;  /* 0x0000000aaeae7c23 */ /* 0x100fe200080108ac */
[--C-:B------:R-:W-:Y:S01]  /*5780*/  FFMA.FTZ R175, R175, UR10, -R172.reuse ;  /* 0x0000000aafaf7c23 */ /* 0x100fe200080108ac */
[--C-:B------:R-:W-:Y:S01]  /*5790*/  FFMA.FTZ R178, R178, UR10, -R172.reuse ;  /* 0x0000000ab2b27c23 */ /* 0x100fe200080108ac */
[----:B------:R-:W-:Y:S01]  /*57a0*/  @!P1 PRMT R163, RZ, 0x654, R163 ;  /* 0x00000654ffa39816 */ /* 0x000fe200000000a3 */
[--C-:B------:R-:W-:Y:S01]  /*57b0*/  FFMA.FTZ R179, R179, UR10, -R172.reuse ;  /* 0x0000000ab3b37c23 */ /* 0x100fe200080108ac */
[----:B------:R-:W2:Y:S01]  /*57c0*/  MUFU.EX2 R8, R8 ;  /* 0x0000000800087308 */ /* 0x000ea20000000800 */
[--C-:B------:R-:W-:Y:S01]  /*57d0*/  FFMA.FTZ R182, R182, UR10, -R172.reuse ;  /* 0x0000000ab6b67c23 */ /* 0x100fe200080108ac */
[----:B------:R3:W-:Y:S01]  /*57e0*/  @!P1 SYNCS.ARRIVE.TRANS64.RED.A1T0 RZ, [R163+URZ], RZ ;  /* 0x000000ffa3ff99a7 */ /* 0x0007e2000810043f */
[----:B------:R-:W-:Y:S01]  /*57f0*/  FFMA.FTZ R172, R183, UR10, -R172 ;  /* 0x0000000ab7ac7c23 */ /* 0x000fe200080108ac */
[----:B0-----:R-:W-:Y:S01]  /*5800*/  F2FP.BF16.F32.PACK_AB R154, R15, R154 ;  /* 0x0000009a0f9a723e */ /* 0x001fe200000010ff */
[-C--:B------:R-:W-:Y:S01]  /*5810*/  FMUL.FTZ R48, R48, R9.reuse ;  /* 0x0000000930307220 */ /* 0x080fe20000410000 */
[-C--:B------:R-:W-:Y:S01]  /*5820*/  FMUL.FTZ R49, R49, R9.reuse ;  /* 0x0000000931317220 */ /* 0x080fe20000410000 */
[-C--:B------:R-:W-:Y:S01]  /*5830*/  FMUL.FTZ R52, R52, R9.reuse ;  /* 0x0000000934347220 */ /* 0x080fe20000410000 */
[----:B------:R-:W0:Y:S01]  /*5840*/  MUFU.EX2 R155, R155 ;  /* 0x0000009b009b7308 */ /* 0x000e220000000800 */
[----:B------:R-:W-:Y:S01]  /*5850*/  FMUL.FTZ R53, R53, R9 ;  /* 0x0000000935357220 */ /* 0x000fe20000410000 */
[----:B---3--:R-:W-:-:S02]  /*5860*/  IMAD.U32 R163, RZ, RZ, UR23 ;  /* 0x00000017ffa37e24 */ /* 0x008fc4000f8e00ff */
[-C--:B------:R-:W-:Y:S01]  /*5870*/  FMUL.FTZ R56, R56, R9.reuse ;  /* 0x0000000938387220 */ /* 0x080fe20000410000 */
[-C--:B------:R-:W-:Y:S01]  /*5880*/  FMUL.FTZ R57, R57, R9.reuse ;  /* 0x0000000939397220 */ /* 0x080fe20000410000 */
[-C--:B------:R-:W-:Y:S01]  /*5890*/  FMUL.FTZ R60, R60, R9.reuse ;  /* 0x000000093c3c7220 */ /* 0x080fe20000410000 */
[----:B------:R-:W-:Y:S02]  /*58a0*/  @!P2 IMAD R3, R163, 0x40, R2 ;  /* 0x00000040a303a824 */ /* 0x000fe400078e0202 */
[----:B------:R-:W-:Y:S01]  /*58b0*/  FMUL.FTZ R61, R61, R9 ;  /* 0x000000093d3d7220 */ /* 0x000fe20000410000 */
[----:B------:R-:W3:Y:S01]  /*58c0*/  MUFU.EX2 R158, R158 ;  /* 0x0000009e009e7308 */ /* 0x000ee20000000800 */
[----:B--2---:R-:W-:Y:S01]  /*58d0*/  FFMA.FTZ R167, R8, R6, R153 ;  /* 0x0000000608a77223 */ /* 0x004fe20000010099 */
[----:B------:R-:W-:Y:S01]  /*58e0*/  F2FP.BF16.F32.PACK_AB R153, R20, R153 ;  /* 0x000000991499723e */ /* 0x000fe200000010ff */
[-C--:B------:R-:W-:Y:S01]  /*58f0*/  FMUL.FTZ R64, R64, R9.reuse ;  /* 0x0000000940407220 */ /* 0x080fe20000410000 */
[----:B------:R-:W-:Y:S01]  /*5900*/  @!P2 LEA R3, R3, UR40, 0x2 ;  /* 0x000000280303ac11 */ /* 0x000fe2000f8e10ff */
[----:B------:R-:W-:Y:S01]  /*5910*/  FADD.FTZ R6, R20, R167 ;  /* 0x000000a714067221 */ /* 0x000fe20000010000 */
[-C--:B------:R-:W-:Y:S01]  /*5920*/  FMUL.FTZ R65, R65, R9.reuse ;  /* 0x0000000941417220 */ /* 0x080fe20000410000 */
[-C--:B------:R-:W-:Y:S01]  /*5930*/  FMUL.FTZ R68, R68, R9.reuse ;  /* 0x0000000944447220 */ /* 0x080fe20000410000 */
[----:B------:R-:W-:Y:S01]  /*5940*/  MUFU.EX2 R157, R157 ;  /* 0x0000009d009d7308 */ /* 0x000fe20000000800 */
[----:B0-----:R-:W-:Y:S01]  /*5950*/  FADD.FTZ R167, R155, R6 ;  /* 0x000000069ba77221 */ /* 0x001fe20000010000 */
[----:B------:R-:W-:Y:S01]  /*5960*/  @!P2 STS [R3+0x28800], R9 ;  /* 0x028800090300a388 */ /* 0x000fe20000000800 */
[-C--:B------:R-:W-:Y:S01]  /*5970*/  FMUL.FTZ R69, R69, R9.reuse ;  /* 0x0000000945457220 */ /* 0x080fe20000410000 */
[-C--:B------:R-:W-:Y:S01]  /*5980*/  FMUL.FTZ R72, R72, R9.reuse ;  /* 0x0000000948487220 */ /* 0x080fe20000410000 */
[-C--:B------:R-:W-:Y:S01]  /*5990*/  FMUL.FTZ R73, R73, R9.reuse ;  /* 0x0000000949497220 */ /* 0x080fe20000410000 */
[----:B------:R0:W-:Y:S01]  /*59a0*/  @!P2 STS [R3+0x28820], R8 ;  /* 0x028820080300a388 */ /* 0x0001e20000000800 */
[----:B------:R-:W-:Y:S01]  /*59b0*/  FMUL.FTZ R76, R76, R9 ;  /* 0x000000094c4c7220 */ /* 0x000fe20000410000 */
[----:B------:R-:W-:Y:S01]  /*59c0*/  MUFU.EX2 R162, R162 ;  /* 0x000000a200a27308 */ /* 0x000fe20000000800 */
        /* <DEDUP_REMOVED lines=41> */
[----:B------:R-:W-:Y:S01]  /*5c60*/  FADD.FTZ R176, R158, R167 ;  /* 0x000000a79eb07221 */ /* 0x000fe20000010000 */
[----:B--2---:R-:W-:Y:S01]  /*5c70*/  F2FP.BF16.F32.PACK_AB R158, R161, R10 ;  /* 0x0000000aa19e723e */ /* 0x004fe200000010ff */
[-C--:B------:R-:W-:Y:S01]  /*5c80*/  FMUL.FTZ R141, R141, R9.reuse ;  /* 0x000000098d8d7220 */ /* 0x080fe20000410000 */
[----:B------:R-:W-:Y:S01]  /*5c90*/  FMUL.FTZ R144, R144, R9 ;  /* 0x0000000990907220 */ /* 0x000fe20000410000 */
[----:B------:R-:W-:Y:S01]  /*5ca0*/  FADD.FTZ R167, R157, R176 ;  /* 0x000000b09da77221 */ /* 0x000fe20000010000 */
[----:B------:R-:W-:Y:S01]  /*5cb0*/  F2FP.BF16.F32.PACK_AB R157, R162, R157 ;  /* 0x0000009da29d723e */ /* 0x000fe200000010ff */
[----:B------:R-:W2:Y:S01]  /*5cc0*/  MUFU.EX2 R160, R160 ;  /* 0x000000a000a07308 */ /* 0x000ea20000000800 */
[-C--:B------:R-:W-:Y:S01]  /*5cd0*/  FMUL.FTZ R145, R145, R9.reuse ;  /* 0x0000000991917220 */ /* 0x080fe20000410000 */
[-C--:B------:R-:W-:Y:S01]  /*5ce0*/  FMUL.FTZ R148, R148, R9.reuse ;  /* 0x0000000994947220 */ /* 0x080fe20000410000 */
[----:B------:R-:W-:Y:S01]  /*5cf0*/  FMUL.FTZ R149, R149, R9 ;  /* 0x0000000995957220 */ /* 0x000fe20000410000 */
        /* <DEDUP_REMOVED lines=13> */
[----:B----4-:R-:W-:Y:S01]  /*5dd0*/  FADD.FTZ R174, R156, R171 ;  /* 0x000000ab9cae7221 */ /* 0x010fe20000010000 */
[----:B------:R-:W-:Y:S01]  /*5de0*/  F2FP.BF16.F32.PACK_AB R156, R21, R156 ;  /* 0x0000009c159c723e */ /* 0x000fe200000010ff */
[-C--:B------:R-:W-:Y:S01]  /*5df0*/  FMUL.FTZ R47, R47, R8.reuse ;  /* 0x000000082f2f7220 */ /* 0x080fe20000410000 */
[-C--:B------:R-:W-:Y:S01]  /*5e00*/  FMUL.FTZ R50, R50, R8.reuse ;  /* 0x0000000832327220 */ /* 0x080fe20000410000 */
[----:B------:R-:W-:Y:S01]  /*5e10*/  FADD.FTZ R171, R21, R174 ;  /* 0x000000ae15ab7221 */ /* 0x000fe20000010000 */
[----:B------:R-:W-:Y:S01]  /*5e20*/  FADD.FTZ R174, R162, R167 ;  /* 0x000000a7a2ae7221 */ /* 0x000fe20000010000 */
[-C--:B------:R-:W-:Y:S01]  /*5e30*/  FMUL.FTZ R51, R51, R8.reuse ;  /* 0x0000000833337220 */ /* 0x080fe20000410000 */
[----:B------:R-:W0:Y:S01]  /*5e40*/  MUFU.EX2 R165, R165 ;  /* 0x000000a500a57308 */ /* 0x000e220000000800 */
[----:B------:R-:W-:Y:S01]  /*5e50*/  FADD.FTZ R176, R10, R171 ;  /* 0x000000ab0ab07221 */ /* 0x000fe20000010000 */
[----:B------:R-:W-:Y:S01]  /*5e60*/  FADD.FTZ R167, R159, R174 ;  /* 0x000000ae9fa77221 */ /* 0x000fe20000010000 */
[----:B-----5:R-:W-:Y:S01]  /*5e70*/  F2FP.BF16.F32.PACK_AB R159, R166, R159 ;  /* 0x0000009fa69f723e */ /* 0x020fe200000010ff */
[-C--:B------:R-:W-:Y:S01]  /*5e80*/  FMUL.FTZ R54, R54, R8.reuse ;  /* 0x0000000836367220 */ /* 0x080fe20000410000 */
[----:B------:R-:W-:Y:S01]  /*5e90*/  FADD.FTZ R13, R161, R176 ;  /* 0x000000b0a10d7221 */ /* 0x000fe20000010000 */
[----:B------:R-:W-:Y:S01]  /*5ea0*/  FADD.FTZ R174, R166, R167 ;  /* 0x000000a7a6ae7221 */ /* 0x000fe20000010000 */
[-C--:B------:R-:W-:Y:S01]  /*5eb0*/  FMUL.FTZ R55, R55, R8.reuse ;  /* 0x0000000837377220 */ /* 0x080fe20000410000 */
[----:B------:R-:W4:Y:S01]  /*5ec0*/  MUFU.EX2 R12, R12 ;  /* 0x0000000c000c7308 */ /* 0x000f220000000800 */
[----:B--2---:R-:W-:Y:S01]  /*5ed0*/  FADD.FTZ R176, R160, R13 ;  /* 0x0000000da0b07221 */ /* 0x004fe20000010000 */
[----:B-1----:R-:W-:Y:S01]  /*5ee0*/  FADD.FTZ R13, R11, R174 ;  /* 0x000000ae0b0d7221 */ /* 0x002fe20000010000 */
[----:B------:R-:W-:Y:S01]  /*5ef0*/  F2FP.BF16.F32.PACK_AB R161, R170, R11 ;  /* 0x0000000baaa1723e */ /* 0x000fe200000010ff */
[----:B------:R3:W-:Y:S01]  /*5f00*/  STSM.16.M88.4 [R22], R156 ;  /* 0x0000009c16007844 */ /* 0x0007e20000000200 */
[-C--:B------:R-:W-:Y:S01]  /*5f10*/  FMUL.FTZ R58, R58, R8.reuse ;  /* 0x000000083a3a7220 */ /* 0x080fe20000410000 */
[----:B------:R-:W-:Y:S01]  /*5f20*/  FADD.FTZ R20, R170, R13 ;  /* 0x0000000daa147221 */ /* 0x000fe20000010000 */
[----:B------:R-:W-:Y:S01]  /*5f30*/  FMUL.FTZ R59, R59, R8 ;  /* 0x000000083b3b7220 */ /* 0x000fe20000410000 */
[----:B------:R-:W1:Y:S01]  /*5f40*/  MUFU.EX2 R6, R175 ;  /* 0x000000af00067308 */ /* 0x000e620000000800 */
        /* <DEDUP_REMOVED lines=8> */
[----:B----4-:R-:W-:Y:S01]  /*5fd0*/  FADD.FTZ R174, R12, R3 ;  /* 0x000000030cae7221 */ /* 0x010fe20000010000 */
[----:B------:R-:W-:Y:S01]  /*5fe0*/  FADD.FTZ R3, R163, R20 ;  /* 0x00000014a3037221 */ /* 0x000fe20000010000 */
[-C--:B------:R-:W-:Y:S01]  /*5ff0*/  FMUL.FTZ R71, R71, R8.reuse ;  /* 0x0000000847477220 */ /* 0x080fe20000410000 */
[-C--:B------:R-:W-:Y:S01]  /*6000*/  FMUL.FTZ R74, R74, R8.reuse ;  /* 0x000000084a4a7220 */ /* 0x080fe20000410000 */
[-C--:B------:R-:W-:Y:S01]  /*6010*/  FMUL.FTZ R75, R75, R8.reuse ;  /* 0x000000084b4b7220 */ /* 0x080fe20000410000 */
[-C--:B------:R-:W-:Y:S01]  /*6020*/  FMUL.FTZ R78, R78, R8.reuse ;  /* 0x000000084e4e7220 */ /* 0x080fe20000410000 */
[-C--:B------:R-:W-:Y:S01]  /*6030*/  FMUL.FTZ R79, R79, R8.reuse ;  /* 0x000000084f4f7220 */ /* 0x080fe20000410000 */
[----:B------:R-:W2:Y:S01]  /*6040*/  MUFU.EX2 R178, R178 ;  /* 0x000000b200b27308 */ /* 0x000ea20000000800 */
        /* <DEDUP_REMOVED lines=14> */
[----:B------:R3:W-:Y:S01]  /*6130*/  STSM.16.M88.4 [R184], R160 ;  /* 0x000000a0b8007844 */ /* 0x0007e20000000200 */
        /* <DEDUP_REMOVED lines=25> */
[C---:B--2---:R-:W-:Y:S01]  /*62d0*/  FADD.FTZ R3, R173.reuse, R10 ;  /* 0x0000000aad037221 */ /* 0x044fe20000010000 */
[----:B------:R-:W-:Y:S01]  /*62e0*/  F2FP.BF16.F32.PACK_AB R164, R173, R164 ;  /* 0x000000a4ada4723e */ /* 0x000fe200000010ff */
        /* <DEDUP_REMOVED lines=11> */
[----:B------:R-:W-:-:S02]  /*63a0*/  FMUL.FTZ R151, R151, R8 ;  /* 0x0000000897977220 */ /* 0x000fc40000410000 */
[----:B------:R-:W1:Y:S01]  /*63b0*/  MUFU.EX2 R172, R172 ;  /* 0x000000ac00ac7308 */ /* 0x000e620000000800 */
[----:B0-----:R-:W-:Y:S01]  /*63c0*/  FADD.FTZ R6, R14, R3 ;  /* 0x000000030e067221 */ /* 0x001fe20000010000 */
[----:B--2---:R-:W-:-:S03]  /*63d0*/  F2FP.BF16.F32.PACK_AB R166, R177, R14 ;  /* 0x0000000eb1a6723e */ /* 0x004fc600000010ff */
[----:B------:R-:W-:Y:S01]  /*63e0*/  FADD.FTZ R3, R177, R6 ;  /* 0x00000006b1037221 */ /* 0x000fe20000010000 */
[C---:B-1----:R-:W-:Y:S01]  /*63f0*/  F2FP.BF16.F32.PACK_AB R167, R172.reuse, R167 ;  /* 0x000000a7aca7723e */ /* 0x042fe200000010ff */
[----:B------:R-:W-:-:S04]  /*6400*/  FADD.FTZ R6, R172, R11 ;  /* 0x0000000bac067221 */ /* 0x000fc80000010000 */
[----:B------:R3:W-:Y:S01]  /*6410*/  STSM.16.M88.4 [R23], R164 ;  /* 0x000000a417007844 */ /* 0x0007e20000000200 */
[----:B------:R-:W-:Y:S05]  /*6420*/  @!P0 BRA `(.L_x_3435) ;  /* 0x0000000000048947 */ /* 0x000fea0003800000 */
[----:B------:R-:W-:Y:S01]  /*6430*/  BPT.TRAP 0x1 ;  /* 0x000000040000795c */ /* 0x000fe20000300000 */
.L_x_3435:
[----:B------:R0:W1:Y:S01]  /*6440*/  SYNCS.PHASECHK.TRANS64.TRYWAIT P2, [UR24+0x28c50], R7 ;  /* 0x028c5007ff0075a7 */ /* 0x0000620008040158 */
[----:B------:R-:W-:Y:S05]  /*6450*/  @!P0 BRA `(.L_x_3436) ;  /* 0x0000000000048947 */ /* 0x000fea0003800000 */
[----:B------:R-:W-:Y:S01]  /*6460*/  BPT.TRAP 0x1 ;  /* 0x000000040000795c */ /* 0x000fe20000300000 */
.L_x_3436:
[----:B-1----:R-:W-:Y:S05]  /*6470*/  @P2 BRA `(.L_x_3437) ;  /* 0x0000000000082947 */ /* 0x002fea0003800000 */
[----:B------:R-:W1:Y:S02]  /*6480*/  SYNCS.PHASECHK.TRANS64.TRYWAIT P2, [UR24+0x28c50], R7 ;  /* 0x028c5007ff0075a7 */ /* 0x000e640008040158 */
[----:B-1----:R-:W-:Y:S05]  /*6490*/  @!P2 BRA `(.L_x_3438) ;  /* 0x000000a000a4a947 */ /* 0x002fea0003800000 */
.L_x_3437:
[----:B------:R-:W-:Y:S01]  /*64a0*/  ULEA UR11, UR39, UR47, 0xc ;  /* 0x0000002f270b7291 */ /* 0x000fe2000f8e603f */
[----:B------:R-:W-:Y:S01]  /*64b0*/  WARPGROUP.ARRIVE ;  /* 0x00000000000079c5 */ /* 0x000fe20000000000 */
[----:B------:R-:W-:Y:S01]  /*64c0*/  UMOV UR7, 0x40000040 ;  /* 0x4000004000077882 */ /* 0x000fe20000000000 */
[----:B------:R-:W-:Y:S01]  /*64d0*/  UISETP.GT.AND UP0, UPT, UR21, UR20, UPT ;  /* 0x000000141500728c */ /* 0x000fe2000bf04270 */
[----:B-1----:R-:W-:Y:S01]  /*64e0*/  @!P1 VIADD R168, R168, 0x28c60 ;  /* 0x00028c60a8a89836 */ /* 0x002fe20000000000 */
        /* <DEDUP_REMOVED lines=37> */
.L_x_3430:
[----:B------:R-:W-:-:S13]  /*6740*/  ISETP.LE.AND P2, PT, RZ, UR21, PT ;  /* 0x00000015ff007c0c */ /* 0x000fda000bf43270 */
[----:B------:R-:W-:Y:S05]  /*6750*/  @!P2 BRA `(.L_x_3440) ;  /* 0x00000018002ca947 */ /* 0x000fea0003800000 */
[----:B------:R-:W-:Y:S01]  /*6760*/  IMAD.MOV.U32 R8, RZ, RZ, R5 ;  /* 0x000000ffff087224 */ /* 0x000fe200078e0005 */
[----:B------:R-:W-:Y:S01]  /*6770*/  UMOV UR22, UR39 ;  /* 0x0000002700167c82 */ /* 0x000fe20008000000 */
[----:B------:R-:W-:Y:S01]  /*6780*/  IMAD.MOV.U32 R9, RZ, RZ, R4 ;  /* 0x000000ffff097224 */ /* 0x000fe200078e0004 */
[----:B------:R-:W-:-:S06]  /*6790*/  ULDC UR20, c[0x0][0x988] ;  /* 0x0002620000147ab9 */ /* 0x000fcc0000000800 */
.L_x_3449:
[----:B------:R-:W-:-:S04]  /*67a0*/  UIADD3 UR39, UR22, 0x1, URZ ;  /* 0x0000000116277890 */ /* 0x000fc8000fffe03f */
[----:B------:R-:W-:-:S04]  /*67b0*/  UISETP.NE.AND UP0, UPT, UR39, 0x2, UPT ;  /* 0x000000022700788c */ /* 0x000fc8000bf05270 */
[----:B------:R-:W-:Y:S02]  /*67c0*/  USEL UR6, URZ, 0x1, UP0 ;  /* 0x000000013f067887 */ /* 0x000fe40008000000 */
[----:B------:R-:W-:Y:S02]  /*67d0*/  USEL UR39, UR39, URZ, UP0 ;  /* 0x0000003f27277287 */ /* 0x000fe40008000000 */
[----:B------:R-:W-:Y:S01]  /*67e0*/  ULOP3.LUT UR38, UR38, UR6, URZ, 0x3c, !UPT ;  /* 0x0000000626267292 */ /* 0x000fe2000f8e3c3f */
[----:B-12-4-:R-:W-:Y:S11]  /*67f0*/  @!P0 BRA `(.L_x_3441) ;  /* 0x0000000000048947 */ /* 0x016ff60003800000 */
[----:B------:R-:W-:Y:S01]  /*6800*/  BPT.TRAP 0x1 ;  /* 0x000000040000795c */ /* 0x000fe20000300000 */
.L_x_3441:
[----:B------:R-:W-:Y:S01]  /*6810*/  ULEA UR23, UR39, UR40, 0x3 ;  /* 0x0000002827177291 */ /* 0x000fe2000f8e183f */
[----:B01----:R-:W-:-:S05]  /*6820*/  IMAD.U32 R7, RZ, RZ, UR38 ;  /* 0x00000026ff077e24 */ /* 0x003fca000f8e00ff */
[----:B------:R-:W-:-:S04]  /*6830*/  SHF.L.U32 R7, R7, 0x1f, RZ ;  /* 0x0000001f07077819 */ /* 0x000fc800000006ff */
[----:B------:R0:W1:Y:S01]  /*6840*/  SYNCS.PHASECHK.TRANS64.TRYWAIT P2, [UR23+0x28c30], R7 ;  /* 0x028c3007ff0075a7 */ /* 0x0000620008040157 */
[----:B------:R-:W-:Y:S05]  /*6850*/  @!P0 BRA `(.L_x_3442) ;  /* 0x0000000000048947 */ /* 0x000fea0003800000 */
[----:B------:R-:W-:Y:S01]  /*6860*/  BPT.TRAP 0x1 ;  /* 0x000000040000795c */ /* 0x000fe20000300000 */
.L_x_3442:
[----:B-1----:R-:W-:Y:S05]  /*6870*/  @P2 BRA `(.L_x_3443) ;  /* 0x0000000000082947 */ /* 0x002fea0003800000 */
[----:B------:R-:W1:Y:S02]  /*6880*/  SYNCS.PHASECHK.TRANS64.TRYWAIT P2, [UR23+0x28c30], R7 ;  /* 0x028c3007ff0075a7 */ /* 0x000e640008040157 */
[----:B-1----:R-:W-:Y:S05]  /*6890*/  @!P2 BRA `(.L_x_3444) ;  /* 0x0000009c00b8a947 */ /* 0x002fea0003800000 */
.L_x_3443:
[----:B------:R-:W-:Y:S01]  /*68a0*/  R2UR UR18, R0 ;  /* 0x00000000001272ca */ /* 0x000fe200000e0000 */
[----:B--23--:R-:W-:Y:S01]  /*68b0*/  WARPGROUP.ARRIVE ;  /* 0x00000000000079c5 */ /* 0x00cfe20000000000 */
        /* <DEDUP_REMOVED lines=20> */
[----:B-1----:R-:W-:-:S04]  /*6a00*/  FMNMX.FTZ R4, R152, R9, !PT ;  /* 0x0000000998047209 */ /* 0x002fc80007810000 */
        /* <DEDUP_REMOVED lines=49> */
[----:B------:R-:W-:Y:S01]  /*6d20*/  IADD3 R173, -R18, RZ, RZ ;  /* 0x000000ff12ad7210 */ /* 0x000fe20007ffe1ff */
[----:B------:R-:W2:Y:S01]  /*6d30*/  MUFU.EX2 R9, R9 ;  /* 0x0000000900097308 */ /* 0x000ea20000000800 */
[----:B------:R-:W-:Y:S01]  /*6d40*/  FMNMX.FTZ R12, R182, R5, !PT ;  /* 0x00000005b60c7209 */ /* 0x000fe20007810000 */
[----:B------:R-:W-:Y:S01]  /*6d50*/  FFMA.FTZ R181, R181, UR10, -R190 ;  /* 0x0000000ab5b57c23 */ /* 0x000fe200080108be */
[----:B------:R-:W-:-:S02]  /*6d60*/  ISETP.NE.AND P2, PT, R16, R173, PT ;  /* 0x000000ad1000720c */ /* 0x000fc40003f45270 */
[----:B------:R-:W-:-:S03]  /*6d70*/  FMNMX.FTZ R5, R183, R12, !PT ;  /* 0x0000000cb7057209 */ /* 0x000fc60007810000 */
[----:B------:R3:W-:Y:S01]  /*6d80*/  MUFU.EX2 R12, R157 ;  /* 0x0000009d000c7308 */ /* 0x0007e20000000800 */
[-C--:B-1----:R-:W-:Y:S01]  /*6d90*/  FMUL.FTZ R24, R24, R10.reuse ;  /* 0x0000000a18187220 */ /* 0x082fe20000410000 */
[----:B------:R-:W1:Y:S01]  /*6da0*/  SHFL.BFLY PT, R20, R5, 0x2, 0x1f ;  /* 0x0c401f0005147f89 */ /* 0x000e6200000e0000 */
[-C--:B------:R-:W-:Y:S01]  /*6db0*/  FMUL.FTZ R25, R25, R10.reuse ;  /* 0x0000000a19197220 */ /* 0x080fe20000410000 */
[-C--:B------:R-:W-:Y:S01]  /*6dc0*/  FMUL.FTZ R28, R28, R10.reuse ;  /* 0x0000000a1c1c7220 */ /* 0x080fe20000410000 */
[-C--:B------:R-:W-:Y:S01]  /*6dd0*/  FMUL.FTZ R29, R29, R10.reuse ;  /* 0x0000000a1d1d7220 */ /* 0x080fe20000410000 */
[-C--:B------:R-:W-:Y:S01]  /*6de0*/  FMUL.FTZ R32, R32, R10.reuse ;  /* 0x0000000a20207220 */ /* 0x080fe20000410000 */
[-C--:B------:R-:W-:Y:S01]  /*6df0*/  FMUL.FTZ R33, R33, R10.reuse ;  /* 0x0000000a21217220 */ /* 0x080fe20000410000 */
[----:B------:R-:W-:Y:S01]  /*6e00*/  MUFU.EX2 R152, R152 ;  /* 0x0000009800987308 */ /* 0x000fe20000000800 */
[--C-:B---3--:R-:W-:Y:S01]  /*6e10*/  FFMA.FTZ R157, R177, UR10, -R190.reuse ;  /* 0x0000000ab19d7c23 */ /* 0x108fe200080108be */
[----:B--2---:R-:W-:Y:S01]  /*6e20*/  FFMA.FTZ R3, R10, R3, R9 ;  /* 0x000000030a037223 */ /* 0x004fe20000010009 */
        /* <DEDUP_REMOVED lines=15> */
[----:B-1----:R-:W-:Y:S01]  /*6f20*/  FMNMX.FTZ R161, R5, R20, !PT ;  /* 0x0000001405a17209 */ /* 0x002fe20007810000 */
[--C-:B------:R-:W-:Y:S01]  /*6f30*/  FFMA.FTZ R20, R172, UR10, -R190.reuse ;  /* 0x0000000aac147c23 */ /* 0x100fe200080108be */
[-C--:B------:R-:W-:Y:S01]  /*6f40*/  FMUL.FTZ R61, R61, R10.reuse ;  /* 0x0000000a3d3d7220 */ /* 0x080fe20000410000 */
[-C--:B------:R-:W-:Y:S01]  /*6f50*/  FMUL.FTZ R64, R64, R10.reuse ;  /* 0x0000000a40407220 */ /* 0x080fe20000410000 */
[-C--:B------:R-:W-:Y:S01]  /*6f60*/  FMUL.FTZ R65, R65, R10.reuse ;  /* 0x0000000a41417220 */ /* 0x080fe20000410000 */
[----:B------:R-:W1:Y:S01]  /*6f70*/  SHFL.BFLY PT, R168, R161, 0x1, 0x1f ;  /* 0x0c201f00a1a87f89 */ /* 0x000e6200000e0000 */
        /* <DEDUP_REMOVED lines=9> */
[----:B--2---:R-:W-:Y:S01]  /*7010*/  FFMA.FTZ R164, R176, UR10, -R190 ;  /* 0x0000000ab0a47c23 */ /* 0x004fe200080108be */
        /* <DEDUP_REMOVED lines=13> */
[----:B-1----:R-:W-:Y:S01]  /*70f0*/  FMNMX.FTZ R5, R161, R168, !PT ;  /* 0x000000a8a1057209 */ /* 0x002fe20007810000 */
        /* <DEDUP_REMOVED lines=19> */
[--C-:B-1----:R-:W-:Y:S01]  /*7230*/  FFMA.FTZ R180, R167, UR10, -R177.reuse ;  /* 0x0000000aa7b47c23 */ /* 0x102fe200080108b1 */
[----:B------:R-:W-:Y:S01]  /*7240*/  FFMA.FTZ R167, R170, UR10, -R177 ;  /* 0x0000000aaaa77c23 */ /* 0x000fe200080108b1 */
[----:B------:R-:W-:-:S02]  /*7250*/  IMAD.U32 R170, RZ, RZ, UR23 ;  /* 0x00000017ffaa7e24 */ /* 0x000fc4000f8e00ff */
[--C-:B------:R-:W-:Y:S01]  /*7260*/  FFMA.FTZ R171, R174, UR10, -R177.reuse ;  /* 0x0000000aaeab7c23 */ /* 0x100fe200080108b1 */
[--C-:B------:R-:W-:Y:S01]  /*7270*/  FFMA.FTZ R174, R175, UR10, -R177.reuse ;  /* 0x0000000aafae7c23 */ /* 0x100fe200080108b1 */
[----:B------:R-:W-:Y:S02]  /*7280*/  IMAD.U32 R175, RZ, RZ, UR22 ;  /* 0x00000016ffaf7e24 */ /* 0x000fe4000f8e00ff */
[--C-:B------:R-:W-:Y:S01]  /*7290*/  FFMA.FTZ R173, R178, UR10, -R177.reuse ;  /* 0x0000000ab2ad7c23 */ /* 0x100fe200080108b1 */
[----:B------:R-:W1:Y:S01]  /*72a0*/  MUFU.EX2 R168, R168 ;  /* 0x000000a800a87308 */ /* 0x000e620000000800 */
[----:B------:R-:W-:Y:S02]  /*72b0*/  @!P1 VIADD R154, R170, 0x28c40 ;  /* 0x00028c40aa9a9836 */ /* 0x000fe40000000000 */
[--C-:B------:R-:W-:Y:S01]  /*72c0*/  FFMA.FTZ R182, R182, UR10, -R177.reuse ;  /* 0x0000000ab6b67c23 */ /* 0x100fe200080108b1 */
[----:B------:R-:W-:Y:S02]  /*72d0*/  @!P2 IMAD R158, R175, 0x40, R2 ;  /* 0x00000040af9ea824 */ /* 0x000fe400078e0202 */
[--C-:B------:R-:W-:Y:S01]  /*72e0*/  FFMA.FTZ R183, R183, UR10, -R177.reuse ;  /* 0x0000000ab7b77c23 */ /* 0x100fe200080108b1 */
[----:B------:R-:W-:Y:S01]  /*72f0*/  FFMA.FTZ R179, R179, UR10, -R177 ;  /* 0x0000000ab3b37c23 */ /* 0x000fe200080108b1 */
[----:B------:R-:W-:Y:S01]  /*7300*/  @!P1 PRMT R154, RZ, 0x654, R154 ;  /* 0x00000654ff9a9816 */ /* 0x000fe2000000009a */
[-C--:B------:R-:W-:Y:S01]  /*7310*/  FMUL.FTZ R116, R116, R10.reuse ;  /* 0x0000000a74747220 */ /* 0x080fe20000410000 */
[----:B------:R-:W2:Y:S01]  /*7320*/  MUFU.EX2 R155, R155 ;  /* 0x0000009b009b7308 */ /* 0x000ea20000000800 */
[----:B------:R-:W-:Y:S01]  /*7330*/  @!P2 LEA R158, R158, UR40, 0x2 ;  /* 0x000000289e9eac11 */ /* 0x000fe2000f8e10ff */
[----:B------:R3:W-:Y:S01]  /*7340*/  @!P1 SYNCS.ARRIVE.TRANS64.RED.A1T0 RZ, [R154+URZ], RZ ;  /* 0x000000ff9aff99a7 */ /* 0x0007e2000810043f */
[-C--:B------:R-:W-:Y:S01]  /*7350*/  FMUL.FTZ R117, R117, R10.reuse ;  /* 0x0000000a75757220 */ /* 0x080fe20000410000 */
[-C--:B------:R-:W-:Y:S01]  /*7360*/  FMUL.FTZ R120, R120, R10.reuse ;  /* 0x0000000a78787220 */ /* 0x080fe20000410000 */
[-C--:B------:R-:W-:Y:S01]  /*7370*/  FMUL.FTZ R121, R121, R10.reuse ;  /* 0x0000000a79797220 */ /* 0x080fe20000410000 */
[----:B------:R-:W-:Y:S01]  /*7380*/  @!P2 STS [R158+0x28800], R10 ;  /* 0x0288000a9e00a388 */ /* 0x000fe20000000800 */
[----:B------:R-:W-:Y:S01]  /*7390*/  FMUL.FTZ R124, R124, R10 ;  /* 0x0000000a7c7c7220 */ /* 0x000fe20000410000 */
[----:B------:R-:W4:Y:S01]  /*73a0*/  MUFU.EX2 R165, R165 ;  /* 0x000000a500a57308 */ /* 0x000f220000000800 */
[----:B-1----:R-:W-:Y:S01]  /*73b0*/  FFMA.FTZ R6, R169, R6, R168 ;  /* 0x00000006a9067223 */ /* 0x002fe200000100a8 */
[C---:B---3--:R-:W-:Y:S01]  /*73c0*/  FADD.FTZ R154, R152.reuse, R3 ;  /* 0x00000003989a7221 */ /* 0x048fe20000010000 */
[----:B------:R1:W-:Y:S01]  /*73d0*/  @!P2 STS [R158+0x28820], R169 ;  /* 0x028820a99e00a388 */ /* 0x0003e20000000800 */
[----:B------:R-:W-:Y:S01]  /*73e0*/  F2FP.BF16.F32.PACK_AB R152, R152, R9 ;  /* 0x000000099898723e */ /* 0x000fe200000010ff */
[-C--:B------:R-:W-:Y:S01]  /*73f0*/  FMUL.FTZ R125, R125, R10.reuse ;  /* 0x0000000a7d7d7220 */ /* 0x080fe20000410000 */
[----:B------:R-:W-:Y:S01]  /*7400*/  FADD.FTZ R3, R11, R154 ;  /* 0x0000009a0b037221 */ /* 0x000fe20000010000 */
[-C--:B------:R-:W-:Y:S01]  /*7410*/  FMUL.FTZ R128, R128, R10.reuse ;  /* 0x0000000a80807220 */ /* 0x080fe20000410000 */
[----:B------:R-:W3:Y:S01]  /*7420*/  MUFU.EX2 R172, R172 ;  /* 0x000000ac00ac7308 */ /* 0x000ee20000000800 */
[----:B--2---:R-:W-:Y:S01]  /*7430*/  FADD.FTZ R6, R155, R6 ;  /* 0x000000069b067221 */ /* 0x004fe20000010000 */
[----:B------:R-:W-:Y:S01]  /*7440*/  FADD.FTZ R3, R12, R3 ;  /* 0x000000030c037221 */ /* 0x000fe20000010000 */
[-C--:B------:R-:W-:Y:S01]  /*7450*/  FMUL.FTZ R129, R129, R10.reuse ;  /* 0x0000000a81817220 */ /* 0x080fe20000410000 */
[-C--:B------:R-:W-:Y:S01]  /*7460*/  FMUL.FTZ R132, R132, R10.reuse ;  /* 0x0000000a84847220 */ /* 0x080fe20000410000 */
[-C--:B------:R-:W-:Y:S01]  /*7470*/  FMUL.FTZ R133, R133, R10.reuse ;  /* 0x0000000a85857220 */ /* 0x080fe20000410000 */
[----:B------:R-:W-:Y:S01]  /*7480*/  FADD.FTZ R154, R156, R3 ;  /* 0x000000039c9a7221 */ /* 0x000fe20000010000 */
[-C--:B------:R-:W-:Y:S01]  /*7490*/  FMUL.FTZ R136, R136, R10.reuse ;  /* 0x0000000a88887220 */ /* 0x080fe20000410000 */
[----:B------:R-:W2:Y:S01]  /*74a0*/  MUFU.EX2 R159, R159 ;  /* 0x0000009f009f7308 */ /* 0x000ea20000000800 */
[----:B----4-:R-:W-:Y:S01]  /*74b0*/  FADD.FTZ R3, R165, R6 ;  /* 0x00000006a5037221 */ /* 0x010fe20000010000 */
[----:B------:R-:W-:Y:S01]  /*74c0*/  FADD.FTZ R175, R13, R154 ;  /* 0x0000009a0daf7221 */ /* 0x000fe20000010000 */
[-C--:B------:R-:W-:Y:S01]  /*74d0*/  FMUL.FTZ R137, R137, R10.reuse ;  /* 0x0000000a89897220 */ /* 0x080fe20000410000 */
[-C--:B------:R-:W-:Y:S01]  /*74e0*/  FMUL.FTZ R140, R140, R10.reuse ;  /* 0x0000000a8c8c7220 */ /* 0x080fe20000410000 */
        /* <DEDUP_REMOVED lines=8> */
[----:B------:R-:W-:Y:S01]  /*7570*/  FMUL.FTZ R149, R149, R10 ;  /* 0x0000000a95957220 */ /* 0x000fe20000410000 */
[----:B------:R-:W-:Y:S01]  /*7580*/  FADD.FTZ R154, R160, R175 ;  /* 0x000000afa09a7221 */ /* 0x000fe20000010000 */
[----:B------:R-:W-:Y:S01]  /*7590*/  F2FP.BF16.F32.PACK_AB R156, R13, R156 ;  /* 0x0000009c0d9c723e */ /* 0x000fe200000010ff */
[----:B------:R-:W3:Y:S01]  /*75a0*/  MUFU.EX2 R163, R163 ;  /* 0x000000a300a37308 */ /* 0x000ee20000000800 */
[----:B--2---:R-:W-:Y:S01]  /*75b0*/  FADD.FTZ R3, R159, R6 ;  /* 0x000000069f037221 */ /* 0x004fe20000010000 */
[----:B-1----:R-:W-:Y:S01]  /*75c0*/  F2FP.BF16.F32.PACK_AB R158, R15, R14 ;  /* 0x0000000e0f9e723e */ /* 0x002fe200000010ff */
        /* <DEDUP_REMOVED lines=64> */
[-C--:B------:R-:W-:Y:S01]  /*79d0*/  FMUL.FTZ R118, R118, R169.reuse ;  /* 0x000000a976767220 */ /* 0x080fe20000410000 */
[----:B------:R-:W-:Y:S01]  /*79e0*/  F2FP.BF16.F32.PACK_AB R153, R155, R168 ;  /* 0x000000a89b99723e */ /* 0x000fe200000010ff */
[----:B------:R-:W-:Y:S01]  /*79f0*/  FMUL.FTZ R119, R119, R169 ;  /* 0x000000a977777220 */ /* 0x000fe20000410000 */
[----:B------:R-:W-:Y:S01]  /*7a00*/  F2FP.BF16.F32.PACK_AB R154, R12, R11 ;  /* 0x0000000b0c9a723e */ /* 0x000fe200000010ff */
[----:B------:R-:W-:Y:S01]  /*7a10*/  FMUL.FTZ R122, R122, R169 ;  /* 0x000000a97a7a7220 */ /* 0x000fe20000410000 */
[----:B------:R-:W3:Y:S01]  /*7a20*/  MUFU.EX2 R174, R174 ;  /* 0x000000ae00ae7308 */ /* 0x000ee20000000800 */
[----:B-1----:R-:W-:Y:S01]  /*7a30*/  FADD.FTZ R3, R171, R6 ;  /* 0x00000006ab037221 */ /* 0x002fe20000010000 */
[----:B------:R-:W-:Y:S01]  /*7a40*/  F2FP.BF16.F32.PACK_AB R155, R172, R165 ;  /* 0x000000a5ac9b723e */ /* 0x000fe200000010ff */
[----:B------:R-:W-:Y:S01]  /*7a50*/  BAR.SYNC.DEFER_BLOCKING 0xf, 0x100 ;  /* 0x03c4000000007b1d */ /* 0x000fe20000010000 */
        /* <DEDUP_REMOVED lines=18> */
[----:B------:R-:W-:-:S03]  /*7b80*/  FMUL.FTZ R151, R151, R169 ;  /* 0x000000a997977220 */ /* 0x000fc60000410000 */
[----:B------:R-:W3:Y:S01]  /*7b90*/  MUFU.EX2 R8, R181 ;  /* 0x000000b500087308 */ /* 0x000ee20000000800 */
[C---:B-1----:R-:W-:Y:S01]  /*7ba0*/  FADD.FTZ R10, R157.reuse, R10 ;  /* 0x0000000a9d0a7221 */ /* 0x042fe20000010000 */
[----:B------:R-:W-:Y:S01]  /*7bb0*/  F2FP.BF16.F32.PACK_AB R164, R157, R164 ;  /* 0x000000a49da4723e */ /* 0x000fe200000010ff */
[----:B------:R1:W-:Y:S01]  /*7bc0*/  STSM.16.M88.4 [R19+0x26800], R152 ;  /* 0x0268009813007844 */ /* 0x0003e20000000200 */
[----:B------:R-:W-:Y:S01]  /*7bd0*/  F2FP.BF16.F32.PACK_AB R157, R176, R159 ;  /* 0x0000009fb09d723e */ /* 0x000fe200000010ff */
[----:B------:R-:W-:Y:S01]  /*7be0*/  FADD.FTZ R3, R161, R10 ;  /* 0x0000000aa1037221 */ /* 0x000fe20000010000 */
[----:B------:R-:W-:Y:S02]  /*7bf0*/  F2FP.BF16.F32.PACK_AB R159, R180, R163 ;  /* 0x000000a3b49f723e */ /* 0x000fe400000010ff */
[----:B------:R-:W4:Y:S01]  /*7c00*/  MUFU.EX2 R178, R179 ;  /* 0x000000b300b27308 */ /* 0x000f220000000800 */
[----:B--2---:R-:W-:Y:S01]  /*7c10*/  FADD.FTZ R9, R173, R6 ;  /* 0x00000006ad097221 */ /* 0x004fe20000010000 */
[----:B------:R-:W-:Y:S01]  /*7c20*/  F2FP.BF16.F32.PACK_AB R163, R174, R171 ;  /* 0x000000abaea3723e */ /* 0x000fe200000010ff */
[----:B------:R1:W-:Y:S05]  /*7c30*/  STSM.16.M88.4 [R22], R156 ;  /* 0x0000009c16007844 */ /* 0x0003ea0000000200 */
[----:B------:R-:W2:Y:S01]  /*7c40*/  MUFU.EX2 R182, R182 ;  /* 0x000000b600b67308 */ /* 0x000ea20000000800 */
[C---:B---3--:R-:W-:Y:S01]  /*7c50*/  F2FP.BF16.F32.PACK_AB R166, R8.reuse, R161 ;  /* 0x000000a108a6723e */ /* 0x048fe200000010ff */
[----:B------:R-:W-:Y:S01]  /*7c60*/  FADD.FTZ R3, R8, R3 ;  /* 0x0000000308037221 */ /* 0x000fe20000010000 */
[----:B------:R-:W-:-:S05]  /*7c70*/  F2FP.BF16.F32.PACK_AB R161, R190, R167 ;  /* 0x000000a7bea1723e */ /* 0x000fca00000010ff */
[----:B------:R-:W3:Y:S01]  /*7c80*/  MUFU.EX2 R183, R183 ;  /* 0x000000b700b77308 */ /* 0x000ee20000000800 */
[C---:B----4-:R-:W-:Y:S01]  /*7c90*/  FADD.FTZ R9, R178.reuse, R9 ;  /* 0x00000009b2097221 */ /* 0x050fe20000010000 */
[----:B------:R-:W-:Y:S01]  /*7ca0*/  F2FP.BF16.F32.PACK_AB R165, R178, R173 ;  /* 0x000000adb2a5723e */ /* 0x000fe200000010ff */
[----:B------:R1:W-:Y:S02]  /*7cb0*/  STSM.16.M88.4 [R184], R160 ;  /* 0x000000a0b8007844 */ /* 0x0003e40000000200 */
[----:B--2---:R-:W-:Y:S01]  /*7cc0*/  FADD.FTZ R6, R182, R9 ;  /* 0x00000009b6067221 */ /* 0x004fe20000010000 */
[----:B---3--:R-:W-:-:S03]  /*7cd0*/  F2FP.BF16.F32.PACK_AB R167, R183, R182 ;  /* 0x000000b6b7a7723e */ /* 0x008fc600000010ff */
[----:B------:R-:W-:Y:S02]  /*7ce0*/  FADD.FTZ R6, R183, R6 ;  /* 0x00000006b7067221 */ /* 0x000fe40000010000 */
[----:B------:R1:W-:Y:S01]  /*7cf0*/  STSM.16.M88.4 [R23], R164 ;  /* 0x000000a417007844 */ /* 0x0003e20000000200 */
[----:B------:R-:W-:Y:S05]  /*7d00*/  @!P0 BRA `(.L_x_3445) ;  /* 0x0000000000048947 */ /* 0x000fea0003800000 */
[----:B------:R-:W-:Y:S01]  /*7d10*/  BPT.TRAP 0x1 ;  /* 0x000000040000795c */ /* 0x000fe20000300000 */
.L_x_3445:
[----:B------:R2:W3:Y:S01]  /*7d20*/  SYNCS.PHASECHK.TRANS64.TRYWAIT P2, [UR23+0x28c50], R7 ;  /* 0x028c5007ff0075a7 */ /* 0x0004e20008040157 */
[----:B------:R-:W-:Y:S05]  /*7d30*/  @!P0 BRA `(.L_x_3446) ;  /* 0x0000000000048947 */ /* 0x000fea0003800000 */
[----:B------:R-:W-:Y:S01]  /*7d40*/  BPT.TRAP 0x1 ;  /* 0x000000040000795c */ /* 0x000fe20000300000 */
.L_x_3446:
[----:B---3--:R-:W-:Y:S05]  /*7d50*/  @P2 BRA `(.L_x_3447) ;  /* 0x0000000000082947 */ /* 0x008fea0003800000 */
[----:B------:R-:W3:Y:S02]  /*7d60*/  SYNCS.PHASECHK.TRANS64.TRYWAIT P2, [UR23+0x28c50], R7 ;  /* 0x028c5007ff0075a7 */ /* 0x000ee40008040157 */
[----:B---3--:R-:W-:Y:S05]  /*7d70*/  @!P2 BRA `(.L_x_3448) ;  /* 0x000000880098a947 */ /* 0x008fea0003800000 */
.L_x_3447:
        /* <DEDUP_REMOVED lines=41> */
.L_x_3440:
[----:B------:R-:W5:Y:S01]  /*8010*/  SHFL.BFLY PT, R0, R3, 0x2, 0x1f ;  /* 0x0c401f0003007f89 */ /* 0x000f6200000e0000 */
[----:B------:R-:W-:Y:S01]  /*8020*/  IMAD.U32 R11, RZ, RZ, UR10 ;  /* 0x0000000aff0b7e24 */ /* 0x000fe2000f8e00ff */
[----:B------:R-:W-:Y:S01]  /*8030*/  UIADD3 UR37, UR37, 0x1, URZ ;  /* 0x0000000125257890 */ /* 0x000fe2000fffe03f */
[----:B------:R-:W-:Y:S01]  /*8040*/  IMAD.U32 R15, RZ, RZ, UR10 ;  /* 0x0000000aff0f7e24 */ /* 0x000fe2000f8e00ff */
[----:B------:R-:W0:Y:S01]  /*8050*/  SHFL.BFLY PT, R9, R6, 0x2, 0x1f ;  /* 0x0c401f0006097f89 */ /* 0x000e2200000e0000 */
[----:B------:R-:W-:Y:S08]  /*8060*/  BAR.ARV 0x8, 0xa0 ;  /* 0x0202800000007b1d */ /* 0x000ff00000002000 */
[----:B------:R-:W-:Y:S01]  /*8070*/  BAR.SYNC.DEFER_BLOCKING 0xf, 0x100 ;  /* 0x03c4000000007b1d */ /* 0x000fe20000010000 */
[----:B-----5:R-:W-:Y:S01]  /*8080*/  FADD.FTZ R0, R0, R3 ;  /* 0x0000000300007221 */ /* 0x020fe20000010000 */
[----:B------:R-:W-:Y:S01]  /*8090*/  IMAD.U32 R3, RZ, RZ, UR39 ;  /* 0x00000027ff037e24 */ /* 0x000fe2000f8e00ff */
[----:B------:R-:W-:Y:S01]  /*80a0*/  UIADD3 UR39, UR39, 0x1, URZ ;  /* 0x0000000127277890 */ /* 0x000fe2000fffe03f */
[----:B0-----:R-:W-:-:S02]  /*80b0*/  FADD.FTZ R9, R9, R6 ;  /* 0x0000000609097221 */ /* 0x001fc40000010000 */
[----:B-12---:R-:W0:Y:S01]  /*80c0*/  SHFL.BFLY PT, R7, R0, 0x1, 0x1f ;  /* 0x0c201f0000077f89 */ /* 0x006e2200000e0000 */
[----:B------:R-:W-:-:S03]  /*80d0*/  UISETP.NE.AND UP0, UPT, UR39, 0x2, UPT ;  /* 0x000000022700788c */ /* 0x000fc6000bf05270 */
[----:B------:R-:W1:Y:S01]  /*80e0*/  SHFL.BFLY PT, R8, R9, 0x1, 0x1f ;  /* 0x0c201f0009087f89 */ /* 0x000e6200000e0000 */
[----:B------:R-:W-:Y:S02]  /*80f0*/  USEL UR4, URZ, 0x1, UP0 ;  /* 0x000000013f047887 */ /* 0x000fe40008000000 */
[----:B------:R-:W-:Y:S02]  /*8100*/  USEL UR39, UR39, URZ, UP0 ;  /* 0x0000003f27277287 */ /* 0x000fe40008000000 */
[----:B------:R-:W-:Y:S01]  /*8110*/  ULOP3.LUT UR38, UR38, UR4, URZ, 0x3c, !UPT ;  /* 0x0000000426267292 */ /* 0x000fe2000f8e3c3f */
[----:B0-----:R-:W-:Y:S01]  /*8120*/  FADD.FTZ R12, R0, R7 ;  /* 0x00000007000c7221 */ /* 0x001fe20000010000 */
[----:B------:R-:W-:Y:S02]  /*8130*/  IMAD.MOV R7, RZ, RZ, -R18 ;  /* 0x000000ffff077224 */ /* 0x000fe400078e0a12 */
[----:B-1----:R-:W-:Y:S02]  /*8140*/  FADD.FTZ R13, R9, R8 ;  /* 0x00000008090d7221 */ /* 0x002fe40000010000 */
[----:B------:R-:W-:-:S02]  /*8150*/  FSETP.NE.FTZ.AND P1, PT, R12, RZ, PT ;  /* 0x000000ff0c00720b */ /* 0x000fc40003f35000 */
[----:B------:R-:W-:Y:S02]  /*8160*/  ISETP.NE.AND P0, PT, R16, R7, PT ;  /* 0x000000071000720c */ /* 0x000fe40003f05270 */
[----:B------:R-:W-:Y:S02]  /*8170*/  CS2R R6, SRZ ;  /* 0x0000000000067805 */ /* 0x000fe4000001ff00 */
[----:B------:R-:W-:-:S07]  /*8180*/  FSETP.NE.FTZ.AND P2, PT, R13, RZ, PT ;  /* 0x000000ff0d00720b */ /* 0x000fce0003f55000 */
[----:B------:R-:W0:Y:S02]  /*8190*/  @P1 MUFU.RCP R7, R12 ;  /* 0x0000000c00071308 */ /* 0x000e240000001000 */
[----:B------:R-:W-:Y:S01]  /*81a0*/  @!P0 LEA R0, R3, R2, 0x6 ;  /* 0x0000000203008211 */ /* 0x000fe200078e30ff */
[----:B------:R-:W-:-:S03]  /*81b0*/  IMAD.MOV.U32 R3, RZ, RZ, -0x800000 ;  /* 0xff800000ff037424 */ /* 0x000fc600078e00ff */
[----:B------:R-:W-:Y:S01]  /*81c0*/  @P2 FMUL.FTZ R15, R15, 0.69314718246459960938 ;  /* 0x3f3172180f0f2820 */ /* 0x000fe20000410000 */
[----:B------:R-:W-:Y:S01]  /*81d0*/  @!P0 LEA R9, R0, UR40, 0x2 ;  /* 0x0000002800098c11 */ /* 0x000fe2000f8e10ff */
[----:B------:R-:W-:Y:S01]  /*81e0*/  IMAD.MOV.U32 R0, RZ, RZ, -0x800000 ;  /* 0xff800000ff007424 */ /* 0x000fe200078e00ff */
[----:B------:R-:W1:Y:S08]  /*81f0*/  @P2 MUFU.RCP R6, R13 ;  /* 0x0000000d00062308 */ /* 0x000e700000001000 */
[----:B------:R-:W2:Y:S01]  /*8200*/  @P1 MUFU.LG2 R12, R12 ;  /* 0x0000000c000c1308 */ /* 0x000ea20000000c00 */
[----:B0-----:R0:W-:Y:S01]  /*8210*/  @!P0 STS [R9+0x28800], R7 ;  /* 0x0288000709008388 */ /* 0x0011e20000000800 */
[-C--:B---3--:R-:W-:Y:S01]  /*8220*/  FMUL.FTZ R161, R24, R7.reuse ;  /* 0x0000000718a17220 */ /* 0x088fe20000410000 */
[-C--:B------:R-:W-:Y:S01]  /*8230*/  FMUL.FTZ R8, R25, R7.reuse ;  /* 0x0000000719087220 */ /* 0x080fe20000410000 */
[-C--:B------:R-:W-:Y:S01]  /*8240*/  FMUL.FTZ R10, R28, R7.reuse ;  /* 0x000000071c0a7220 */ /* 0x080fe20000410000 */
        /* <DEDUP_REMOVED lines=64> */
[----:B--2---:R-:W-:Y:S01]  /*8650*/  @P1 FMUL.FTZ R12, R12, 0.69314718246459960938 ;  /* 0x3f3172180c0c1820 */ /* 0x004fe20000410000 */
[----:B---3--:R-:W-:Y:S01]  /*8660*/  @P2 FMUL.FTZ R14, R13, 0.69314718246459960938 ;  /* 0x3f3172180d0e2820 */ /* 0x008fe20000410000 */
[-C--:B-1----:R-:W-:Y:S01]  /*8670*/  FMUL.FTZ R9, R26, R6.reuse ;  /* 0x000000061a097220 */ /* 0x082fe20000410000 */
        /* <DEDUP_REMOVED lines=67> */
.L_x_3411:
[----:B------:R-:W0:Y:S08]  /*8ab0*/  S2UR UR4, SR_CgaCtaId ;  /* 0x00000000000479c3 */ /* 0x000e300000008800 */
[----:B------:R-:W-:Y:S06]  /*8ac0*/  BAR.SYNC.DEFER_BLOCKING 0x5, 0x120 ;  /* 0x0144800000007b1d */ /* 0x000fec0000010000 */
[----:B------:R-:W-:Y:S01]  /*8ad0*/  UMOV UR40, 0x400 ;  /* 0x0000040000287882 */ /* 0x000fe20000000000 */
[----:B------:R-:W-:Y:S01]  /*8ae0*/  BSSY B0, `(.L_x_3450) ;  /* 0x0000291000007945 */ /* 0x000fe20003800000 */
[----:B0-----:R-:W-:-:S09]  /*8af0*/  ULEA UR40, UR4, UR40, 0x18 ;  /* 0x0000002804287291 */ /* 0x001fd2000f8ec03f */
[----:B------:R-:W0:Y:S02]  /*8b00*/  LDS.128 R4, [UR40+0x28cd0] ;  /* 0x028cd028ff047984 */ /* 0x000e240008000c00 */
[----:B0-----:R-:W-:Y:S02]  /*8b10*/  R2UR UR52, R5 ;  /* 0x00000000053472ca */ /* 0x001fe400000e0000 */
[----:B------:R-:W-:Y:S01]  /*8b20*/  R2UR UR5, R6 ;  /* 0x00000000060572ca */ /* 0x000fe200000e0000 */
        /* <DEDUP_REMOVED lines=10> */
[----:B------:R-:W-:Y:S01]  /*8bd0*/  F2FP.BF16.F32.PACK_AB R8, R8, R161 ;  /* 0x000000a10808723e */ /* 0x000fe200000010ff */
[----:B------:R-:W-:Y:S01]  /*8be0*/  UISETP.NE.U32.AND UP0, UPT, UR8, URZ, UPT ;  /* 0x0000003f0800728c */ /* 0x000fe2000bf05070 */
[----:B------:R-:W-:-:S02]  /*8bf0*/  F2FP.BF16.F32.PACK_AB R11, R31, R11 ;  /* 0x0000000b1f0b723e */ /* 0x000fc400000010ff */
[----:B------:R-:W-:Y:S01]  /*8c00*/  F2FP.BF16.F32.PACK_AB R33, R35, R34 ;  /* 0x000000222321723e */ /* 0x000fe200000010ff */
[----:B------:R-:W-:Y:S01]  /*8c10*/  UISETP.NE.AND.EX UP0, UPT, UR9, URZ, UPT, UP0 ;  /* 0x0000003f0900728c */ /* 0x000fe2000bf05300 */
[----:B------:R-:W-:Y:S02]  /*8c20*/  F2FP.BF16.F32.PACK_AB R40, R41, R40 ;  /* 0x000000282928723e */ /* 0x000fe400000010ff */
[----:B------:R-:W-:Y:S02]  /*8c30*/  F2FP.BF16.F32.PACK_AB R34, R37, R36 ;  /* 0x000000242522723e */ /* 0x000fe400000010ff */
[----:B------:R-:W-:Y:S02]  /*8c40*/  F2FP.BF16.F32.PACK_AB R35, R39, R38 ;  /* 0x000000262723723e */ /* 0x000fe400000010ff */
[----:B------:R-:W-:Y:S02]  /*8c50*/  F2FP.BF16.F32.PACK_AB R41, R43, R42 ;  /* 0x0000002a2b29723e */ /* 0x000fe400000010ff */
[----:B------:R-:W-:Y:S01]  /*8c60*/  F2FP.BF16.F32.PACK_AB R48, R49, R48 ;  /* 0x000000303130723e */ /* 0x000fe200000010ff */
[----:B------:R-:W-:Y:S01]  /*8c70*/  UMOV UR6, UR40 ;  /* 0x0000002800067c82 */ /* 0x000fe20008000000 */
[----:B0-----:R-:W-:Y:S01]  /*8c80*/  UMOV UR7, UR4 ;  /* 0x0000000400077c82 */ /* 0x001fe20008000000 */
[----:B------:R-:W-:Y:S01]  /*8c90*/  F2FP.BF16.F32.PACK_AB R42, R45, R44 ;  /* 0x0000002c2d2a723e */ /* 0x000fe200000010ff */
[----:B------:R-:W-:Y:S01]  /*8ca0*/  IMAD.U32 R127, RZ, RZ, UR7 ;  /* 0x00000007ff7f7e24 */ /* 0x000fe2000f8e00ff */
[----:B------:R-:W-:Y:S01]  /*8cb0*/  MOV R126, UR6 ;  /* 0x00000006007e7c02 */ /* 0x000fe20008000f00 */
[----:B------:R-:W-:Y:S01]  /*8cc0*/  ULDC.64 UR6, c[0x0][0xbd8] ;  /* 0x0002f60000067ab9 */ /* 0x000fe20000000a00 */
[----:B------:R-:W-:Y:S01]  /*8cd0*/  F2FP.BF16.F32.PACK_AB R43, R47, R46 ;  /* 0x0000002e2f2b723e */ /* 0x000fe200000010ff */
[----:B------:R-:W-:Y:S01]  /*8ce0*/  UISETP.NE.U32.AND UP1, UPT, UR6, URZ, UPT ;  /* 0x0000003f0600728c */ /* 0x000fe2000bf25070 */
[----:B------:R-:W-:Y:S01]  /*8cf0*/  F2FP.BF16.F32.PACK_AB R49, R51, R50 ;  /* 0x000000323331723e */ /* 0x000fe200000010ff */
[----:B------:R-:W-:Y:S01]  /*8d00*/  IMAD.WIDE R122, R188, 0x2, R126 ;  /* 0x00000002bc7a7825 */ /* 0x000fe200078e027e */
[----:B------:R-:W-:Y:S01]  /*8d10*/  F2FP.BF16.F32.PACK_AB R56, R57, R56 ;  /* 0x000000383938723e */ /* 0x000fe200000010ff */
[----:B------:R-:W-:Y:S01]  /*8d20*/  UISETP.NE.AND.EX UP1, UPT, UR7, URZ, UPT, UP1 ;  /* 0x0000003f0700728c */ /* 0x000fe2000bf25310 */
[----:B------:R-:W-:Y:S01]  /*8d30*/  F2FP.BF16.F32.PACK_AB R50, R53, R52 ;  /* 0x000000343532723e */ /* 0x000fe200000010ff */
[----:B------:R-:W-:Y:S01]  /*8d40*/  UIADD3 UR4, UP2, UR10, UR6, URZ ;  /* 0x000000060a047290 */ /* 0x000fe2000ff5e03f */
[C---:B------:R-:W-:Y:S01]  /*8d50*/  IADD3 R177, P0, R122.reuse, 0x40, RZ ;  /* 0x000000407ab17810 */ /* 0x040fe20007f1e0ff */
[----:B------:R-:W-:Y:S01]  /*8d60*/  @UP0 UIADD3 UR6, UP3, UR10, UR8, URZ ;  /* 0x000000080a060290 */ /* 0x000fe2000ff7e03f */
[C---:B------:R-:W-:Y:S01]  /*8d70*/  IADD3 R183, P6, R122.reuse, 0x2020, RZ ;  /* 0x000020207ab77810 */ /* 0x040fe20007fde0ff */
[----:B------:R-:W-:Y:S01]  /*8d80*/  UIADD3.X UR8, UR11, UR7, URZ, UP2, !UPT ;  /* 0x000000070b087290 */ /* 0x000fe200097fe43f */
[----:B------:R-:W-:Y:S01]  /*8d90*/  LOP3.LUT R6, R177, 0x380, RZ, 0xc0, !PT ;  /* 0x00000380b1067812 */ /* 0x000fe200078ec0ff */
[--C-:B------:R-:W-:Y:S01]  /*8da0*/  IMAD.X R13, RZ, RZ, R123.reuse, P0 ;  /* 0x000000ffff0d7224 */ /* 0x100fe200000e067b */
[----:B------:R-:W-:Y:S01]  /*8db0*/  IADD3 R175, P1, R122, 0x20, RZ ;  /* 0x000000207aaf7810 */ /* 0x000fe20007f3e0ff */
[--C-:B------:R-:W-:Y:S01]  /*8dc0*/  IMAD.X R25, RZ, RZ, R123.reuse, P6 ;  /* 0x000000ffff197224 */ /* 0x100fe200030e067b */
[----:B------:R-:W-:Y:S01]  /*8dd0*/  SHF.R.U64 R6, R6, 0x3, RZ ;  /* 0x0000000306067819 */ /* 0x000fe200000012ff */
[----:B------:R-:W-:Y:S01]  /*8de0*/  @UP0 UIADD3.X UR7, UR11, UR9, URZ, UP3, !UPT ;  /* 0x000000090b070290 */ /* 0x000fe20009ffe43f */
[----:B------:R-:W-:Y:S01]  /*8df0*/  IADD3 R197, P0, R122, 0x4020, RZ ;  /* 0x000040207ac57810 */ /* 0x000fe20007f1e0ff */
[----:B------:R-:W-:Y:S01]  /*8e00*/  IMAD.X R5, RZ, RZ, R123, P1 ;  /* 0x000000ffff057224 */ /* 0x000fe200008e067b */
[----:B------:R-:W-:-:S02]  /*8e10*/  LOP3.LUT R12, R6, R177, RZ, 0x3c, !PT ;  /* 0x000000b1060c7212 */ /* 0x000fc400078e3cff */
[----:B------:R-:W-:Y:S02]  /*8e20*/  LOP3.LUT R6, R183, 0x380, RZ, 0xc0, !PT ;  /* 0x00000380b7067812 */ /* 0x000fe400078ec0ff */
[----:B------:R-:W-:Y:S02]  /*8e30*/  IADD3 R191, P5, R122, 0x2040, RZ ;  /* 0x000020407abf7810 */ /* 0x000fe40007fbe0ff */
[----:B------:R-:W-:Y:S02]  /*8e40*/  SHF.R.U64 R6, R6, 0x3, RZ ;  /* 0x0000000306067819 */ /* 0x000fe400000012ff */
[----:B------:R-:W-:Y:S01]  /*8e50*/  IADD3 R195, P1, R122, 0x4000, RZ ;  /* 0x000040007ac37810 */ /* 0x000fe20007f3e0ff */
[--C-:B------:R-:W-:Y:S01]  /*8e60*/  IMAD.X R83, RZ, RZ, R123.reuse, P5 ;  /* 0x000000ffff537224 */ /* 0x100fe200028e067b */
[----:B------:R-:W-:Y:S02]  /*8e70*/  LOP3.LUT R24, R6, R183, RZ, 0x3c, !PT ;  /* 0x000000b706187212 */ /* 0x000fe400078e3cff */
[----:B------:R-:W-:Y:S01]  /*8e80*/  LOP3.LUT R6, R197, 0x380, RZ, 0xc0, !PT ;  /* 0x00000380c5067812 */ /* 0x000fe200078ec0ff */
[----:B------:R-:W-:Y:S01]  /*8e90*/  IMAD.X R91, RZ, RZ, R123, P1 ;  /* 0x000000ffff5b7224 */ /* 0x000fe200008e067b */
[----:B------:R-:W-:-:S02]  /*8ea0*/  IADD3 R179, P4, R122, 0x60, RZ ;  /* 0x000000607ab37810 */ /* 0x000fc40007f9e0ff */
[----:B------:R-:W-:Y:S02]  /*8eb0*/  SHF.R.U64 R6, R6, 0x3, RZ ;  /* 0x0000000306067819 */ /* 0x000fe400000012ff */
[C---:B------:R-:W-:Y:S01]  /*8ec0*/  LOP3.LUT R107, R122.reuse, 0x380, RZ, 0xc0, !PT ;  /* 0x000003807a6b7812 */ /* 0x040fe200078ec0ff */
[--C-:B------:R-:W-:Y:S01]  /*8ed0*/  IMAD.X R15, RZ, RZ, R123.reuse, P4 ;  /* 0x000000ffff0f7224 */ /* 0x100fe200020e067b */
[C---:B------:R-:W-:Y:S02]  /*8ee0*/  IADD3 R181, P3, R122.reuse, 0x2000, RZ ;  /* 0x000020007ab57810 */ /* 0x040fe40007f7e0ff */
[C---:B------:R-:W-:Y:S02]  /*8ef0*/  IADD3 R193, P2, R122.reuse, 0x2060, RZ ;  /* 0x000020607ac17810 */ /* 0x040fe40007f5e0ff */
[C---:B------:R-:W-:Y:S02]  /*8f00*/  IADD3 R205, P5, R122.reuse, 0x6020, RZ ;  /* 0x000060207acd7810 */ /* 0x040fe40007fbe0ff */
[----:B------:R-:W-:Y:S01]  /*8f10*/  LOP3.LUT R4, R175, 0x380, RZ, 0xc0, !PT ;  /* 0x00000380af047812 */ /* 0x000fe200078ec0ff */
[--C-:B------:R-:W-:Y:S01]  /*8f20*/  IMAD.X R87, RZ, RZ, R123.reuse, P2 ;  /* 0x000000ffff577224 */ /* 0x100fe200010e067b */
[----:B------:R-:W-:Y:S01]  /*8f30*/  IADD3 R118, P1, R122, 0x6060, RZ ;  /* 0x000060607a767810 */ /* 0x000fe20007f3e0ff */
[----:B------:R-:W-:Y:S01]  /*8f40*/  IMAD.X R111, RZ, RZ, R123, P5 ;  /* 0x000000ffff6f7224 */ /* 0x000fe200028e067b */
[----:B------:R-:W-:-:S02]  /*8f50*/  LOP3.LUT R14, R179, 0x380, RZ, 0xc0, !PT ;  /* 0x00000380b30e7812 */ /* 0x000fc400078ec0ff */
[----:B------:R-:W-:Y:S01]  /*8f60*/  LOP3.LUT R94, R6, R197, RZ, 0x3c, !PT ;  /* 0x000000c5065e7212 */ /* 0x000fe200078e3cff */
[----:B------:R-:W-:Y:S01]  /*8f70*/  IMAD.X R119, RZ, RZ, R123, P1 ;  /* 0x000000ffff777224 */ /* 0x000fe200008e067b */
[----:B------:R-:W-:Y:S02]  /*8f80*/  SHF.R.U64 R107, R107, 0x3, RZ ;  /* 0x000000036b6b7819 */ /* 0x000fe400000012ff */
[----:B------:R-:W-:Y:S02]  /*8f90*/  LOP3.LUT R20, R181, 0x380, RZ, 0xc0, !PT ;  /* 0x00000380b5147812 */ /* 0x000fe400078ec0ff */
[----:B------:R-:W-:Y:S02]  /*8fa0*/  LOP3.LUT R6, R205, 0x380, RZ, 0xc0, !PT ;  /* 0x00000380cd067812 */ /* 0x000fe400078ec0ff */
[----:B------:R-:W-:Y:S02]  /*8fb0*/  IADD3 R203, P6, R122, 0x6000, RZ ;  /* 0x000060007acb7810 */ /* 0x000fe40007fde0ff */
[----:B------:R-:W-:-:S02]  /*8fc0*/  SHF.R.U64 R4, R4, 0x3, RZ ;  /* 0x0000000304047819 */ /* 0x000fc400000012ff */
[C---:B------:R-:W-:Y:S02]  /*8fd0*/  IADD3 R199, P4, R122.reuse, 0x4040, RZ ;  /* 0x000040407ac77810 */ /* 0x040fe40007f9e0ff */
[----:B------:R-:W-:Y:S02]  /*8fe0*/  IADD3.X R21, RZ, R123, RZ, P3, !PT ;  /* 0x0000007bff157210 */ /* 0x000fe40001ffe4ff */
[C---:B------:R-:W-:Y:S01]  /*8ff0*/  IADD3 R114, P2, R122.reuse, 0x6040, RZ ;  /* 0x000060407a727810 */ /* 0x040fe20007f5e0ff */
[----:B------:R-:W-:Y:S01]  /*9000*/  IMAD.X R99, RZ, RZ, R123, P4 ;  /* 0x000000ffff637224 */ /* 0x000fe200020e067b */
[----:B------:R-:W-:Y:S02]  /*9010*/  LOP3.LUT R82, R191, 0x380, RZ, 0xc0, !PT ;  /* 0x00000380bf527812 */ /* 0x000fe400078ec0ff */
[----:B------:R-:W-:Y:S02]  /*9020*/  IADD3 R201, P3, R122, 0x4060, RZ ;  /* 0x000040607ac97810 */ /* 0x000fe40007f7e0ff */
[----:B------:R-:W-:-:S02]  /*9030*/  SHF.R.U64 R14, R14, 0x3, RZ ;  /* 0x000000030e0e7819 */ /* 0x000fc400000012ff */
[----:B------:R-:W-:Y:S01]  /*9040*/  LOP3.LUT R86, R193, 0x380, RZ, 0xc0, !PT ;  /* 0x00000380c1567812 */ /* 0x000fe200078ec0ff */
[--C-:B------:R-:W-:Y:S01]  /*9050*/  IMAD.X R103, RZ, RZ, R123.reuse, P3 ;  /* 0x000000ffff677224 */ /* 0x100fe200018e067b */
[----:B------:R-:W-:Y:S02]  /*9060*/  LOP3.LUT R110, R118, 0x380, RZ, 0xc0, !PT ;  /* 0x00000380766e7812 */ /* 0x000fe400078ec0ff */
[----:B------:R-:W-:Y:S01]  /*9070*/  LOP3.LUT R122, R107, R122, RZ, 0x3c, !PT ;  /* 0x0000007a6b7a7212 */ /* 0x000fe200078e3cff */
[----:B------:R-:W-:Y:S01]  /*9080*/  IMAD.X R107, RZ, RZ, R123, P6 ;  /* 0x000000ffff6b7224 */ /* 0x000fe200030e067b */
[----:B------:R-:W-:Y:S02]  /*9090*/  SHF.R.U64 R20, R20, 0x3, RZ ;  /* 0x0000000314147819 */ /* 0x000fe400000012ff */
[----:B------:R-:W-:Y:S02]  /*90a0*/  LOP3.LUT R90, R195, 0x380, RZ, 0xc0, !PT ;  /* 0x00000380c35a7812 */ /* 0x000fe400078ec0ff */
[----:B------:R-:W-:-:S02]  /*90b0*/  SHF.R.U64 R6, R6, 0x3, RZ ;  /* 0x0000000306067819 */ /* 0x000fc400000012ff */
[----:B------:R-:W-:Y:S02]  /*90c0*/  LOP3.LUT R4, R4, R175, RZ, 0x3c, !PT ;  /* 0x000000af04047212 */ /* 0x000fe400078e3cff */
[----:B------:R-:W-:Y:S02]  /*90d0*/  LOP3.LUT R106, R203, 0x380, RZ, 0xc0, !PT ;  /* 0x00000380cb6a7812 */ /* 0x000fe400078ec0ff */
[----:B------:R-:W-:Y:S02]  /*90e0*/  SHF.R.U64 R82, R82, 0x3, RZ ;  /* 0x0000000352527819 */ /* 0x000fe400000012ff */
[----:B------:R-:W-:Y:S02]  /*90f0*/  LOP3.LUT R98, R199, 0x380, RZ, 0xc0, !PT ;  /* 0x00000380c7627812 */ /* 0x000fe400078ec0ff */
[----:B------:R-:W-:Y:S02]  /*9100*/  LOP3.LUT R27, R114, 0x380, RZ, 0xc0, !PT ;  /* 0x00000380721b7812 */ /* 0x000fe400078ec0ff */
[----:B------:R-:W-:-:S02]  /*9110*/  LOP3.LUT R14, R14, R179, RZ, 0x3c, !PT ;  /* 0x000000b30e0e7212 */ /* 0x000fc400078e3cff */
[----:B------:R-:W-:Y:S02]  /*9120*/  SHF.R.U64 R86, R86, 0x3, RZ ;  /* 0x0000000356567819 */ /* 0x000fe400000012ff */
[----:B------:R-:W-:Y:S02]  /*9130*/  LOP3.LUT R102, R201, 0x380, RZ, 0xc0, !PT ;  /* 0x00000380c9667812 */ /* 0x000fe400078ec0ff */
[----:B------:R-:W-:Y:S02]  /*9140*/  SHF.R.U64 R29, R110, 0x3, RZ ;  /* 0x000000036e1d7819 */ /* 0x000fe400000012ff */
[----:B------:R-:W-:Y:S02]  /*9150*/  LOP3.LUT R20, R20, R181, RZ, 0x3c, !PT ;  /* 0x000000b514147212 */ /* 0x000fe400078e3cff */
[----:B------:R-:W-:Y:S02]  /*9160*/  SHF.R.U64 R90, R90, 0x3, RZ ;  /* 0x000000035a5a7819 */ /* 0x000fe400000012ff */
[----:B------:R-:W-:-:S02]  /*9170*/  MOV R122, R122 ;  /* 0x0000007a007a7202 */ /* 0x000fc40000000f00 */
[----:B------:R-:W-:Y:S02]  /*9180*/  LOP3.LUT R110, R6, R205, RZ, 0x3c, !PT ;  /* 0x000000cd066e7212 */ /* 0x000fe400078e3cff */
[----:B------:R-:W-:Y:S01]  /*9190*/  SHF.R.U64 R106, R106, 0x3, RZ ;  /* 0x000000036a6a7819 */ /* 0x000fe200000012ff */
[----:B------:R0:W-:Y:S01]  /*91a0*/  STSM.16.M88.4 [R122], R8 ;  /* 0x000000087a007844 */ /* 0x0001e20000000200 */
[----:B------:R-:W-:Y:S02]  /*91b0*/  MOV R6, R4 ;  /* 0x0000000400067202 */ /* 0x000fe40000000f00 */
[----:B------:R-:W-:Y:S02]  /*91c0*/  LOP3.LUT R82, R82, R191, RZ, 0x3c, !PT ;  /* 0x000000bf52527212 */ /* 0x000fe400078e3cff */
[----:B------:R-:W-:Y:S01]  /*91d0*/  SHF.R.U64 R98, R98, 0x3, RZ ;  /* 0x0000000362627819 */ /* 0x000fe200000012ff */
[----:B------:R-:W-:Y:S01]  /*91e0*/  STSM.16.M88.4 [R6], R32 ;  /* 0x0000002006007844 */ /* 0x000fe20000000200 */
[----:B------:R-:W-:-:S02]  /*91f0*/  SHF.R.U64 R27, R27, 0x3, RZ ;  /* 0x000000031b1b7819 */ /* 0x000fc400000012ff */
[----:B------:R-:W-:Y:S02]  /*9200*/  MOV R12, R12 ;  /* 0x0000000c000c7202 */ /* 0x000fe40000000f00 */
[----:B------:R-:W-:Y:S02]  /*9210*/  LOP3.LUT R86, R86, R193, RZ, 0x3c, !PT ;  /* 0x000000c156567212 */ /* 0x000fe400078e3cff */
[----:B------:R-:W-:Y:S01]  /*9220*/  SHF.R.U64 R102, R102, 0x3, RZ ;  /* 0x0000000366667819 */ /* 0x000fe200000012ff */
[----:B------:R-:W-:Y:S01]  /*9230*/  STSM.16.M88.4 [R12], R40 ;  /* 0x000000280c007844 */ /* 0x000fe20000000200 */
[----:B------:R-:W-:Y:S01]  /*9240*/  MOV R14, R14 ;  /* 0x0000000e000e7202 */ /* 0x000fe20000000f00 */
[----:B0-----:R-:W-:Y:S01]  /*9250*/  IMAD.U32 R10, RZ, RZ, UR6 ;  /* 0x00000006ff0a7e24 */ /* 0x001fe2000f8e00ff */
        /* <DEDUP_REMOVED lines=10> */
[----:B------:R-:W-:Y:S01]  /*9300*/  F2FP.BF16.F32.PACK_AB R72, R73, R72 ;  /* 0x000000484948723e */ /* 0x000fe200000010ff */
[----:B------:R-:W-:Y:S01]  /*9310*/  STSM.16.M88.4 [R20], R56 ;  /* 0x0000003814007844 */ /* 0x000fe20000000200 */
[----:B------:R-:W-:Y:S02]  /*9320*/  IADD3.X R95, RZ, R123, RZ, P0, !PT ;  /* 0x0000007bff5f7210 */ /* 0x000fe400007fe4ff */
[----:B------:R-:W-:Y:S02]  /*9330*/  LOP3.LUT R106, R106, R203, RZ, 0x3c, !PT ;  /* 0x000000cb6a6a7212 */ /* 0x000fe400078e3cff */
[----:B------:R-:W-:Y:S02]  /*9340*/  MOV R24, R24 ;  /* 0x0000001800187202 */ /* 0x000fe40000000f00 */
[----:B------:R-:W-:Y:S02]  /*9350*/  F2FP.BF16.F32.PACK_AB R66, R69, R68 ;  /* 0x000000444542723e */ /* 0x000fe400000010ff */
[----:B------:R-:W-:-:S02]  /*9360*/  F2FP.BF16.F32.PACK_AB R67, R71, R70 ;  /* 0x000000464743723e */ /* 0x000fc400000010ff */
[----:B------:R-:W-:Y:S02]  /*9370*/  F2FP.BF16.F32.PACK_AB R73, R75, R74 ;  /* 0x0000004a4b49723e */ /* 0x000fe400000010ff */
[----:B------:R-:W-:Y:S01]  /*9380*/  IADD3.X R115, RZ, R123, RZ, P2, !PT ;  /* 0x0000007bff737210 */ /* 0x000fe200017fe4ff */
[----:B------:R-:W-:Y:S01]  /*9390*/  STSM.16.M88.4 [R24], R64 ;  /* 0x0000004018007844 */ /* 0x000fe20000000200 */
[----:B------:R-:W-:Y:S02]  /*93a0*/  LOP3.LUT R98, R98, R199, RZ, 0x3c, !PT ;  /* 0x000000c762627212 */ /* 0x000fe400078e3cff */
[----:B------:R-:W-:Y:S02]  /*93b0*/  LOP3.LUT R114, R27, R114, RZ, 0x3c, !PT ;  /* 0x000000721b727212 */ /* 0x000fe400078e3cff */
        /* <DEDUP_REMOVED lines=31> */
[----:B------:R-:W-:Y:S01]  /*95b0*/  LOP3.LUT R118, R29, R118, RZ, 0x3c, !PT ;  /* 0x000000761d767212 */ /* 0x000fe200078e3cff */
        /* <DEDUP_REMOVED lines=19> */
[----:B------:R-:W-:Y:S01]  /*96f0*/  STSM.16.M88.4 [R110], R128 ;  /* 0x000000806e007844 */ /* 0x000fe20000000200 */
[----:B------:R-:W-:-:S02]  /*9700*/  F2FP.BF16.F32.PACK_AB R138, R141, R140 ;  /* 0x0000008c8d8a723e */ /* 0x000fc400000010ff */
[----:B------:R-:W-:Y:S02]  /*9710*/  F2FP.BF16.F32.PACK_AB R139, R143, R142 ;  /* 0x0000008e8f8b723e */ /* 0x000fe400000010ff */
[----:B------:R-:W-:Y:S01]  /*9720*/  F2FP.BF16.F32.PACK_AB R145, R147, R146 ;  /* 0x000000929391723e */ /* 0x000fe200000010ff */
[----:B0-----:R-:W-:Y:S01]  /*9730*/  IMAD.U32 R4, RZ, RZ, UR4 ;  /* 0x00000004ff047e24 */ /* 0x001fe2000f8e00ff */
[----:B------:R-:W-:Y:S01]  /*9740*/  MOV R118, R118 ;  /* 0x0000007600767202 */ /* 0x000fe20000000f00 */
[----:B------:R0:W-:Y:S01]  /*9750*/  STSM.16.M88.4 [R8], R136 ;  /* 0x0000008808007844 */ /* 0x0001e20000000200 */
[----:B------:R-:W-:Y:S02]  /*9760*/  F2FP.BF16.F32.PACK_AB R146, R149, R148 ;  /* 0x000000949592723e */ /* 0x000fe400000010ff */
[----:B------:R-:W-:Y:S02]  /*9770*/  F2FP.BF16.F32.PACK_AB R147, R151, R150 ;  /* 0x000000969793723e */ /* 0x000fe400000010ff */
[----:B------:R-:W-:-:S02]  /*9780*/  PLOP3.LUT P6, PT, PT, PT, UP0, 0x80, 0x0 ;  /* 0x000000000000781c */ /* 0x000fc40003fcf008 */
[----:B------:R-:W-:Y:S01]  /*9790*/  PLOP3.LUT P0, PT, PT, PT, UP1, 0x80, 0x0 ;  /* 0x000000000000781c */ /* 0x000fe20003f0f018 */
[----:B------:R1:W-:Y:S01]  /*97a0*/  STSM.16.M88.4 [R118], R144 ;  /* 0x0000009076007844 */ /* 0x0003e20000000200 */
[----:B------:R-:W-:Y:S01]  /*97b0*/  MOV R5, UR8 ;  /* 0x0000000800057c02 */ /* 0x000fe20008000f00 */
[----:B------:R-:W-:Y:S08]  /*97c0*/  BAR.SYNC.DEFER_BLOCKING 0x1, 0x100 ;  /* 0x0044000000007b1d */ /* 0x000ff00000010000 */
[----:B------:R2:W3:Y:S04]  /*97d0*/  @P6 LDG.E R10, desc[UR48][R10.64] ;  /* 0x000000300a0a6981 */ /* 0x0004e8000c1e1900 */
[----:B------:R-:W4:Y:S01]  /*97e0*/  @P0 LDG.E R6, desc[UR48][R4.64] ;  /* 0x0000003004060981 */ /* 0x000f22000c1e1900 */
[----:B------:R-:W-:Y:S01]  /*97f0*/  IMAD R9, R186, 0x40, R17 ;  /* 0x00000040ba097824 */ /* 0x000fe200078e0211 */
[----:B------:R-:W-:Y:S01]  /*9800*/  ULDC UR8, c[0x0][0xa88] ;  /* 0x0002a20000087ab9 */ /* 0x000fe20000000800 */
[----:B------:R-:W-:-:S02]  /*9810*/  UMOV UR4, URZ ;  /* 0x0000003f00047c82 */ /* 0x000fc40008000000 */
[----:B------:R-:W-:-:S03]  /*9820*/  IMAD.WIDE R126, R9, 0x2, R126 ;  /* 0x00000002097e7825 */ /* 0x000fc600078e027e */
[C---:B------:R-:W-:Y:S02]  /*9830*/  IADD3 R12, P2, R126.reuse, 0x1000, RZ ;  /* 0x000010007e0c7810 */ /* 0x040fe40007f5e0ff */
[C---:B------:R-:W-:Y:S02]  /*9840*/  IADD3 R33, P1, R126.reuse, 0x2000, RZ ;  /* 0x000020007e217810 */ /* 0x040fe40007f3e0ff */
[----:B--2---:R-:W-:Y:S02]  /*9850*/  P2R R11, PR, RZ, 0x4 ;  /* 0x00000004ff0b7803 */ /* 0x004fe40000000000 */
[C---:B------:R-:W-:Y:S02]  /*9860*/  IADD3 R25, P2, R126.reuse, 0x3000, RZ ;  /* 0x000030007e197810 */ /* 0x040fe40007f5e0ff */
[C---:B------:R-:W-:Y:S02]  /*9870*/  IADD3 R41, P3, R126.reuse, 0x4000, RZ ;  /* 0x000040007e297810 */ /* 0x040fe40007f7e0ff */
        /* <DEDUP_REMOVED lines=14> */
[----:B0-----:R-:W-:Y:S02]  /*9960*/  LOP3.LUT R8, R9, R12, RZ, 0x3c, !PT ;  /* 0x0000000c09087212 */ /* 0x001fe400078e3cff */
[----:B------:R-:W-:Y:S02]  /*9970*/  LOP3.LUT R32, R32, R33, RZ, 0x3c, !PT ;  /* 0x0000002120207212 */ /* 0x000fe400078e3cff */
[----:B------:R-:W-:Y:S02]  /*9980*/  LOP3.LUT R24, R24, R25, RZ, 0x3c, !PT ;  /* 0x0000001918187212 */ /* 0x000fe400078e3cff */
[----:B------:R-:W-:Y:S02]  /*9990*/  LOP3.LUT R40, R40, R41, RZ, 0x3c, !PT ;  /* 0x0000002928287212 */ /* 0x000fe400078e3cff */
[----:B------:R-:W-:-:S02]  /*99a0*/  LOP3.LUT R28, R28, R29, RZ, 0x3c, !PT ;  /* 0x0000001d1c1c7212 */ /* 0x000fc400078e3cff */
[----:B------:R-:W-:Y:S02]  /*99b0*/  LOP3.LUT R44, R44, R45, RZ, 0x3c, !PT ;  /* 0x0000002d2c2c7212 */ /* 0x000fe400078e3cff */
[----:B---3--:R-:W-:Y:S02]  /*99c0*/  @P6 R2UR UR8, R10 ;  /* 0x000000000a0862ca */ /* 0x008fe400000e0000 */
[----:B----4-:R-:W-:Y:S01]  /*99d0*/  @P0 R2UR UR4, R6 ;  /* 0x00000000060402ca */ /* 0x010fe200000e0000 */
[----:B-1----:R-:W-:-:S14]  /*99e0*/  @P6 BRA `(.L_x_3452) ;  /* 0x0000000000186947 */ /* 0x002fdc0003800000 */
[----:B------:R-:W-:Y:S05]  /*99f0*/  @!P0 BRA `(.L_x_3452) ;  /* 0x0000000000148947 */ /* 0x000fea0003800000 */
[----:B------:R-:W2:Y:S04]  /*9a00*/  LDG.E R10, desc[UR48][R4.64] ;  /* 0x00000030040a7981 */ /* 0x000ea8000c1e1900 */
[----:B------:R-:W3:Y:S01]  /*9a10*/  LDG.E R6, desc[UR48][R4.64+0x4] ;  /* 0x0000043004067981 */ /* 0x000ee2000c1e1900 */
[----:B--2---:R-:W-:Y:S02]  /*9a20*/  R2UR UR6, R10 ;  /* 0x000000000a0672ca */ /* 0x004fe400000e0000 */
[----:B---3--:R-:W-:-:S13]  /*9a30*/  R2UR UR8, R6 ;  /* 0x00000000060872ca */ /* 0x008fda00000e0000 */
[----:B------:R-:W-:-:S12]  /*9a40*/  UIADD3 UR8, -UR6, UR8, URZ ;  /* 0x0000000806087290 */ /* 0x000fd8000fffe13f */
.L_x_3452:
        /* <DEDUP_REMOVED lines=23> */
[----:B------:R-:W-:Y:S01]  /*9bc0*/  IMAD.X R37, RZ, RZ, R127, P0 ;  /* 0x000000ffff257224 */ /* 0x000fe200000e067f */
[----:B0-----:R-:W-:Y:S02]  /*9bd0*/  ISETP.NE.AND P6, PT, R4, RZ, PT ;  /* 0x000000ff0400720c */ /* 0x001fe40003fc5270 */
[----:B------:R-:W-:Y:S02]  /*9be0*/  LOP3.LUT R48, R48, R49, RZ, 0x3c, !PT ;  /* 0x0000003130307212 */ /* 0x000fe400078e3cff */
[----:B------:R-:W-:Y:S02]  /*9bf0*/  IADD3.X R41, RZ, R127, RZ, P3, !PT ;  /* 0x0000007fff297210 */ /* 0x000fe40001ffe4ff */
[----:B------:R-:W-:-:S02]  /*9c00*/  IADD3 R61, P2, R126, 0xa000, RZ ;  /* 0x0000a0007e3d7810 */ /* 0x000fc40007f5e0ff */
[C---:B------:R-:W-:Y:S02]  /*9c10*/  IADD3 R57, P3, R126.reuse, 0xb000, RZ ;  /* 0x0000b0007e397810 */ /* 0x040fe40007f7e0ff */
[C---:B------:R-:W-:Y:S02]  /*9c20*/  IADD3 R69, P4, R126.reuse, 0xc000, RZ ;  /* 0x0000c0007e457810 */ /* 0x040fe40007f9e0ff */
[C---:B------:R-:W-:Y:S02]  /*9c30*/  IADD3 R65, P5, R126.reuse, 0xd000, RZ ;  /* 0x0000d0007e417810 */ /* 0x040fe40007fbe0ff */
[C---:B------:R-:W-:Y:S02]  /*9c40*/  IADD3 R77, P0, R126.reuse, 0xe000, RZ ;  /* 0x0000e0007e4d7810 */ /* 0x040fe40007f1e0ff */
[----:B------:R-:W-:Y:S02]  /*9c50*/  IADD3.X R49, RZ, R127, RZ, P1, !PT ;  /* 0x0000007fff317210 */ /* 0x000fe40000ffe4ff */
[----:B------:R-:W-:-:S02]  /*9c60*/  IADD3 R5, P1, R126, 0xf000, RZ ;  /* 0x0000f0007e057810 */ /* 0x000fc40007f3e0ff */
[----:B------:R-:W-:Y:S02]  /*9c70*/  LOP3.LUT R60, R61, 0x380, RZ, 0xc0, !PT ;  /* 0x000003803d3c7812 */ /* 0x000fe400078ec0ff */
[----:B------:R-:W-:Y:S01]  /*9c80*/  LOP3.LUT R56, R57, 0x380, RZ, 0xc0, !PT ;  /* 0x0000038039387812 */ /* 0x000fe200078ec0ff */
[----:B------:R-:W-:Y:S01]  /*9c90*/  IMAD.X R73, RZ, RZ, R127, P1 ;  /* 0x000000ffff497224 */ /* 0x000fe200008e067f */
        /* <DEDUP_REMOVED lines=22> */
[----:B------:R-:W-:Y:S02]  /*9e00*/  LOP3.LUT R126, R11, R126, RZ, 0x3c, !PT ;  /* 0x0000007e0b7e7212 */ /* 0x000fe400078e3cff */
        /* <DEDUP_REMOVED lines=14> */
[C---:B------:R-:W-:Y:S01]  /*9ef0*/  IADD3 R10, R6.reuse, 0x8, RZ ;  /* 0x00000008060a7810 */ /* 0x040fe20007ffe0ff */
        /* <DEDUP_REMOVED lines=14> */
.L_x_3453:
        /* <DEDUP_REMOVED lines=11> */
[----:B------:R-:W5:Y:S01]  /*a090*/  LD.E.128 R32, desc[UR48][R32.64] ;  /* 0x0000003020207980 */ /* 0x000f62000c101d00 */
[----:B------:R-:W-:-:S02]  /*a0a0*/  SHF.L.U32 R5, R4, 0x1, RZ ;  /* 0x0000000104057819 */ /* 0x000fc400000006ff */
[----:B------:R-:W-:Y:S01]  /*a0b0*/  ISETP.GE.AND P0, PT, R6, UR14, PT ;  /* 0x0000000e06007c0c */ /* 0x000fe2000bf06270 */
[----:B------:R-:W5:Y:S01]  /*a0c0*/  LD.E.128 R24, desc[UR48][R24.64] ;  /* 0x0000003018187980 */ /* 0x000f62000c101d00 */
[----:B------:R-:W-:Y:S02]  /*a0d0*/  ISETP.GE.AND P1, PT, R84, UR14, PT ;  /* 0x0000000e54007c0c */ /* 0x000fe4000bf26270 */
[----:B------:R-:W-:Y:S01]  /*a0e0*/  LOP3.LUT R0, R5, 0x2, R0, 0xe2, !PT ;  /* 0x0000000205007812 */ /* 0x000fe200078ee200 */
[----:B------:R-:W5:Y:S01]  /*a0f0*/  LD.E.128 R40, desc[UR48][R40.64] ;  /* 0x0000003028287980 */ /* 0x000f62000c101d00 */
[----:B------:R-:W-:Y:S02]  /*a100*/  SEL R5, RZ, 0x4, P0 ;  /* 0x00000004ff057807 */ /* 0x000fe40000000000 */
[----:B------:R-:W-:Y:S01]  /*a110*/  SEL R4, RZ, 0x8, P1 ;  /* 0x00000008ff047807 */ /* 0x000fe20000800000 */
[----:B------:R-:W-:Y:S02]  /*a120*/  UIMAD UR6, UR12, UR10, URZ ;  /* 0x0000000a0c0672a4 */ /* 0x000fe4000f8e023f */
[----:B------:R-:W-:Y:S01]  /*a130*/  IMAD.U32 R21, RZ, RZ, UR10 ;  /* 0x0000000aff157e24 */ /* 0x000fe2000f8e00ff */
[----:B------:R-:W5:Y:S01]  /*a140*/  LD.E.128 R28, desc[UR48][R28.64] ;  /* 0x000000301c1c7980 */ /* 0x000f62000c101d00 */
[----:B------:R-:W-:Y:S01]  /*a150*/  LOP3.LUT R0, R4, R0, R5, 0xfe, !PT ;  /* 0x0000000004007212 */ /* 0x000fe200078efe05 */
[--C-:B------:R-:W-:Y:S01]  /*a160*/  IMAD.MOV.U32 R4, RZ, RZ, R17.reuse ;  /* 0x000000ffff047224 */ /* 0x100fe200078e0011 */
[----:B------:R-:W-:Y:S01]  /*a170*/  SHF.R.S32.HI R5, RZ, 0x1f, R17 ;  /* 0x0000001fff057819 */ /* 0x000fe20000011411 */
[----:B------:R-:W-:Y:S01]  /*a180*/  UIMAD UR6, UR4, UR11, UR6 ;  /* 0x0000000b040672a4 */ /* 0x000fe2000f8e0206 */
[----:B------:R-:W5:Y:S01]  /*a190*/  LD.E.128 R44, desc[UR48][R44.64] ;  /* 0x000000302c2c7980 */ /* 0x000f62000c101d00 */
[C---:B------:R-:W-:Y:S01]  /*a1a0*/  VIADD R86, R17.reuse, 0x100 ;  /* 0x0000010011567836 */ /* 0x040fe20000000000 */
[----:B------:R-:W-:Y:S01]  /*a1b0*/  ULDC.64 UR10, c[0x0][0xae0] ;  /* 0x0002b800000a7ab9 */ /* 0x000fe20000000a00 */
[----:B------:R-:W-:Y:S01]  /*a1c0*/  VIADD R88, R17, 0x140 ;  /* 0x0000014011587836 */ /* 0x000fe20000000000 */
[----:B------:R-:W5:Y:S01]  /*a1d0*/  LD.E.128 R36, desc[UR48][R36.64] ;  /* 0x0000003024247980 */ /* 0x000f62000c101d00 */
[----:B------:R-:W-:-:S03]  /*a1e0*/  IMAD.WIDE.U32 R4, R21, UR4, R4 ;  /* 0x0000000415047c25 */ /* 0x000fc6000f8e0004 */
        /* <DEDUP_REMOVED lines=9> */
[----:B------:R-:W-:Y:S01]  /*a280*/  VIADD R5, R5, UR6 ;  /* 0x0000000605057c36 */ /* 0x000fe20008000000 */
[----:B------:R-:W-:Y:S01]  /*a290*/  ISETP.GE.AND P0, PT, R86, UR14, PT ;  /* 0x0000000e56007c0c */ /* 0x000fe2000bf06270 */
[----:B------:R-:W-:Y:S01]  /*a2a0*/  @!PT LDS RZ, [RZ] ;  /* 0x00000000fffff984 */ /* 0x000fe20000000800 */
[----:B------:R-:W-:Y:S01]  /*a2b0*/  @!PT LDS RZ, [RZ] ;  /* 0x00000000fffff984 */ /* 0x000fe20000000800 */
[----:B------:R-:W-:Y:S01]  /*a2c0*/  @!PT LDS RZ, [RZ] ;  /* 0x00000000fffff984 */ /* 0x000fe20000000800 */
[----:B------:R-:W-:Y:S01]  /*a2d0*/  @!PT LDS RZ, [RZ] ;  /* 0x00000000fffff984 */ /* 0x000fe20000000800 */
[----:B------:R1:W-:Y:S06]  /*a2e0*/  MEMBAR.ALL.CTA ;  /* 0x0000000000007992 */ /* 0x0003ec0000008000 */
[----:B-1----:R-:W1:Y:S01]  /*a2f0*/  FENCE.VIEW.ASYNC.S ;  /* 0x00000000000073c6 */ /* 0x002e620000000000 */
[----:B------:R-:W-:Y:S01]  /*a300*/  IMAD.U32 R81, RZ, RZ, UR10 ;  /* 0x0000000aff517e24 */ /* 0x000fe2000f8e00ff */
[----:B------:R-:W-:Y:S01]  /*a310*/  ISETP.GE.AND P1, PT, R88, UR14, PT ;  /* 0x0000000e58007c0c */ /* 0x000fe2000bf26270 */
[----:B------:R-:W-:Y:S01]  /*a320*/  UIMAD UR7, UR45, -0x40, UR8 ;  /* 0xffffffc02d0778a4 */ /* 0x000fe2000f8e0208 */
[----:B------:R-:W-:Y:S01]  /*a330*/  IADD3 R80, R17, 0x180, RZ ;  /* 0x0000018011507810 */ /* 0x000fe20007ffe0ff */
[----:B------:R-:W-:-:S02]  /*a340*/  UIMAD UR6, UR44, UR11, UR4 ;  /* 0x0000000b2c0672a4 */ /* 0x000fc4000f8e0204 */
[----:B------:R-:W-:Y:S01]  /*a350*/  IMAD.WIDE.U32 R4, R81, UR44, R4 ;  /* 0x0000002c51047c25 */ /* 0x000fe2000f8e0004 */
[----:B------:R-:W-:Y:S01]  /*a360*/  SEL R21, RZ, 0x10, P0 ;  /* 0x00000010ff157807 */ /* 0x000fe20000000000 */
[----:B------:R-:W-:Y:S01]  /*a370*/  UIADD3 UR4, UR40, 0x28c20, URZ ;  /* 0x00028c2028047890 */ /* 0x000fe2000fffe03f */
[----:B------:R-:W-:Y:S01]  /*a380*/  SEL R20, RZ, 0x20, P1 ;  /* 0x00000020ff147807 */ /* 0x000fe20000800000 */
[----:B------:R-:W-:Y:S01]  /*a390*/  ULDC.64 UR8, c[0x0][0xae8] ;  /* 0x0002ba0000087ab9 */ /* 0x000fe20000000a00 */
[----:B------:R-:W-:Y:S01]  /*a3a0*/  ISETP.GE.AND P2, PT, R186, UR7, PT ;  /* 0x00000007ba007c0c */ /* 0x000fe2000bf46270 */
[----:B------:R-:W-:Y:S01]  /*a3b0*/  UPRMT UR4, URZ, 0x654, UR4 ;  /* 0x000006543f047896 */ /* 0x000fe20008000004 */
[----:B------:R-:W-:Y:S01]  /*a3c0*/  ISETP.GE.AND P0, PT, R80, UR14, PT ;  /* 0x0000000e50007c0c */ /* 0x000fe2000bf06270 */
[----:B------:R-:W-:Y:S01]  /*a3d0*/  VIADD R80, R186, 0x20 ;  /* 0x00000020ba507836 */ /* 0x000fe20000000000 */
[----:B------:R-:W-:Y:S01]  /*a3e0*/  LOP3.LUT R21, R20, R0, R21, 0xfe, !PT ;  /* 0x0000000014157212 */ /* 0x000fe200078efe15 */
[----:B------:R-:W-:Y:S01]  /*a3f0*/  VIADD R20, R17, 0x1c0 ;  /* 0x000001c011147836 */ /* 0x000fe20000000000 */
[----:B------:R-:W-:Y:S01]  /*a400*/  IADD3 R5, R5, UR6, RZ ;  /* 0x0000000605057c10 */ /* 0x000fe2000fffe0ff */
[----:B------:R-:W-:-:S02]  /*a410*/  UIMAD UR6, UR43, UR8, URZ ;  /* 0x000000082b0672a4 */ /* 0x000fc4000f8e023f */
[----:B------:R-:W-:Y:S01]  /*a420*/  IMAD.U32 R81, RZ, RZ, UR8 ;  /* 0x00000008ff517e24 */ /* 0x000fe2000f8e00ff */
[----:B------:R-:W-:Y:S01]  /*a430*/  SEL R0, RZ, 0x40, P0 ;  /* 0x00000040ff007807 */ /* 0x000fe20000000000 */
[----:B------:R-:W-:Y:S01]  /*a440*/  BSSY B1, `(.L_x_3454) ;  /* 0x0000028000017945 */ /* 0x000fe20003800000 */
[----:B------:R-:W-:Y:S01]  /*a450*/  UIMAD UR6, UR42, UR9, UR6 ;  /* 0x000000092a0672a4 */ /* 0x000fe2000f8e0206 */
[----:B------:R-:W-:Y:S01]  /*a460*/  ISETP.GE.AND P1, PT, R20, UR14, PT ;  /* 0x0000000e14007c0c */ /* 0x000fe2000bf26270 */
[----:B-1----:R-:W-:Y:S01]  /*a470*/  SYNCS.ARRIVE.TRANS64.RED.A1T0 RZ, [UR4], RZ ;  /* 0x000000ffffff79a7 */ /* 0x002fe20008100404 */
[----:B------:R-:W-:Y:S01]  /*a480*/  ISETP.GE.AND P0, PT, R80, UR7, PT ;  /* 0x0000000750007c0c */ /* 0x000fe2000bf06270 */
[----:B------:R-:W-:Y:S01]  /*a490*/  IMAD.WIDE.U32 R80, R81, UR42, R4 ;  /* 0x0000002a51507c25 */ /* 0x000fe2000f8e0004 */
[----:B------:R-:W-:Y:S02]  /*a4a0*/  LOP3.LUT R0, R21, R0, RZ, 0xfc, !PT ;  /* 0x0000000015007212 */ /* 0x000fe400078efcff */
        /* <DEDUP_REMOVED lines=8> */
[----:B------:R-:W-:Y:S01]  /*a530*/  MOV R5, R87 ;  /* 0x0000005700057202 */ /* 0x000fe20000000f00 */
        /* <DEDUP_REMOVED lines=24> */
.L_x_3455:
[----:B------:R-:W-:Y:S05]  /*a6c0*/  BSYNC B1 ;  /* 0x0000000000017941 */ /* 0x000fea0003800000 */
.L_x_3454:
        /* <DEDUP_REMOVED lines=31> */
.L_x_3451:
[----:B------:R-:W-:Y:S01]  /*a8c0*/  ULDC.64 UR6, c[0x0][0xbe0] ;  /* 0x0002f80000067ab9 */ /* 0x000fe20000000a00 */
[----:B------:R-:W-:Y:S02]  /*a8d0*/  USHF.L.U32 UR4, UR42, 0x2, URZ ;  /* 0x000000022a047899 */ /* 0x000fe4000800063f */
[----:B------:R-:W-:Y:S01]  /*a8e0*/  UISETP.NE.U32.AND UP0, UPT, UR6, URZ, UPT ;  /* 0x0000003f0600728c */ /* 0x000fe2000bf05070 */
[----:B------:R-:W-:Y:S01]  /*a8f0*/  ULDC.64 UR8, c[0x0][0xbd8] ;  /* 0x0002f60000087ab9 */ /* 0x000fe20000000a00 */
[----:B------:R-:W-:Y:S02]  /*a900*/  USHF.L.U64.HI UR10, UR42, 0x2, UR43 ;  /* 0x000000022a0a7899 */ /* 0x000fe4000801022b */
[----:B------:R-:W-:Y:S02]  /*a910*/  UISETP.NE.AND.EX UP1, UPT, UR7, URZ, UPT, UP0 ;  /* 0x0000003f0700728c */ /* 0x000fe4000bf25300 */
[----:B------:R-:W-:Y:S01]  /*a920*/  UISETP.NE.U32.AND UP0, UPT, UR8, URZ, UPT ;  /* 0x0000003f0800728c */ /* 0x000fe2000bf05070 */
[----:B------:R-:W-:Y:S01]  /*a930*/  MOV R3, RZ ;  /* 0x000000ff00037202 */ /* 0x000fe20000000f00 */
[----:B------:R-:W-:Y:S01]  /*a940*/  VIADD R12, R17, 0x40 ;  /* 0x00000040110c7836 */ /* 0x000fe20000000000 */
[----:B------:R-:W-:Y:S01]  /*a950*/  ULDC UR12, c[0x0][0xa8c] ;  /* 0x0002a300000c7ab9 */ /* 0x000fe20000000800 */
[----:B------:R-:W-:Y:S01]  /*a960*/  PLOP3.LUT P4, PT, PT, PT, UP1, 0x80, 0x0 ;  /* 0x000000000000781c */ /* 0x000fe20003f8f018 */
[----:B------:R-:W-:-:S04]  /*a970*/  UISETP.NE.AND.EX UP0, UPT, UR9, URZ, UPT, UP0 ;  /* 0x0000003f0900728c */ /* 0x000fc8000bf05300 */
[----:B------:R-:W-:Y:S02]  /*a980*/  @UP1 UIADD3 UR6, UP2, UR4, UR6, URZ ;  /* 0x0000000604061290 */ /* 0x000fe4000ff5e03f */
[----:B------:R-:W-:Y:S02]  /*a990*/  PLOP3.LUT P3, PT, PT, PT, UP0, 0x80, 0x0 ;  /* 0x000000000000781c */ /* 0x000fe40003f6f008 */
[----:B------:R-:W-:Y:S02]  /*a9a0*/  @UP1 UIADD3.X UR7, UR10, UR7, URZ, UP2, !UPT ;  /* 0x000000070a071290 */ /* 0x000fe400097fe43f */
[----:B------:R-:W-:Y:S01]  /*a9b0*/  UIADD3 UR4, UP1, UR4, UR8, URZ ;  /* 0x0000000804047290 */ /* 0x000fe2000ff3e03f */
[----:B------:R-:W-:-:S03]  /*a9c0*/  IMAD.U32 R8, RZ, RZ, UR6 ;  /* 0x00000006ff087e24 */ /* 0x000fc6000f8e00ff */
[----:B------:R-:W-:Y:S01]  /*a9d0*/  IMAD.U32 R9, RZ, RZ, UR7 ;  /* 0x00000007ff097e24 */ /* 0x000fe2000f8e00ff */
[----:B------:R-:W-:Y:S01]  /*a9e0*/  UIADD3.X UR6, UR10, UR9, URZ, UP1, !UPT ;  /* 0x000000090a067290 */ /* 0x000fe20008ffe43f */
[----:B------:R-:W-:-:S03]  /*a9f0*/  IMAD.U32 R4, RZ, RZ, UR4 ;  /* 0x00000004ff047e24 */ /* 0x000fc6000f8e00ff */
[----:B------:R0:W2:Y:S02]  /*aa00*/  @P4 LDG.E R8, desc[UR48][R8.64] ;  /* 0x0000003008084981 */ /* 0x0000a4000c1e1900 */
        /* <DEDUP_REMOVED lines=11> */
[----:B------:R-:W-:-:S02]  /*aac0*/  ISETP.GE.AND P2, PT, R15, UR12, PT ;  /* 0x0000000c0f007c0c */ /* 0x000fc4000bf46270 */
[----:B------:R-:W-:Y:S02]  /*aad0*/  ISETP.GT.AND P0, PT, R189, 0x3f, PT ;  /* 0x0000003fbd00780c */ /* 0x000fe40003f04270 */
        /* <DEDUP_REMOVED lines=12> */
.L_x_3457:
[----:B------:R-:W-:Y:S01]  /*aba0*/  USHF.R.S32.HI UR8, URZ, 0x1f, UR44 ;  /* 0x0000001f3f087899 */ /* 0x000fe2000801142c */
[----:B------:R-:W-:Y:S01]  /*abb0*/  BSSY B1, `(.L_x_3458) ;  /* 0x0000021000017945 */ /* 0x000fe20003800000 */
[----:B------:R-:W-:Y:S01]  /*abc0*/  USEL UR42, UR42, URZ, !UP0 ;  /* 0x0000003f2a2a7287 */ /* 0x000fe2000c000000 */
[C---:B------:R-:W-:Y:S01]  /*abd0*/  IADD3 R20, R17.reuse, 0x100, RZ ;  /* 0x0000010011147810 */ /* 0x040fe20007ffe0ff */
[----:B------:R-:W-:Y:S01]  /*abe0*/  USEL UR43, UR43, URZ, !UP0 ;  /* 0x0000003f2b2b7287 */ /* 0x000fe2000c000000 */
[----:B------:R-:W-:Y:S01]  /*abf0*/  VIADD R26, R17, 0x140 ;  /* 0x00000140111a7836 */ /* 0x000fe20000000000 */
[----:B------:R-:W-:Y:S02]  /*ac00*/  SHF.R.S32.HI R10, RZ, 0x1f, R17 ;  /* 0x0000001fff0a7819 */ /* 0x000fe40000011411 */
[----:B-----5:R-:W-:Y:S01]  /*ac10*/  SHF.R.S32.HI R6, RZ, 0x1f, R3 ;  /* 0x0000001fff067819 */ /* 0x020fe20000011403 */
[----:B------:R-:W-:Y:S07]  /*ac20*/  @P0 BRA `(.L_x_3459) ;  /* 0x0000000000640947 */ /* 0x000fee0003800000 */
        /* <DEDUP_REMOVED lines=9> */
[----:B------:R-:W-:Y:S02]  /*acc0*/  LEA.HI.X.SX32 R5, R0, R6, 0x1, P0 ;  /* 0x0000000600057211 */ /* 0x000fe400000f0eff */
[----:B------:R-:W-:Y:S01]  /*acd0*/  MOV R9, UR10 ;  /* 0x0000000a00097c02 */ /* 0x000fe20008000f00 */
[----:B------:R-:W-:-:S03]  /*ace0*/  UIMAD UR6, UR44, UR11, UR6 ;  /* 0x0000000b2c0672a4 */ /* 0x000fc6000f8e0206 */
[----:B------:R-:W-:Y:S01]  /*acf0*/  ULDC.64 UR10, c[0x0][0xb78] ;  /* 0x0002de00000a7ab9 */ /* 0x000fe20000000a00 */
[----:B------:R-:W-:Y:S01]  /*ad00*/  IMAD.WIDE.U32 R4, R9, UR44, R4 ;  /* 0x0000002c09047c25 */ /* 0x000fe2000f8e0004 */
[----:B------:R-:W-:-:S03]  /*ad10*/  UIMAD UR7, UR43, UR10, URZ ;  /* 0x0000000a2b0772a4 */ /* 0x000fc6000f8e023f */
[----:B------:R-:W-:Y:S01]  /*ad20*/  VIADD R5, R5, UR6 ;  /* 0x0000000605057c36 */ /* 0x000fe20008000000 */
[----:B------:R-:W-:Y:S01]  /*ad30*/  UIMAD UR7, UR42, UR11, UR7 ;  /* 0x0000000b2a0772a4 */ /* 0x000fe2000f8e0207 */
[----:B------:R-:W-:Y:S02]  /*ad40*/  IMAD.U32 R9, RZ, RZ, UR10 ;  /* 0x0000000aff097e24 */ /* 0x000fe4000f8e00ff */
[----:B------:R-:W-:Y:S02]  /*ad50*/  ULDC.64 UR10, c[0x0][0xb40] ;  /* 0x0002d000000a7ab9 */ /* 0x000fe40000000a00 */
[----:B------:R-:W-:-:S04]  /*ad60*/  IMAD.WIDE.U32 R4, R9, UR42, R4 ;  /* 0x0000002a09047c25 */ /* 0x000fc8000f8e0004 */
[----:B------:R-:W-:Y:S01]  /*ad70*/  VIADD R5, R5, UR7 ;  /* 0x0000000705057c36 */ /* 0x000fe20008000000 */
[----:B------:R-:W-:-:S04]  /*ad80*/  LEA R8, P0, R4, UR10, 0x2 ;  /* 0x0000000a04087c11 */ /* 0x000fc8000f8010ff */
[----:B------:R-:W-:Y:S01]  /*ad90*/  LEA.HI.X R9, R4, UR11, R5, 0x2, P0 ;  /* 0x0000000b04097c11 */ /* 0x000fe200080f1405 */
[----:B------:R-:W-:-:S05]  /*ada0*/  IMAD.MOV.U32 R5, RZ, RZ, -0x800000 ;  /* 0xff800000ff057424 */ /* 0x000fca00078e00ff */
[----:B------:R0:W-:Y:S03]  /*adb0*/  STG.E desc[UR48][R8.64], R5 ;  /* 0x0000000508007986 */ /* 0x0001e6000c101930 */
.L_x_3459:
[----:B------:R-:W-:Y:S05]  /*adc0*/  BSYNC B1 ;  /* 0x0000000000017941 */ /* 0x000fea0003800000 */
.L_x_3458:
[----:B------:R-:W-:Y:S01]  /*add0*/  ULDC.64 UR6, c[0x0][0xaa0] ;  /* 0x0002a80000067ab9 */ /* 0x000fe20000000a00 */
[----:B------:R-:W-:Y:S01]  /*ade0*/  MOV R4, R17 ;  /* 0x0000001100047202 */ /* 0x000fe20000000f00 */
        /* <DEDUP_REMOVED lines=9> */
[----:B------:R-:W-:Y:S01]  /*ae80*/  VIADD R8, R17, 0x180 ;  /* 0x0000018011087836 */ /* 0x000fe20000000000 */
[----:B------:R-:W-:Y:S01]  /*ae90*/  SEL R0, RZ, 0x10, P0 ;  /* 0x00000010ff007807 */ /* 0x000fe20000000000 */
[----:B------:R-:W-:-:S02]  /*aea0*/  IMAD.IADD R5, R5, 0x1, R3 ;  /* 0x0000000105057824 */ /* 0x000fc400078e0203 */
[----:B------:R-:W-:Y:S01]  /*aeb0*/  IMAD.U32 R3, RZ, RZ, UR6 ;  /* 0x00000006ff037e24 */ /* 0x000fe2000f8e00ff */
[----:B------:R-:W-:Y:S01]  /*aec0*/  UIMAD UR6, UR8, UR6, URZ ;  /* 0x00000006080672a4 */ /* 0x000fe2000f8e023f */
[----:B------:R-:W-:Y:S02]  /*aed0*/  ISETP.GE.AND P0, PT, R8, UR12, PT ;  /* 0x0000000c08007c0c */ /* 0x000fe4000bf06270 */
[----:B------:R-:W-:Y:S01]  /*aee0*/  IMAD.WIDE.U32 R4, R3, UR44, R4 ;  /* 0x0000002c03047c25 */ /* 0x000fe2000f8e0004 */
[----:B------:R-:W-:Y:S01]  /*aef0*/  UIMAD UR6, UR44, UR7, UR6 ;  /* 0x000000072c0672a4 */ /* 0x000fe2000f8e0206 */
[----:B------:R-:W-:Y:S01]  /*af00*/  IADD3 R3, R17, 0x1c0, RZ ;  /* 0x000001c011037810 */ /* 0x000fe20007ffe0ff */
[----:B------:R-:W-:Y:S01]  /*af10*/  UIMAD UR7, UR45, -0x40, UR4 ;  /* 0xffffffc02d0778a4 */ /* 0x000fe2000f8e0204 */
[----:B------:R-:W-:Y:S01]  /*af20*/  LOP3.LUT R11, R6, R11, R0, 0xfe, !PT ;  /* 0x0000000b060b7212 */ /* 0x000fe200078efe00 */
[----:B------:R-:W-:Y:S01]  /*af30*/  ULDC.64 UR8, c[0x0][0xae8] ;  /* 0x0002ba0000087ab9 */ /* 0x000fe20000000a00 */
[----:B------:R-:W-:Y:S01]  /*af40*/  SEL R0, RZ, 0x40, P0 ;  /* 0x00000040ff007807 */ /* 0x000fe20000000000 */
[----:B------:R-:W-:Y:S01]  /*af50*/  UIMAD UR4, UR43, UR8, URZ ;  /* 0x000000082b0472a4 */ /* 0x000fe2000f8e023f */
[----:B------:R-:W-:Y:S01]  /*af60*/  VIADD R5, R5, UR6 ;  /* 0x0000000605057c36 */ /* 0x000fe20008000000 */
[C---:B------:R-:W-:Y:S01]  /*af70*/  ISETP.GE.AND P1, PT, R186.reuse, UR7, PT ;  /* 0x00000007ba007c0c */ /* 0x040fe2000bf26270 */
[----:B------:R-:W-:Y:S01]  /*af80*/  IMAD.U32 R9, RZ, RZ, UR8 ;  /* 0x00000008ff097e24 */ /* 0x000fe2000f8e00ff */
[----:B------:R-:W-:Y:S01]  /*af90*/  UIMAD UR4, UR42, UR9, UR4 ;  /* 0x000000092a0472a4 */ /* 0x000fe2000f8e0204 */
[----:B------:R-:W-:Y:S01]  /*afa0*/  ISETP.GE.AND P2, PT, R3, UR12, PT ;  /* 0x0000000c03007c0c */ /* 0x000fe2000bf46270 */
[----:B------:R-:W-:Y:S01]  /*afb0*/  VIADD R6, R186, 0x20 ;  /* 0x00000020ba067836 */ /* 0x000fe20000000000 */
[----:B------:R-:W-:Y:S01]  /*afc0*/  LOP3.LUT R21, R11, R0, RZ, 0xfc, !PT ;  /* 0x000000000b157212 */ /* 0x000fe200078efcff */
[----:B------:R-:W-:Y:S01]  /*afd0*/  IMAD.WIDE.U32 R8, R9, UR42, R4 ;  /* 0x0000002a09087c25 */ /* 0x000fe2000f8e0004 */
[----:B------:R-:W-:-:S02]  /*afe0*/  SHF.R.S32.HI R5, RZ, 0x1f, R186 ;  /* 0x0000001fff057819 */ /* 0x000fc400000114ba */
[----:B------:R-:W-:Y:S01]  /*aff0*/  MOV R4, R186 ;  /* 0x000000ba00047202 */ /* 0x000fe20000000f00 */
[----:B------:R-:W-:Y:S01]  /*b000*/  IMAD.U32 R11, RZ, RZ, UR45 ;  /* 0x0000002dff0b7e24 */ /* 0x000fe2000f8e00ff */
[----:B------:R-:W-:Y:S01]  /*b010*/  SEL R0, RZ, 0x80, P2 ;  /* 0x00000080ff007807 */ /* 0x000fe20001000000 */
[----:B------:R-:W-:Y:S01]  /*b020*/  VIADD R13, R9, UR4 ;  /* 0x00000004090d7c36 */ /* 0x000fe20008000000 */
[----:B------:R-:W-:Y:S01]  /*b030*/  ISETP.GE.AND P0, PT, R6, UR7, PT ;  /* 0x0000000706007c0c */ /* 0x000fe2000bf06270 */
[----:B------:R-:W-:Y:S01]  /*b040*/  IMAD.WIDE R10, R11, 0x40, R4 ;  /* 0x000000400b0a7825 */ /* 0x000fe200078e0204 */
[----:B------:R-:W-:Y:S01]  /*b050*/  LOP3.LUT R0, R21, R0, RZ, 0xfc, !PT ;  /* 0x0000000015007212 */ /* 0x000fe200078efcff */
[----:B------:R-:W-:Y:S10]  /*b060*/  @P1 BRA `(.L_x_3461) ;  /* 0x0000000000681947 */ /* 0x000ff40003800000 */
        /* <DEDUP_REMOVED lines=26> */
.L_x_3461:
[----:B------:R-:W-:Y:S05]  /*b210*/  BSYNC B1 ;  /* 0x0000000000017941 */ /* 0x000fea0003800000 */
.L_x_3460:
        /* <DEDUP_REMOVED lines=29> */
.L_x_3456:
[----:B------:R-:W-:Y:S05]  /*b3f0*/  BSYNC B0 ;  /* 0x0000000000007941 */ /* 0x000fea0003800000 */
.L_x_3450:
[----:B------:R-:W-:Y:S02]  /*b400*/  ULDC UR4, c[0x0][0xc14] ;  /* 0x0003050000047ab9 */ /* 0x000fe40000000800 */
[----:B------:R-:W-:-:S13]  /*b410*/  ISETP.GE.AND P0, PT, R7, UR4, PT ;  /* 0x0000000407007c0c */ /* 0x000fda000bf06270 */
[----:B------:R-:W-:Y:S05]  /*b420*/  @!P0 BRA `(.L_x_3462) ;  /* 0xffffff5800c08947 */ /* 0x000fea000383ffff */
[----:B------:R-:W-:Y:S05]  /*b430*/  EXIT ;  /* 0x000000000000794d */ /* 0x000fea0003800000 */
.L_x_3405:
        /* <DEDUP_REMOVED lines=19> */
[C---:B------:R-:W-:Y:S02]  /*b570*/  ISETP.NE.AND P1, PT, R7.reuse, RZ, PT ;  /* 0x000000ff0700720c */ /* 0x040fe40003f25270 */
[----:B------:R-:W-:Y:S02]  /*b580*/  ISETP.GE.U32.AND P0, PT, R7, 0x2, PT ;  /* 0x000000020700780c */ /* 0x000fe40003f06070 */
[----:B------:R-:W-:Y:S02]  /*b590*/  LOP3.LUT R0, R0, 0xfffffffe, RZ, 0xc0, !PT ;  /* 0xfffffffe00007812 */ /* 0x000fe400078ec0ff */
[----:B------:R-:W-:-:S07]  /*b5a0*/  MOV R16, RZ ;  /* 0x000000ff00107202 */ /* 0x000fce0000000f00 */
        /* <DEDUP_REMOVED lines=14> */
[----:B0-----:R-:W-:Y:S01]  /*b690*/  SEL R3, R6, RZ, P0 ;  /* 0x000000ff06037207 */ /* 0x001fe20000000000 */
[----:B------:R-:W-:Y:S01]  /*b6a0*/  IMAD.MOV.U32 R6, RZ, RZ, RZ ;  /* 0x000000ffff067224 */ /* 0x000fe200078e00ff */
        /* <DEDUP_REMOVED lines=22> */
.L_x_3467:
[----:B------:R-:W-:Y:S01]  /*b810*/  IADD3 R6, R6, 0x1f, RZ ;  /* 0x0000001f06067810 */ /* 0x000fe20007ffe0ff */
        /* <DEDUP_REMOVED lines=14> */
.L_x_3466:
[----:B------:R-:W-:Y:S05]  /*b900*/  BSYNC B0 ;  /* 0x0000000000007941 */ /* 0x000fea0003800000 */
.L_x_3465:
        /* <DEDUP_REMOVED lines=25> */
.L_x_3463:
[----:B------:R-:W-:-:S05]  /*baa0*/  IADD3 R7, -R2, R5, RZ ;  /* 0x0000000502077210 */ /* 0x000fca0007ffe1ff */
        /* <DEDUP_REMOVED lines=19> */
.L_x_3468:
[----:B-1----:R-:W-:Y:S01]  /*bbe0*/  IMAD.MOV R2, RZ, RZ, -R3 ;  /* 0x000000ffff027224 */ /* 0x002fe200078e0a03 */
[----:B--2---:R-:W-:Y:S01]  /*bbf0*/  IABS R4, R6 ;  /* 0x0000000600047213 */ /* 0x004fe20000000000 */
[----:B---3--:R-:W-:Y:S02]  /*bc00*/  IMAD R16, R16, UR4, R7 ;  /* 0x0000000410107c24 */ /* 0x008fe4000f8e0207 */
[----:B------:R-:W-:Y:S01]  /*bc10*/  IMAD R5, R2, R11, RZ ;  /* 0x0000000b02057224 */ /* 0x000fe200078e02ff */
[----:B------:R-:W-:Y:S01]  /*bc20*/  MOV R2, RZ ;  /* 0x000000ff00027202 */ /* 0x000fe20000000f00 */
[----:B------:R-:W-:-:S04]  /*bc30*/  IMAD.MOV R4, RZ, RZ, -R4 ;  /* 0x000000ffff047224 */ /* 0x000fc800078e0a04 */
        /* <DEDUP_REMOVED lines=28> */
[----:B------:R-:W-:Y:S01]  /*be00*/  IMAD R9, R2, R7, RZ ;  /* 0x0000000702097224 */ /* 0x000fe200078e02ff */
[----:B------:R-:W-:-:S05]  /*be10*/  MOV R2, RZ ;  /* 0x000000ff00027202 */ /* 0x000fca0000000f00 */
        /* <DEDUP_REMOVED lines=14> */
[----:B------:R-:W-:Y:S01]  /*bf00*/  @!P0 LOP3.LUT R2, RZ, R10, RZ, 0x33, !PT ;  /* 0x0000000aff028212 */ /* 0x000fe200078e33ff */
[----:B------:R-:W-:-:S04]  /*bf10*/  IMAD.MOV R10, RZ, RZ, -R10 ;  /* 0x000000ffff0a7224 */ /* 0x000fc800078e0a0a */
[----:B------:R-:W-:Y:S01]  /*bf20*/  IMAD R18, R2, R10, R5 ;  /* 0x0000000a02127224 */ /* 0x000fe200078e0205 */
[----:B------:R-:W-:-:S05]  /*bf30*/  LOP3.LUT R2, RZ, R2, RZ, 0x33, !PT ;  /* 0x00000002ff027212 */ /* 0x000fca00078e33ff */
[----:B------:R-:W-:Y:S01]  /*bf40*/  IMAD.IADD R17, R17, 0x1, R2 ;  /* 0x0000000111117824 */ /* 0x000fe200078e0202 */
[----:B------:R-:W-:Y:S06]  /*bf50*/  BRA `(.L_x_3469) ;  /* 0x00000000000c7947 */ /* 0x000fec0003800000 */
.L_x_3464:
[----:B------:R-:W-:Y:S01]  /*bf60*/  IMAD.MOV.U32 R17, RZ, RZ, RZ ;  /* 0x000000ffff117224 */ /* 0x000fe200078e00ff */
[----:B------:R-:W-:Y:S01]  /*bf70*/  MOV R16, UR6 ;  /* 0x0000000600107c02 */ /* 0x000fe20008000f00 */
[----:B------:R-:W-:-:S07]  /*bf80*/  IMAD.MOV.U32 R18, RZ, RZ, RZ ;  /* 0x000000ffff127224 */ /* 0x000fce00078e00ff */
.L_x_3469:
[----:B------:R-:W1:Y:S01]  /*bf90*/  S2R R2, SR_TID.X ;  /* 0x0000000000027919 */ /* 0x000e620000002100 */
[----:B------:R-:W-:Y:S01]  /*bfa0*/  STL [R1+0x20], RZ ;  /* 0x000020ff01007387 */ /* 0x000fe20000100800 */
        /* <DEDUP_REMOVED lines=10> */
[----:B------:R1:W-:Y:S03]  /*c050*/  STL [R1], RZ ;  /* 0x000000ff01007387 */ /* 0x0003e60000100800 */
[----:B------:R-:W-:Y:S05]  /*c060*/  @P0 BRA `(.L_x_3470) ;  /* 0x0000004000340947 */ /* 0x000fea0003800000 */
[----:B-1----:R-:W-:Y:S01]  /*c070*/  IMAD.MOV.U32 R0, RZ, RZ, 0x1 ;  /* 0x00000001ff007424 */ /* 0x002fe200078e00ff */
[----:B------:R1:W-:Y:S01]  /*c080*/  STL [R1], RZ ;  /* 0x000000ff01007387 */ /* 0x0003e20000100800 */
[----:B------:R-:W-:Y:S01]  /*c090*/  ULDC UR37, c[0x0][0xc] ;  /* 0x0000030000257ab9 */ /* 0x000fe20000000800 */
[----:B------:R-:W-:Y:S02]  /*c0a0*/  ULDC.64 UR38, c[0x0][0x198] ;  /* 0x0000660000267ab9 */ /* 0x000fe40000000a00 */
[----:B------:R1:W-:Y:S04]  /*c0b0*/  STL [R1+0x4], R0 ;  /* 0x0000040001007387 */ /* 0x0003e80000100800 */
[----:B------:R1:W-:Y:S02]  /*c0c0*/  STL [R1+0x20], RZ ;  /* 0x000020ff01007387 */ /* 0x0003e40000100800 */
.L_x_3535:
[----:B--2---:R-:W2:Y:S02]  /*c0d0*/  LDC.64 R2, c[0x0][0xc60] ;  /* 0x00031800ff027b82 */ /* 0x004ea40000000a00 */
[----:B--2---:R-:W-:-:S05]  /*c0e0*/  IMAD.WIDE R2, R19, 0x4, R2 ;  /* 0x0000000413027825 */ /* 0x004fca00078e0202 */
[----:B------:R-:W2:Y:S01]  /*c0f0*/  LDG.E R5, desc[UR48][R2.64] ;  /* 0x0000003002057981 */ /* 0x000ea2000c1e1900 */
[----:B------:R-:W-:Y:S05]  /*c100*/  YIELD ;  /* 0x0000000000007946 */ /* 0x000fea0003800000 */
[----:B------:R-:W-:Y:S01]  /*c110*/  ULDC.64 UR4, c[0x0][0xa28] ;  /* 0x00028a0000047ab9 */ /* 0x000fe20000000a00 */
[----:B-1----:R-:W-:Y:S01]  /*c120*/  IMAD.MOV.U32 R0, RZ, RZ, RZ ;  /* 0x000000ffff007224 */ /* 0x002fe200078e00ff */
[----:B------:R-:W-:Y:S01]  /*c130*/  ISETP.NE.U32.AND P0, PT, RZ, UR4, PT ;  /* 0x00000004ff007c0c */ /* 0x000fe2000bf05070 */
[----:B------:R-:W-:Y:S01]  /*c140*/  IMAD.MOV.U32 R6, RZ, RZ, RZ ;  /* 0x000000ffff067224 */ /* 0x000fe200078e00ff */
[----:B------:R-:W-:-:S02]  /*c150*/  ULDC.64 UR6, c[0x0][0xa08] ;  /* 0x0002820000067ab9 */ /* 0x000fc40000000a00 */
[----:B------:R-:W-:Y:S02]  /*c160*/  ISETP.NE.AND.EX P0, PT, RZ, UR5, PT, P0 ;  /* 0x00000005ff007c0c */ /* 0x000fe4000bf05300 */
[----:B--2---:R-:W-:Y:S01]  /*c170*/  SHF.R.S32.HI R4, RZ, 0x1f, R5 ;  /* 0x0000001fff047819 */ /* 0x004fe20000011405 */
[----:B------:R1:W-:Y:S10]  /*c180*/  STL [R1+0x10], R5 ;  /* 0x0000100501007387 */ /* 0x0003f40000100800 */
[----:B------:R-:W-:-:S04]  /*c190*/  @P0 LEA R2, P1, R5, UR4, 0x2 ;  /* 0x0000000405020c11 */ /* 0x000fc8000f8210ff */
[C-C-:B------:R-:W-:Y:S01]  /*c1a0*/  @P0 LEA.HI.X R3, R5.reuse, UR5, R4.reuse, 0x2, P1 ;  /* 0x0000000505030c11 */ /* 0x140fe200088f1404 */
[----:B------:R-:W-:Y:S02]  /*c1b0*/  ULDC.64 UR4, c[0x0][0xa18] ;  /* 0x0002860000047ab9 */ /* 0x000fe40000000a00 */
[----:B------:R-:W-:Y:S02]  /*c1c0*/  ISETP.NE.U32.AND P1, PT, RZ, UR4, PT ;  /* 0x00000004ff007c0c */ /* 0x000fe4000bf25070 */
[C---:B------:R-:W-:Y:S01]  /*c1d0*/  SHF.L.U32 R11, R5.reuse, 0x2, RZ ;  /* 0x00000002050b7819 */ /* 0x040fe200000006ff */
[----:B------:R2:W5:Y:S01]  /*c1e0*/  @P0 LDG.E R0, desc[UR48][R2.64] ;  /* 0x0000003002000981 */ /* 0x000562000c1e1900 */
[----:B------:R-:W-:Y:S02]  /*c1f0*/  ISETP.NE.AND.EX P1, PT, RZ, UR5, PT, P1 ;  /* 0x00000005ff007c0c */ /* 0x000fe4000bf25310 */
[----:B------:R-:W-:Y:S01]  /*c200*/  SHF.L.U64.HI R10, R5, 0x2, R4 ;  /* 0x00000002050a7819 */ /* 0x000fe20000010204 */
[----:B------:R-:W-:Y:S04]  /*c210*/  STL [R1+0x18], R11 ;  /* 0x0000180b01007387 */ /* 0x000fe80000100800 */
[----:B------:R-:W-:Y:S06]  /*c220*/  STL [R1+0x1c], R10 ;  /* 0x00001c0a01007387 */ /* 0x000fec0000100800 */
[----:B------:R-:W-:-:S04]  /*c230*/  @P1 IADD3 R8, P0, R11, UR4, RZ ;  /* 0x000000040b081c10 */ /* 0x000fc8000ff1e0ff */
[C---:B------:R-:W-:Y:S01]  /*c240*/  @P1 IADD3.X R9, R10.reuse, UR5, RZ, P0, !PT ;  /* 0x000000050a091c10 */ /* 0x040fe200087fe4ff */
[----:B------:R-:W-:Y:S02]  /*c250*/  ULDC.64 UR4, c[0x0][0xa00] ;  /* 0x0002800000047ab9 */ /* 0x000fe40000000a00 */
[----:B------:R-:W-:Y:S02]  /*c260*/  ISETP.NE.U32.AND P2, PT, RZ, UR4, PT ;  /* 0x00000004ff007c0c */ /* 0x000fe4000bf45070 */
[C---:B--2---:R-:W-:Y:S02]  /*c270*/  IADD3 R2, P0, R11.reuse, UR4, RZ ;  /* 0x000000040b027c10 */ /* 0x044fe4000ff1e0ff */
[----:B------:R-:W-:Y:S02]  /*c280*/  ISETP.NE.AND.EX P2, PT, RZ, UR5, PT, P2 ;  /* 0x00000005ff007c0c */ /* 0x000fe4000bf45320 */
[----:B------:R-:W-:Y:S01]  /*c290*/  IADD3.X R3, R10, UR5, RZ, P0, !PT ;  /* 0x000000050a037c10 */ /* 0x000fe200087fe4ff */
[----:B------:R-:W-:Y:S01]  /*c2a0*/  ULDC UR4, c[0x0][0x288] ;  /* 0x0000a20000047ab9 */ /* 0x000fe20000000800 */
[----:B------:R-:W-:-:S04]  /*c2b0*/  IADD3 R4, P0, R11, UR6, RZ ;  /* 0x000000060b047c10 */ /* 0x000fc8000ff1e0ff */
[----:B-1----:R-:W-:-:S05]  /*c2c0*/  IADD3.X R5, R10, UR7, RZ, P0, !PT ;  /* 0x000000070a057c10 */ /* 0x002fca00087fe4ff */
[----:B------:R-:W2:Y:S01]  /*c2d0*/  @P2 LDG.E R6, desc[UR48][R2.64] ;  /* 0x0000003002062981 */ /* 0x000ea2000c1e1900 */
[----:B------:R-:W-:-:S03]  /*c2e0*/  ISETP.NE.U32.AND P0, PT, RZ, UR6, PT ;  /* 0x00000006ff007c0c */ /* 0x000fc6000bf05070 */
[----:B--2---:R1:W-:Y:S02]  /*c2f0*/  STL [R1+0x24], R6 ;  /* 0x0000240601007387 */ /* 0x0043e40000100800 */
[----:B-1----:R-:W-:Y:S01]  /*c300*/  IMAD.U32 R6, RZ, RZ, UR4 ;  /* 0x00000004ff067e24 */ /* 0x002fe2000f8e00ff */
[----:B------:R-:W-:-:S05]  /*c310*/  ULDC.64 UR4, c[0x0][0x3f8] ;  /* 0x0000fe0000047ab9 */ /* 0x000fca0000000a00 */
[----:B------:R1:W5:Y:S01]  /*c320*/  @P1 LDG.E R6, desc[UR48][R8.64] ;  /* 0x0000003008061981 */ /* 0x000362000c1e1900 */
[----:B------:R-:W-:Y:S01]  /*c330*/  UISETP.NE.U32.AND UP0, UPT, UR4, URZ, UPT ;  /* 0x0000003f0400728c */ /* 0x000fe2000bf05070 */
[----:B------:R-:W-:Y:S02]  /*c340*/  ISETP.NE.AND.EX P0, PT, RZ, UR7, PT, P0 ;  /* 0x00000007ff007c0c */ /* 0x000fe4000bf05300 */
[----:B------:R-:W-:Y:S01]  /*c350*/  ULDC UR4, c[0x0][0x404] ;  /* 0x0001010000047ab9 */ /* 0x000fe20000000800 */
[----:B------:R-:W-:-:S03]  /*c360*/  UISETP.NE.AND.EX UP0, UPT, UR5, URZ, UPT, UP0 ;  /* 0x0000003f0500728c */ /* 0x000fc6000bf05300 */
[----:B------:R-:W-:Y:S01]  /*c370*/  ULDC UR5, c[0x0][0x2e0] ;  /* 0x0000b80000057ab9 */ /* 0x000fe20000000800 */
[----:B------:R-:W-:-:S04]  /*c380*/  USEL UR4, UR4, 0x1, UP0 ;  /* 0x0000000104047887 */ /* 0x000fc80008000000 */
[----:B------:R-:W-:-:S06]  /*c390*/  UIMAD UR4, UR4, UR5, URZ ;  /* 0x00000005040472a4 */ /* 0x000fcc000f8e023f */
[----:B------:R-:W-:Y:S01]  /*c3a0*/  IMAD.U32 R7, RZ, RZ, UR4 ;  /* 0x00000004ff077e24 */ /* 0x000fe2000f8e00ff */
[----:B-1----:R-:W-:Y:S06]  /*c3b0*/  @P1 BRA `(.L_x_3471) ;  /* 0x0000000000101947 */ /* 0x002fec0003800000 */
[----:B------:R-:W-:Y:S05]  /*c3c0*/  @!P2 BRA `(.L_x_3471) ;  /* 0x00000000000ca947 */ /* 0x000fea0003800000 */
[----:B-----5:R-:W2:Y:S04]  /*c3d0*/  LDG.E R6, desc[UR48][R2.64] ;  /* 0x0000003002067981 */ /* 0x020ea8000c1e1900 */
[----:B------:R-:W2:Y:S02]  /*c3e0*/  LDG.E R9, desc[UR48][R2.64+0x4] ;  /* 0x0000043002097981 */ /* 0x000ea4000c1e1900 */
[----:B--2---:R-:W-:-:S07]  /*c3f0*/  IMAD.IADD R6, R9, 0x1, -R6 ;  /* 0x0000000109067824 */ /* 0x004fce00078e0a06 */
.L_x_3471:
[----:B------:R-:W-:Y:S01]  /*c400*/  MOV R3, RZ ;  /* 0x000000ff00037202 */ /* 0x000fe20000000f00 */
[----:B------:R-:W-:-:S05]  /*c410*/  ULDC.64 UR4, c[0x0][0xa20] ;  /* 0x0002880000047ab9 */ /* 0x000fca0000000a00 */
[----:B------:R-:W2:Y:S01]  /*c420*/  @P0 LDG.E R3, desc[UR48][R4.64] ;  /* 0x0000003004030981 */ /* 0x000ea2000c1e1900 */
[----:B------:R-:W-:-:S04]  /*c430*/  ISETP.NE.U32.AND P1, PT, RZ, UR4, PT ;  /* 0x00000004ff007c0c */ /* 0x000fc8000bf25070 */
[----:B------:R-:W-:Y:S01]  /*c440*/  ISETP.NE.AND.EX P1, PT, RZ, UR5, PT, P1 ;  /* 0x00000005ff007c0c */ /* 0x000fe2000bf25310 */
[----:B--2--5:R-:W-:-:S05]  /*c450*/  IMAD.IADD R2, R3, 0x1, R0 ;  /* 0x0000000103027824 */ /* 0x024fca00078e0200 */
[----:B------:R1:W-:Y:S07]  /*c460*/  STL [R1+0x8], R2 ;  /* 0x0000080201007387 */ /* 0x0003ee0000100800 */
[----:B------:R-:W-:Y:S05]  /*c470*/  @!P1 BRA `(.L_x_3472) ;  /* 0x0000000000109947 */ /* 0x000fea0003800000 */
[----:B-1----:R-:W-:-:S04]  /*c480*/  IADD3 R2, P0, R11, UR4, RZ ;  /* 0x000000040b027c10 */ /* 0x002fc8000ff1e0ff */
[----:B------:R-:W-:-:S05]  /*c490*/  IADD3.X R3, R10, UR5, RZ, P0, !PT ;  /* 0x000000050a037c10 */ /* 0x000fca00087fe4ff */
[----:B------:R2:W5:Y:S01]  /*c4a0*/  LDG.E R7, desc[UR48][R2.64] ;  /* 0x0000003002077981 */ /* 0x000562000c1e1900 */
[----:B------:R-:W-:Y:S05]  /*c4b0*/  BRA `(.L_x_3473) ;  /* 0x0000000000107947 */ /* 0x000fea0003800000 */
.L_x_3472:
[----:B------:R-:W-:Y:S05]  /*c4c0*/  @!P0 BRA `(.L_x_3473) ;  /* 0x00000000000c8947 */ /* 0x000fea0003800000 */
[----:B-1----:R-:W2:Y:S04]  /*c4d0*/  LDG.E R2, desc[UR48][R4.64] ;  /* 0x0000003004027981 */ /* 0x002ea8000c1e1900 */
[----:B------:R-:W2:Y:S02]  /*c4e0*/  LDG.E R7, desc[UR48][R4.64+0x4] ;  /* 0x0000043004077981 */ /* 0x000ea4000c1e1900 */
[----:B--2---:R-:W-:-:S07]  /*c4f0*/  IMAD.IADD R7, R7, 0x1, -R2 ;  /* 0x0000000107077824 */ /* 0x004fce00078e0a02 */
.L_x_3473:
[----:B-----5:R-:W-:Y:S01]  /*c500*/  IMAD.IADD R7, R7, 0x1, -R0 ;  /* 0x0000000107077824 */ /* 0x020fe200078e0a00 */
[----:B------:R-:W-:Y:S01]  /*c510*/  LEA R0, R17, 0x7f, 0x6 ;  /* 0x0000007f11007811 */ /* 0x000fe200078e30ff */
[----:B------:R-:W-:Y:S03]  /*c520*/  BSSY B6, `(.L_x_3474) ;  /* 0x0000300000067945 */ /* 0x000fe60003800000 */
[C---:B------:R-:W-:Y:S01]  /*c530*/  IADD3 R6, R7.reuse, R0, -R6 ;  /* 0x0000000007067210 */ /* 0x040fe20007ffe806 */
[----:B------:R-:W-:-:S03]  /*c540*/  VIADD R7, R7, 0x3f ;  /* 0x0000003f07077836 */ /* 0x000fc60000000000 */
[----:B--2---:R-:W-:Y:S02]  /*c550*/  SHF.R.S32.HI R3, RZ, 0x1f, R6 ;  /* 0x0000001fff037819 */ /* 0x004fe40000011406 */
[----:B------:R-:W-:Y:S02]  /*c560*/  SHF.R.S32.HI R0, RZ, 0x1f, R7 ;  /* 0x0000001fff007819 */ /* 0x000fe40000011407 */
[----:B------:R-:W-:Y:S02]  /*c570*/  LEA.HI R3, R3, R6, RZ, 0x6 ;  /* 0x0000000603037211 */ /* 0x000fe400078f30ff */
[----:B------:R-:W-:Y:S02]  /*c580*/  LEA.HI R0, R0, R7, RZ, 0x6 ;  /* 0x0000000700007211 */ /* 0x000fe400078f30ff */
[----:B------:R-:W-:Y:S02]  /*c590*/  SHF.R.S32.HI R3, RZ, 0x6, R3 ;  /* 0x00000006ff037819 */ /* 0x000fe40000011403 */
[----:B------:R-:W-:-:S04]  /*c5a0*/  SHF.R.S32.HI R0, RZ, 0x6, R0 ;  /* 0x00000006ff007819 */ /* 0x000fc80000011400 */
[----:B-1----:R-:W-:-:S04]  /*c5b0*/  VIMNMX R2, R0, R3, PT ;  /* 0x0000000300027248 */ /* 0x002fc80003fe0100 */
[----:B------:R-:W-:Y:S01]  /*c5c0*/  ISETP.GT.AND P0, PT, R2, RZ, PT ;  /* 0x000000ff0200720c */ /* 0x000fe20003f04270 */
[----:B------:R1:W-:-:S12]  /*c5d0*/  STL [R1+0x14], R2 ;  /* 0x0000140201007387 */ /* 0x0003d80000100800 */
[----:B-1----:R-:W-:Y:S05]  /*c5e0*/  @P0 BRA `(.L_x_3475) ;  /* 0x0000000000440947 */ /* 0x002fea0003800000 */
[----:B------:R-:W1:Y:S02]  /*c5f0*/  S2R R2, SR_TID.X ;  /* 0x0000000000027919 */ /* 0x000e640000002100 */
[----:B-1----:R-:W-:-:S04]  /*c600*/  LOP3.LUT R2, R2, 0x1f, RZ, 0xc0, !PT ;  /* 0x0000001f02027812 */ /* 0x002fc800078ec0ff */
[----:B------:R-:W-:-:S13]  /*c610*/  ISETP.NE.AND P1, PT, R2, RZ, PT ;  /* 0x000000ff0200720c */ /* 0x000fda0003f25270 */
[----:B------:R-:W-:Y:S05]  /*c620*/  @P1 BRA `(.L_x_3476) ;  /* 0x0000002c00bc1947 */ /* 0x000fea0003800000 */
[----:B------:R-:W1:Y:S01]  /*c630*/  S2R R7, SR_LANEID ;  /* 0x0000000000077919 */ /* 0x000e620000000000 */
[----:B------:R-:W-:Y:S01]  /*c640*/  VOTEU.ANY UR4, UPT, PT ;  /* 0x0000000000047886 */ /* 0x000fe200038e0100 */
[----:B------:R-:W2:Y:S01]  /*c650*/  LDC.64 R2, c[0x0][0xc38] ;  /* 0x00030e00ff027b82 */ /* 0x000ea20000000a00 */
[----:B------:R-:W1:Y:S08]  /*c660*/  FLO.U32 R0, UR4 ;  /* 0x0000000400007d00 */ /* 0x000e7000080e0000 */
[----:B------:R-:W2:Y:S01]  /*c670*/  POPC R5, UR4 ;  /* 0x0000000400057d09 */ /* 0x000ea20008000000 */
[----:B-1----:R-:W-:-:S13]  /*c680*/  ISETP.EQ.U32.AND P0, PT, R0, R7, PT ;  /* 0x000000070000720c */ /* 0x002fda0003f02070 */
[----:B--2---:R-:W2:Y:S01]  /*c690*/  @P0 ATOMG.E.ADD.STRONG.GPU PT, R3, desc[UR48][R2.64], R5 ;  /* 0x00000005020309a8 */ /* 0x004ea200081ee1f0 */
[----:B------:R-:W1:Y:S02]  /*c6a0*/  S2R R4, SR_LTMASK ;  /* 0x0000000000047919 */ /* 0x000e640000003900 */
[----:B-1----:R-:W-:-:S04]  /*c6b0*/  LOP3.LUT R4, R4, UR4, RZ, 0xc0, !PT ;  /* 0x0000000404047c12 */ /* 0x002fc8000f8ec0ff */
[----:B------:R-:W1:Y:S01]  /*c6c0*/  POPC R7, R4 ;  /* 0x0000000400077309 */ /* 0x000e620000000000 */
[----:B--2---:R-:W1:Y:S02]  /*c6d0*/  SHFL.IDX PT, R0, R3, R0, 0x1f ;  /* 0x00001f0003007589 */ /* 0x004e6400000e0000 */
[----:B-1----:R-:W-:Y:S01]  /*c6e0*/  IADD3 R16, R0, UR37, R7 ;  /* 0x0000002500107c10 */ /* 0x002fe2000fffe007 */
[----:B------:R-:W-:Y:S06]  /*c6f0*/  BRA `(.L_x_3476) ;  /* 0x0000002c00887947 */ /* 0x000fec0003800000 */
.L_x_3475:
[----:B------:R-:W1:Y:S01]  /*c700*/  S2R R3, SR_CgaCtaId ;  /* 0x0000000000037919 */ /* 0x000e620000008800 */
[----:B------:R-:W-:-:S04]  /*c710*/  MOV R0, 0x400 ;  /* 0x0000040000007802 */ /* 0x000fc80000000f00 */
[----:B-1----:R-:W-:-:S04]  /*c720*/  LEA R2, R3, R0, 0x18 ;  /* 0x0000000003027211 */ /* 0x002fc800078ec0ff */
[----:B------:R-:W-:Y:S01]  /*c730*/  IADD3 R0, R2, 0x22400, RZ ;  /* 0x0002240002007810 */ /* 0x000fe20007ffe0ff */
[----:B------:R1:W-:Y:S03]  /*c740*/  STL [R1+0xc], R2 ;  /* 0x00000c0201007387 */ /* 0x0003e60000100800 */
[----:B------:R-:W-:-:S13]  /*c750*/  LOP3.LUT P0, RZ, R0, 0x3ff, RZ, 0xc0, !PT ;  /* 0x000003ff00ff7812 */ /* 0x000fda000780c0ff */
[----:B-1----:R-:W-:Y:S05]  /*c760*/  @!P0 BRA `(.L_x_3477) ;  /* 0x0000000000408947 */ /* 0x002fea0003800000 */
[----:B------:R-:W-:Y:S01]  /*c770*/  MOV R2, 0x0 ;  /* 0x0000000000027802 */ /* 0x000fe20000000f00 */
[----:B------:R-:W-:Y:S01]  /*c780*/  ULDC.64 UR6, c[0x4][0x88] ;  /* 0x0100220000067ab9 */ /* 0x000fe20000000a00 */
[----:B------:R-:W-:Y:S01]  /*c790*/  ULDC.64 UR8, c[0x4][0x90] ;  /* 0x0100240000087ab9 */ /* 0x000fe20000000a00 */
[----:B------:R-:W-:Y:S01]  /*c7a0*/  ULDC.64 UR4, c[0x4][0x8] ;  /* 0x0100020000047ab9 */ /* 0x000fe20000000a00 */
[----:B------:R-:W-:Y:S01]  /*c7b0*/  IMAD.U32 R4, RZ, RZ, UR6 ;  /* 0x00000006ff047e24 */ /* 0x000fe2000f8e00ff */
[----:B------:R-:W-:Y:S01]  /*c7c0*/  MOV R10, UR4 ;  /* 0x00000004000a7c02 */ /* 0x000fe20008000f00 */
        /* <DEDUP_REMOVED lines=10> */
.L_x_3477:
        /* <DEDUP_REMOVED lines=17> */
[----:B01----:R-:W-:-:S07]  /*c980*/  IMAD.MOV.U32 R13, RZ, RZ, RZ ;  /* 0x000000ffff0d7224 */ /* 0x003fce00078e00ff */
[----:B------:R-:W-:-:S07]  /*c990*/  LEPC R20, `(.L_x_3479) ;  /* 0x000000001014794e */ /* 0x000fce0000000000 */
[----:B--2---:R-:W-:Y:S05]  /*c9a0*/  CALL.ABS.NOINC R2 ;  /* 0x0000000002007343 */ /* 0x004fea0003c00000 */
.L_x_3479:
        /* <DEDUP_REMOVED lines=15> */
[----:B0-----:R-:W-:Y:S05]  /*caa0*/  CALL.ABS.NOINC R2 ;  /* 0x0000000002007343 */ /* 0x001fea0003c00000 */
.L_x_3478:
[----:B------:R-:W2:Y:S01]  /*cab0*/  LDL.LU R2, [R1+0x18] ;  /* 0x0000180001027983 */ /* 0x000ea20000300800 */
[----:B------:R-:W-:Y:S01]  /*cac0*/  ULDC.64 UR4, c[0x0][0x9f8] ;  /* 0x00027e0000047ab9 */ /* 0x000fe20000000a00 */
[----:B------:R-:W1:Y:S02]  /*cad0*/  LDC R4, c[0x0][0x428] ;  /* 0x00010a00ff047b82 */ /* 0x000e640000000800 */
        /* <DEDUP_REMOVED lines=17> */
[----:B-1----:R-:W-:Y:S01]  /*cbf0*/  ISETP.NE.AND P0, PT, R4, 0x1, PT ;  /* 0x000000010400780c */ /* 0x002fe20003f05270 */
[----:B------:R-:W-:Y:S01]  /*cc00*/  IMAD R17, R17, 0x40, R7 ;  /* 0x0000004011117824 */ /* 0x000fe200078e0207 */
[----:B------:R-:W-:Y:S02]  /*cc10*/  MOV R4, R18 ;  /* 0x0000001200047202 */ /* 0x000fe40000000f00 */
[----:B------:R-:W-:-:S09]  /*cc20*/  PLOP3.LUT P1, PT, P6, PT, PT, 0x8, 0x0 ;  /* 0x000000000000781c */ /* 0x000fd2000372e170 */
[----:B------:R-:W1:Y:S08]  /*cc30*/  @P0 LDC R5, c[0x0][0x42c] ;  /* 0x00010b00ff050b82 */ /* 0x000e700000000800 */
[----:B------:R-:W2:Y:S01]  /*cc40*/  @P0 LDC R6, c[0x0][0x430] ;  /* 0x00010c00ff060b82 */ /* 0x000ea20000000800 */
[----:B-1----:R-:W-:-:S05]  /*cc50*/  @P0 IMAD.HI.U32 R5, R18, R5, RZ ;  /* 0x0000000512050227 */ /* 0x002fca00078e00ff */
[----:B--2---:R-:W-:Y:S02]  /*cc60*/  @P0 SHF.R.U32.HI R4, RZ, R6, R5 ;  /* 0x00000006ff040219 */ /* 0x004fe40000011605 */
[----:B------:R-:W-:-:S04]  /*cc70*/  ISETP.NE.U32.AND P0, PT, RZ, UR4, PT ;  /* 0x00000004ff007c0c */ /* 0x000fc8000bf05070 */
[----:B------:R-:W-:-:S04]  /*cc80*/  ISETP.NE.AND.EX P0, PT, RZ, UR5, PT, P0 ;  /* 0x00000005ff007c0c */ /* 0x000fc8000bf05300 */
[----:B0-----:R-:W-:-:S09]  /*cc90*/  SEL R6, R8, RZ, !P0 ;  /* 0x000000ff08067207 */ /* 0x001fd20004000000 */
.L_x_3480:
        /* <DEDUP_REMOVED lines=19> */
.L_x_3552:
[----:B------:R-:W-:Y:S01]  /*cdd0*/  UMOV UR4, 0xffffffff ;  /* 0xffffffff00047882 */ /* 0x000fe20000000000 */
[----:B------:R-:W-:Y:S02]  /*cde0*/  SHF.R.S32.HI R5, RZ, 0x1f, R0 ;  /* 0x0000001fff057819 */ /* 0x000fe40000011400 */
[----:B------:R-:W-:Y:S05]  /*cdf0*/  BRA.DIV UR4, `(.L_x_3482) ;  /* 0x0000003a04c07947 */ /* 0x000fea000b800000 */
[----:B------:R-:W-:-:S13]  /*ce00*/  ELECT P6, URZ, PT ;  /* 0x00000000003f782f */ /* 0x000fda00038c0000 */
.L_x_3555:
[----:B------:R-:W-:Y:S05]  /*ce10*/  @!P6 BRA `(.L_x_3483) ;  /* 0x0000000000f8e947 */ /* 0x000fea0003800000 */
[----:B------:R-:W-:-:S04]  /*ce20*/  ISETP.NE.U32.AND P0, PT, R2, RZ, PT ;  /* 0x000000ff0200720c */ /* 0x000fc80003f05070 */
[----:B------:R-:W-:-:S13]  /*ce30*/  ISETP.NE.AND.EX P0, PT, R3, RZ, PT, P0 ;  /* 0x000000ff0300720c */ /* 0x000fda0003f05300 */
[----:B------:R-:W-:Y:S05]  /*ce40*/  @!P0 BRA `(.L_x_3484) ;  /* 0x0000000000448947 */ /* 0x000fea0003800000 */
[----:B------:R-:W0:Y:S01]  /*ce50*/  LDC R11, c[0x0][0x41c] ;  /* 0x00010700ff0b7b82 */ /* 0x000e220000000800 */
[----:B------:R-:W-:Y:S01]  /*ce60*/  ULDC.64 UR4, c[0x0][0x408] ;  /* 0x0001020000047ab9 */ /* 0x000fe20000000a00 */
[----:B0-----:R-:W-:-:S13]  /*ce70*/  ISETP.NE.AND P0, PT, R11, 0x1, PT ;  /* 0x000000010b00780c */ /* 0x001fda0003f05270 */
[----:B------:R-:W0:Y:S02]  /*ce80*/  @P0 LDC.64 R8, c[0x0][0x420] ;  /* 0x00010800ff080b82 */ /* 0x000e240000000a00 */
[----:B0-----:R-:W-:-:S04]  /*ce90*/  @P0 IMAD.HI.U32 R10, R7, R8, RZ ;  /* 0x00000008070a0227 */ /* 0x001fc800078e00ff */
[----:B------:R-:W-:Y:S01]  /*cea0*/  IMAD.MOV.U32 R8, RZ, RZ, R7 ;  /* 0x000000ffff087224 */ /* 0x000fe200078e0007 */
[----:B------:R-:W-:Y:S01]  /*ceb0*/  @P0 SHF.R.U32.HI R8, RZ, R9, R10 ;  /* 0x00000009ff080219 */ /* 0x000fe2000001160a */
[----:B------:R-:W-:-:S04]  /*cec0*/  IMAD R10, R5, UR4, RZ ;  /* 0x00000004050a7c24 */ /* 0x000fc8000f8e02ff */
[----:B------:R-:W-:Y:S02]  /*ced0*/  IMAD.MOV R9, RZ, RZ, -R8 ;  /* 0x000000ffff097224 */ /* 0x000fe400078e0a08 */
[----:B------:R-:W-:Y:S02]  /*cee0*/  IMAD R10, R0, UR5, R10 ;  /* 0x00000005000a7c24 */ /* 0x000fe4000f8e020a */
[----:B------:R-:W-:Y:S01]  /*cef0*/  IMAD R7, R11, R9, R7 ;  /* 0x000000090b077224 */ /* 0x000fe200078e0207 */
[----:B------:R-:W-:-:S03]  /*cf00*/  SHF.R.S32.HI R9, RZ, 0x1f, R8 ;  /* 0x0000001fff097819 */ /* 0x000fc60000011408 */
[----:B------:R-:W-:-:S05]  /*cf10*/  IMAD.WIDE.U32 R8, R0, UR4, R8 ;  /* 0x0000000400087c25 */ /* 0x000fca000f8e0008 */
[----:B------:R-:W-:Y:S02]  /*cf20*/  IADD3 R9, R9, R10, RZ ;  /* 0x0000000a09097210 */ /* 0x000fe40007ffe0ff */
[----:B------:R-:W-:-:S04]  /*cf30*/  LEA R10, P0, R8, R2, 0x2 ;  /* 0x00000002080a7211 */ /* 0x000fc800078010ff */
[----:B------:R-:W-:-:S05]  /*cf40*/  LEA.HI.X R11, R8, R3, R9, 0x2, P0 ;  /* 0x00000003080b7211 */ /* 0x000fca00000f1409 */
[----:B------:R0:W5:Y:S04]  /*cf50*/  LDG.E R9, desc[UR48][R10.64] ;  /* 0x000000300a097981 */ /* 0x000168000c1e1900 */
.L_x_3484:
[----:B------:R-:W2:Y:S01]  /*cf60*/  LDL R8, [R1] ;  /* 0x0000000001087983 */ /* 0x000ea20000100800 */
[----:B0-----:R-:W-:-:S03]  /*cf70*/  MOV R11, 0x400 ;  /* 0x00000400000b7802 */ /* 0x001fc60000000f00 */
[----:B------:R-:W3:Y:S01]  /*cf80*/  LDL R10, [R1+0x4] ;  /* 0x00000400010a7983 */ /* 0x000ee20000100800 */
[----:B------:R-:W0:Y:S02]  /*cf90*/  S2R R12, SR_CgaCtaId ;  /* 0x00000000000c7919 */ /* 0x000e240000008800 */
[----:B0-----:R-:W-:-:S05]  /*cfa0*/  LEA R11, R12, R11, 0x18 ;  /* 0x0000000b0c0b7211 */ /* 0x001fca00078ec0ff */
[----:B--2---:R-:W-:Y:S01]  /*cfb0*/  IMAD R8, R8, 0x8, R11 ;  /* 0x0000000808087824 */ /* 0x004fe200078e020b */
[----:B---3--:R-:W-:-:S04]  /*cfc0*/  SHF.L.U32 R10, R10, 0x1f, RZ ;  /* 0x0000001f0a0a7819 */ /* 0x008fc800000006ff */
[----:B------:R-:W0:Y:S02]  /*cfd0*/  SYNCS.PHASECHK.TRANS64.TRYWAIT P0, [R8+URZ+0x28c40], R10 ;  /* 0x028c400a080075a7 */ /* 0x000e24000800017f */
[----:B0-----:R-:W-:Y:S05]  /*cfe0*/  @!P0 BRA `(.L_x_3485) ;  /* 0x0000003800648947 */ /* 0x001fea0003800000 */
.L_x_3556:
        /* <DEDUP_REMOVED lines=11> */
.L_x_3486:
        /* <DEDUP_REMOVED lines=22> */
.L_x_3483:
        /* <DEDUP_REMOVED lines=22> */
[----:B--2---:R-:W-:-:S04]  /*d360*/  IADD3 R12, R12, 0x1, RZ ;  /* 0x000000010c0c7810 */ /* 0x004fc80007ffe0ff */
[----:B------:R-:W-:Y:S01]  /*d370*/  LEA.HI R6, R12, R12, RZ, 0x1 ;  /* 0x0000000c0c067211 */ /* 0x000fe200078f08ff */
[----:B------:R0:W-:Y:S03]  /*d380*/  STL [R1+0x20], R12 ;  /* 0x0000200c01007387 */ /* 0x0001e60000100800 */
[----:B------:R-:W-:-:S05]  /*d390*/  LOP3.LUT R6, R6, 0xfffffffe, RZ, 0xc0, !PT ;  /* 0xfffffffe06067812 */ /* 0x000fca00078ec0ff */
[----:B------:R-:W-:-:S05]  /*d3a0*/  IMAD.IADD R6, R12, 0x1, -R6 ;  /* 0x000000010c067824 */ /* 0x000fca00078e0a06 */
[----:B------:R-:W-:-:S04]  /*d3b0*/  SHF.L.U32 R6, R6, 0x1f, RZ ;  /* 0x0000001f06067819 */ /* 0x000fc800000006ff */
[----:B------:R-:W1:Y:S02]  /*d3c0*/  SYNCS.PHASECHK.TRANS64.TRYWAIT P0, [R10+URZ+0x28c20], R6 ;  /* 0x028c20060a0075a7 */ /* 0x000e64000800017f */
[----:B01----:R-:W-:Y:S05]  /*d3d0*/  @!P0 BRA `(.L_x_3488) ;  /* 0x00000034007c8947 */ /* 0x003fea0003800000 */
.L_x_3557:
[----:B------:R-:W-:Y:S05]  /*d3e0*/  BSYNC B0 ;  /* 0x0000000000007941 */ /* 0x000fea0003800000 */
.L_x_3487:
        /* <DEDUP_REMOVED lines=11> */
.L_x_3558:
        /* <DEDUP_REMOVED lines=11> */
.L_x_3492:
[----:B0-----:R-:W2:Y:S01]  /*d550*/  LDL R6, [R1] ;  /* 0x0000000001067983 */ /* 0x001ea20000100800 */
[----:B------:R-:W-:-:S03]  /*d560*/  MOV R10, 0x400 ;  /* 0x00000400000a7802 */ /* 0x000fc60000000f00 */
[----:B------:R-:W3:Y:S01]  /*d570*/  LDL R8, [R1+0x8] ;  /* 0x0000080001087983 */ /* 0x000ee20000100800 */
[----:B------:R-:W0:Y:S01]  /*d580*/  S2R R12, SR_CgaCtaId ;  /* 0x00000000000c7919 */ /* 0x000e220000008800 */
[----:B------:R-:W-:Y:S02]  /*d590*/  R2UR UR11, R7 ;  /* 0x00000000070b72ca */ /* 0x000fe400000e0000 */
        /* <DEDUP_REMOVED lines=52> */
.L_x_3490:
[----:B------:R-:W-:Y:S05]  /*d8e0*/  BSYNC B0 ;  /* 0x0000000000007941 */ /* 0x000fea0003800000 */
.L_x_3489:
[----:B------:R-:W2:Y:S01]  /*d8f0*/  LDL R7, [R1+0x14] ;  /* 0x0000140001077983 */ /* 0x000ea20000100800 */
[----:B------:R-:W-:Y:S01]  /*d900*/  BSSY B0, `(.L_x_3493) ;  /* 0x00001a6000007945 */ /* 0x000fe20003800000 */
[----:B--2---:R-:W-:-:S13]  /*d910*/  ISETP.GE.AND P0, PT, R7, 0x2, PT ;  /* 0x000000020700780c */ /* 0x004fda0003f06270 */
[----:B------:R-:W-:Y:S05]  /*d920*/  @!P0 BRA `(.L_x_3494) ;  /* 0x00000018008c8947 */ /* 0x000fea0003800000 */
[C---:B0-----:R-:W-:Y:S01]  /*d930*/  LOP3.LUT R6, R7.reuse, 0x1, RZ, 0xc0, !PT ;  /* 0x0000000107067812 */ /* 0x041fe200078ec0ff */
[----:B------:R-:W-:Y:S01]  /*d940*/  BSSY B1, `(.L_x_3495) ;  /* 0x000008f000017945 */ /* 0x000fe20003800000 */
[----:B------:R-:W-:Y:S02]  /*d950*/  IADD3 R10, R7, -0x2, RZ ;  /* 0xfffffffe070a7810 */ /* 0x000fe40007ffe0ff */
[----:B------:R-:W-:-:S03]  /*d960*/  ISETP.NE.U32.AND P0, PT, R6, 0x1, PT ;  /* 0x000000010600780c */ /* 0x000fc60003f05070 */
[----:B------:R-:W-:-:S10]  /*d970*/  IMAD.MOV.U32 R8, RZ, RZ, R10 ;  /* 0x000000ffff087224 */ /* 0x000fd400078e000a */
[----:B------:R-:W-:Y:S05]  /*d980*/  @!P0 BRA `(.L_x_3496) ;  /* 0x0000000800288947 */ /* 0x000fea0003800000 */
        /* <DEDUP_REMOVED lines=11> */
[----:B------:R-:W-:Y:S01]  /*da40*/  ISETP.NE.U32.AND P0, PT, R2, RZ, PT ;  /* 0x000000ff0200720c */ /* 0x000fe20003f05070 */
[----:B------:R-:W-:-:S03]  /*da50*/  IMAD.MOV.U32 R11, RZ, RZ, R10 ;  /* 0x000000ffff0b7224 */ /* 0x000fc600078e000a */
        /* <DEDUP_REMOVED lines=16> */
[----:B------:R-:W-:Y:S01]  /*db60*/  LEA.HI.X R3, R6, R3, R9, 0x2, P0 ;  /* 0x0000000306037211 */ /* 0x000fe200000f1409 */
[----:B------:R-:W-:-:S04]  /*db70*/  IMAD.MOV R6, RZ, RZ, -R8 ;  /* 0x000000ffff067224 */ /* 0x000fc800078e0a08 */
[----:B------:R1:W5:Y:S01]  /*db80*/  LDG.E R9, desc[UR48][R2.64] ;  /* 0x0000003002097981 */ /* 0x000362000c1e1900 */
[----:B------:R-:W-:-:S07]  /*db90*/  IMAD R11, R11, R6, R10 ;  /* 0x000000060b0b7224 */ /* 0x000fce00078e020a */
.L_x_3499:
[----:B-1----:R-:W1:Y:S01]  /*dba0*/  S2R R3, SR_CgaCtaId ;  /* 0x0000000000037919 */ /* 0x002e620000008800 */
[----:B------:R-:W-:-:S04]  /*dbb0*/  MOV R2, 0x400 ;  /* 0x0000040000027802 */ /* 0x000fc80000000f00 */
[----:B-1----:R-:W-:Y:S02]  /*dbc0*/  LEA R2, R3, R2, 0x18 ;  /* 0x0000000203027211 */ /* 0x002fe400078ec0ff */
[----:B------:R-:W-:-:S03]  /*dbd0*/  SHF.L.U32 R3, R12, 0x1f, RZ ;  /* 0x0000001f0c037819 */ /* 0x000fc600000006ff */
[----:B------:R-:W-:-:S04]  /*dbe0*/  IMAD R2, R13, 0x8, R2 ;  /* 0x000000080d027824 */ /* 0x000fc800078e0202 */
[----:B------:R-:W1:Y:S02]  /*dbf0*/  SYNCS.PHASECHK.TRANS64.TRYWAIT P0, [R2+URZ+0x28c40], R3 ;  /* 0x028c4003020075a7 */ /* 0x000e64000800017f */
[----:B-1----:R-:W-:Y:S05]  /*dc00*/  @!P0 BRA `(.L_x_3500) ;  /* 0x0000002c00a48947 */ /* 0x002fea0003800000 */
.L_x_3559:
        /* <DEDUP_REMOVED lines=11> */
.L_x_3501:
[----:B------:R-:W2:Y:S01]  /*dcc0*/  LDL R6, [R1] ;  /* 0x0000000001067983 */ /* 0x000ea20000100800 */
[----:B------:R-:W-:-:S03]  /*dcd0*/  MOV R8, 0x400 ;  /* 0x0000040000087802 */ /* 0x000fc60000000f00 */
[----:B------:R-:W3:Y:S01]  /*dce0*/  LDL R7, [R1+0x8] ;  /* 0x0000080001077983 */ /* 0x000ee20000100800 */
        /* <DEDUP_REMOVED lines=17> */
[----:B------:R-:W2:Y:S02]  /*de00*/  SYNCS.PHASECHK.TRANS64.TRYWAIT P0, [R2+URZ+0x28c60], R3 ;  /* 0x028c6003020075a7 */ /* 0x000ea4000800017f */
[----:B0-2---:R-:W-:Y:S05]  /*de10*/  @!P0 BRA `(.L_x_3502) ;  /* 0x0000002c00348947 */ /* 0x005fea0003800000 */
.L_x_3560:
        /* <DEDUP_REMOVED lines=8> */
.L_x_3503:
[----:B01----:R-:W2:Y:S01]  /*dea0*/  LDL R3, [R1] ;  /* 0x0000000001037983 */ /* 0x003ea20000100800 */
        /* <DEDUP_REMOVED lines=53> */
.L_x_3498:
[----:B------:R-:W-:Y:S05]  /*e200*/  BSYNC B2 ;  /* 0x0000000000027941 */ /* 0x000fea0003800000 */
.L_x_3497:
[----:B------:R-:W2:Y:S02]  /*e210*/  LDL.LU R2, [R1+0x14] ;  /* 0x0000140001027983 */ /* 0x000ea40000300800 */
[----:B--2---:R-:W-:-:S07]  /*e220*/  VIADD R8, R2, 0xfffffffd ;  /* 0xfffffffd02087836 */ /* 0x004fce0000000000 */
.L_x_3496:
[----:B------:R-:W-:Y:S05]  /*e230*/  BSYNC B1 ;  /* 0x0000000000017941 */ /* 0x000fea0003800000 */
.L_x_3495:
[----:B------:R-:W-:-:S13]  /*e240*/  ISETP.NE.AND P0, PT, R10, RZ, PT ;  /* 0x000000ff0a00720c */ /* 0x000fda0003f05270 */
[----:B------:R-:W-:Y:S05]  /*e250*/  @!P0 BRA `(.L_x_3494) ;  /* 0x0000001000408947 */ /* 0x000fea0003800000 */
.L_x_3518:
[----:B------:R-:W2:Y:S04]  /*e260*/  LDL.LU R3, [R1] ;  /* 0x0000000001037983 */ /* 0x000ea80000300800 */
[----:B------:R-:W3:Y:S01]  /*e270*/  LDL.LU R2, [R1+0x4] ;  /* 0x0000040001027983 */ /* 0x000ee20000300800 */
[----:B------:R-:W-:Y:S05]  /*e280*/  YIELD ;  /* 0x0000000000007946 */ /* 0x000fea0003800000 */
[----:B------:R-:W-:Y:S01]  /*e290*/  BSSY B1, `(.L_x_3504) ;  /* 0x0000082000017945 */ /* 0x000fe20003800000 */
[----:B--2---:R-:W-:-:S04]  /*e2a0*/  IADD3 R10, R3, 0x1, RZ ;  /* 0x00000001030a7810 */ /* 0x004fc80007ffe0ff */
[----:B------:R-:W-:-:S04]  /*e2b0*/  ISETP.NE.AND P0, PT, R10, 0x2, PT ;  /* 0x000000020a00780c */ /* 0x000fc80003f05270 */
[----:B0-----:R-:W-:Y:S02]  /*e2c0*/  SEL R11, RZ, 0x1, P0 ;  /* 0x00000001ff0b7807 */ /* 0x001fe40000000000 */
        /* <DEDUP_REMOVED lines=8> */
[----:B------:R-:W1:Y:S01]  /*e350*/  LDC R9, c[0x0][0x41c] ;  /* 0x00010700ff097b82 */ /* 0x000e620000000800 */
[----:B0-----:R-:W-:Y:S01]  /*e360*/  IMAD.MOV.U32 R12, RZ, RZ, R8 ;  /* 0x000000ffff0c7224 */ /* 0x001fe200078e0008 */
[----:B------:R-:W-:Y:S02]  /*e370*/  ULDC.64 UR6, c[0x0][0x408] ;  /* 0x0001020000067ab9 */ /* 0x000fe40000000a00 */
[----:B------:R-:W-:-:S04]  /*e380*/  IMAD R7, R5, UR6, RZ ;  /* 0x0000000605077c24 */ /* 0x000fc8000f8e02ff */
[----:B------:R-:W-:Y:S01]  /*e390*/  IMAD R7, R0, UR7, R7 ;  /* 0x0000000700077c24 */ /* 0x000fe2000f8e0207 */
[----:B-1----:R-:W-:-:S13]  /*e3a0*/  ISETP.NE.AND P0, PT, R9, 0x1, PT ;  /* 0x000000010900780c */ /* 0x002fda0003f05270 */
[----:B------:R-:W0:Y:S02]  /*e3b0*/  @P0 LDC.64 R2, c[0x0][0x420] ;  /* 0x00010800ff020b82 */ /* 0x000e240000000a00 */
[----:B0-----:R-:W-:-:S05]  /*e3c0*/  @P0 IMAD.HI.U32 R2, R8, R2, RZ ;  /* 0x0000000208020227 */ /* 0x001fca00078e00ff */
[----:B------:R-:W-:-:S04]  /*e3d0*/  @P0 SHF.R.U32.HI R12, RZ, R3, R2 ;  /* 0x00000003ff0c0219 */ /* 0x000fc80000011602 */
[--C-:B------:R-:W-:Y:S01]  /*e3e0*/  SHF.R.S32.HI R3, RZ, 0x1f, R12.reuse ;  /* 0x0000001fff037819 */ /* 0x100fe2000001140c */
[----:B------:R-:W-:-:S04]  /*e3f0*/  IMAD.MOV.U32 R2, RZ, RZ, R12 ;  /* 0x000000ffff027224 */ /* 0x000fc800078e000c */
[----:B------:R-:W-:-:S04]  /*e400*/  IMAD.WIDE.U32 R2, R0, UR6, R2 ;  /* 0x0000000600027c25 */ /* 0x000fc8000f8e0002 */
[----:B------:R-:W-:Y:S01]  /*e410*/  IMAD.IADD R3, R7, 0x1, R3 ;  /* 0x0000000107037824 */ /* 0x000fe200078e0203 */
[----:B------:R-:W-:-:S04]  /*e420*/  LEA R6, P0, R2, UR4, 0x2 ;  /* 0x0000000402067c11 */ /* 0x000fc8000f8010ff */
[----:B------:R-:W-:Y:S02]  /*e430*/  LEA.HI.X R7, R2, UR5, R3, 0x2, P0 ;  /* 0x0000000502077c11 */ /* 0x000fe400080f1403 */
[----:B------:R-:W-:-:S05]  /*e440*/  IADD3 R3, -R12, RZ, RZ ;  /* 0x000000ff0c037210 */ /* 0x000fca0007ffe1ff */
[----:B------:R-:W-:Y:S02]  /*e450*/  IMAD R3, R9, R3, R8 ;  /* 0x0000000309037224 */ /* 0x000fe400078e0208 */
[----:B------:R1:W5:Y:S05]  /*e460*/  LDG.E R9, desc[UR48][R6.64] ;  /* 0x0000003006097981 */ /* 0x00036a000c1e1900 */
.L_x_3506:
[----:B-1----:R-:W1:Y:S01]  /*e470*/  S2R R6, SR_CgaCtaId ;  /* 0x0000000000067919 */ /* 0x002e620000008800 */
[----:B------:R-:W-:Y:S02]  /*e480*/  MOV R2, 0x400 ;  /* 0x0000040000027802 */ /* 0x000fe40000000f00 */
[----:B------:R-:W-:Y:S02]  /*e490*/  SHF.L.U32 R7, R11, 0x1f, RZ ;  /* 0x0000001f0b077819 */ /* 0x000fe400000006ff */
[----:B-1----:R-:W-:-:S05]  /*e4a0*/  LEA R2, R6, R2, 0x18 ;  /* 0x0000000206027211 */ /* 0x002fca00078ec0ff */
[----:B------:R-:W-:-:S04]  /*e4b0*/  IMAD R2, R10, 0x8, R2 ;  /* 0x000000080a027824 */ /* 0x000fc800078e0202 */
[----:B------:R-:W1:Y:S02]  /*e4c0*/  SYNCS.PHASECHK.TRANS64.TRYWAIT P0, [R2+URZ+0x28c40], R7 ;  /* 0x028c4007020075a7 */ /* 0x000e64000800017f */
[----:B-1----:R-:W-:Y:S05]  /*e4d0*/  @!P0 BRA `(.L_x_3507) ;  /* 0x0000002400988947 */ /* 0x002fea0003800000 */
.L_x_3561:
[----:B------:R-:W2:Y:S02]  /*e4e0*/  S2R R6, SR_TID.X ;  /* 0x0000000000067919 */ /* 0x000ea40000002100 */
[----:B--2---:R-:W-:-:S04]  /*e4f0*/  LOP3.LUT R6, R6, 0x7f, RZ, 0xc0, !PT ;  /* 0x0000007f06067812 */ /* 0x004fc800078ec0ff */
[----:B------:R-:W-:-:S13]  /*e500*/  ISETP.NE.AND P0, PT, R6, RZ, PT ;  /* 0x000000ff0600720c */ /* 0x000fda0003f05270 */
[----:B------:R-:W-:Y:S05]  /*e510*/  @P0 BRA `(.L_x_3508) ;  /* 0x00000000001c0947 */ /* 0x000fea0003800000 */
[----:B------:R-:W2:Y:S01]  /*e520*/  S2R R6, SR_TID.X ;  /* 0x0000000000067919 */ /* 0x000ea20000002100 */
[----:B0-----:R-:W-:-:S04]  /*e530*/  IMAD.MOV.U32 R13, RZ, RZ, 0x2000 ;  /* 0x00002000ff0d7424 */ /* 0x001fc800078e00ff */
[----:B------:R3:W-:Y:S01]  /*e540*/  SYNCS.ARRIVE.TRANS64 RZ, [R2+URZ+0x28c30], R13 ;  /* 0x028c300d02ff79a7 */ /* 0x0007e2000800003f */
[----:B--2---:R-:W-:-:S04]  /*e550*/  LOP3.LUT R6, R6, 0x1f, RZ, 0xc0, !PT ;  /* 0x0000001f06067812 */ /* 0x004fc800078ec0ff */
[----:B------:R-:W-:-:S13]  /*e560*/  ISETP.NE.AND P1, PT, R6, RZ, PT ;  /* 0x000000ff0600720c */ /* 0x000fda0003f25270 */
[----:B---3--:R-:W-:Y:S05]  /*e570*/  @!P1 BRA `(.L_x_3508) ;  /* 0x0000000000049947 */ /* 0x008fea0003800000 */
[----:B------:R-:W-:Y:S01]  /*e580*/  BPT.TRAP 0x1 ;  /* 0x000000040000795c */ /* 0x000fe20000300000 */
.L_x_3508:
[----:B0-----:R-:W2:Y:S01]  /*e590*/  LDL R12, [R1+0x8] ;  /* 0x00000800010c7983 */ /* 0x001ea20000100800 */
[----:B------:R-:W-:Y:S01]  /*e5a0*/  MOV R6, 0x400 ;  /* 0x0000040000067802 */ /* 0x000fe20000000f00 */
        /* <DEDUP_REMOVED lines=14> */
[----:B--2---:R-:W-:-:S05]  /*e690*/  IMAD R6, R3, 0x40, R12 ;  /* 0x0000004003067824 */ /* 0x004fca00078e020c */
[----:B------:R-:W-:-:S13]  /*e6a0*/  R2UR UR11, R6 ;  /* 0x00000000060b72ca */ /* 0x000fda00000e0000 */
[----:B------:R0:W-:Y:S01]  /*e6b0*/  UTMALDG.4D [UR8], [UR4], desc[UR6] ;  /* 0x00000608040075b4 */ /* 0x0001e20008019000 */
[----:B------:R-:W2:Y:S02]  /*e6c0*/  SYNCS.PHASECHK.TRANS64.TRYWAIT P1, [R2+URZ+0x28c60], R7 ;  /* 0x028c6007020075a7 */ /* 0x000ea4000802017f */
[----:B0-2---:R-:W-:Y:S05]  /*e6d0*/  @!P1 BRA `(.L_x_3509) ;  /* 0x00000024002c9947 */ /* 0x005fea0003800000 */
.L_x_3562:
        /* <DEDUP_REMOVED lines=8> */
.L_x_3510:
[----:B01----:R-:W0:Y:S01]  /*e760*/  S2R R7, SR_CgaCtaId ;  /* 0x0000000000077919 */ /* 0x003e220000008800 */
[----:B--2---:R-:W-:Y:S01]  /*e770*/  MOV R3, 0x400 ;  /* 0x0000040000037802 */ /* 0x004fe20000000f00 */
        /* <DEDUP_REMOVED lines=15> */
[----:B0-----:R-:W-:-:S05]  /*e870*/  LEA R3, R7, R3, 0x18 ;  /* 0x0000000307037211 */ /* 0x001fca00078ec0ff */
        /* <DEDUP_REMOVED lines=35> */
.L_x_3505:
[----:B------:R-:W-:Y:S05]  /*eab0*/  BSYNC B1 ;  /* 0x0000000000017941 */ /* 0x000fea0003800000 */
.L_x_3504:
[----:B------:R-:W-:Y:S01]  /*eac0*/  VIADD R10, R10, 0x1 ;  /* 0x000000010a0a7836 */ /* 0x000fe20000000000 */
[----:B------:R-:W-:Y:S04]  /*ead0*/  BSSY B1, `(.L_x_3511) ;  /* 0x0000084000017945 */ /* 0x000fe80003800000 */
[----:B------:R-:W-:-:S04]  /*eae0*/  ISETP.NE.AND P0, PT, R10, 0x2, PT ;  /* 0x000000020a00780c */ /* 0x000fc80003f05270 */
[----:B------:R-:W-:Y:S02]  /*eaf0*/  SEL R2, RZ, 0x1, P0 ;  /* 0x00000001ff027807 */ /* 0x000fe40000000000 */
[----:B0-----:R-:W-:Y:S02]  /*eb00*/  SEL R12, R10, RZ, P0 ;  /* 0x000000ff0a0c7207 */ /* 0x001fe40000000000 */
        /* <DEDUP_REMOVED lines=16> */
[----:B------:R-:W-:-:S05]  /*ec10*/  IADD3 R3, -R2, RZ, RZ ;  /* 0x000000ff02037210 */ /* 0x000fca0007ffe1ff */
        /* <DEDUP_REMOVED lines=9> */
.L_x_3513:
[----:B------:R-:W2:Y:S01]  /*ecb0*/  S2R R3, SR_CgaCtaId ;  /* 0x0000000000037919 */ /* 0x000ea20000008800 */
[----:B------:R-:W-:-:S04]  /*ecc0*/  MOV R2, 0x400 ;  /* 0x0000040000027802 */ /* 0x000fc80000000f00 */
[----:B--2---:R-:W-:Y:S02]  /*ecd0*/  LEA R2, R3, R2, 0x18 ;  /* 0x0000000203027211 */ /* 0x004fe400078ec0ff */
[----:B------:R-:W-:-:S03]  /*ece0*/  SHF.L.U32 R3, R11, 0x1f, RZ ;  /* 0x0000001f0b037819 */ /* 0x000fc600000006ff */
[----:B------:R-:W-:-:S04]  /*ecf0*/  IMAD R2, R12, 0x8, R2 ;  /* 0x000000080c027824 */ /* 0x000fc800078e0202 */
[----:B------:R-:W2:Y:S02]  /*ed00*/  SYNCS.PHASECHK.TRANS64.TRYWAIT P0, [R2+URZ+0x28c40], R3 ;  /* 0x028c4003020075a7 */ /* 0x000ea4000800017f */
[----:B--2---:R-:W-:Y:S05]  /*ed10*/  @!P0 BRA `(.L_x_3514) ;  /* 0x0000001c00b08947 */ /* 0x004fea0003800000 */
.L_x_3563:
        /* <DEDUP_REMOVED lines=11> */
.L_x_3515:
[----:B------:R-:W3:Y:S01]  /*edd0*/  LDL R6, [R1] ;  /* 0x0000000001067983 */ /* 0x000ee20000100800 */
        /* <DEDUP_REMOVED lines=14> */
[----:B------:R-:W-:Y:S02]  /*eec0*/  R2UR UR8, R6 ;  /* 0x00000000060872ca */ /* 0x000fe400000e0000 */
[----:B----4-:R-:W-:-:S04]  /*eed0*/  LEA R10, R10, R7, 0x6 ;  /* 0x000000070a0a7211 */ /* 0x010fc800078e30ff */
[----:B------:R-:W-:-:S07]  /*eee0*/  R2UR UR11, R10 ;  /* 0x000000000a0b72ca */ /* 0x000fce00000e0000 */
[----:B------:R-:W-:-:S09]  /*eef0*/  UIADD3 UR8, UR8, 0x22400, URZ ;  /* 0x0002240008087890 */ /* 0x000fd2000fffe03f */
[----:B------:R0:W-:Y:S01]  /*ef00*/  UTMALDG.4D [UR8], [UR4], desc[UR6] ;  /* 0x00000608040075b4 */ /* 0x0001e20008019000 */
[----:B------:R-:W1:Y:S02]  /*ef10*/  SYNCS.PHASECHK.TRANS64.TRYWAIT P1, [R2+URZ+0x28c60], R3 ;  /* 0x028c6003020075a7 */ /* 0x000e64000802017f */
[----:B01----:R-:W-:Y:S05]  /*ef20*/  @!P1 BRA `(.L_x_3516) ;  /* 0x0000001c00409947 */ /* 0x003fea0003800000 */
.L_x_3564:
        /* <DEDUP_REMOVED lines=8> */
.L_x_3517:
        /* <DEDUP_REMOVED lines=54> */
.L_x_3512:
[----:B------:R-:W-:Y:S05]  /*f310*/  BSYNC B1 ;  /* 0x0000000000017941 */ /* 0x000fea0003800000 */
.L_x_3511:
[C---:B------:R-:W-:Y:S01]  /*f320*/  ISETP.GT.AND P0, PT, R8.reuse, 0x1, PT ;  /* 0x000000010800780c */ /* 0x040fe20003f04270 */
[----:B------:R-:W-:-:S04]  /*f330*/  VIADD R2, R8, 0xfffffffe ;  /* 0xfffffffe08027836 */ /* 0x000fc80000000000 */
[----:B------:R-:W-:-:S08]  /*f340*/  IMAD.MOV.U32 R8, RZ, RZ, R2 ;  /* 0x000000ffff087224 */ /* 0x000fd000078e0002 */
[----:B------:R-:W-:Y:S05]  /*f350*/  @P0 BRA `(.L_x_3518) ;  /* 0xffffffec00c00947 */ /* 0x000fea000383ffff */
.L_x_3494:
[----:B------:R-:W-:Y:S05]  /*f360*/  BSYNC B0 ;  /* 0x0000000000007941 */ /* 0x000fea0003800000 */
.L_x_3493:
[----:B------:R-:W2:Y:S01]  /*f370*/  LDL.LU R3, [R1] ;  /* 0x0000000001037983 */ /* 0x000ea20000300800 */
[----:B------:R-:W-:Y:S01]  /*f380*/  BSSY B0, `(.L_x_3519) ;  /* 0x0000016000007945 */ /* 0x000fe20003800000 */
[----:B------:R-:W1:Y:S02]  /*f390*/  S2R R2, SR_TID.X ;  /* 0x0000000000027919 */ /* 0x000e640000002100 */
[----:B-1----:R-:W-:-:S04]  /*f3a0*/  LOP3.LUT R2, R2, 0x1f, RZ, 0xc0, !PT ;  /* 0x0000001f02027812 */ /* 0x002fc800078ec0ff */
[----:B------:R-:W-:Y:S02]  /*f3b0*/  ISETP.NE.AND P1, PT, R2, RZ, PT ;  /* 0x000000ff0200720c */ /* 0x000fe40003f25270 */
[----:B--2---:R-:W-:-:S04]  /*f3c0*/  IADD3 R0, R3, 0x1, RZ ;  /* 0x0000000103007810 */ /* 0x004fc80007ffe0ff */
[----:B------:R-:W-:-:S04]  /*f3d0*/  ISETP.NE.AND P0, PT, R0, 0x2, PT ;  /* 0x000000020000780c */ /* 0x000fc80003f05270 */
[----:B------:R-:W-:Y:S02]  /*f3e0*/  SEL R2, R0, RZ, P0 ;  /* 0x000000ff00027207 */ /* 0x000fe40000000000 */
[----:B------:R-:W-:-:S03]  /*f3f0*/  SEL R0, RZ, 0x1, P0 ;  /* 0x00000001ff007807 */ /* 0x000fc60000000000 */
[----:B------:R1:W-:Y:S01]  /*f400*/  STL [R1], R2 ;  /* 0x0000000201007387 */ /* 0x0003e20000100800 */
[----:B------:R-:W-:Y:S05]  /*f410*/  @P1 BRA `(.L_x_3520) ;  /* 0x0000000000301947 */ /* 0x000fea0003800000 */
[----:B------:R-:W2:Y:S01]  /*f420*/  S2R R7, SR_LANEID ;  /* 0x0000000000077919 */ /* 0x000ea20000000000 */
[----:B------:R-:W-:Y:S01]  /*f430*/  VOTEU.ANY UR4, UPT, PT ;  /* 0x0000000000047886 */ /* 0x000fe200038e0100 */
[----:B-1----:R-:W1:Y:S01]  /*f440*/  LDC.64 R2, c[0x0][0xc38] ;  /* 0x00030e00ff027b82 */ /* 0x002e620000000a00 */
[----:B------:R-:W2:Y:S08]  /*f450*/  FLO.U32 R4, UR4 ;  /* 0x0000000400047d00 */ /* 0x000eb000080e0000 */
[----:B------:R-:W1:Y:S01]  /*f460*/  POPC R5, UR4 ;  /* 0x0000000400057d09 */ /* 0x000e620008000000 */
[----:B--2---:R-:W-:-:S13]  /*f470*/  ISETP.EQ.U32.AND P0, PT, R4, R7, PT ;  /* 0x000000070400720c */ /* 0x004fda0003f02070 */
[----:B-1----:R-:W2:Y:S01]  /*f480*/  @P0 ATOMG.E.ADD.STRONG.GPU PT, R3, desc[UR48][R2.64], R5 ;  /* 0x00000005020309a8 */ /* 0x002ea200081ee1f0 */
[----:B0-----:R-:W0:Y:S02]  /*f490*/  S2R R6, SR_LTMASK ;  /* 0x0000000000067919 */ /* 0x001e240000003900 */
[----:B0-----:R-:W-:-:S04]  /*f4a0*/  LOP3.LUT R6, R6, UR4, RZ, 0xc0, !PT ;  /* 0x0000000406067c12 */ /* 0x001fc8000f8ec0ff */
[----:B------:R-:W0:Y:S01]  /*f4b0*/  POPC R7, R6 ;  /* 0x0000000600077309 */ /* 0x000e220000000000 */
[----:B--2---:R-:W0:Y:S02]  /*f4c0*/  SHFL.IDX PT, R4, R3, R4, 0x1f ;  /* 0x00001f0403047589 */ /* 0x004e2400000e0000 */
[----:B0-----:R-:W-:-:S07]  /*f4d0*/  IADD3 R16, R4, UR37, R7 ;  /* 0x0000002504107c10 */ /* 0x001fce000fffe007 */
.L_x_3520:
[----:B------:R-:W-:Y:S05]  /*f4e0*/  BSYNC B0 ;  /* 0x0000000000007941 */ /* 0x000fea0003800000 */
.L_x_3519:
[----:B-1----:R-:W2:Y:S02]  /*f4f0*/  LDL.LU R2, [R1+0x4] ;  /* 0x0000040001027983 */ /* 0x002ea40000300800 */
[----:B--2---:R-:W-:-:S05]  /*f500*/  LOP3.LUT R2, R2, R0, RZ, 0x3c, !PT ;  /* 0x0000000002027212 */ /* 0x004fca00078e3cff */
[----:B------:R1:W-:Y:S02]  /*f510*/  STL [R1+0x4], R2 ;  /* 0x0000040201007387 */ /* 0x0003e40000100800 */
.L_x_3476:
[----:B------:R-:W-:Y:S05]  /*f520*/  BSYNC B6 ;  /* 0x0000000000067941 */ /* 0x000fea0003800000 */
.L_x_3474:
[----:B------:R-:W-:-:S03]  /*f530*/  UMOV UR4, 0xffffffff ;  /* 0xffffffff00047882 */ /* 0x000fc60000000000 */
[----:B------:R-:W-:Y:S05]  /*f540*/  BRA.DIV UR4, `(.L_x_3521) ;  /* 0x0000001604cc7947 */ /* 0x000fea000b800000 */
[----:B------:R2:W3:Y:S04]  /*f550*/  SHFL.IDX PT, R4, R16, RZ, 0x1f ;  /* 0x00001fff10047589 */ /* 0x0004e800000e0000 */
[----:B------:R2:W4:Y:S02]  /*f560*/  SHFL.IDX PT, R7, R16, 0x1, 0x1f ;  /* 0x00201f0010077f89 */ /* 0x00052400000e0000 */
.L_x_3568:
        /* <DEDUP_REMOVED lines=10> */
[----:B-1----:R-:W0:Y:S02]  /*f610*/  LDC.64 R2, c[0x0][0xc58] ;  /* 0x00031600ff027b82 */ /* 0x002e240000000a00 */
[----:B0-----:R-:W-:-:S05]  /*f620*/  IMAD.WIDE R2, R5, 0x4, R2 ;  /* 0x0000000405027825 */ /* 0x001fca00078e0202 */
[----:B------:R0:W5:Y:S02]  /*f630*/  LDG.E R17, desc[UR48][R2.64] ;  /* 0x0000003002117981 */ /* 0x000164000c1e1900 */
.L_x_3523:
[----:B------:R-:W-:Y:S05]  /*f640*/  BSYNC B0 ;  /* 0x0000000000007941 */ /* 0x000fea0003800000 */
.L_x_3522:
        /* <DEDUP_REMOVED lines=8> */
[----:B------:R-:W1:Y:S02]  /*f6d0*/  SHFL.UP PT, R14, R13, 0x2, RZ ;  /* 0x044000000d0e7989 */ /* 0x000e6400000e00ff */
[----:B-1----:R-:W-:Y:S02]  /*f6e0*/  SEL R2, R14, RZ, P1 ;  /* 0x000000ff0e027207 */ /* 0x002fe40000800000 */
        /* <DEDUP_REMOVED lines=13> */
.L_x_3576:
[----:B------:R-:W-:Y:S02]  /*f7c0*/  ULDC UR4, c[0x0][0xc10] ;  /* 0x0003040000047ab9 */ /* 0x000fe40000000800 */
[----:B------:R-:W-:-:S04]  /*f7d0*/  IMAD.U32 R5, RZ, RZ, UR4 ;  /* 0x00000004ff057e24 */ /* 0x000fc8000f8e00ff */
[----:B-1----:R-:W-:-:S05]  /*f7e0*/  IMAD R14, R14, R5, RZ ;  /* 0x000000050e0e7224 */ /* 0x002fca00078e02ff */
[----:B----4-:R-:W-:-:S04]  /*f7f0*/  IADD3 R7, R7, R14, RZ ;  /* 0x0000000e07077210 */ /* 0x010fc80007ffe0ff */
[----:B---3--:R-:W-:-:S13]  /*f800*/  ISETP.GT.AND P0, PT, R7, R4, PT ;  /* 0x000000040700720c */ /* 0x008fda0003f04270 */
[----:B------:R-:W-:Y:S05]  /*f810*/  @P0 BRA `(.L_x_3525) ;  /* 0x0000000000b40947 */ /* 0x000fea0003800000 */
[----:B------:R-:W1:Y:S02]  /*f820*/  LDC R0, c[0x0][0xc14] ;  /* 0x00030500ff007b82 */ /* 0x000e640000000800 */
.L_x_3530:
        /* <DEDUP_REMOVED lines=14> */
.L_x_3528:
[----:B------:R-:W-:Y:S05]  /*f910*/  BSYNC B0 ;  /* 0x0000000000007941 */ /* 0x000fea0003800000 */
.L_x_3527:
        /* <DEDUP_REMOVED lines=23> */
.L_x_3584:
[----:B------:R-:W-:Y:S02]  /*fa90*/  ULDC UR4, c[0x0][0xc10] ;  /* 0x0003040000047ab9 */ /* 0x000fe40000000800 */
[----:B------:R-:W-:-:S04]  /*faa0*/  IMAD.U32 R5, RZ, RZ, UR4 ;  /* 0x00000004ff057e24 */ /* 0x000fc8000f8e00ff */
[----:B-1----:R-:W-:-:S05]  /*fab0*/  IMAD R14, R14, R5, RZ ;  /* 0x000000050e0e7224 */ /* 0x002fca00078e02ff */
[----:B------:R-:W-:-:S04]  /*fac0*/  IADD3 R7, R14, R7, RZ ;  /* 0x000000070e077210 */ /* 0x000fc80007ffe0ff */
[----:B------:R-:W-:-:S13]  /*fad0*/  ISETP.GT.AND P0, PT, R7, R4, PT ;  /* 0x000000040700720c */ /* 0x000fda0003f04270 */
[----:B------:R-:W-:Y:S05]  /*fae0*/  @!P0 BRA `(.L_x_3530) ;  /* 0xfffffffc00508947 */ /* 0x000fea000383ffff */
.L_x_3525:
[----:B--2---:R-:W-:Y:S01]  /*faf0*/  IMAD.IADD R16, R7, 0x1, -R14 ;  /* 0x0000000107107824 */ /* 0x004fe200078e0a0e */
[----:B------:R-:W-:-:S03]  /*fb00*/  UMOV UR4, 0xffffffff ;  /* 0xffffffff00047882 */ /* 0x000fc60000000000 */
[----:B------:R-:W-:-:S05]  /*fb10*/  IMAD R3, R2, R5, R16 ;  /* 0x0000000502037224 */ /* 0x000fca00078e0210 */
[----:B------:R-:W-:Y:S01]  /*fb20*/  ISETP.GT.AND P6, PT, R3, R4, PT ;  /* 0x000000040300720c */ /* 0x000fe20003fc4270 */
[----:B------:R-:W-:-:S12]  /*fb30*/  BRA.DIV UR4, `(.L_x_3531) ;  /* 0x0000001a043c7947 */ /* 0x000fd8000b800000 */
[----:B------:R-:W-:-:S04]  /*fb40*/  VOTE.ANY R3, PT, !P6 ;  /* 0x0000000000037806 */ /* 0x000fc800070e0100 */
[----:B------:R-:W1:Y:S02]  /*fb50*/  POPC R6, R3 ;  /* 0x0000000300067309 */ /* 0x000e640000000000 */
[----:B-1----:R1:W2:Y:S02]  /*fb60*/  SHFL.IDX PT, R17, R17, R6, 0x1f ;  /* 0x00001f0611117589 */ /* 0x0022a400000e0000 */
.L_x_3588:
[----:B------:R-:W-:Y:S01]  /*fb70*/  ISETP.NE.AND P0, PT, R3, RZ, PT ;  /* 0x000000ff0300720c */ /* 0x000fe20003f05270 */
[----:B------:R-:W-:-:S12]  /*fb80*/  IMAD.MOV.U32 R7, RZ, RZ, RZ ;  /* 0x000000ffff077224 */ /* 0x000fd800078e00ff */
[----:B------:R-:W-:Y:S05]  /*fb90*/  @!P0 BRA `(.L_x_3532) ;  /* 0x0000000000108947 */ /* 0x000fea0003800000 */
[----:B------:R-:W-:Y:S01]  /*fba0*/  UMOV UR4, 0xffffffff ;  /* 0xffffffff00047882 */ /* 0x000fe20000000000 */
[----:B------:R-:W-:Y:S02]  /*fbb0*/  VIADD R12, R6, 0xffffffff ;  /* 0xffffffff060c7836 */ /* 0x000fe40000000000 */
[----:B------:R-:W-:Y:S05]  /*fbc0*/  BRA.DIV UR4, `(.L_x_3533) ;  /* 0x0000001a04607947 */ /* 0x000fea000b800000 */
[----:B------:R3:W4:Y:S02]  /*fbd0*/  SHFL.IDX PT, R7, R2, R12, 0x1f ;  /* 0x00001f0c02077589 */ /* 0x00072400000e0000 */
.L_x_3532:
        /* <DEDUP_REMOVED lines=10> */
[----:B------:R-:W0:Y:S02]  /*fc80*/  I2F.RP R10, R9 ;  /* 0x00000009000a7306 */ /* 0x000e240000209400 */
[----:B------:R-:W-:-:S06]  /*fc90*/  IADD3 R4, RZ, -R4, RZ ;  /* 0x80000004ff047210 */ /* 0x000fcc0007ffe0ff */
[----:B0-----:R-:W0:Y:S02]  /*fca0*/  MUFU.RCP R10, R10 ;  /* 0x0000000a000a7308 */ /* 0x001e240000001000 */
[----:B0-----:R-:W-:-:S06]  /*fcb0*/  IADD3 R11, R10, 0xffffffe, RZ ;  /* 0x0ffffffe0a0b7810 */ /* 0x001fcc0007ffe0ff */
        /* <DEDUP_REMOVED lines=13> */
[----:B------:R-:W-:-:S04]  /*fd90*/  ISETP.GE.AND P0, PT, R3, RZ, PT ;  /* 0x000000ff0300720c */ /* 0x000fc80003f06270 */
[----:B------:R-:W-:-:S09]  /*fda0*/  MOV R9, R2 ;  /* 0x0000000200097202 */ /* 0x000fd20000000f00 */
[----:B------:R-:W-:Y:S01]  /*fdb0*/  @!P0 IMAD.MOV R9, RZ, RZ, -R9 ;  /* 0x000000ffff098224 */ /* 0x000fe200078e0a09 */
[----:B------:R-:W-:-:S13]  /*fdc0*/  ISETP.NE.AND P0, PT, R6, RZ, PT ;  /* 0x000000ff0600720c */ /* 0x000fda0003f05270 */
[----:B------:R-:W-:-:S05]  /*fdd0*/  @!P0 LOP3.LUT R9, RZ, R6, RZ, 0x33, !PT ;  /* 0x00000006ff098212 */ /* 0x000fca00078e33ff */
[----:B------:R-:W-:Y:S01]  /*fde0*/  IMAD R4, R8, R9, RZ ;  /* 0x0000000908047224 */ /* 0x000fe200078e02ff */
[----:B------:R-:W-:-:S03]  /*fdf0*/  IADD3 R9, -R9, RZ, RZ ;  /* 0x000000ff09097210 */ /* 0x000fc60007ffe1ff */
[----:B------:R-:W-:Y:S02]  /*fe00*/  IMAD.MOV R2, RZ, RZ, -R4 ;  /* 0x000000ffff027224 */ /* 0x000fe400078e0a04 */
[----:B------:R-:W-:-:S03]  /*fe10*/  IMAD R7, R6, R9, R7 ;  /* 0x0000000906077224 */ /* 0x000fc600078e0207 */
[----:B------:R-:W-:Y:S02]  /*fe20*/  VIADDMNMX R8, R2, R5, R8, PT ;  /* 0x0000000502087246 */ /* 0x000fe40003800108 */
[----:B------:R-:W-:Y:S02]  /*fe30*/  IADD3 R4, R7, R4, RZ ;  /* 0x0000000407047210 */ /* 0x000fe40007ffe0ff */
        /* <DEDUP_REMOVED lines=15> */
[----:B------:R-:W-:Y:S01]  /*ff30*/  @!P0 IADD3 R2, R2, -R5, RZ ;  /* 0x8000000502028210 */ /* 0x000fe20007ffe0ff */
        /* <DEDUP_REMOVED lines=13> */
.L_x_3526:
[----:B------:R-:W-:Y:S01]  /*10010*/  UMOV UR4, URZ ;  /* 0x0000003f00047c82 */ /* 0x000fe20008000000 */
[----:B------:R-:W-:Y:S01]  /*10020*/  UMOV UR5, URZ ;  /* 0x0000003f00057c82 */ /* 0x000fe20008000000 */
[----:B------:R-:W-:Y:S01]  /*10030*/  ULDC UR6, c[0x0][0xc14] ;  /* 0x0003050000067ab9 */ /* 0x000fe20000000800 */
[----:B--2---:R-:W-:Y:S01]  /*10040*/  IMAD.MOV.U32 R16, RZ, RZ, R4 ;  /* 0x000000ffff107224 */ /* 0x004fe200078e0004 */
[----:B------:R-:W-:Y:S01]  /*10050*/  MOV R17, UR4 ;  /* 0x0000000400117c02 */ /* 0x000fe20008000f00 */
[----:B------:R-:W-:Y:S02]  /*10060*/  IMAD.U32 R18, RZ, RZ, UR5 ;  /* 0x00000005ff127e24 */ /* 0x000fe4000f8e00ff */
[----:B------:R-:W-:-:S07]  /*10070*/  IMAD.U32 R19, RZ, RZ, UR6 ;  /* 0x00000006ff137e24 */ /* 0x000fce000f8e00ff */
.L_x_3534:
        /* <DEDUP_REMOVED lines=12> */
.L_x_3470:
[----:B-1----:R-:W3:Y:S01]  /*10140*/  LDL.LU R0, [R1+0x20] ;  /* 0x0000200001007983 */ /* 0x002ee20000300800 */
[----:B------:R-:W-:Y:S01]  /*10150*/  BSSY B0, `(.L_x_3536) ;  /* 0x000000b000007945 */ /* 0x000fe20003800000 */
[----:B------:R-:W1:Y:S01]  /*10160*/  S2R R5, SR_CgaCtaId ;  /* 0x0000000000057919 */ /* 0x000e620000008800 */
[----:B---3--:R-:W-:-:S05]  /*10170*/  VIADD R0, R0, 0x1 ;  /* 0x0000000100007836 */ /* 0x008fca0000000000 */
[----:B--2---:R-:W-:-:S04]  /*10180*/  LEA.HI R2, R0, R0, RZ, 0x1 ;  /* 0x0000000000027211 */ /* 0x004fc800078f08ff */
[----:B------:R-:W-:-:S04]  /*10190*/  LOP3.LUT R3, R2, 0xfffffffe, RZ, 0xc0, !PT ;  /* 0xfffffffe02037812 */ /* 0x000fc800078ec0ff */
[----:B------:R-:W-:Y:S02]  /*101a0*/  IADD3 R3, R0, -R3, RZ ;  /* 0x8000000300037210 */ /* 0x000fe40007ffe0ff */
[----:B------:R-:W-:Y:S02]  /*101b0*/  MOV R0, 0x400 ;  /* 0x0000040000007802 */ /* 0x000fe40000000f00 */
[----:B------:R-:W-:Y:S02]  /*101c0*/  SHF.L.U32 R3, R3, 0x1f, RZ ;  /* 0x0000001f03037819 */ /* 0x000fe400000006ff */
[----:B-1----:R-:W-:-:S04]  /*101d0*/  LEA R0, R5, R0, 0x18 ;  /* 0x0000000005007211 */ /* 0x002fc800078ec0ff */
[----:B------:R-:W1:Y:S02]  /*101e0*/  SYNCS.PHASECHK.TRANS64.TRYWAIT P0, [R0+URZ+0x28c20], R3 ;  /* 0x028c2003000075a7 */ /* 0x000e64000800017f */
[----:B-1----:R-:W-:Y:S05]  /*101f0*/  @!P0 BRA `(.L_x_3537) ;  /* 0x0000001000fc8947 */ /* 0x002fea0003800000 */
.L_x_3591:
[----:B------:R-:W-:Y:S05]  /*10200*/  BSYNC B0 ;  /* 0x0000000000007941 */ /* 0x000fea0003800000 */
.L_x_3536:
[----:B------:R-:W-:-:S03]  /*10210*/  UMOV UR4, 0xffffffff ;  /* 0xffffffff00047882 */ /* 0x000fc60000000000 */
[----:B------:R-:W-:Y:S05]  /*10220*/  BRA.DIV UR4, `(.L_x_3538) ;  /* 0x0000001604047947 */ /* 0x000fea000b800000 */
[----:B------:R-:W2:Y:S02]  /*10230*/  S2R R2, SR_TID.X ;  /* 0x0000000000027919 */ /* 0x000ea40000002100 */
[----:B--2---:R-:W-:-:S04]  /*10240*/  SHF.R.U32.HI R2, RZ, 0x5, R2 ;  /* 0x00000005ff027819 */ /* 0x004fc80000011602 */
[----:B------:R-:W-:-:S05]  /*10250*/  LOP3.LUT R2, R2, 0x3, RZ, 0xc0, !PT ;  /* 0x0000000302027812 */ /* 0x000fca00078ec0ff */
[----:B------:R2:W3:Y:S02]  /*10260*/  SHFL.IDX PT, R14, R2, RZ, 0x1f ;  /* 0x00001fff020e7589 */ /* 0x0004e400000e0000 */
.L_x_3594:
[----:B---3--:R-:W-:Y:S01]  /*10270*/  ISETP.NE.AND P0, PT, R14, RZ, PT ;  /* 0x000000ff0e00720c */ /* 0x008fe20003f05270 */
[----:B------:R-:W-:-:S12]  /*10280*/  BSSY B0, `(.L_x_3539) ;  /* 0x0000027000007945 */ /* 0x000fd80003800000 */
[----:B------:R-:W-:Y:S05]  /*10290*/  @P0 BRA `(.L_x_3540) ;  /* 0x0000000000940947 */ /* 0x000fea0003800000 */
[----:B------:R-:W-:-:S03]  /*102a0*/  UMOV UR4, 0xffffffff ;  /* 0xffffffff00047882 */ /* 0x000fc60000000000 */
[----:B------:R-:W-:Y:S05]  /*102b0*/  BRA.DIV UR4, `(.L_x_3541) ;  /* 0x0000001604147947 */ /* 0x000fea000b800000 */
[----:B------:R-:W-:-:S13]  /*102c0*/  ELECT P6, URZ, PT ;  /* 0x00000000003f782f */ /* 0x000fda00038c0000 */
.L_x_3597:
[----:B------:R-:W-:Y:S05]  /*102d0*/  @!P6 BRA `(.L_x_3540) ;  /* 0x000000000084e947 */ /* 0x000fea0003800000 */
[----:B------:R-:W-:-:S06]  /*102e0*/  ULOP3.LUT UR4, UR36, 0x2, URZ, 0xfc, !UPT ;  /* 0x0000000224047892 */ /* 0x000fcc000f8efc3f */
[----:B--2---:R-:W-:-:S05]  /*102f0*/  IMAD.U32 R2, RZ, RZ, UR4 ;  /* 0x00000004ff027e24 */ /* 0x004fca000f8e00ff */
[----:B------:R-:W-:-:S13]  /*10300*/  ISETP.NE.AND P2, PT, R2, 0x3, PT ;  /* 0x000000030200780c */ /* 0x000fda0003f45270 */
[----:B------:R-:W-:Y:S05]  /*10310*/  @!P2 BRA `(.L_x_3542) ;  /* 0x000000000004a947 */ /* 0x000fea0003800000 */
[----:B------:R-:W-:Y:S01]  /*10320*/  BPT.TRAP 0x1 ;  /* 0x000000040000795c */ /* 0x000fe20000300000 */
.L_x_3542:
[----:B-1----:R-:W2:Y:S04]  /*10330*/  LDL R3, [R1] ;  /* 0x0000000001037983 */ /* 0x002ea80000100800 */
[----:B------:R-:W3:Y:S01]  /*10340*/  LDL.LU R7, [R1+0x4] ;  /* 0x0000040001077983 */ /* 0x000ee20000300800 */
[----:B------:R-:W-:-:S04]  /*10350*/  VIADD R2, R0, 0x28c40 ;  /* 0x00028c4000027836 */ /* 0x000fc80000000000 */
[C---:B--2---:R-:W-:Y:S01]  /*10360*/  IMAD R6, R3.reuse, 0x8, R2 ;  /* 0x0000000803067824 */ /* 0x044fe200078e0202 */
[----:B------:R-:W-:Y:S02]  /*10370*/  IADD3 R3, R3, 0x1, RZ ;  /* 0x0000000103037810 */ /* 0x000fe40007ffe0ff */
[----:B---3--:R-:W-:Y:S02]  /*10380*/  SHF.L.U32 R5, R7, 0x1f, RZ ;  /* 0x0000001f07057819 */ /* 0x008fe400000006ff */
[C---:B------:R-:W-:Y:S02]  /*10390*/  ISETP.NE.AND P1, PT, R3.reuse, 0x2, PT ;  /* 0x000000020300780c */ /* 0x040fe40003f25270 */
[----:B------:R-:W1:Y:S02]  /*103a0*/  SYNCS.PHASECHK.TRANS64.TRYWAIT P0, [R6+URZ], R5 ;  /* 0x00000005060075a7 */ /* 0x000e64000800017f */
[----:B------:R-:W-:Y:S02]  /*103b0*/  SEL R4, RZ, 0x1, P1 ;  /* 0x00000001ff047807 */ /* 0x000fe40000800000 */
[----:B------:R-:W-:-:S02]  /*103c0*/  SEL R3, R3, RZ, P1 ;  /* 0x000000ff03037207 */ /* 0x000fc40000800000 */
[----:B------:R-:W-:-:S03]  /*103d0*/  LOP3.LUT R4, R7, R4, RZ, 0x3c, !PT ;  /* 0x0000000407047212 */ /* 0x000fc600078e3cff */
[----:B------:R-:W-:Y:S01]  /*103e0*/  IMAD R7, R3, 0x8, R2 ;  /* 0x0000000803077824 */ /* 0x000fe200078e0202 */
[----:B------:R-:W-:Y:S01]  /*103f0*/  SHF.L.U32 R2, R4, 0x1f, RZ ;  /* 0x0000001f04027819 */ /* 0x000fe200000006ff */
[----:B-1----:R-:W-:Y:S06]  /*10400*/  @!P0 BRA `(.L_x_3543) ;  /* 0x0000001000e08947 */ /* 0x002fec0003800000 */
.L_x_3598:
[----:B------:R-:W2:Y:S02]  /*10410*/  SYNCS.PHASECHK.TRANS64.TRYWAIT P0, [R7+URZ], R2 ;  /* 0x00000002070075a7 */ /* 0x000ea4000800017f */
[----:B--2---:R-:W-:Y:S05]  /*10420*/  @!P0 BRA `(.L_x_3544) ;  /* 0x0000001000ec8947 */ /* 0x004fea0003800000 */
.L_x_3599:
[----:B------:R-:W-:Y:S05]  /*10430*/  @!P2 BRA `(.L_x_3545) ;  /* 0x000000000004a947 */ /* 0x000fea0003800000 */
[----:B------:R-:W-:Y:S01]  /*10440*/  BPT.TRAP 0x1 ;  /* 0x000000040000795c */ /* 0x000fe20000300000 */
.L_x_3545:
[----:B------:R-:W3:Y:S01]  /*10450*/  LDL.LU R4, [R1] ;  /* 0x0000000001047983 */ /* 0x000ee20000300800 */
[----:B------:R-:W-:-:S04]  /*10460*/  VIADD R0, R0, 0x28c60 ;  /* 0x00028c6000007836 */ /* 0x000fc80000000000 */
[----:B---3--:R-:W-:-:S04]  /*10470*/  IMAD R4, R4, 0x8, R0 ;  /* 0x0000000804047824 */ /* 0x008fc800078e0200 */
[----:B------:R-:W3:Y:S02]  /*10480*/  SYNCS.PHASECHK.TRANS64.TRYWAIT P0, [R4+URZ], R5 ;  /* 0x00000005040075a7 */ /* 0x000ee4000800017f */
[----:B---3--:R-:W-:Y:S05]  /*10490*/  @!P0 BRA `(.L_x_3546) ;  /* 0x0000001000e48947 */ /* 0x008fea0003800000 */
.L_x_3600:
[----:B------:R-:W-:-:S07]  /*104a0*/  LEA R3, R3, R0, 0x3 ;  /* 0x0000000003037211 */ /* 0x000fce00078e18ff */
.L_x_3547:
[----:B----4-:R4:W0:Y:S02]  /*104b0*/  SYNCS.PHASECHK.TRANS64.TRYWAIT P0, [R3+URZ], R2 ;  /* 0x00000002030075a7 */ /* 0x010824000800017f */
[----:B0-----:R-:W-:Y:S05]  /*104c0*/  @!P0 NANOSLEEP.SYNCS 0x989680 ;  /* 0x009896800000895d */ /* 0x001fea0003900000 */
[----:B------:R-:W0:Y:S02]  /*104d0*/  @!P0 SYNCS.PHASECHK.TRANS64 P0, [R3+URZ], R2 ;  /* 0x00000002030085a7 */ /* 0x000e24000800007f */
[----:B0-----:R-:W-:Y:S05]  /*104e0*/  @!P0 BRA `(.L_x_3547) ;  /* 0xfffffffc00f08947 */ /* 0x001fea000383ffff */
.L_x_3540:
[----:B------:R-:W-:Y:S05]  /*104f0*/  BSYNC B0 ;  /* 0x0000000000007941 */ /* 0x000fea0003800000 */
.L_x_3539:
[----:B------:R-:W-:Y:S05]  /*10500*/  EXIT ;  /* 0x000000000000794d */ /* 0x000fea0003800000 */
.L_x_3413:
[----:B0-----:R-:W-:-:S04]  /*10510*/  IMAD.U32 R5, RZ, RZ, UR21 ;  /* 0x00000015ff057e24 */ /* 0x001fc8000f8e00ff */
[----:B------:R0:W1:Y:S03]  /*10520*/  SYNCS.PHASECHK.TRANS64.TRYWAIT P1, [R5+URZ+0x28c50], R4 ;  /* 0x028c5004050075a7 */ /* 0x000066000802017f */
[----:B-1----:R-:W-:Y:S05]  /*10530*/  @!P1 NANOSLEEP.SYNCS 0x989680 ;  /* 0x009896800000995d */ /* 0x002fea0003900000 */
[----:B------:R-:W1:Y:S02]  /*10540*/  @!P1 SYNCS.PHASECHK.TRANS64 P1, [R5+URZ+0x28c50], R4 ;  /* 0x028c5004050095a7 */ /* 0x000e64000802007f */
[----:B-1----:R-:W-:Y:S05]  /*10550*/  @!P1 BRA `(.L_x_3413) ;  /* 0xfffffffc00ec9947 */ /* 0x002fea000383ffff */
[----:B------:R-:W-:Y:S05]  /*10560*/  BRA `(.L_x_3548) ;  /* 0xffffff1400387947 */ /* 0x000fea000383ffff */
.L_x_3418:
[----:B-1----:R-:W-:-:S04]  /*10570*/  IMAD.U32 R6, RZ, RZ, UR21 ;  /* 0x00000015ff067e24 */ /* 0x002fc8000f8e00ff */
[----:B------:R1:W2:Y:S03]  /*10580*/  SYNCS.PHASECHK.TRANS64.TRYWAIT P1, [R6+URZ+0x28c50], R5 ;  /* 0x028c5005060075a7 */ /* 0x0002a6000802017f */
[----:B--2---:R-:W-:Y:S05]  /*10590*/  @!P1 NANOSLEEP.SYNCS 0x989680 ;  /* 0x009896800000995d */ /* 0x004fea0003900000 */
[----:B------:R-:W2:Y:S02]  /*105a0*/  @!P1 SYNCS.PHASECHK.TRANS64 P1, [R6+URZ+0x28c50], R5 ;  /* 0x028c5005060095a7 */ /* 0x000ea4000802007f */
[----:B--2---:R-:W-:Y:S05]  /*105b0*/  @!P1 BRA `(.L_x_3418) ;  /* 0xfffffffc00ec9947 */ /* 0x004fea000383ffff */
[----:B------:R-:W-:Y:S05]  /*105c0*/  BRA `(.L_x_3417) ;  /* 0xffffff20003c7947 */ /* 0x000fea000383ffff */
.L_x_3421:
[----:B0-----:R-:W-:-:S04]  /*105d0*/  IMAD.U32 R3, RZ, RZ, UR40 ;  /* 0x00000028ff037e24 */ /* 0x001fc8000f8e00ff */
[----:B------:R0:W1:Y:S03]  /*105e0*/  SYNCS.PHASECHK.TRANS64.TRYWAIT P1, [R3+URZ+0x28c00], R0 ;  /* 0x028c0000030075a7 */ /* 0x000066000802017f */
[----:B-1----:R-:W-:Y:S05]  /*105f0*/  @!P1 NANOSLEEP.SYNCS 0x989680 ;  /* 0x009896800000995d */ /* 0x002fea0003900000 */
[----:B------:R-:W1:Y:S02]  /*10600*/  @!P1 SYNCS.PHASECHK.TRANS64 P1, [R3+URZ+0x28c00], R0 ;  /* 0x028c0000030095a7 */ /* 0x000e64000802007f */
[----:B-1----:R-:W-:Y:S05]  /*10610*/  @!P1 BRA `(.L_x_3421) ;  /* 0xfffffffc00ec9947 */ /* 0x002fea000383ffff */
[----:B------:R-:W-:Y:S05]  /*10620*/  BRA `(.L_x_3549) ;  /* 0xffffff2c007c7947 */ /* 0x000fea000383ffff */
.L_x_3425:
[----:B--2---:R2:W3:Y:S02]  /*10630*/  SYNCS.PHASECHK.TRANS64.TRYWAIT P1, [R7+URZ+0x28c30], R8 ;  /* 0x028c3008070075a7 */ /* 0x0044e4000802017f */
[----:B---3--:R-:W-:Y:S05]  /*10640*/  @!P1 NANOSLEEP.SYNCS 0x989680 ;  /* 0x009896800000995d */ /* 0x008fea0003900000 */
[----:B------:R-:W3:Y:S02]  /*10650*/  @!P1 SYNCS.PHASECHK.TRANS64 P1, [R7+URZ+0x28c30], R8 ;  /* 0x028c3008070095a7 */ /* 0x000ee4000802007f */
[----:B---3--:R-:W-:Y:S05]  /*10660*/  @!P1 BRA `(.L_x_3425) ;  /* 0xfffffffc00f09947 */ /* 0x008fea000383ffff */
[----:B------:R-:W-:Y:S05]  /*10670*/  BRA `(.L_x_3424) ;  /* 0xffffff2c00987947 */ /* 0x000fea000383ffff */
.L_x_3429:
[----:B----4-:R4:W0:Y:S02]  /*10680*/  SYNCS.PHASECHK.TRANS64.TRYWAIT P2, [R7+URZ+0x28c50], R8 ;  /* 0x028c5008070075a7 */ /* 0x010824000804017f */
[----:B0-----:R-:W-:Y:S05]  /*10690*/  @!P2 NANOSLEEP.SYNCS 0x989680 ;  /* 0x009896800000a95d */ /* 0x001fea0003900000 */
[----:B------:R-:W0:Y:S02]  /*106a0*/  @!P2 SYNCS.PHASECHK.TRANS64 P2, [R7+URZ+0x28c50], R8 ;  /* 0x028c50080700a5a7 */ /* 0x000e24000804007f */
[----:B0-----:R-:W-:Y:S05]  /*106b0*/  @!P2 BRA `(.L_x_3429) ;  /* 0xfffffffc00f0a947 */ /* 0x001fea000383ffff */
[----:B------:R-:W-:Y:S05]  /*106c0*/  BRA `(.L_x_3428) ;  /* 0xffffff4000047947 */ /* 0x000fea000383ffff */
.L_x_3434:
[----:B--2---:R-:W-:-:S04]  /*106d0*/  MOV R4, UR24 ;  /* 0x0000001800047c02 */ /* 0x004fc80008000f00 */
[----:B------:R2:W3:Y:S03]  /*106e0*/  SYNCS.PHASECHK.TRANS64.TRYWAIT P2, [R4+URZ+0x28c30], R7 ;  /* 0x028c3007040075a7 */ /* 0x0004e6000804017f */
[----:B---3--:R-:W-:Y:S05]  /*106f0*/  @!P2 NANOSLEEP.SYNCS 0x989680 ;  /* 0x009896800000a95d */ /* 0x008fea0003900000 */
[----:B------:R-:W3:Y:S02]  /*10700*/  @!P2 SYNCS.PHASECHK.TRANS64 P2, [R4+URZ+0x28c30], R7 ;  /* 0x028c30070400a5a7 */ /* 0x000ee4000804007f */
[----:B---3--:R-:W-:Y:S05]  /*10710*/  @!P2 BRA `(.L_x_3434) ;  /* 0xfffffffc00eca947 */ /* 0x008fea000383ffff */
[----:B------:R-:W-:Y:S05]  /*10720*/  BRA `(.L_x_3433) ;  /* 0xffffff4000f47947 */ /* 0x000fea000383ffff */
.L_x_3438:
[----:B-1----:R1:W2:Y:S02]  /*10730*/  SYNCS.PHASECHK.TRANS64.TRYWAIT P2, [R168+URZ+0x28c50], R7 ;  /* 0x028c5007a80075a7 */ /* 0x0022a4000804017f */
[----:B--2---:R-:W-:Y:S05]  /*10740*/  @!P2 NANOSLEEP.SYNCS 0x989680 ;  /* 0x009896800000a95d */ /* 0x004fea0003900000 */
[----:B------:R-:W2:Y:S02]  /*10750*/  @!P2 SYNCS.PHASECHK.TRANS64 P2, [R168+URZ+0x28c50], R7 ;  /* 0x028c5007a800a5a7 */ /* 0x000ea4000804007f */
[----:B--2---:R-:W-:Y:S05]  /*10760*/  @!P2 BRA `(.L_x_3438) ;  /* 0xfffffffc00f0a947 */ /* 0x004fea000383ffff */
[----:B------:R-:W-:Y:S05]  /*10770*/  BRA `(.L_x_3437) ;  /* 0xffffff5c00487947 */ /* 0x000fea000383ffff */
.L_x_3444:
[----:B-1----:R-:W-:-:S04]  /*10780*/  IMAD.U32 R4, RZ, RZ, UR23 ;  /* 0x00000017ff047e24 */ /* 0x002fc8000f8e00ff */
[----:B------:R1:W4:Y:S03]  /*10790*/  SYNCS.PHASECHK.TRANS64.TRYWAIT P2, [R4+URZ+0x28c30], R7 ;  /* 0x028c3007040075a7 */ /* 0x000326000804017f */
[----:B----4-:R-:W-:Y:S05]  /*107a0*/  @!P2 NANOSLEEP.SYNCS 0x989680 ;  /* 0x009896800000a95d */ /* 0x010fea0003900000 */
[----:B------:R-:W4:Y:S02]  /*107b0*/  @!P2 SYNCS.PHASECHK.TRANS64 P2, [R4+URZ+0x28c30], R7 ;  /* 0x028c30070400a5a7 */ /* 0x000f24000804007f */
[----:B----4-:R-:W-:Y:S05]  /*107c0*/  @!P2 BRA `(.L_x_3444) ;  /* 0xfffffffc00eca947 */ /* 0x010fea000383ffff */
[----:B------:R-:W-:Y:S05]  /*107d0*/  BRA `(.L_x_3443) ;  /* 0xffffff6000307947 */ /* 0x000fea000383ffff */
.L_x_3448:
[----:B---3--:R3:W4:Y:S02]  /*107e0*/  SYNCS.PHASECHK.TRANS64.TRYWAIT P2, [R170+URZ+0x28c50], R7 ;  /* 0x028c5007aa0075a7 */ /* 0x008724000804017f */
[----:B----4-:R-:W-:Y:S05]  /*107f0*/  @!P2 NANOSLEEP.SYNCS 0x989680 ;  /* 0x009896800000a95d */ /* 0x010fea0003900000 */
[----:B------:R-:W4:Y:S02]  /*10800*/  @!P2 SYNCS.PHASECHK.TRANS64 P2, [R170+URZ+0x28c50], R7 ;  /* 0x028c5007aa00a5a7 */ /* 0x000f24000804007f */
[----:B----4-:R-:W-:Y:S05]  /*10810*/  @!P2 BRA `(.L_x_3448) ;  /* 0xfffffffc00f0a947 */ /* 0x010fea000383ffff */
[----:B------:R-:W-:Y:S05]  /*10820*/  BRA `(.L_x_3447) ;  /* 0xffffff7400547947 */ /* 0x000fea000383ffff */
.L_x_3481:
[----:B------:R-:W0:Y:S01]  /*10830*/  S2R R5, SR_TID.X ;  /* 0x0000000000057919 */ /* 0x000e220000002100 */
[----:B------:R-:W-:Y:S01]  /*10840*/  BSSY B0, `(.L_x_3550) ;  /* 0x000000a000007945 */ /* 0x000fe20003800000 */
[----:B------:R-:W-:Y:S01]  /*10850*/  IMAD.MOV.U32 R12, RZ, RZ, RZ ;  /* 0x000000ffff0c7224 */ /* 0x000fe200078e00ff */
[----:B------:R-:W-:Y:S01]  /*10860*/  MOV R11, 0x1f ;  /* 0x0000001f000b7802 */ /* 0x000fe20000000f00 */
[----:B------:R-:W-:Y:S01]  /*10870*/  IMAD.MOV.U32 R15, RZ, RZ, -0x1 ;  /* 0xffffffffff0f7424 */ /* 0x000fe200078e00ff */
[----:B0-----:R-:W-:-:S04]  /*10880*/  SHF.R.U32.HI R5, RZ, 0x5, R5 ;  /* 0x00000005ff057819 */ /* 0x001fc80000011605 */
[----:B------:R-:W-:-:S05]  /*10890*/  LOP3.LUT R5, R5, 0x3, RZ, 0xc0, !PT ;  /* 0x0000000305057812 */ /* 0x000fca00078ec0ff */
[----:B------:R-:W-:-:S07]  /*108a0*/  IMAD.MOV.U32 R13, RZ, RZ, R5 ;  /* 0x000000ffff0d7224 */ /* 0x000fce00078e0005 */
[----:B------:R-:W-:Y:S05]  /*108b0*/  WARPSYNC.COLLECTIVE R15, `(.L_x_3551) ;  /* 0x000000000f087348 */ /* 0x000fea0003c00000 */
[----:B------:R0:W1:Y:S02]  /*108c0*/  SHFL.IDX P6, R14, R13, R12, R11 ;  /* 0x0000000c0d0e7389 */ /* 0x00006400000c000b */
[----:B01----:R-:W-:Y:S01]  /*108d0*/  ENDCOLLECTIVE ;  /* 0x000000000000791b */ /* 0x003fe20003800000 */
.L_x_3551:
[----:B------:R-:W-:Y:S05]  /*108e0*/  BSYNC B0 ;  /* 0x0000000000007941 */ /* 0x000fea0003800000 */
.L_x_3550:
[----:B------:R-:W-:Y:S05]  /*108f0*/  BRA `(.L_x_3552) ;  /* 0xffffffc400347947 */ /* 0x000fea000383ffff */
.L_x_3482:
[----:B------:R-:W-:Y:S01]  /*10900*/  BSSY B0, `(.L_x_3553) ;  /* 0x0000006000007945 */ /* 0x000fe20003800000 */
[----:B------:R-:W-:-:S07]  /*10910*/  IMAD.MOV.U32 R15, RZ, RZ, -0x1 ;  /* 0xffffffffff0f7424 */ /* 0x000fce00078e00ff */
[----:B------:R-:W-:Y:S05]  /*10920*/  WARPSYNC.COLLECTIVE R15, `(.L_x_3554) ;  /* 0x000000000f0c7348 */ /* 0x000fea0003c00000 */
[----:B------:R-:W-:Y:S02]  /*10930*/  ELECT P6, UR62, PT ;  /* 0x00000000003e782f */ /* 0x000fe400038c0000 */
[----:B------:R-:W-:Y:S01]  /*10940*/  MOV R14, UR62 ;  /* 0x0000003e000e7c02 */ /* 0x000fe20008000f00 */
[----:B------:R-:W-:Y:S10]  /*10950*/  ENDCOLLECTIVE ;  /* 0x000000000000791b */ /* 0x000ff40003800000 */
.L_x_3554:
[----:B------:R-:W-:Y:S05]  /*10960*/  BSYNC B0 ;  /* 0x0000000000007941 */ /* 0x000fea0003800000 */
.L_x_3553:
[----:B------:R-:W-:Y:S05]  /*10970*/  BRA `(.L_x_3555) ;  /* 0xffffffc400247947 */ /* 0x000fea000383ffff */
.L_x_3485:
[----:B0-----:R0:W1:Y:S02]  /*10980*/  SYNCS.PHASECHK.TRANS64.TRYWAIT P0, [R8+URZ+0x28c40], R10 ;  /* 0x028c400a080075a7 */ /* 0x001064000800017f */
[----:B-1----:R-:W-:Y:S05]  /*10990*/  @!P0 NANOSLEEP.SYNCS 0x989680 ;  /* 0x009896800000895d */ /* 0x002fea0003900000 */
[----:B------:R-:W1:Y:S02]  /*109a0*/  @!P0 SYNCS.PHASECHK.TRANS64 P0, [R8+URZ+0x28c40], R10 ;  /* 0x028c400a080085a7 */ /* 0x000e64000800007f */
[----:B-1----:R-:W-:Y:S05]  /*109b0*/  @!P0 BRA `(.L_x_3485) ;  /* 0xfffffffc00f08947 */ /* 0x002fea000383ffff */
[----:B------:R-:W-:Y:S05]  /*109c0*/  BRA `(.L_x_3556) ;  /* 0xffffffc400887947 */ /* 0x000fea000383ffff */
.L_x_3488:
        /* <DEDUP_REMOVED lines=8> */
.L_x_3491:
[----:B0-----:R0:W1:Y:S02]  /*10a50*/  SYNCS.PHASECHK.TRANS64.TRYWAIT P0, [R11+URZ+0x28c60], R6 ;  /* 0x028c60060b0075a7 */ /* 0x001064000800017f */
[----:B-1----:R-:W-:Y:S05]  /*10a60*/  @!P0 NANOSLEEP.SYNCS 0x989680 ;  /* 0x009896800000895d */ /* 0x002fea0003900000 */
[----:B------:R-:W1:Y:S02]  /*10a70*/  @!P0 SYNCS.PHASECHK.TRANS64 P0, [R11+URZ+0x28c60], R6 ;  /* 0x028c60060b0085a7 */ /* 0x000e64000800007f */
[----:B-1----:R-:W-:Y:S05]  /*10a80*/  @!P0 BRA `(.L_x_3491) ;  /* 0xfffffffc00f08947 */ /* 0x002fea000383ffff */
[----:B------:R-:W-:Y:S05]  /*10a90*/  BRA `(.L_x_3558) ;  /* 0xffffffc800807947 */ /* 0x000fea000383ffff */
.L_x_3500:
[----:B-1----:R1:W2:Y:S02]  /*10aa0*/  SYNCS.PHASECHK.TRANS64.TRYWAIT P0, [R2+URZ+0x28c40], R3 ;  /* 0x028c4003020075a7 */ /* 0x0022a4000800017f */
[----:B--2---:R-:W-:Y:S05]  /*10ab0*/  @!P0 NANOSLEEP.SYNCS 0x989680 ;  /* 0x009896800000895d */ /* 0x004fea0003900000 */
[----:B------:R-:W2:Y:S02]  /*10ac0*/  @!P0 SYNCS.PHASECHK.TRANS64 P0, [R2+URZ+0x28c40], R3 ;  /* 0x028c4003020085a7 */ /* 0x000ea4000800007f */
[----:B--2---:R-:W-:Y:S05]  /*10ad0*/  @!P0 BRA `(.L_x_3500) ;  /* 0xfffffffc00f08947 */ /* 0x004fea000383ffff */
[----:B------:R-:W-:Y:S05]  /*10ae0*/  BRA `(.L_x_3559) ;  /* 0xffffffd000487947 */ /* 0x000fea000383ffff */
.L_x_3502:
[----:B0-----:R0:W2:Y:S02]  /*10af0*/  SYNCS.PHASECHK.TRANS64.TRYWAIT P0, [R2+URZ+0x28c60], R3 ;  /* 0x028c6003020075a7 */ /* 0x0010a4000800017f */
[----:B--2---:R-:W-:Y:S05]  /*10b00*/  @!P0 NANOSLEEP.SYNCS 0x989680 ;  /* 0x009896800000895d */ /* 0x004fea0003900000 */
[----:B------:R-:W2:Y:S02]  /*10b10*/  @!P0 SYNCS.PHASECHK.TRANS64 P0, [R2+URZ+0x28c60], R3 ;  /* 0x028c6003020085a7 */ /* 0x000ea4000800007f */
[----:B--2---:R-:W-:Y:S05]  /*10b20*/  @!P0 BRA `(.L_x_3502) ;  /* 0xfffffffc00f08947 */ /* 0x004fea000383ffff */
[----:B------:R-:W-:Y:S05]  /*10b30*/  BRA `(.L_x_3560) ;  /* 0xffffffd000b87947 */ /* 0x000fea000383ffff */
.L_x_3507:
[----:B-1----:R1:W2:Y:S02]  /*10b40*/  SYNCS.PHASECHK.TRANS64.TRYWAIT P0, [R2+URZ+0x28c40], R7 ;  /* 0x028c4007020075a7 */ /* 0x0022a4000800017f */
[----:B--2---:R-:W-:Y:S05]  /*10b50*/  @!P0 NANOSLEEP.SYNCS 0x989680 ;  /* 0x009896800000895d */ /* 0x004fea0003900000 */
[----:B------:R-:W2:Y:S02]  /*10b60*/  @!P0 SYNCS.PHASECHK.TRANS64 P0, [R2+URZ+0x28c40], R7 ;  /* 0x028c4007020085a7 */ /* 0x000ea4000800007f */
[----:B--2---:R-:W-:Y:S05]  /*10b70*/  @!P0 BRA `(.L_x_3507) ;  /* 0xfffffffc00f08947 */ /* 0x004fea000383ffff */
[----:B------:R-:W-:Y:S05]  /*10b80*/  BRA `(.L_x_3561) ;  /* 0xffffffd800547947 */ /* 0x000fea000383ffff */
.L_x_3509:
[----:B0-----:R0:W2:Y:S02]  /*10b90*/  SYNCS.PHASECHK.TRANS64.TRYWAIT P1, [R2+URZ+0x28c60], R7 ;  /* 0x028c6007020075a7 */ /* 0x0010a4000802017f */
[----:B--2---:R-:W-:Y:S05]  /*10ba0*/  @!P1 NANOSLEEP.SYNCS 0x989680 ;  /* 0x009896800000995d */ /* 0x004fea0003900000 */
[----:B------:R-:W2:Y:S02]  /*10bb0*/  @!P1 SYNCS.PHASECHK.TRANS64 P1, [R2+URZ+0x28c60], R7 ;  /* 0x028c6007020095a7 */ /* 0x000ea4000802007f */
[----:B--2---:R-:W-:Y:S05]  /*10bc0*/  @!P1 BRA `(.L_x_3509) ;  /* 0xfffffffc00f09947 */ /* 0x004fea000383ffff */
[----:B------:R-:W-:Y:S05]  /*10bd0*/  BRA `(.L_x_3562) ;  /* 0xffffffd800c07947 */ /* 0x000fea000383ffff */
.L_x_3514:
[----:B--2---:R2:W3:Y:S02]  /*10be0*/  SYNCS.PHASECHK.TRANS64.TRYWAIT P0, [R2+URZ+0x28c40], R3 ;  /* 0x028c4003020075a7 */ /* 0x0044e4000800017f */
[----:B---3--:R-:W-:Y:S05]  /*10bf0*/  @!P0 NANOSLEEP.SYNCS 0x989680 ;  /* 0x009896800000895d */ /* 0x008fea0003900000 */
[----:B------:R-:W3:Y:S02]  /*10c00*/  @!P0 SYNCS.PHASECHK.TRANS64 P0, [R2+URZ+0x28c40], R3 ;  /* 0x028c4003020085a7 */ /* 0x000ee4000800007f */
[----:B---3--:R-:W-:Y:S05]  /*10c10*/  @!P0 BRA `(.L_x_3514) ;  /* 0xfffffffc00f08947 */ /* 0x008fea000383ffff */
[----:B------:R-:W-:Y:S05]  /*10c20*/  BRA `(.L_x_3563) ;  /* 0xffffffe0003c7947 */ /* 0x000fea000383ffff */
.L_x_3516:
[----:B0-----:R0:W1:Y:S02]  /*10c30*/  SYNCS.PHASECHK.TRANS64.TRYWAIT P1, [R2+URZ+0x28c60], R3 ;  /* 0x028c6003020075a7 */ /* 0x001064000802017f */
[----:B-1----:R-:W-:Y:S05]  /*10c40*/  @!P1 NANOSLEEP.SYNCS 0x989680 ;  /* 0x009896800000995d */ /* 0x002fea0003900000 */
[----:B------:R-:W1:Y:S02]  /*10c50*/  @!P1 SYNCS.PHASECHK.TRANS64 P1, [R2+URZ+0x28c60], R3 ;  /* 0x028c6003020095a7 */ /* 0x000e64000802007f */
[----:B-1----:R-:W-:Y:S05]  /*10c60*/  @!P1 BRA `(.L_x_3516) ;  /* 0xfffffffc00f09947 */ /* 0x002fea000383ffff */
[----:B------:R-:W-:Y:S05]  /*10c70*/  BRA `(.L_x_3564) ;  /* 0xffffffe000ac7947 */ /* 0x000fea000383ffff */
.L_x_3521:
[----:B------:R-:W-:Y:S01]  /*10c80*/  BSSY B0, `(.L_x_3565) ;  /* 0x0000008000007945 */ /* 0x000fe20003800000 */
[----:B0-----:R-:W-:Y:S01]  /*10c90*/  IMAD.MOV.U32 R13, RZ, RZ, R16 ;  /* 0x000000ffff0d7224 */ /* 0x001fe200078e0010 */
[----:B------:R-:W-:Y:S01]  /*10ca0*/  MOV R12, RZ ;  /* 0x000000ff000c7202 */ /* 0x000fe20000000f00 */
[----:B------:R-:W-:Y:S02]  /*10cb0*/  IMAD.MOV.U32 R11, RZ, RZ, 0x1f ;  /* 0x0000001fff0b7424 */ /* 0x000fe400078e00ff */
[----:B------:R-:W-:-:S07]  /*10cc0*/  IMAD.MOV.U32 R15, RZ, RZ, -0x1 ;  /* 0xffffffffff0f7424 */ /* 0x000fce00078e00ff */
[----:B-1----:R-:W-:Y:S05]  /*10cd0*/  WARPSYNC.COLLECTIVE R15, `(.L_x_3566) ;  /* 0x000000000f087348 */ /* 0x002fea0003c00000 */
[----:B------:R0:W2:Y:S02]  /*10ce0*/  SHFL.IDX P6, R14, R13, R12, R11 ;  /* 0x0000000c0d0e7389 */ /* 0x0000a400000c000b */
[----:B012---:R-:W-:Y:S01]  /*10cf0*/  ENDCOLLECTIVE ;  /* 0x000000000000791b */ /* 0x007fe20003800000 */
.L_x_3566:
[----:B------:R-:W-:Y:S05]  /*10d00*/  BSYNC B0 ;  /* 0x0000000000007941 */ /* 0x000fea0003800000 */
.L_x_3565:
        /* <DEDUP_REMOVED lines=8> */
.L_x_3567:
[----:B------:R-:W-:Y:S01]  /*10d90*/  MOV R7, R14 ;  /* 0x0000000e00077202 */ /* 0x000fe20000000f00 */
[----:B------:R-:W-:Y:S06]  /*10da0*/  BRA `(.L_x_3568) ;  /* 0xffffffe400f07947 */ /* 0x000fec000383ffff */
.L_x_3524:
[----:B------:R-:W-:Y:S01]  /*10db0*/  BSSY B0, `(.L_x_3569) ;  /* 0x0000008000007945 */ /* 0x000fe20003800000 */
[----:B-----5:R-:W-:Y:S01]  /*10dc0*/  IMAD.MOV.U32 R13, RZ, RZ, R17 ;  /* 0x000000ffff0d7224 */ /* 0x020fe200078e0011 */
[----:B------:R-:W-:Y:S01]  /*10dd0*/  MOV R15, 0xffffffff ;  /* 0xffffffff000f7802 */ /* 0x000fe20000000f00 */
[----:B------:R-:W-:Y:S02]  /*10de0*/  IMAD.MOV.U32 R12, RZ, RZ, 0x1 ;  /* 0x00000001ff0c7424 */ /* 0x000fe400078e00ff */
[----:B------:R-:W-:-:S07]  /*10df0*/  IMAD.MOV.U32 R11, RZ, RZ, RZ ;  /* 0x000000ffff0b7224 */ /* 0x000fce00078e00ff */
[----:B01234-:R-:W-:Y:S05]  /*10e00*/  WARPSYNC.COLLECTIVE R15, `(.L_x_3570) ;  /* 0x000000000f087348 */ /* 0x01ffea0003c00000 */
[----:B------:R0:W0:Y:S02]  /*10e10*/  SHFL.UP P6, R14, R13, R12, R11 ;  /* 0x0400000c0d0e7389 */ /* 0x00002400000c000b */
[----:B01234-:R-:W-:Y:S01]  /*10e20*/  ENDCOLLECTIVE ;  /* 0x000000000000791b */ /* 0x01ffe20003800000 */
.L_x_3570:
[----:B------:R-:W-:Y:S05]  /*10e30*/  BSYNC B0 ;  /* 0x0000000000007941 */ /* 0x000fea0003800000 */
.L_x_3569:
        /* <DEDUP_REMOVED lines=10> */
.L_x_3571:
        /* <DEDUP_REMOVED lines=8> */
.L_x_3572:
        /* <DEDUP_REMOVED lines=8> */
.L_x_3573:
        /* <DEDUP_REMOVED lines=8> */
.L_x_3574:
        /* <DEDUP_REMOVED lines=8> */
.L_x_3575:
[----:B------:R-:W-:Y:S05]  /*110e0*/  BRA `(.L_x_3576) ;  /* 0xffffffe400b47947 */ /* 0x000fea000383ffff */
.L_x_3529:
[----:B------:R-:W-:Y:S01]  /*110f0*/  BSSY B0, `(.L_x_3577) ;  /* 0x0000008000007945 */ /* 0x000fe20003800000 */
[----:B-----5:R-:W-:Y:S01]  /*11100*/  IMAD.MOV.U32 R13, RZ, RZ, R17 ;  /* 0x000000ffff0d7224 */ /* 0x020fe200078e0011 */
[----:B------:R-:W-:Y:S01]  /*11110*/  MOV R11, RZ ;  /* 0x000000ff000b7202 */ /* 0x000fe20000000f00 */
[----:B------:R-:W-:Y:S02]  /*11120*/  IMAD.MOV.U32 R12, RZ, RZ, 0x1 ;  /* 0x00000001ff0c7424 */ /* 0x000fe400078e00ff */
[----:B------:R-:W-:-:S07]  /*11130*/  IMAD.MOV.U32 R15, RZ, RZ, -0x1 ;  /* 0xffffffffff0f7424 */ /* 0x000fce00078e00ff */
[----:B0-2---:R-:W-:Y:S05]  /*11140*/  WARPSYNC.COLLECTIVE R15, `(.L_x_3578) ;  /* 0x000000000f087348 */ /* 0x005fea0003c00000 */
[----:B------:R1:W3:Y:S02]  /*11150*/  SHFL.UP P6, R14, R13, R12, R11 ;  /* 0x0400000c0d0e7389 */ /* 0x0002e400000c000b */
[----:B0123--:R-:W-:Y:S01]  /*11160*/  ENDCOLLECTIVE ;  /* 0x000000000000791b */ /* 0x00ffe20003800000 */
.L_x_3578:
[----:B------:R-:W-:Y:S05]  /*11170*/  BSYNC B0 ;  /* 0x0000000000007941 */ /* 0x000fea0003800000 */
.L_x_3577:
[----:B------:R-:W-:Y:S01]  /*11180*/  ISETP.NE.AND P0, PT, R6, RZ, PT ;  /* 0x000000ff0600720c */ /* 0x000fe20003f05270 */
[----:B------:R-:W-:Y:S01]  /*11190*/  IMAD.MOV.U32 R12, RZ, RZ, 0x2 ;  /* 0x00000002ff0c7424 */ /* 0x000fe200078e00ff */
[----:B------:R-:W-:Y:S01]  /*111a0*/  MOV R11, RZ ;  /* 0x000000ff000b7202 */ /* 0x000fe20000000f00 */
[----:B------:R-:W-:Y:S01]  /*111b0*/  IMAD.MOV.U32 R15, RZ, RZ, -0x1 ;  /* 0xffffffffff0f7424 */ /* 0x000fe200078e00ff */
[----:B------:R-:W-:Y:S02]  /*111c0*/  SEL R14, R14, RZ, P0 ;  /* 0x000000ff0e0e7207 */ /* 0x000fe40000000000 */
[----:B------:R-:W-:-:S03]  /*111d0*/  ISETP.GE.U32.AND P0, PT, R6, 0x2, PT ;  /* 0x000000020600780c */ /* 0x000fc60003f06070 */
[----:B------:R-:W-:-:S10]  /*111e0*/  IMAD.IADD R13, R17, 0x1, R14 ;  /* 0x00000001110d7824 */ /* 0x000fd400078e020e */
[----:B------:R-:W-:Y:S05]  /*111f0*/  WARPSYNC.COLLECTIVE R15, `(.L_x_3579) ;  /* 0x000000000f087348 */ /* 0x000fea0003c00000 */
[----:B------:R0:W1:Y:S02]  /*11200*/  SHFL.UP P6, R14, R13, R12, R11 ;  /* 0x0400000c0d0e7389 */ /* 0x00006400000c000b */
[----:B01----:R-:W-:Y:S01]  /*11210*/  ENDCOLLECTIVE ;  /* 0x000000000000791b */ /* 0x003fe20003800000 */
.L_x_3579:
        /* <DEDUP_REMOVED lines=8> */
.L_x_3580:
        /* <DEDUP_REMOVED lines=8> */
.L_x_3581:
        /* <DEDUP_REMOVED lines=8> */
.L_x_3582:
        /* <DEDUP_REMOVED lines=8> */
.L_x_3583:
[----:B------:R-:W-:Y:S05]  /*11420*/  BRA `(.L_x_3584) ;  /* 0xffffffe400987947 */ /* 0x000fea000383ffff */
.L_x_3531:
[----:B------:R-:W-:Y:S01]  /*11430*/  BSSY B0, `(.L_x_3585) ;  /* 0x0000006000007945 */ /* 0x000fe20003800000 */
[----:B------:R-:W-:Y:S01]  /*11440*/  PLOP3.LUT P6, PT, P6, PT, PT, 0x8, 0x0 ;  /* 0x000000000000781c */ /* 0x000fe200037ce170 */
[----:B------:R-:W-:-:S12]  /*11450*/  IMAD.MOV.U32 R15, RZ, RZ, -0x1 ;  /* 0xffffffffff0f7424 */ /* 0x000fd800078e00ff */
[----:B0-----:R-:W-:Y:S05]  /*11460*/  WARPSYNC.COLLECTIVE R15, `(.L_x_3586) ;  /* 0x000000000f087348 */ /* 0x001fea0003c00000 */
[----:B------:R-:W-:Y:S01]  /*11470*/  VOTE.ANY R14, PT, P6 ;  /* 0x00000000000e7806 */ /* 0x000fe200030e0100 */
[----:B0-----:R-:W-:Y:S06]  /*11480*/  ENDCOLLECTIVE ;  /* 0x000000000000791b */ /* 0x001fec0003800000 */
.L_x_3586:
[----:B------:R-:W-:Y:S05]  /*11490*/  BSYNC B0 ;  /* 0x0000000000007941 */ /* 0x000fea0003800000 */
.L_x_3585:
[----:B------:R-:W-:Y:S01]  /*114a0*/  MOV R3, R14 ;  /* 0x0000000e00037202 */ /* 0x000fe20000000f00 */
[----:B------:R-:W-:Y:S01]  /*114b0*/  IMAD.MOV.U32 R13, RZ, RZ, R17 ;  /* 0x000000ffff0d7224 */ /* 0x000fe200078e0011 */
[----:B------:R-:W-:Y:S01]  /*114c0*/  MOV R15, 0xffffffff ;  /* 0xffffffff000f7802 */ /* 0x000fe20000000f00 */
[----:B------:R-:W-:Y:S01]  /*114d0*/  IMAD.MOV.U32 R11, RZ, RZ, 0x1f ;  /* 0x0000001fff0b7424 */ /* 0x000fe200078e00ff */
[----:B------:R-:W0:Y:S02]  /*114e0*/  POPC R6, R3 ;  /* 0x0000000300067309 */ /* 0x000e240000000000 */
[----:B0-----:R-:W-:-:S07]  /*114f0*/  IMAD.MOV.U32 R12, RZ, RZ, R6 ;  /* 0x000000ffff0c7224 */ /* 0x001fce00078e0006 */
[----:B------:R-:W-:Y:S05]  /*11500*/  WARPSYNC.COLLECTIVE R15, `(.L_x_3587) ;  /* 0x000000000f087348 */ /* 0x000fea0003c00000 */
[----:B------:R0:W1:Y:S02]  /*11510*/  SHFL.IDX P6, R14, R13, R12, R11 ;  /* 0x0000000c0d0e7389 */ /* 0x00006400000c000b */
[----:B01----:R-:W-:Y:S01]  /*11520*/  ENDCOLLECTIVE ;  /* 0x000000000000791b */ /* 0x003fe20003800000 */
.L_x_3587:
[----:B------:R-:W-:Y:S01]  /*11530*/  IMAD.MOV.U32 R17, RZ, RZ, R14 ;  /* 0x000000ffff117224 */ /* 0x000fe200078e000e */
[----:B------:R-:W-:Y:S06]  /*11540*/  BRA `(.L_x_3588) ;  /* 0xffffffe400887947 */ /* 0x000fec000383ffff */
.L_x_3533:
[----:B------:R-:W-:Y:S01]  /*11550*/  BSSY B0, `(.L_x_3589) ;  /* 0x0000007000007945 */ /* 0x000fe20003800000 */
[----:B------:R-:W-:Y:S01]  /*11560*/  IMAD.MOV.U32 R13, RZ, RZ, R2 ;  /* 0x000000ffff0d7224 */ /* 0x000fe200078e0002 */
[----:B------:R-:W-:Y:S01]  /*11570*/  MOV R15, 0xffffffff ;  /* 0xffffffff000f7802 */ /* 0x000fe20000000f00 */
[----:B------:R-:W-:-:S07]  /*11580*/  IMAD.MOV.U32 R11, RZ, RZ, 0x1f ;  /* 0x0000001fff0b7424 */ /* 0x000fce00078e00ff */
[----:B012---:R-:W-:Y:S05]  /*11590*/  WARPSYNC.COLLECTIVE R15, `(.L_x_3590) ;  /* 0x000000000f087348 */ /* 0x007fea0003c00000 */
[----:B------:R3:W4:Y:S02]  /*115a0*/  SHFL.IDX P6, R14, R13, R12, R11 ;  /* 0x0000000c0d0e7389 */ /* 0x00072400000c000b */
[----:B01234-:R-:W-:Y:S01]  /*115b0*/  ENDCOLLECTIVE ;  /* 0x000000000000791b */ /* 0x01ffe20003800000 */
.L_x_3590:
[----:B------:R-:W-:Y:S05]  /*115c0*/  BSYNC B0 ;  /* 0x0000000000007941 */ /* 0x000fea0003800000 */
.L_x_3589:
[----:B------:R-:W-:Y:S01]  /*115d0*/  IMAD.MOV.U32 R7, RZ, RZ, R14 ;  /* 0x000000ffff077224 */ /* 0x000fe200078e000e */
[----:B------:R-:W-:Y:S06]  /*115e0*/  BRA `(.L_x_3532) ;  /* 0xffffffe4007c7947 */ /* 0x000fec000383ffff */
.L_x_3537:
[----:B-1----:R1:W2:Y:S02]  /*115f0*/  SYNCS.PHASECHK.TRANS64.TRYWAIT P0, [R0+URZ+0x28c20], R3 ;  /* 0x028c2003000075a7 */ /* 0x0022a4000800017f */
[----:B--2---:R-:W-:Y:S05]  /*11600*/  @!P0 NANOSLEEP.SYNCS 0x989680 ;  /* 0x009896800000895d */ /* 0x004fea0003900000 */
[----:B------:R-:W2:Y:S02]  /*11610*/  @!P0 SYNCS.PHASECHK.TRANS64 P0, [R0+URZ+0x28c20], R3 ;  /* 0x028c2003000085a7 */ /* 0x000ea4000800007f */
[----:B--2---:R-:W-:Y:S05]  /*11620*/  @!P0 BRA `(.L_x_3537) ;  /* 0xfffffffc00f08947 */ /* 0x004fea000383ffff */
[----:B------:R-:W-:Y:S05]  /*11630*/  BRA `(.L_x_3591) ;  /* 0xffffffe800f07947 */ /* 0x000fea000383ffff */
.L_x_3538:
[----:B------:R-:W2:Y:S01]  /*11640*/  S2R R2, SR_TID.X ;  /* 0x0000000000027919 */ /* 0x000ea20000002100 */
[----:B------:R-:W-:Y:S01]  /*11650*/  BSSY B0, `(.L_x_3592) ;  /* 0x000000a000007945 */ /* 0x000fe20003800000 */
[----:B------:R-:W-:Y:S01]  /*11660*/  IMAD.MOV.U32 R12, RZ, RZ, RZ ;  /* 0x000000ffff0c7224 */ /* 0x000fe200078e00ff */
[----:B------:R-:W-:Y:S01]  /*11670*/  MOV R11, 0x1f ;  /* 0x0000001f000b7802 */ /* 0x000fe20000000f00 */
[----:B------:R-:W-:Y:S01]  /*11680*/  IMAD.MOV.U32 R15, RZ, RZ, -0x1 ;  /* 0xffffffffff0f7424 */ /* 0x000fe200078e00ff */
[----:B--2---:R-:W-:-:S04]  /*11690*/  SHF.R.U32.HI R2, RZ, 0x5, R2 ;  /* 0x00000005ff027819 */ /* 0x004fc80000011602 */
[----:B------:R-:W-:-:S05]  /*116a0*/  LOP3.LUT R2, R2, 0x3, RZ, 0xc0, !PT ;  /* 0x0000000302027812 */ /* 0x000fca00078ec0ff */
[----:B0-----:R-:W-:-:S07]  /*116b0*/  IMAD.MOV.U32 R13, RZ, RZ, R2 ;  /* 0x000000ffff0d7224 */ /* 0x001fce00078e0002 */
[----:B-1----:R-:W-:Y:S05]  /*116c0*/  WARPSYNC.COLLECTIVE R15, `(.L_x_3593) ;  /* 0x000000000f087348 */ /* 0x002fea0003c00000 */
[----:B------:R0:W2:Y:S02]  /*116d0*/  SHFL.IDX P6, R14, R13, R12, R11 ;  /* 0x0000000c0d0e7389 */ /* 0x0000a400000c000b */
[----:B012---:R-:W-:Y:S01]  /*116e0*/  ENDCOLLECTIVE ;  /* 0x000000000000791b */ /* 0x007fe20003800000 */
.L_x_3593:
[----:B------:R-:W-:Y:S05]  /*116f0*/  BSYNC B0 ;  /* 0x0000000000007941 */ /* 0x000fea0003800000 */
.L_x_3592:
[----:B------:R-:W-:Y:S05]  /*11700*/  BRA `(.L_x_3594) ;  /* 0xffffffe800d87947 */ /* 0x000fea000383ffff */
.L_x_3541:
[----:B------:R-:W-:Y:S01]  /*11710*/  BSSY B1, `(.L_x_3595) ;  /* 0x0000006000017945 */ /* 0x000fe20003800000 */
[----:B------:R-:W-:-:S07]  /*11720*/  IMAD.MOV.U32 R15, RZ, RZ, -0x1 ;  /* 0xffffffffff0f7424 */ /* 0x000fce00078e00ff */
[----:B012---:R-:W-:Y:S05]  /*11730*/  WARPSYNC.COLLECTIVE R15, `(.L_x_3596) ;  /* 0x000000000f0c7348 */ /* 0x007fea0003c00000 */
[----:B------:R-:W-:Y:S02]  /*11740*/  ELECT P6, UR62, PT ;  /* 0x00000000003e782f */ /* 0x000fe400038c0000 */
[----:B------:R-:W-:Y:S01]  /*11750*/  MOV R14, UR62 ;  /* 0x0000003e000e7c02 */ /* 0x000fe20008000f00 */
[----:B012---:R-:W-:Y:S10]  /*11760*/  ENDCOLLECTIVE ;  /* 0x000000000000791b */ /* 0x007ff40003800000 */
.L_x_3596:
[----:B------:R-:W-:Y:S05]  /*11770*/  BSYNC B1 ;  /* 0x0000000000017941 */ /* 0x000fea0003800000 */
.L_x_3595:
[----:B------:R-:W-:Y:S05]  /*11780*/  BRA `(.L_x_3597) ;  /* 0xffffffe800d07947 */ /* 0x000fea000383ffff */
.L_x_3543:
[----:B-1----:R1:W2:Y:S02]  /*11790*/  SYNCS.PHASECHK.TRANS64.TRYWAIT P0, [R6+URZ], R5 ;  /* 0x00000005060075a7 */ /* 0x0022a4000800017f */
[----:B--2---:R-:W-:Y:S05]  /*117a0*/  @!P0 NANOSLEEP.SYNCS 0x989680 ;  /* 0x009896800000895d */ /* 0x004fea0003900000 */
[----:B------:R-:W2:Y:S02]  /*117b0*/  @!P0 SYNCS.PHASECHK.TRANS64 P0, [R6+URZ], R5 ;  /* 0x00000005060085a7 */ /* 0x000ea4000800007f */
[----:B--2---:R-:W-:Y:S05]  /*117c0*/  @!P0 BRA `(.L_x_3543) ;  /* 0xfffffffc00f08947 */ /* 0x004fea000383ffff */
[----:B------:R-:W-:Y:S05]  /*117d0*/  BRA `(.L_x_3598) ;  /* 0xffffffec000c7947 */ /* 0x000fea000383ffff */
.L_x_3544:
[----:B--2---:R2:W3:Y:S02]  /*117e0*/  SYNCS.PHASECHK.TRANS64.TRYWAIT P0, [R7+URZ], R2 ;  /* 0x00000002070075a7 */ /* 0x0044e4000800017f */
[----:B---3--:R-:W-:Y:S05]  /*117f0*/  @!P0 NANOSLEEP.SYNCS 0x989680 ;  /* 0x009896800000895d */ /* 0x008fea0003900000 */
[----:B------:R-:W3:Y:S02]  /*11800*/  @!P0 SYNCS.PHASECHK.TRANS64 P0, [R7+URZ], R2 ;  /* 0x00000002070085a7 */ /* 0x000ee4000800007f */
[----:B---3--:R-:W-:Y:S05]  /*11810*/  @!P0 BRA `(.L_x_3544) ;  /* 0xfffffffc00f08947 */ /* 0x008fea000383ffff */
[----:B------:R-:W-:Y:S05]  /*11820*/  BRA `(.L_x_3599) ;  /* 0xffffffec00007947 */ /* 0x000fea000383ffff */
.L_x_3546:
[----:B---3--:R3:W4:Y:S02]  /*11830*/  SYNCS.PHASECHK.TRANS64.TRYWAIT P0, [R4+URZ], R5 ;  /* 0x00000005040075a7 */ /* 0x008724000800017f */
[----:B----4-:R-:W-:Y:S05]  /*11840*/  @!P0 NANOSLEEP.SYNCS 0x989680 ;  /* 0x009896800000895d */ /* 0x010fea0003900000 */
[----:B------:R-:W4:Y:S02]  /*11850*/  @!P0 SYNCS.PHASECHK.TRANS64 P0, [R4+URZ], R5 ;  /* 0x00000005040085a7 */ /* 0x000f24000800007f */
[----:B----4-:R-:W-:Y:S05]  /*11860*/  @!P0 BRA `(.L_x_3546) ;  /* 0xfffffffc00f08947 */ /* 0x010fea000383ffff */
[----:B------:R-:W-:Y:S05]  /*11870*/  BRA `(.L_x_3600) ;  /* 0xffffffec00087947 */ /* 0x000fea000383ffff */
.L_x_3601:
        /* <DEDUP_REMOVED lines=16> */
.L_x_4563:


//--------------------- .text._ZN7cutlass13device_kernelIN5flash11enable_sm90INS1_16FlashAttnFwdSm90INS1_25CollectiveMainloopFwdSm90ILi2EN4cute5tupleIJNS5_1CILi1EEES8_S8_EEENS6_IJNS7_ILi64EEESA_SA_EEELi512ENS_10bfloat16_tEfNS_4arch4Sm90ELb1ELb0ELb0ELb1ELb0ELb1ELb0ELb0ELb0ELb0ELb0ELb0EEENS1_21CollectiveEpilogueFwdINS6_IJSA_NS7_ILi512EEESA_EEES9_SC_SE_Li256ELb1ELb0ELb0ELb0EEENS1_36VarlenDynamicPersistentTileSchedulerILi64ELi64ELi256ELi32ELb0ELb0ELb1ELb1ELb1ELb1EEEEEEEEEvNT_6ParamsE --------------------------
	.section	.text._ZN7cutlass13device_kernelIN5flash11enable_sm90INS1_16FlashAttnFwdSm90INS1_25CollectiveMainloopFwdSm90ILi2EN4cute5tupleIJNS5_1CILi1EEES8_S8_EEENS6_IJNS7_ILi64EEESA_SA_EEELi512ENS_10bfloat16_tEfNS_4arch4Sm90ELb1ELb0ELb0ELb1ELb0ELb1ELb0ELb0ELb0ELb0ELb0ELb0EEENS1_21CollectiveEpilogueFwdINS6_IJSA_NS7_ILi512EEESA_EEES9_SC_SE_Li256ELb1ELb0ELb0ELb0EEENS1_36VarlenDynamicPersistentTileSchedulerILi64ELi64ELi256ELi32ELb0ELb0ELb1ELb1ELb1ELb1EEEEEEEEEvNT_6ParamsE,"ax",@progbits
	.align	128
.text._ZN7cutlass13device_kernelIN5flash11enable_sm90INS1_16FlashAttnFwdSm90INS1_25CollectiveMainloopFwdSm90ILi2EN4cute5tupleIJNS5_1CILi1EEES8_S8_EEENS6_IJNS7_ILi64EEESA_SA_EEELi512ENS_10bfloat16_tEfNS_4arch4Sm90ELb1ELb0ELb0ELb1ELb0ELb1ELb0ELb0ELb0ELb0ELb0ELb0EEENS1_21CollectiveEpilogueFwdINS6_IJSA_NS7_ILi512EEESA_EEES9_SC_SE_Li256ELb1ELb0ELb0ELb0EEENS1_36VarlenDynamicPersistentTileSchedulerILi64ELi64ELi256ELi32ELb0ELb0ELb1ELb1ELb1ELb1EEEEEEEEEvNT_6ParamsE:
        .type           _ZN7cutlass13device_kernelIN5flash11enable_sm90INS1_16FlashAttnFwdSm90INS1_25CollectiveMainloopFwdSm90ILi2EN4cute5tupleIJNS5_1CILi1EEES8_S8_EEENS6_IJNS7_ILi64EEESA_SA_EEELi512ENS_10bfloat16_tEfNS_4arch4Sm90ELb1ELb0ELb0ELb1ELb0ELb1ELb0ELb0ELb0ELb0ELb0ELb0EEENS1_21CollectiveEpilogueFwdINS6_IJSA_NS7_ILi512EEESA_EEES9_SC_SE_Li256ELb1ELb0ELb0ELb0EEENS1_36VarlenDynamicPersistentTileSchedulerILi64ELi64ELi256ELi32ELb0ELb0ELb1ELb1ELb1ELb1EEEEEEEEEvNT_6ParamsE,@function
        .size           _ZN7cutlass13device_kernelIN5flash11enable_sm90INS1_16FlashAttnFwdSm90INS1_25CollectiveMainloopFwdSm90ILi2EN4cute5tupleIJNS5_1CILi1EEES8_S8_EEENS6_IJNS7_ILi64EEESA_SA_EEELi512ENS_10bfloat16_tEfNS_4arch4Sm90ELb1ELb0ELb0ELb1ELb0ELb1ELb0ELb0ELb0ELb0ELb0ELb0EEENS1_21CollectiveEpilogueFwdINS6_IJSA_NS7_ILi512EEESA_EEES9_SC_SE_Li256ELb1ELb0ELb0ELb0EEENS1_36VarlenDynamicPersistentTileSchedulerILi64ELi64ELi256ELi32ELb0ELb0ELb1ELb1ELb1ELb1EEEEEEEEEvNT_6ParamsE,(.L_x_4564 - _ZN7cutlass13device_kernelIN5flash11enable_sm90INS1_16FlashAttnFwdSm90INS1_25CollectiveMainloopFwdSm90ILi2EN4cute5tupleIJNS5_1CILi1EEES8_S8_EEENS6_IJNS7_ILi64EEESA_SA_EEELi512ENS_10bfloat16_tEfNS_4arch4Sm90ELb1ELb0ELb0ELb1ELb0ELb1ELb0ELb0ELb0ELb0ELb0ELb0EEENS1_21CollectiveEpilogueFwdINS6_IJSA_NS7_ILi512EEESA_EEES9_SC_SE_Li256ELb1ELb0ELb0ELb0EEENS1_36VarlenDynamicPersistentTileSchedulerILi64ELi64ELi256ELi32ELb0ELb0ELb1ELb1ELb1ELb1EEEEEEEEEvNT_6ParamsE)
        .other          _ZN7cutlass13device_kernelIN5flash11enable_sm90INS1_16FlashAttnFwdSm90INS1_25CollectiveMainloopFwdSm90ILi2EN4cute5tupleIJNS5_1CILi1EEES8_S8_EEENS6_IJNS7_ILi64EEESA_SA_EEELi512ENS_10bfloat16_tEfNS_4arch4Sm90ELb1ELb0ELb0ELb1ELb0ELb1ELb0ELb0ELb0ELb0ELb0ELb0EEENS1_21CollectiveEpilogueFwdINS6_IJSA_NS7_ILi512EEESA_EEES9_SC_SE_Li256ELb1ELb0ELb0ELb0EEENS1_36VarlenDynamicPersistentTileSchedulerILi64ELi64ELi256ELi32ELb0ELb0ELb1ELb1ELb1ELb1EEEEEEEEEvNT_6ParamsE,@"STO_CUDA_ENTRY STV_DEFAULT"
_ZN7cutlass13device_kernelIN5flash11enable_sm90INS1_16FlashAttnFwdSm90INS1_25CollectiveMainloopFwdSm90ILi2EN4cute5tupleIJNS5_1CILi1EEES8_S8_EEENS6_IJNS7_ILi64EEESA_SA_EEELi512ENS_10bfloat16_tEfNS_4arch4Sm90ELb1ELb0ELb0ELb1ELb0ELb1ELb0ELb0ELb0ELb0ELb0ELb0EEENS1_21CollectiveEpilogueFwdINS6_IJSA_NS7_ILi512EEESA_EEES9_SC_SE_Li256ELb1ELb0ELb0ELb0EEENS1_36VarlenDynamicPersistentTileSchedulerILi64ELi64ELi256ELi32ELb0ELb0ELb1ELb1ELb1ELb1EEEEEEEEEvNT_6ParamsE:
        /* <DEDUP_REMOVED lines=26> */
.L_x_3603:
[----:B------:R-:W-:Y:S05]  /*01a0*/  BSYNC B0 ;  /* 0x0000000000007941 */ /* 0x000fea0003800000 */
.L_x_3602:
        /* <DEDUP_REMOVED lines=37> */
.L_x_3604:
        /* <DEDUP_REMOVED lines=22> */
.L_x_3605:
        /* <DEDUP_REMOVED lines=18> */
.L_x_3606:
        /* <DEDUP_REMOVED lines=22> */
.L_x_3607:
        /* <DEDUP_REMOVED lines=22> */
.L_x_3608:
        /* <DEDUP_REMOVED lines=9> */
.L_x_3611:
        /* <DEDUP_REMOVED lines=25> */
[CC--:B------:R-:W-:Y:S02]  /*0b60*/  LEA.HI R6, R3.reuse, R220.reuse, RZ, 0x4 ;  /* 0x000000dc03067211 */ /* 0x0c0fe400078f20ff */
[----:B------:R-:W-:Y:S02]  /*0b70*/  LOP3.LUT R5, R0, 0xffffff80, RZ, 0xc0, !PT ;  /* 0xffffff8000057812 */ /* 0x000fe400078ec0ff */
[----:B------:R-:W-:Y:S02]  /*0b80*/  LOP3.LUT R7, R6, 0xfffffff0, RZ, 0xc0, !PT ;  /* 0xfffffff006077812 */ /* 0x000fe400078ec0ff */
[----:B------:R-:W-:Y:S01]  /*0b90*/  LEA.HI R4, R3, R220, RZ, 0x5 ;  /* 0x000000dc03047211 */ /* 0x000fe200078f28ff */
[C---:B------:R-:W-:Y:S02]  /*0ba0*/  IMAD.IADD R5, R220.reuse, 0x1, -R5 ;  /* 0x00000001dc057824 */ /* 0x040fe400078e0a05 */
[----:B------:R-:W-:Y:S01]  /*0bb0*/  IMAD.IADD R10, R220, 0x1, -R7 ;  /* 0x00000001dc0a7824 */ /* 0x000fe200078e0a07 */
[----:B------:R-:W-:-:S02]  /*0bc0*/  SHF.R.S32.HI R200, RZ, 0x5, R4 ;  /* 0x00000005ffc87819 */ /* 0x000fc40000011404 */
[----:B------:R-:W-:Y:S02]  /*0bd0*/  SHF.R.S32.HI R11, RZ, 0x1f, R4 ;  /* 0x0000001fff0b7819 */ /* 0x000fe40000011404 */
[----:B------:R-:W-:Y:S02]  /*0be0*/  SHF.R.S32.HI R13, RZ, 0x4, R6 ;  /* 0x00000004ff0d7819 */ /* 0x000fe40000011406 */
[----:B------:R-:W-:Y:S02]  /*0bf0*/  SHF.R.S32.HI R4, RZ, 0x1f, R5 ;  /* 0x0000001fff047819 */ /* 0x000fe40000011405 */
[----:B------:R-:W-:Y:S02]  /*0c00*/  SHF.R.S32.HI R7, RZ, 0x1f, R10 ;  /* 0x0000001fff077819 */ /* 0x000fe4000001140a */
[----:B------:R-:W-:Y:S02]  /*0c10*/  LEA.HI R8, R6, R13, RZ, 0x1 ;  /* 0x0000000d06087211 */ /* 0x000fe400078f08ff */
[----:B------:R-:W-:-:S02]  /*0c20*/  LEA.HI R6, R4, R5, RZ, 0x2 ;  /* 0x0000000504067211 */ /* 0x000fc400078f10ff */
[----:B------:R-:W-:Y:S02]  /*0c30*/  LEA.HI R9, R7, R10, RZ, 0x3 ;  /* 0x0000000a07097211 */ /* 0x000fe400078f18ff */
[----:B------:R-:W-:Y:S02]  /*0c40*/  LOP3.LUT R12, R8, 0x1ffffffe, RZ, 0xc0, !PT ;  /* 0x1ffffffe080c7812 */ /* 0x000fe400078ec0ff */
[--C-:B------:R-:W-:Y:S02]  /*0c50*/  SHF.R.S32.HI R7, RZ, 0x2, R6.reuse ;  /* 0x00000002ff077819 */ /* 0x100fe40000011406 */
[----:B------:R-:W-:Y:S02]  /*0c60*/  SHF.R.S32.HI R8, RZ, 0x1f, R6 ;  /* 0x0000001fff087819 */ /* 0x000fe40000011406 */
[----:B------:R-:W-:Y:S02]  /*0c70*/  LEA.HI R14, R11, R200, RZ, 0x2 ;  /* 0x000000c80b0e7211 */ /* 0x000fe400078f10ff */
[----:B------:R-:W-:-:S02]  /*0c80*/  LOP3.LUT R11, R9, 0xfffffff8, RZ, 0xc0, !PT ;  /* 0xfffffff8090b7812 */ /* 0x000fc400078ec0ff */
[----:B------:R-:W-:Y:S02]  /*0c90*/  LEA.HI R8, R8, R7, RZ, 0x3 ;  /* 0x0000000708087211 */ /* 0x000fe400078f18ff */
[----:B------:R-:W-:Y:S01]  /*0ca0*/  SHF.R.S32.HI R211, RZ, 0x7, R0 ;  /* 0x00000007ffd37819 */ /* 0x000fe20000011400 */
[----:B------:R-:W-:Y:S01]  /*0cb0*/  IMAD.IADD R11, R10, 0x1, -R11 ;  /* 0x000000010a0b7824 */ /* 0x000fe200078e0a0b */
[----:B------:R-:W-:Y:S02]  /*0cc0*/  LOP3.LUT R15, R14, 0x3ffffc, RZ, 0xc0, !PT ;  /* 0x003ffffc0e0f7812 */ /* 0x000fe400078ec0ff */
[----:B------:R-:W-:Y:S02]  /*0cd0*/  LOP3.LUT R6, R6, 0x7ffffffc, RZ, 0xc0, !PT ;  /* 0x7ffffffc06067812 */ /* 0x000fe400078ec0ff */
[----:B------:R-:W-:Y:S02]  /*0ce0*/  LOP3.LUT R8, R8, 0xfffffff8, RZ, 0xc0, !PT ;  /* 0xfffffff808087812 */ /* 0x000fe400078ec0ff */
[----:B------:R-:W-:Y:S01]  /*0cf0*/  LEA.HI R4, R4, R5, RZ, 0x5 ;  /* 0x0000000504047211 */ /* 0x000fe200078f28ff */
[----:B------:R-:W-:Y:S01]  /*0d00*/  IMAD R14, R211, 0x100, R10 ;  /* 0x00000100d30e7824 */ /* 0x000fe200078e020a */
[----:B------:R-:W-:Y:S01]  /*0d10*/  IADD3 R15, R200, -R15, RZ ;  /* 0x8000000fc80f7210 */ /* 0x000fe20007ffe0ff */
[----:B------:R-:W-:Y:S01]  /*0d20*/  IMAD.IADD R12, R13, 0x1, -R12 ;  /* 0x000000010d0c7824 */ /* 0x000fe200078e0a0c */
[----:B------:R-:W-:Y:S01]  /*0d30*/  IADD3 R6, R5, -R6, RZ ;  /* 0x8000000605067210 */ /* 0x000fe20007ffe0ff */
[----:B------:R-:W-:Y:S01]  /*0d40*/  IMAD.SHL.U32 R10, R11, 0x40, RZ ;  /* 0x000000400b0a7824 */ /* 0x000fe200078e00ff */
[----:B------:R-:W-:Y:S01]  /*0d50*/  LEA.HI R5, R3, R220, RZ, 0x2 ;  /* 0x000000dc03057211 */ /* 0x000fe200078f10ff */
[----:B------:R-:W-:Y:S01]  /*0d60*/  IMAD.IADD R7, R7, 0x1, -R8 ;  /* 0x0000000107077824 */ /* 0x000fe200078e0a08 */
[----:B------:R-:W-:Y:S01]  /*0d70*/  SHF.R.S32.HI R4, RZ, 0x5, R4 ;  /* 0x00000005ff047819 */ /* 0x000fe20000011404 */
[----:B------:R-:W-:Y:S01]  /*0d80*/  IMAD R14, R15, 0x10, R14 ;  /* 0x000000100f0e7824 */ /* 0x000fe200078e020e */
[----:B------:R-:W-:Y:S01]  /*0d90*/  SHF.R.S32.HI R22, RZ, 0x2, R5 ;  /* 0x00000002ff167819 */ /* 0x000fe20000011405 */
[----:B------:R-:W-:Y:S01]  /*0da0*/  IMAD.SHL.U32 R13, R12, 0x8, RZ ;  /* 0x000000080c0d7824 */ /* 0x000fe200078e00ff */
[----:B------:R-:W-:Y:S01]  /*0db0*/  LOP3.LUT R10, R10, 0x1c0, RZ, 0xc0, !PT ;  /* 0x000001c00a0a7812 */ /* 0x000fe200078ec0ff */
[----:B------:R-:W-:-:S02]  /*0dc0*/  IMAD.SHL.U32 R9, R9, 0x40, RZ ;  /* 0x0000004009097824 */ /* 0x000fc400078e00ff */
[----:B------:R-:W-:Y:S01]  /*0dd0*/  IMAD R190, R4, 0x10, R7 ;  /* 0x0000001004be7824 */ /* 0x000fe200078e0207 */
[----:B------:R-:W-:Y:S01]  /*0de0*/  LEA.HI R4, R3, R220, RZ, 0x3 ;  /* 0x000000dc03047211 */ /* 0x000fe200078f18ff */
[--C-:B------:R-:W-:Y:S01]  /*0df0*/  IMAD.U32 R219, R14, 0x40, R13.reuse ;  /* 0x000000400edb7824 */ /* 0x100fe200078e000d */
[----:B------:R-:W-:Y:S02]  /*0e00*/  IADD3 R221, R22, 0x20, RZ ;  /* 0x0000002016dd7810 */ /* 0x000fe40007ffe0ff */
[----:B------:R-:W-:Y:S02]  /*0e10*/  LOP3.LUT R13, R10, 0x8, R13, 0xf8, !PT ;  /* 0x000000080a0d7812 */ /* 0x000fe400078ef80d */
[----:B------:R-:W-:Y:S02]  /*0e20*/  SHF.R.U32.HI R10, RZ, 0x3, R10 ;  /* 0x00000003ff0a7819 */ /* 0x000fe4000001160a */
[----:B------:R-:W-:Y:S02]  /*0e30*/  LOP3.LUT R9, R9, 0x7ffffe00, RZ, 0xc0, !PT ;  /* 0x7ffffe0009097812 */ /* 0x000fe400078ec0ff */
[----:B------:R-:W-:-:S02]  /*0e40*/  SHF.R.S32.HI R202, RZ, 0x3, R4 ;  /* 0x00000003ffca7819 */ /* 0x000fc40000011404 */
        /* <DEDUP_REMOVED lines=10> */
[----:B------:R-:W-:Y:S01]  /*0ef0*/  SHF.R.S32.HI R5, RZ, 0x1f, R5 ;  /* 0x0000001fff057819 */ /* 0x000fe20000011405 */
[----:B------:R-:W-:Y:S01]  /*0f00*/  IMAD.IADD R3, R220, 0x1, -R3 ;  /* 0x00000001dc037824 */ /* 0x000fe200078e0a03 */
[----:B------:R-:W-:Y:S01]  /*0f10*/  LEA.HI R0, R0, R211, RZ, 0x1 ;  /* 0x000000d300007211 */ /* 0x000fe200078f08ff */
[----:B------:R-:W-:Y:S01]  /*0f20*/  IMAD.SHL.U32 R4, R4, 0x40, RZ ;  /* 0x0000004004047824 */ /* 0x000fe200078e00ff */
[----:B------:R-:W-:Y:S01]  /*0f30*/  LOP3.LUT R217, R217, 0x1c0, RZ, 0xc0, !PT ;  /* 0x000001c0d9d97812 */ /* 0x000fe200078ec0ff */
[----:B------:R-:W-:-:S02]  /*0f40*/  IMAD R196, R9, 0x2, R2 ;  /* 0x0000000209c47824 */ /* 0x000fc400078e0202 */
[----:B------:R-:W-:Y:S01]  /*0f50*/  IMAD.MOV.U32 R198, RZ, RZ, 0x40 ;  /* 0x00000040ffc67424 */ /* 0x000fe200078e00ff */
[----:B------:R-:W-:Y:S01]  /*0f60*/  LEA.HI R5, R5, R22, RZ, 0x3 ;  /* 0x0000001605057211 */ /* 0x000fe200078f18ff */
[----:B------:R-:W-:Y:S01]  /*0f70*/  IMAD.SHL.U32 R193, R3, 0x8, RZ ;  /* 0x0000000803c17824 */ /* 0x000fe200078e00ff */
[----:B------:R-:W-:Y:S01]  /*0f80*/  LOP3.LUT R0, R0, 0xfffffe, RZ, 0xc0, !PT ;  /* 0x00fffffe00007812 */ /* 0x000fe200078ec0ff */
[----:B------:R-:W-:Y:S01]  /*0f90*/  VIADD R199, R196, 0x26800 ;  /* 0x00026800c4c77836 */ /* 0x000fe20000000000 */
[----:B------:R-:W-:Y:S02]  /*0fa0*/  SHF.R.U32.HI R222, RZ, 0x3, R217 ;  /* 0x00000003ffde7819 */ /* 0x000fe400000116d9 */
[----:B------:R-:W-:Y:S02]  /*0fb0*/  LOP3.LUT R218, R4, 0xfffffe00, RZ, 0xc0, !PT ;  /* 0xfffffe0004da7812 */ /* 0x000fe400078ec0ff */
[----:B------:R-:W-:Y:S01]  /*0fc0*/  SEL R198, R198, 0xffffffc0, !P2 ;  /* 0xffffffc0c6c67807 */ /* 0x000fe20005000000 */
[----:B------:R-:W-:Y:S01]  /*0fd0*/  IMAD.IADD R0, R211, 0x1, -R0 ;  /* 0x00000001d3007824 */ /* 0x000fe200078e0a00 */
[----:B------:R-:W-:-:S02]  /*0fe0*/  LOP3.LUT R5, R5, 0xfffffff8, RZ, 0xc0, !PT ;  /* 0xfffffff805057812 */ /* 0x000fc400078ec0ff */
[----:B------:R-:W-:Y:S01]  /*0ff0*/  IADD3 R197, R196, 0x26820, RZ ;  /* 0x00026820c4c57810 */ /* 0x000fe20007ffe0ff */
[C---:B------:R-:W-:Y:S01]  /*1000*/  @P1 VIADD R197, R199.reuse, 0xffffffe0 ;  /* 0xffffffe0c7c51836 */ /* 0x040fe20000000000 */
[----:B------:R-:W-:Y:S01]  /*1010*/  CS2R R18, SRZ ;  /* 0x0000000000127805 */ /* 0x000fe2000001ff00 */
[----:B------:R-:W-:Y:S01]  /*1020*/  IMAD.IADD R199, R199, 0x1, R198 ;  /* 0x00000001c7c77824 */ /* 0x000fe200078e02c6 */
[----:B------:R-:W-:Y:S01]  /*1030*/  SHF.R.S32.HI R215, RZ, 0x1f, R22 ;  /* 0x0000001fffd77819 */ /* 0x000fe20000011416 */
[----:B------:R-:W-:Y:S02]  /*1040*/  IMAD.MOV.U32 R207, RZ, RZ, RZ ;  /* 0x000000ffffcf7224 */ /* 0x000fe400078e00ff */
[----:B------:R-:W-:Y:S02]  /*1050*/  IMAD.MOV.U32 R23, RZ, RZ, RZ ;  /* 0x000000ffff177224 */ /* 0x000fe400078e00ff */
[----:B------:R-:W-:Y:S02]  /*1060*/  IMAD.MOV.U32 R189, RZ, RZ, RZ ;  /* 0x000000ffffbd7224 */ /* 0x000fe400078e00ff */
[----:B------:R-:W-:-:S02]  /*1070*/  IMAD.IADD R191, R22, 0x1, -R5 ;  /* 0x0000000116bf7824 */ /* 0x000fc400078e0a05 */
[----:B------:R-:W-:Y:S02]  /*1080*/  IMAD.SHL.U32 R195, R0, 0x100, RZ ;  /* 0x0000010000c37824 */ /* 0x000fe400078e00ff */
[----:B------:R-:W-:Y:S02]  /*1090*/  IMAD.SHL.U32 R192, R6, 0x2, RZ ;  /* 0x0000000206c07824 */ /* 0x000fe400078e00ff */
[----:B------:R-:W-:Y:S01]  /*10a0*/  IMAD.IADD R198, R198, 0x1, R197 ;  /* 0x00000001c6c67824 */ /* 0x000fe200078e02c5 */
[----:B--2---:R-:W-:Y:S01]  /*10b0*/  LOP3.LUT R188, R16, 0x1, RZ, 0xfc, !PT ;  /* 0x0000000110bc7812 */ /* 0x004fe200078efcff */
[----:B------:R-:W-:-:S05]  /*10c0*/  IMAD.SHL.U32 R16, R210, 0x8, RZ ;  /* 0x00000008d2107824 */ /* 0x000fca00078e00ff */
[----:B------:R-:W-:-:S04]  /*10d0*/  LOP3.LUT R3, R217, 0x38, R16, 0xf8, !PT ;  /* 0x00000038d9037812 */ /* 0x000fc800078ef810 */
[----:B------:R-:W-:Y:S02]  /*10e0*/  LOP3.LUT R3, R218, R3, R222, 0xf6, !PT ;  /* 0x00000003da037212 */ /* 0x000fe400078ef6de */
[----:B------:R-:W-:-:S03]  /*10f0*/  SHF.R.S32.HI R17, RZ, 0x1f, R16 ;  /* 0x0000001fff117819 */ /* 0x000fc60000011410 */
[----:B------:R-:W-:-:S07]  /*1100*/  IMAD R216, R3, 0x2, R2 ;  /* 0x0000000203d87824 */ /* 0x000fce00078e0202 */
.L_x_3758:
[----:B0----5:R-:W0:Y:S01]  /*1110*/  LDC.64 R4, c[0x0][0xc60] ;  /* 0x00031800ff047b82 */ /* 0x021e220000000a00 */
[----:B------:R-:W-:Y:S01]  /*1120*/  ULDC.64 UR4, c[0x0][0xa28] ;  /* 0x00028a0000047ab9 */ /* 0x000fe20000000a00 */
[----:B------:R-:W-:Y:S01]  /*1130*/  ULDC.64 UR8, c[0x0][0xa18] ;  /* 0x0002860000087ab9 */ /* 0x000fe20000000a00 */
[----:B------:R-:W-:Y:S01]  /*1140*/  ULDC.64 UR6, c[0x0][0xa08] ;  /* 0x0002820000067ab9 */ /* 0x000fe20000000a00 */
[----:B0-----:R-:W-:-:S05]  /*1150*/  IMAD.WIDE R4, R187, 0x4, R4 ;  /* 0x00000004bb047825 */ /* 0x001fca00078e0204 */
[----:B------:R-:W2:Y:S01]  /*1160*/  LDG.E R206, desc[UR40][R4.64] ;  /* 0x0000002804ce7981 */ /* 0x000ea2000c1e1900 */
[----:B------:R-:W-:Y:S01]  /*1170*/  ISETP.NE.U32.AND P2, PT, RZ, UR4, PT ;  /* 0x00000004ff007c0c */ /* 0x000fe2000bf45070 */
[----:B------:R-:W-:Y:S01]  /*1180*/  IMAD.MOV.U32 R3, RZ, RZ, RZ ;  /* 0x000000ffff037224 */ /* 0x000fe200078e00ff */
[----:B------:R-:W-:Y:S02]  /*1190*/  ISETP.NE.U32.AND P1, PT, RZ, UR8, PT ;  /* 0x00000008ff007c0c */ /* 0x000fe4000bf25070 */
[----:B------:R-:W-:Y:S02]  /*11a0*/  ISETP.NE.AND.EX P2, PT, RZ, UR5, PT, P2 ;  /* 0x00000005ff007c0c */ /* 0x000fe4000bf45320 */
[----:B------:R-:W-:Y:S02]  /*11b0*/  ISETP.NE.AND.EX P1, PT, RZ, UR9, PT, P1 ;  /* 0x00000009ff007c0c */ /* 0x000fe4000bf25310 */
[----:B------:R-:W-:Y:S02]  /*11c0*/  ISETP.NE.U32.AND P0, PT, RZ, UR6, PT ;  /* 0x00000006ff007c0c */ /* 0x000fe4000bf05070 */
[----:B------:R-:W-:-:S02]  /*11d0*/  MOV R27, RZ ;  /* 0x000000ff001b7202 */ /* 0x000fc40000000f00 */
[----:B------:R-:W-:Y:S02]  /*11e0*/  ISETP.NE.AND.EX P0, PT, RZ, UR7, PT, P0 ;  /* 0x00000007ff007c0c */ /* 0x000fe4000bf05300 */
[----:B--2---:R-:W-:Y:S01]  /*11f0*/  SHF.R.S32.HI R209, RZ, 0x1f, R206 ;  /* 0x0000001fffd17819 */ /* 0x004fe200000114ce */
[C---:B------:R-:W-:Y:S02]  /*1200*/  IMAD.SHL.U32 R204, R206.reuse, 0x4, RZ ;  /* 0x00000004cecc7824 */ /* 0x040fe400078e00ff */
[C---:B------:R-:W-:Y:S02]  /*1210*/  @P2 LEA R4, P3, R206.reuse, UR4, 0x2 ;  /* 0x00000004ce042c11 */ /* 0x040fe4000f8610ff */
[C-C-:B------:R-:W-:Y:S02]  /*1220*/  SHF.L.U64.HI R205, R206.reuse, 0x2, R209.reuse ;  /* 0x00000002cecd7819 */ /* 0x140fe400000102d1 */
[----:B------:R-:W-:Y:S01]  /*1230*/  @P2 LEA.HI.X R5, R206, UR5, R209, 0x2, P3 ;  /* 0x00000005ce052c11 */ /* 0x000fe200098f14d1 */
[----:B------:R-:W-:Y:S01]  /*1240*/  ULDC UR4, c[0x0][0x288] ;  /* 0x0000a20000047ab9 */ /* 0x000fe20000000800 */
[----:B------:R-:W-:-:S03]  /*1250*/  IADD3 R8, P4, R204, UR6, RZ ;  /* 0x00000006cc087c10 */ /* 0x000fc6000ff9e0ff */
[----:B------:R0:W5:Y:S01]  /*1260*/  @P2 LDG.E R3, desc[UR40][R4.64] ;  /* 0x0000002804032981 */ /* 0x000162000c1e1900 */
[----:B-1--4-:R-:W-:Y:S01]  /*1270*/  @P1 IADD3 R6, P2, R204, UR8, RZ ;  /* 0x00000008cc061c10 */ /* 0x012fe2000ff5e0ff */
        /* <DEDUP_REMOVED lines=19> */
[----:B0--3--:R-:W-:Y:S06]  /*13b0*/  @P1 BRA `(.L_x_3613) ;  /* 0x0000000000241947 */ /* 0x009fec0003800000 */
        /* <DEDUP_REMOVED lines=9> */
.L_x_3613:
[----:B------:R-:W-:Y:S02]  /*1450*/  IMAD.U32 R32, RZ, RZ, UR5 ;  /* 0x00000005ff207e24 */ /* 0x000fe4000f8e00ff */
[----:B------:R-:W-:Y:S01]  /*1460*/  IMAD.U32 R24, RZ, RZ, UR4 ;  /* 0x00000004ff187e24 */ /* 0x000fe2000f8e00ff */
[----:B------:R-:W-:Y:S06]  /*1470*/  @!P2 BRA `(.L_x_3614) ;  /* 0x000000000010a947 */ /* 0x000fec0003800000 */
[----:B------:R-:W-:-:S04]  /*1480*/  IADD3 R4, P0, R204, UR8, RZ ;  /* 0x00000008cc047c10 */ /* 0x000fc8000ff1e0ff */
[----:B------:R-:W-:-:S05]  /*1490*/  IADD3.X R5, R205, UR9, RZ, P0, !PT ;  /* 0x00000009cd057c10 */ /* 0x000fca00087fe4ff */
[----:B------:R0:W5:Y:S01]  /*14a0*/  LDG.E R24, desc[UR40][R4.64] ;  /* 0x0000002804187981 */ /* 0x000162000c1e1900 */
[----:B------:R-:W-:Y:S05]  /*14b0*/  BRA `(.L_x_3615) ;  /* 0x0000000000107947 */ /* 0x000fea0003800000 */
.L_x_3614:
[----:B------:R-:W-:Y:S05]  /*14c0*/  @!P0 BRA `(.L_x_3615) ;  /* 0x00000000000c8947 */ /* 0x000fea0003800000 */
[----:B------:R-:W2:Y:S04]  /*14d0*/  LDG.E R5, desc[UR40][R8.64] ;  /* 0x0000002808057981 */ /* 0x000ea8000c1e1900 */
[----:B------:R-:W2:Y:S02]  /*14e0*/  LDG.E R24, desc[UR40][R8.64+0x4] ;  /* 0x0000042808187981 */ /* 0x000ea4000c1e1900 */
[----:B--2---:R-:W-:-:S07]  /*14f0*/  IMAD.IADD R24, R24, 0x1, -R5 ;  /* 0x0000000118187824 */ /* 0x004fce00078e0a05 */
.L_x_3615:
        /* <DEDUP_REMOVED lines=8> */
[----:B------:R-:W-:Y:S02]  /*1580*/  ISETP.NE.U32.AND P1, PT, RZ, UR4, PT ;  /* 0x00000004ff007c0c */ /* 0x000fe4000bf25070 */
[----:B-----5:R-:W-:Y:S02]  /*1590*/  MOV R33, R24 ;  /* 0x0000001800217202 */ /* 0x020fe40000000f00 */
[----:B------:R-:W-:-:S13]  /*15a0*/  ISETP.NE.AND.EX P1, PT, RZ, UR5, PT, P1 ;  /* 0x00000005ff007c0c */ /* 0x000fda000bf25310 */
[----:B------:R-:W-:-:S04]  /*15b0*/  @P1 IADD3 R6, P2, R204, UR4, RZ ;  /* 0x00000004cc061c10 */ /* 0x000fc8000ff5e0ff */
[----:B------:R-:W-:-:S05]  /*15c0*/  @P1 IADD3.X R7, R205, UR5, RZ, P2, !PT ;  /* 0x00000005cd071c10 */ /* 0x000fca00097fe4ff */
[----:B------:R0:W5:Y:S01]  /*15d0*/  @P1 LDG.E R33, desc[UR40][R6.64] ;  /* 0x0000002806211981 */ /* 0x000162000c1e1900 */
[----:B------:R-:W-:Y:S01]  /*15e0*/  IMAD.IADD R11, R24, 0x1, -R3 ;  /* 0x00000001180b7824 */ /* 0x000fe200078e0a03 */
[----:B------:R-:W-:Y:S02]  /*15f0*/  LEA R3, R185, 0x7f, 0x6 ;  /* 0x0000007fb9037811 */ /* 0x000fe400078e30ff */
[----:B------:R-:W-:Y:S01]  /*1600*/  PLOP3.LUT P3, PT, PT, PT, PT, 0x80, 0x0 ;  /* 0x000000000000781c */ /* 0x000fe20003f6f070 */
[----:B------:R-:W-:-:S05]  /*1610*/  IMAD.MOV R46, RZ, RZ, -R11 ;  /* 0x000000ffff2e7224 */ /* 0x000fca00078e0a0b */
[----:B------:R-:W-:Y:S01]  /*1620*/  VIMNMX R46, RZ, R46, !PT ;  /* 0x0000002eff2e7248 */ /* 0x000fe20007fe0100 */
[----:B--2---:R-:W-:-:S04]  /*1630*/  @P0 IMAD.IADD R32, R9, 0x1, -R0 ;  /* 0x0000000109200824 */ /* 0x004fc800078e0a00 */
[----:B------:R-:W-:-:S04]  /*1640*/  IMAD.IADD R194, R11, 0x1, R32 ;  /* 0x000000010bc27824 */ /* 0x000fc800078e0220 */
[C---:B------:R-:W-:Y:S01]  /*1650*/  VIADD R0, R194.reuse, 0x3f ;  /* 0x0000003fc2007836 */ /* 0x040fe20000000000 */
[----:B------:R-:W-:-:S04]  /*1660*/  IADD3 R4, R194, R3, -R187 ;  /* 0x00000003c2047210 */ /* 0x000fc80007ffe8bb */
[----:B------:R-:W-:Y:S02]  /*1670*/  SHF.R.S32.HI R3, RZ, 0x1f, R0 ;  /* 0x0000001fff037819 */ /* 0x000fe40000011400 */
[----:B------:R-:W-:Y:S02]  /*1680*/  SHF.R.S32.HI R5, RZ, 0x1f, R4 ;  /* 0x0000001fff057819 */ /* 0x000fe40000011404 */
[----:B------:R-:W-:Y:S02]  /*1690*/  LEA.HI R3, R3, R0, RZ, 0x6 ;  /* 0x0000000003037211 */ /* 0x000fe400078f30ff */
[----:B------:R-:W-:Y:S02]  /*16a0*/  LEA.HI R5, R5, R4, RZ, 0x6 ;  /* 0x0000000405057211 */ /* 0x000fe400078f30ff */
[----:B------:R-:W-:Y:S02]  /*16b0*/  SHF.R.S32.HI R3, RZ, 0x6, R3 ;  /* 0x00000006ff037819 */ /* 0x000fe40000011403 */
[----:B------:R-:W-:-:S04]  /*16c0*/  SHF.R.S32.HI R168, RZ, 0x6, R5 ;  /* 0x00000006ffa87819 */ /* 0x000fc80000011405 */
[----:B------:R-:W-:-:S05]  /*16d0*/  VIMNMX R168, R3, R168, PT ;  /* 0x000000a803a87248 */ /* 0x000fca0003fe0100 */
[----:B------:R-:W-:-:S05]  /*16e0*/  IMAD R3, R168, 0x40, -R11 ;  /* 0x00000040a8037824 */ /* 0x000fca00078e0a0b */
[----:B------:R-:W-:-:S04]  /*16f0*/  VIMNMX R3, R3, R32, PT ;  /* 0x0000002003037248 */ /* 0x000fc80003fe0100 */
        /* <DEDUP_REMOVED lines=9> */
[----:B------:R-:W-:Y:S01]  /*1790*/  IADD3 R0, R2, 0x22400, RZ ;  /* 0x0002240002007810 */ /* 0x000fe20007ffe0ff */
[----:B------:R-:W-:Y:S03]  /*17a0*/  BSSY B6, `(.L_x_3617) ;  /* 0x0000013000067945 */ /* 0x000fe60003800000 */
        /* <DEDUP_REMOVED lines=10> */
[----:B------:R-:W-:Y:S01]  /*1850*/  MOV R13, RZ ;  /* 0x000000ff000d7202 */ /* 0x000fe20000000f00 */
[----:B------:R-:W-:Y:S02]  /*1860*/  IMAD.U32 R6, RZ, RZ, UR4 ;  /* 0x00000004ff067e24 */ /* 0x000fe4000f8e00ff */
[----:B------:R-:W-:-:S02]  /*1870*/  IMAD.U32 R7, RZ, RZ, UR5 ;  /* 0x00000005ff077e24 */ /* 0x000fc4000f8e00ff */
[----:B------:R-:W-:Y:S02]  /*1880*/  IMAD.U32 R11, RZ, RZ, UR7 ;  /* 0x00000007ff0b7e24 */ /* 0x000fe4000f8e00ff */
[----:B------:R-:W-:Y:S02]  /*1890*/  IMAD.MOV.U32 R8, RZ, RZ, 0x70 ;  /* 0x00000070ff087424 */ /* 0x000fe400078e00ff */
[----:B0-----:R-:W-:-:S07]  /*18a0*/  IMAD.MOV.U32 R12, RZ, RZ, 0x1 ;  /* 0x00000001ff0c7424 */ /* 0x001fce00078e00ff */
[----:B------:R-:W-:-:S07]  /*18b0*/  LEPC R20, `(.L_x_3618) ;  /* 0x000000001014794e */ /* 0x000fce0000000000 */
[----:B-1---5:R-:W-:Y:S05]  /*18c0*/  CALL.ABS.NOINC R14 ;  /* 0x000000000e007343 */ /* 0x022fea0003c00000 */
.L_x_3618:
[----:B------:R-:W-:Y:S05]  /*18d0*/  BSYNC B6 ;  /* 0x0000000000067941 */ /* 0x000fea0003800000 */
.L_x_3617:
        /* <DEDUP_REMOVED lines=20> */
.L_x_3620:
[----:B------:R-:W-:Y:S05]  /*1a20*/  BSYNC B6 ;  /* 0x0000000000067941 */ /* 0x000fea0003800000 */
.L_x_3619:
        /* <DEDUP_REMOVED lines=8> */
[----:B------:R-:W2:Y:S06]  /*1ab0*/  LDC.64 R42, c[0x0][0x3d8] ;  /* 0x0000f600ff2a7b82 */ /* 0x000eac0000000a00 */
[----:B------:R-:W-:Y:S02]  /*1ac0*/  @P0 IADD3 R4, P1, R204, UR4, RZ ;  /* 0x00000004cc040c10 */ /* 0x000fe4000ff3e0ff */
[----:B------:R-:W3:Y:S02]  /*1ad0*/  LDC R63, c[0x0][0x3d4] ;  /* 0x0000f500ff3f7b82 */ /* 0x000ee40000000800 */
[----:B------:R-:W-:Y:S01]  /*1ae0*/  @P0 IADD3.X R5, R205, UR5, RZ, P1, !PT ;  /* 0x00000005cd050c10 */ /* 0x000fe20008ffe4ff */
[----:B------:R-:W-:-:S04]  /*1af0*/  ULDC.64 UR4, c[0x0][0x2f8] ;  /* 0x0000be0000047ab9 */ /* 0x000fc80000000a00 */
[----:B------:R4:W3:Y:S01]  /*1b00*/  @P0 LDG.E R25, desc[UR40][R4.64] ;  /* 0x0000002804190981 */ /* 0x0008e2000c1e1900 */
[----:B0-----:R-:W-:Y:S01]  /*1b10*/  ISETP.NE.AND P0, PT, R0, 0x1, PT ;  /* 0x000000010000780c */ /* 0x001fe20003f05270 */
[----:B------:R-:W-:Y:S01]  /*1b20*/  IMAD.SHL.U32 R38, R210, 0x4, RZ ;  /* 0x00000004d2267824 */ /* 0x000fe200078e00ff */
[----:B------:R-:W-:Y:S01]  /*1b30*/  SHF.R.S32.HI R14, RZ, 0x1f, R27 ;  /* 0x0000001fff0e7819 */ /* 0x000fe2000001141b */
[-C--:B-1----:R-:W-:Y:S01]  /*1b40*/  IMAD.WIDE.U32 R48, R22, R28.reuse, R16 ;  /* 0x0000001c16307225 */ /* 0x082fe200078e0010 */
[----:B------:R-:W0:Y:S01]  /*1b50*/  LDC.64 R44, c[0x0][0x3e8] ;  /* 0x0000fa00ff2c7b82 */ /* 0x000e220000000a00 */
[----:B------:R-:W1:Y:S01]  /*1b60*/  S2R R26, SR_TID.X ;  /* 0x00000000001a7919 */ /* 0x000e620000002100 */
[----:B------:R-:W-:Y:S01]  /*1b70*/  SHF.R.S32.HI R39, RZ, 0x1f, R38 ;  /* 0x0000001fff277819 */ /* 0x000fe20000011426 */
[-C--:B------:R-:W-:Y:S01]  /*1b80*/  IMAD R6, R14, R28.reuse, RZ ;  /* 0x0000001c0e067224 */ /* 0x080fe200078e02ff */
[----:B--2---:R-:W-:Y:S01]  /*1b90*/  SHF.L.U64.HI R52, R42, 0x6, R43 ;  /* 0x000000062a347819 */ /* 0x004fe2000001022b */
[----:B----4-:R-:W-:Y:S01]  /*1ba0*/  IMAD.WIDE.U32 R4, R27, R28, RZ ;  /* 0x0000001c1b047225 */ /* 0x010fe200078e00ff */
[----:B------:R-:W-:-:S02]  /*1bb0*/  SHF.L.U64.HI R50, R28, 0x6, R29 ;  /* 0x000000061c327819 */ /* 0x000fc4000001021d */
[----:B------:R-:W2:Y:S01]  /*1bc0*/  LDC R61, c[0x0][0x3d4] ;  /* 0x0000f500ff3d7b82 */ /* 0x000ea20000000800 */
[----:B------:R-:W-:Y:S02]  /*1bd0*/  IMAD.SHL.U32 R58, R191, 0x40, RZ ;  /* 0x00000040bf3a7824 */ /* 0x000fe400078e00ff */
[----:B------:R-:W-:Y:S01]  /*1be0*/  IMAD.SHL.U32 R53, R42, 0x40, RZ ;  /* 0x000000402a357824 */ /* 0x000fe200078e00ff */
[----:B---3--:R-:W-:Y:S01]  /*1bf0*/  ISETP.GE.AND P2, PT, R16, R63, PT ;  /* 0x0000003f1000720c */ /* 0x008fe20003f46270 */
[----:B------:R-:W-:Y:S01]  /*1c00*/  IMAD.SHL.U32 R51, R28, 0x40, RZ ;  /* 0x000000401c337824 */ /* 0x000fe200078e00ff */
[----:B------:R-:W-:Y:S01]  /*1c10*/  LOP3.LUT R58, R58, 0x1c0, RZ, 0xc0, !PT ;  /* 0x000001c03a3a7812 */ /* 0x000fe200078ec0ff */
[----:B------:R-:W-:Y:S01]  /*1c20*/  VIADD R76, R16, 0x20 ;  /* 0x00000020104c7836 */ /* 0x000fe20000000000 */
[----:B------:R-:W3:Y:S01]  /*1c30*/  @P0 LDC R3, c[0x0][0x42c] ;  /* 0x00010b00ff030b82 */ /* 0x000ee20000000800 */
[C---:B------:R-:W-:Y:S01]  /*1c40*/  SEL R13, R63.reuse, RZ, P2 ;  /* 0x000000ff3f0d7207 */ /* 0x040fe20001000000 */
[----:B------:R-:W-:Y:S01]  /*1c50*/  IMAD.SHL.U32 R63, R63, 0x2, RZ ;  /* 0x000000023f3f7824 */ /* 0x000fe200078e00ff */
[----:B------:R-:W-:-:S02]  /*1c60*/  SHF.R.U32.HI R62, RZ, 0x3, R58 ;  /* 0x00000003ff3e7819 */ /* 0x000fc4000001163a */
[----:B------:R-:W-:Y:S01]  /*1c70*/  P2R R72, PR, RZ, 0x4 ;  /* 0x00000004ff487803 */ /* 0x000fe20000000000 */
[----:B------:R-:W-:Y:S02]  /*1c80*/  IMAD.IADD R13, R16, 0x1, R13 ;  /* 0x00000001100d7824 */ /* 0x000fe400078e020d */
[----:B------:R-:W4:Y:S01]  /*1c90*/  @P0 LDC R7, c[0x0][0x430] ;  /* 0x00010c00ff070b82 */ /* 0x000f220000000800 */
[----:B0-----:R-:W-:Y:S01]  /*1ca0*/  IMAD.WIDE.U32 R10, R22, R44, R16 ;  /* 0x0000002c160a7225 */ /* 0x001fe200078e0010 */
[C---:B------:R-:W-:Y:S02]  /*1cb0*/  SHF.L.U64.HI R54, R44.reuse, 0x6, R45 ;  /* 0x000000062c367819 */ /* 0x040fe4000001022d */
[----:B------:R-:W-:Y:S01]  /*1cc0*/  SHF.R.S32.HI R12, RZ, 0x1f, R13 ;  /* 0x0000001fff0c7819 */ /* 0x000fe2000001140d */
[----:B------:R-:W-:-:S03]  /*1cd0*/  IMAD.SHL.U32 R55, R44, 0x40, RZ ;  /* 0x000000402c377824 */ /* 0x000fc600078e00ff */
[----:B------:R-:W0:Y:S01]  /*1ce0*/  LDC R60, c[0x0][0x2e4] ;  /* 0x0000b900ff3c7b82 */ /* 0x000e220000000800 */
[----:B-1----:R-:W-:-:S04]  /*1cf0*/  SHF.R.U32.HI R26, RZ, 0x7, R26 ;  /* 0x00000007ff1a7819 */ /* 0x002fc8000001161a */
[----:B------:R-:W-:Y:S01]  /*1d00*/  IADD3 R59, R26, 0x8, RZ ;  /* 0x000000081a3b7810 */ /* 0x000fe20007ffe0ff */
[----:B---3--:R-:W-:-:S04]  /*1d10*/  @P0 IMAD.HI.U32 R0, R186, R3, RZ ;  /* 0x00000003ba000227 */ /* 0x008fc800078e00ff */
[----:B------:R-:W-:Y:S01]  /*1d20*/  IMAD R3, R27, R29, R6 ;  /* 0x0000001d1b037224 */ /* 0x000fe200078e0206 */
[----:B----4-:R-:W-:-:S03]  /*1d30*/  @P0 SHF.R.U32.HI R186, RZ, R7, R0 ;  /* 0x00000007ffba0219 */ /* 0x010fc60000011600 */
[----:B------:R-:W-:Y:S01]  /*1d40*/  IMAD.IADD R5, R5, 0x1, R3 ;  /* 0x0000000105057824 */ /* 0x000fe200078e0203 */
[----:B------:R-:W-:Y:S02]  /*1d50*/  ISETP.NE.U32.AND P0, PT, RZ, UR8, PT ;  /* 0x00000008ff007c0c */ /* 0x000fe4000bf05070 */
[----:B------:R-:W-:Y:S01]  /*1d60*/  SHF.R.S32.HI R0, RZ, 0x1f, R186 ;  /* 0x0000001fff007819 */ /* 0x000fe200000114ba */
[----:B------:R-:W-:Y:S01]  /*1d70*/  IMAD.WIDE.U32 R4, R186, UR4, R4 ;  /* 0x00000004ba047c25 */ /* 0x000fe2000f8e0004 */
[----:B------:R-:W-:-:S03]  /*1d80*/  ISETP.NE.AND.EX P0, PT, RZ, UR9, PT, P0 ;  /* 0x00000009ff007c0c */ /* 0x000fc6000bf05300 */
        /* <DEDUP_REMOVED lines=9> */
[----:B------:R-:W-:Y:S02]  /*1e20*/  SEL R9, R25, RZ, !P0 ;  /* 0x000000ff19097207 */ /* 0x000fe40004000000 */
[----:B------:R-:W-:-:S03]  /*1e30*/  SEL R0, R0, RZ, !P0 ;  /* 0x000000ff00007207 */ /* 0x000fc60004000000 */
[----:B------:R-:W-:-:S04]  /*1e40*/  IMAD.WIDE.U32 R40, R9, UR4, R4 ;  /* 0x0000000409287c25 */ /* 0x000fc8000f8e0004 */
[----:B------:R-:W-:Y:S02]  /*1e50*/  IMAD R8, R0, UR4, RZ ;  /* 0x0000000400087c24 */ /* 0x000fe4000f8e02ff */
[----:B------:R-:W-:Y:S02]  /*1e60*/  IMAD R4, R215, R28, RZ ;  /* 0x0000001cd7047224 */ /* 0x000fe400078e02ff */
[----:B------:R-:W-:Y:S01]  /*1e70*/  IMAD R3, R9, UR5, R8 ;  /* 0x0000000509037c24 */ /* 0x000fe2000f8e0208 */
[----:B------:R-:W-:Y:S01]  /*1e80*/  ULDC.64 UR4, c[0x0][0x328] ;  /* 0x0000ca0000047ab9 */ /* 0x000fe20000000a00 */
[----:B------:R-:W-:Y:S02]  /*1e90*/  IMAD R5, R22, R29, R4 ;  /* 0x0000001d16057224 */ /* 0x000fe400078e0204 */
[----:B------:R-:W-:Y:S02]  /*1ea0*/  IMAD R4, R0, UR4, RZ ;  /* 0x0000000400047c24 */ /* 0x000fe4000f8e02ff */
[----:B------:R-:W-:Y:S01]  /*1eb0*/  IMAD.IADD R0, R41, 0x1, R3 ;  /* 0x0000000129007824 */ /* 0x000fe200078e0203 */
[----:B------:R-:W-:Y:S01]  /*1ec0*/  IADD3 R3, P0, R40, R48, RZ ;  /* 0x0000003028037210 */ /* 0x000fe20007f1e0ff */
[----:B------:R-:W-:-:S02]  /*1ed0*/  IMAD R75, R9, UR5, R4 ;  /* 0x00000005094b7c24 */ /* 0x000fc4000f8e0204 */
[-C--:B------:R-:W-:Y:S01]  /*1ee0*/  IMAD R4, R215, R42.reuse, RZ ;  /* 0x0000002ad7047224 */ /* 0x080fe200078e02ff */
[----:B------:R-:W-:Y:S01]  /*1ef0*/  IADD3.X R48, R0, R49, R5, P0, !PT ;  /* 0x0000003100307210 */ /* 0x000fe200007fe405 */
[----:B------:R-:W-:Y:S01]  /*1f00*/  IMAD.WIDE.U32 R36, R9, UR4, R6 ;  /* 0x0000000409247c25 */ /* 0x000fe2000f8e0006 */
[----:B------:R-:W-:Y:S01]  /*1f10*/  LEA.HI R49, R12, R13, RZ, 0x3 ;  /* 0x0000000d0c317211 */ /* 0x000fe200078f18ff */
[----:B------:R-:W-:Y:S02]  /*1f20*/  ULDC UR4, c[0x0][0x2e4] ;  /* 0x0000b90000047ab9 */ /* 0x000fe40000000800 */
[C---:B------:R-:W-:Y:S01]  /*1f30*/  IMAD R15, R22.reuse, R43, R4 ;  /* 0x0000002b160f7224 */ /* 0x040fe200078e0204 */
[----:B------:R-:W-:Y:S01]  /*1f40*/  LOP3.LUT R69, R49, 0xfffffff8, RZ, 0xc0, !PT ;  /* 0xfffffff831457812 */ /* 0x000fe200078ec0ff */
[-C--:B------:R-:W-:Y:S01]  /*1f50*/  IMAD.WIDE.U32 R4, R22, R42.reuse, R38 ;  /* 0x0000002a16047225 */ /* 0x080fe200078e0026 */
[----:B------:R-:W-:Y:S02]  /*1f60*/  ISETP.GE.AND P0, PT, R16, UR4, PT ;  /* 0x0000000410007c0c */ /* 0x000fe4000bf06270 */
[----:B------:R-:W-:Y:S01]  /*1f70*/  ISETP.GE.AND P1, PT, R76, UR4, PT ;  /* 0x000000044c007c0c */ /* 0x000fe2000bf26270 */
[----:B------:R-:W-:Y:S01]  /*1f80*/  IMAD.WIDE.U32 R8, R22, R42, R16 ;  /* 0x0000002a16087225 */ /* 0x000fe200078e0010 */
[----:B------:R-:W-:-:S02]  /*1f90*/  IADD3 R5, R5, R15, RZ ;  /* 0x0000000f05057210 */ /* 0x000fc40007ffe0ff */
[----:B------:R-:W-:Y:S01]  /*1fa0*/  SHF.R.S32.HI R73, RZ, 0x1f, R69 ;  /* 0x0000001fff497819 */ /* 0x000fe20000011445 */
[----:B------:R-:W-:Y:S01]  /*1fb0*/  IMAD.IADD R9, R15, 0x1, R9 ;  /* 0x000000010f097824 */ /* 0x000fe200078e0209 */
[----:B-----5:R-:W-:Y:S01]  /*1fc0*/  SHF.R.S32.HI R15, RZ, 0x1f, R33 ;  /* 0x0000001fff0f7819 */ /* 0x020fe20000011421 */
[-C--:B------:R-:W-:Y:S01]  /*1fd0*/  IMAD.WIDE.U32 R30, R33, R42.reuse, R4 ;  /* 0x0000002a211e7225 */ /* 0x080fe200078e0004 */
[----:B------:R-:W-:Y:S02]  /*1fe0*/  LOP3.LUT R5, R58, 0x18, R16, 0xf8, !PT ;  /* 0x000000183a057812 */ /* 0x000fe400078ef810 */
[----:B------:R-:W-:Y:S01]  /*1ff0*/  IADD3 R75, R37, R75, RZ ;  /* 0x0000004b254b7210 */ /* 0x000fe20007ffe0ff */
[----:B------:R-:W-:Y:S01]  /*2000*/  IMAD R20, R15, R42, RZ ;  /* 0x0000002a0f147224 */ /* 0x000fe200078e02ff */
[----:B------:R-:W-:Y:S01]  /*2010*/  LOP3.LUT R5, R5, R62, RZ, 0x3c, !PT ;  /* 0x0000003e05057212 */ /* 0x000fe200078e3cff */
[----:B------:R-:W-:-:S04]  /*2020*/  IMAD.WIDE.U32 R34, R33, R42, R8 ;  /* 0x0000002a21227225 */ /* 0x000fc800078e0008 */
[----:B------:R-:W-:Y:S02]  /*2030*/  IMAD R13, R33, R43, R20 ;  /* 0x0000002b210d7224 */ /* 0x000fe400078e0214 */
[----:B------:R-:W1:Y:S01]  /*2040*/  LDC.64 R42, c[0x0][0x2d8] ;  /* 0x0000b600ff2a7b82 */ /* 0x000e620000000a00 */
[-C--:B------:R-:W-:Y:S02]  /*2050*/  IMAD R6, R215, R44.reuse, RZ ;  /* 0x0000002cd7067224 */ /* 0x080fe400078e02ff */
[----:B------:R-:W-:Y:S01]  /*2060*/  IMAD R64, R200, 0x200, R5 ;  /* 0x00000200c8407824 */ /* 0x000fe200078e0205 */
[----:B------:R-:W-:Y:S01]  /*2070*/  LOP3.LUT R5, R58, 0x38, R49, 0xf8, !PT ;  /* 0x000000383a057812 */ /* 0x000fe200078ef831 */
[C---:B------:R-:W-:Y:S02]  /*2080*/  IMAD R21, R22.reuse, R45, R6 ;  /* 0x0000002d16157224 */ /* 0x040fe400078e0206 */
[----:B------:R-:W-:Y:S01]  /*2090*/  IMAD.WIDE.U32 R6, R22, R44, R38 ;  /* 0x0000002c16067225 */ /* 0x000fe200078e0026 */
[----:B------:R-:W-:-:S03]  /*20a0*/  LOP3.LUT R5, R5, R62, RZ, 0x3c, !PT ;  /* 0x0000003e05057212 */ /* 0x000fc600078e3cff */
[----:B------:R-:W-:Y:S02]  /*20b0*/  IMAD.IADD R11, R21, 0x1, R11 ;  /* 0x00000001150b7824 */ /* 0x000fe400078e020b */
[----:B------:R-:W-:Y:S02]  /*20c0*/  IMAD.IADD R7, R7, 0x1, R21 ;  /* 0x0000000107077824 */ /* 0x000fe400078e0215 */
[-C--:B------:R-:W-:Y:S02]  /*20d0*/  IMAD R12, R15, R44.reuse, RZ ;  /* 0x0000002c0f0c7224 */ /* 0x080fe400078e02ff */
[----:B------:R-:W-:-:S04]  /*20e0*/  IMAD.WIDE.U32 R28, R33, R44, R10 ;  /* 0x0000002c211c7225 */ /* 0x000fc800078e000a */
[----:B------:R-:W-:Y:S01]  /*20f0*/  IMAD.WIDE.U32 R20, R33, R44, R6 ;  /* 0x0000002c21147225 */ /* 0x000fe200078e0006 */
[----:B------:R-:W-:-:S03]  /*2100*/  IADD3 R44, P2, R22, R27, RZ ;  /* 0x0000001b162c7210 */ /* 0x000fc60007f5e0ff */
[----:B------:R-:W-:Y:S02]  /*2110*/  IMAD R71, R33, R45, R12 ;  /* 0x0000002d21477224 */ /* 0x000fe400078e020c */
[----:B------:R-:W-:Y:S02]  /*2120*/  IMAD.X R45, R215, 0x1, R14, P2 ;  /* 0x00000001d72d7824 */ /* 0x000fe400010e060e */
[----:B------:R-:W-:Y:S02]  /*2130*/  IMAD.IADD R67, R71, 0x1, R29 ;  /* 0x0000000147437824 */ /* 0x000fe400078e021d */
[----:B------:R-:W-:Y:S02]  /*2140*/  IMAD.IADD R65, R13, 0x1, R35 ;  /* 0x000000010d417824 */ /* 0x000fe400078e0223 */
[----:B------:R-:W-:Y:S02]  /*2150*/  IMAD.IADD R66, R31, 0x1, R13 ;  /* 0x000000011f427824 */ /* 0x000fe400078e020d */
[----:B------:R-:W-:-:S02]  /*2160*/  IMAD.IADD R71, R21, 0x1, R71 ;  /* 0x0000000115477824 */ /* 0x000fc400078e0247 */
[----:B0-2---:R-:W-:-:S07]  /*2170*/  IMAD R68, R200, 0x200, R5 ;  /* 0x00000200c8447824 */ /* 0x005fce00078e0205 */
.L_x_3650:
        /* <DEDUP_REMOVED lines=9> */
[----:B------:R-:W-:-:S03]  /*2210*/  IADD3 R4, P2, R3, R14, RZ ;  /* 0x0000000e03047210 */ /* 0x000fc60007f5e0ff */
        /* <DEDUP_REMOVED lines=31> */
[----:B------:R-:W-:Y:S02]  /*2410*/  IADD3.X R10, R74, R66, RZ, P3, !PT ;  /* 0x000000424a0a7210 */ /* 0x000fe40001ffe4ff */
[----:B------:R-:W-:Y:S01]  /*2420*/  LEA R6, P3, R7, UR4, 0x1 ;  /* 0x0000000407067c11 */ /* 0x000fe2000f8608ff */
[----:B------:R-:W-:Y:S01]  /*2430*/  IMAD.IADD R5, R5, 0x1, R9 ;  /* 0x0000000105057824 */ /* 0x000fe200078e0209 */
[----:B------:R-:W-:Y:S01]  /*2440*/  LEA R78, P5, R4, UR6, 0x1 ;  /* 0x00000006044e7c11 */ /* 0x000fe2000f8a08ff */
[----:B------:R-:W-:Y:S01]  /*2450*/  VIADD R8, R38, 0x10 ;  /* 0x0000001026087836 */ /* 0x000fe20000000000 */
[----:B------:R-:W-:-:S02]  /*2460*/  LEA.HI.X R7, R7, UR5, R10, 0x1, P3 ;  /* 0x0000000507077c11 */ /* 0x000fc400098f0c0a */
[----:B------:R-:W-:Y:S02]  /*2470*/  CS2R R10, SRZ ;  /* 0x00000000000a7805 */ /* 0x000fe4000001ff00 */
[----:B------:R-:W-:Y:S02]  /*2480*/  LEA.HI.X R79, R4, UR7, R5, 0x1, P5 ;  /* 0x00000007044f7c11 */ /* 0x000fe4000a8f0c05 */
[-C--:B------:R-:W-:Y:S02]  /*2490*/  ISETP.GE.AND P3, PT, R38, R61.reuse, PT ;  /* 0x0000003d2600720c */ /* 0x080fe40003f66270 */
[----:B------:R-:W-:Y:S02]  /*24a0*/  ISETP.GE.AND P5, PT, R8, R61, PT ;  /* 0x0000003d0800720c */ /* 0x000fe40003fa6270 */
[----:B------:R-:W-:-:S09]  /*24b0*/  CS2R R8, SRZ ;  /* 0x0000000000087805 */ /* 0x000fd2000001ff00 */
[----:B------:R0:W5:Y:S04]  /*24c0*/  @!P3 LDG.E.64 R26, desc[UR40][R6.64] ;  /* 0x00000028061ab981 */ /* 0x000168000c1e1b00 */
[----:B------:R0:W5:Y:S04]  /*24d0*/  @!P5 LDG.E.64 R8, desc[UR40][R6.64+0x20] ;  /* 0x000020280608d981 */ /* 0x000168000c1e1b00 */
[----:B------:R0:W5:Y:S04]  /*24e0*/  @!P3 LDG.E.64 R14, desc[UR40][R78.64] ;  /* 0x000000284e0eb981 */ /* 0x000168000c1e1b00 */
[----:B------:R0:W5:Y:S02]  /*24f0*/  @!P5 LDG.E.64 R10, desc[UR40][R78.64+0x20] ;  /* 0x000020284e0ad981 */ /* 0x000164000c1e1b00 */
.L_x_3625:
[----:B------:R-:W-:Y:S05]  /*2500*/  BSYNC B1 ;  /* 0x0000000000017941 */ /* 0x000fea0003800000 */
.L_x_3624:
        /* <DEDUP_REMOVED lines=12> */
[----:B------:R-:W-:-:S02]  /*25d0*/  MOV R6, R14 ;  /* 0x0000000e00067202 */ /* 0x000fc40000000f00 */
[----:B------:R-:W-:Y:S02]  /*25e0*/  PRMT R87, R87, 0x5410, R4 ;  /* 0x0000541057577816 */ /* 0x000fe40000000004 */
[----:B------:R-:W-:Y:S02]  /*25f0*/  PRMT R88, R88, 0x5410, R5 ;  /* 0x0000541058587816 */ /* 0x000fe40000000005 */
[----:B------:R-:W-:Y:S02]  /*2600*/  PRMT R78, R6, 0x7610, R78 ;  /* 0x00007610064e7816 */ /* 0x000fe4000000004e */
[----:B------:R-:W-:Y:S01]  /*2610*/  PRMT R80, R7, 0x7610, R80 ;  /* 0x0000761007507816 */ /* 0x000fe20000000050 */
[----:B------:R-:W-:Y:S06]  /*2620*/  @!P3 BRA `(.L_x_3626) ;  /* 0x000000000004b947 */ /* 0x000fec0003800000 */
[----:B------:R-:W-:Y:S01]  /*2630*/  BPT.TRAP 0x1 ;  /* 0x000000040000795c */ /* 0x000fe20000300000 */
.L_x_3626:
[----:B------:R-:W-:Y:S01]  /*2640*/  IMAD R70, R23, 0x8, R2 ;  /* 0x0000000817467824 */ /* 0x000fe200078e0202 */
[----:B------:R-:W-:Y:S01]  /*2650*/  SHF.L.U32 R77, R189, 0x1f, RZ ;  /* 0x0000001fbd4d7819 */ /* 0x000fe200000006ff */
[----:B------:R-:W-:Y:S03]  /*2660*/  BSSY B1, `(.L_x_3627) ;  /* 0x0000003000017945 */ /* 0x000fe60003800000 */
[----:B------:R-:W0:Y:S02]  /*2670*/  SYNCS.PHASECHK.TRANS64.TRYWAIT P5, [R70+URZ+0x28c90], R77 ;  /* 0x028c904d460075a7 */ /* 0x000e2400080a017f */
[----:B0-----:R-:W-:Y:S05]  /*2680*/  @!P5 BRA `(.L_x_3628) ;  /* 0x000001500098d947 */ /* 0x001fea0003800000 */
.L_x_3861:
[----:B------:R-:W-:Y:S05]  /*2690*/  BSYNC B1 ;  /* 0x0000000000017941 */ /* 0x000fea0003800000 */
.L_x_3627:
        /* <DEDUP_REMOVED lines=9> */
[--C-:B------:R-:W-:Y:S01]  /*2730*/  SHF.R.U64 R56, R26, 0x10, R27.reuse ;  /* 0x000000101a387819 */ /* 0x100fe2000000121b */
[----:B------:R-:W-:Y:S01]  /*2740*/  IMAD.U32 R14, R6, 0x10000, RZ ;  /* 0x00010000060e7824 */ /* 0x000fe200078e00ff */
[----:B------:R-:W-:Y:S02]  /*2750*/  SHF.R.U32.HI R74, RZ, 0x10, R27 ;  /* 0x00000010ff4a7819 */ /* 0x000fe4000001161b */
[----:B------:R-:W-:Y:S02]  /*2760*/  SHF.R.U32.HI R81, RZ, 0x10, R15 ;  /* 0x00000010ff517819 */ /* 0x000fe4000001160f */
[C---:B------:R-:W-:Y:S02]  /*2770*/  PRMT R79, R78.reuse, 0x5410, R79 ;  /* 0x000054104e4f7816 */ /* 0x040fe4000000004f */
[----:B------:R-:W-:-:S02]  /*2780*/  PRMT R27, R78, 0x5432, R56 ;  /* 0x000054324e1b7816 */ /* 0x000fc40000000038 */
[----:B------:R-:W-:Y:S02]  /*2790*/  LOP3.LUT R26, R7, 0xffff0000, RZ, 0xc0, !PT ;  /* 0xffff0000071a7812 */ /* 0x000fe400078ec0ff */
[C---:B------:R-:W-:Y:S02]  /*27a0*/  PRMT R74, R80.reuse, 0x5432, R74 ;  /* 0x00005432504a7816 */ /* 0x040fe4000000004a */
[----:B------:R-:W-:Y:S02]  /*27b0*/  PRMT R81, R80, 0x5410, R81 ;  /* 0x0000541050517816 */ /* 0x000fe40000000051 */
[----:B------:R-:W-:Y:S01]  /*27c0*/  LOP3.LUT R7, R5, 0xffff0000, RZ, 0xc0, !PT ;  /* 0xffff000005077812 */ /* 0x000fe200078ec0ff */
[----:B------:R-:W-:Y:S01]  /*27d0*/  IMAD.U32 R78, R74, 0x10000, RZ ;  /* 0x000100004a4e7824 */ /* 0x000fe200078e00ff */
[----:B------:R-:W-:Y:S01]  /*27e0*/  LOP3.LUT R80, R79, 0xffff0000, RZ, 0xc0, !PT ;  /* 0xffff00004f507812 */ /* 0x000fe200078ec0ff */
[----:B------:R-:W-:Y:S01]  /*27f0*/  IMAD.U32 R82, R81, 0x10000, RZ ;  /* 0x0001000051527824 */ /* 0x000fe200078e00ff */
[C---:B------:R-:W-:Y:S01]  /*2800*/  LOP3.LUT R56, R27.reuse, 0xffff0000, RZ, 0xc0, !PT ;  /* 0xffff00001b387812 */ /* 0x040fe200078ec0ff */
[----:B------:R-:W-:Y:S01]  /*2810*/  IMAD.U32 R27, R27, 0x10000, RZ ;  /* 0x000100001b1b7824 */ /* 0x000fe200078e00ff */
[----:B------:R-:W-:Y:S01]  /*2820*/  LOP3.LUT R15, R6, 0xffff0000, RZ, 0xc0, !PT ;  /* 0xffff0000060f7812 */ /* 0x000fe200078ec0ff */
[----:B------:R-:W-:Y:S01]  /*2830*/  FMUL.FTZ R83, R7, R80 ;  /* 0x0000005007537220 */ /* 0x000fe20000410000 */
[----:B------:R-:W-:-:S02]  /*2840*/  IMAD.U32 R6, R5, 0x10000, RZ ;  /* 0x0001000005067824 */ /* 0x000fc400078e00ff */
[----:B------:R-:W-:Y:S01]  /*2850*/  FMUL.FTZ R7, R7, R56 ;  /* 0x0000003807077220 */ /* 0x000fe20000410000 */
[C---:B------:R-:W-:Y:S01]  /*2860*/  IMAD.U32 R5, R4.reuse, 0x10000, RZ ;  /* 0x0001000004057824 */ /* 0x040fe200078e00ff */
[----:B------:R-:W-:Y:S01]  /*2870*/  LOP3.LUT R4, R4, 0xffff0000, RZ, 0xc0, !PT ;  /* 0xffff000004047812 */ /* 0x000fe200078ec0ff */
[----:B------:R-:W-:Y:S01]  /*2880*/  FMUL.FTZ R85, R15, R82 ;  /* 0x000000520f557220 */ /* 0x000fe20000410000 */
[----:B------:R-:W-:Y:S01]  /*2890*/  SHF.L.U32 R79, R79, 0x10, RZ ;  /* 0x000000104f4f7819 */ /* 0x000fe200000006ff */
[C---:B------:R-:W-:Y:S01]  /*28a0*/  FFMA.FTZ R80, R6.reuse, R80, R7 ;  /* 0x0000005006507223 */ /* 0x040fe20000010007 */
[----:B------:R-:W-:Y:S01]  /*28b0*/  FMUL.FTZ R15, R15, R78 ;  /* 0x0000004e0f0f7220 */ /* 0x000fe20000410000 */
[----:B------:R-:W-:Y:S01]  /*28c0*/  LOP3.LUT R81, R81, 0xffff0000, RZ, 0xc0, !PT ;  /* 0xffff000051517812 */ /* 0x000fe200078ec0ff */
[----:B------:R-:W-:Y:S01]  /*28d0*/  FFMA.FTZ R83, R6, R56, -R83 ;  /* 0x0000003806537223 */ /* 0x000fe20000010853 */
[----:B------:R-:W-:Y:S01]  /*28e0*/  LOP3.LUT R7, R74, 0xffff0000, RZ, 0xc0, !PT ;  /* 0xffff00004a077812 */ /* 0x000fe200078ec0ff */
[C---:B------:R-:W-:Y:S01]  /*28f0*/  FFMA.FTZ R85, R14.reuse, R78, -R85 ;  /* 0x0000004e0e557223 */ /* 0x040fe20000010855 */
[----:B------:R-:W-:Y:S01]  /*2900*/  FFMA.FTZ R14, R14, R82, R15 ;  /* 0x000000520e0e7223 */ /* 0x000fe2000001000f */
[----:B------:R-:W-:Y:S01]  /*2910*/  FMUL.FTZ R6, R4, R79 ;  /* 0x0000004f04067220 */ /* 0x000fe20000410000 */
[----:B------:R-:W-:Y:S01]  /*2920*/  FMUL.FTZ R15, R26, R81 ;  /* 0x000000511a0f7220 */ /* 0x000fe20000410000 */
[----:B------:R-:W-:Y:S01]  /*2930*/  FMUL.FTZ R4, R4, R27 ;  /* 0x0000001b04047220 */ /* 0x000fe20000410000 */
[----:B------:R-:W-:Y:S01]  /*2940*/  FMUL.FTZ R26, R26, R7 ;  /* 0x000000071a1a7220 */ /* 0x000fe20000410000 */
[C---:B------:R-:W-:Y:S01]  /*2950*/  FFMA.FTZ R6, R5.reuse, R27, -R6 ;  /* 0x0000001b05067223 */ /* 0x040fe20000010806 */
[C---:B------:R-:W-:Y:S01]  /*2960*/  FFMA.FTZ R15, R24.reuse, R7, -R15 ;  /* 0x00000007180f7223 */ /* 0x040fe2000001080f */
        /* <DEDUP_REMOVED lines=8> */
.L_x_3633:
[----:B------:R-:W-:Y:S05]  /*29f0*/  BSYNC B2 ;  /* 0x0000000000027941 */ /* 0x000fea0003800000 */
.L_x_3632:
[----:B--2---:R1:W-:Y:S02]  /*2a00*/  STG.E.128 desc[UR40][R12.64], R4 ;  /* 0x000000040c007986 */ /* 0x0043e4000c101d28 */
.L_x_3631:
[----:B------:R-:W-:Y:S05]  /*2a10*/  BSYNC B1 ;  /* 0x0000000000017941 */ /* 0x000fea0003800000 */
.L_x_3630:
        /* <DEDUP_REMOVED lines=57> */
.L_x_3635:
[----:B------:R-:W-:Y:S05]  /*2db0*/  BSYNC B1 ;  /* 0x0000000000017941 */ /* 0x000fea0003800000 */
.L_x_3634:
[----:B-1----:R1:W-:Y:S01]  /*2dc0*/  STG.E.128 desc[UR40][R12.64+0x40], R4 ;  /* 0x000040040c007986 */ /* 0x0023e2000c101d28 */
[----:B------:R-:W-:Y:S05]  /*2dd0*/  BRA `(.L_x_3629) ;  /* 0x0000000c00307947 */ /* 0x000fea0003800000 */
.L_x_3623:
        /* <DEDUP_REMOVED lines=8> */
[----:B------:R-:W-:Y:S01]  /*2e60*/  @!P3 IMAD R11, R56, R55, R4 ;  /* 0x00000037380bb224 */ /* 0x000fe200078e0204 */
[----:B------:R-:W-:Y:S01]  /*2e70*/  @!P3 MOV R4, R28 ;  /* 0x0000001c0004b202 */ /* 0x000fe20000000f00 */
[----:B------:R-:W1:Y:S01]  /*2e80*/  @!P3 LDC.64 R26, c[0x0][0x3e0] ;  /* 0x0000f800ff1abb82 */ /* 0x000e620000000a00 */
[----:B------:R-:W-:-:S03]  /*2e90*/  @!P3 IMAD.X R7, R74, 0x1, R65, P5 ;  /* 0x000000014a07b824 */ /* 0x000fc600028e0641 */
        /* <DEDUP_REMOVED lines=15> */
[----:B------:R-:W-:Y:S01]  /*2f90*/  IMAD.MOV.U32 R70, RZ, RZ, R4 ;  /* 0x000000ffff467224 */ /* 0x000fe200078e0004 */
[----:B------:R-:W-:Y:S01]  /*2fa0*/  PRMT R88, R88, 0x5410, R24 ;  /* 0x0000541058587816 */ /* 0x000fe20000000018 */
[----:B------:R-:W-:Y:S02]  /*2fb0*/  IMAD.MOV.U32 R74, RZ, RZ, R5 ;  /* 0x000000ffff4a7224 */ /* 0x000fe400078e0005 */
[----:B---3--:R-:W-:Y:S01]  /*2fc0*/  IMAD.MOV.U32 R12, RZ, RZ, R10 ;  /* 0x000000ffff0c7224 */ /* 0x008fe200078e000a */
[----:B------:R-:W-:Y:S01]  /*2fd0*/  MOV R24, R8 ;  /* 0x0000000800187202 */ /* 0x000fe20000000f00 */
        /* <DEDUP_REMOVED lines=8> */
.L_x_3636:
[----:B------:R-:W-:Y:S01]  /*3060*/  IMAD R70, R23, 0x8, R2 ;  /* 0x0000000817467824 */ /* 0x000fe200078e0202 */
[----:B------:R-:W-:Y:S01]  /*3070*/  SHF.L.U32 R77, R189, 0x1f, RZ ;  /* 0x0000001fbd4d7819 */ /* 0x000fe200000006ff */
[----:B------:R-:W-:Y:S03]  /*3080*/  BSSY B1, `(.L_x_3637) ;  /* 0x0000003000017945 */ /* 0x000fe60003800000 */
[----:B------:R-:W0:Y:S02]  /*3090*/  SYNCS.PHASECHK.TRANS64.TRYWAIT P5, [R70+URZ+0x28c90], R77 ;  /* 0x028c904d460075a7 */ /* 0x000e2400080a017f */
[----:B0-----:R-:W-:Y:S05]  /*30a0*/  @!P5 BRA `(.L_x_3638) ;  /* 0x000001480024d947 */ /* 0x001fea0003800000 */
.L_x_3862:
[----:B------:R-:W-:Y:S05]  /*30b0*/  BSYNC B1 ;  /* 0x0000000000017941 */ /* 0x000fea0003800000 */
.L_x_3637:
        /* <DEDUP_REMOVED lines=22> */
[----:B------:R-:W-:-:S05]  /*3220*/  LOP3.LUT R13, R13, R62, RZ, 0x3c, !PT ;  /* 0x0000003e0d0d7212 */ /* 0x000fca00078e3cff */
[----:B------:R-:W-:Y:S02]  /*3230*/  IMAD R12, R200, 0x200, R13 ;  /* 0x00000200c80c7824 */ /* 0x000fe400078e020d */
[----:B------:R-:W-:-:S03]  /*3240*/  IMAD.IADD R13, R68, 0x1, R25 ;  /* 0x00000001440d7824 */ /* 0x000fc600078e0219 */
[----:B------:R-:W-:Y:S01]  /*3250*/  IADD3 R25, R25, R12, RZ ;  /* 0x0000000c19197210 */ /* 0x000fe20007ffe0ff */
[----:B------:R-:W-:-:S04]  /*3260*/  IMAD R13, R13, 0x2, R2 ;  /* 0x000000020d0d7824 */ /* 0x000fc800078e0202 */
[----:B------:R-:W-:Y:S02]  /*3270*/  IMAD R25, R25, 0x2, R2 ;  /* 0x0000000219197824 */ /* 0x000fe400078e0202 */
[----:B------:R-:W1:Y:S04]  /*3280*/  LDS.128 R12, [R13+0x22400] ;  /* 0x022400000d0c7984 */ /* 0x000e680000000c00 */
[----:B------:R-:W2:Y:S01]  /*3290*/  LDS.128 R24, [R25+0x22400] ;  /* 0x0224000019187984 */ /* 0x000ea20000000c00 */
[----:B------:R-:W-:Y:S05]  /*32a0*/  @P4 BRA `(.L_x_3640) ;  /* 0x0000000400704947 */ /* 0x000fea0003800000 */
[----:B------:R-:W-:Y:S02]  /*32b0*/  SHF.R.U32.HI R74, RZ, 0x10, R5 ;  /* 0x00000010ff4a7819 */ /* 0x000fe40000011605 */
[----:B------:R-:W-:Y:S02]  /*32c0*/  SHF.R.U32.HI R87, RZ, 0x10, R9 ;  /* 0x00000010ff577819 */ /* 0x000fe40000011609 */
[----:B------:R-:W-:Y:S02]  /*32d0*/  SHF.R.U64 R84, R6, 0x10, R7 ;  /* 0x0000001006547819 */ /* 0x000fe40000001207 */
[----:B------:R-:W-:Y:S01]  /*32e0*/  SHF.R.U64 R86, R8, 0x10, R9 ;  /* 0x0000001008567819 */ /* 0x000fe20000001209 */
[----:B-1----:R-:W-:Y:S01]  /*32f0*/  IMAD.U32 R8, R15, 0x10000, RZ ;  /* 0x000100000f087824 */ /* 0x002fe200078e00ff */
[----:B------:R-:W-:Y:S02]  /*3300*/  PRMT R74, R93, 0x5432, R74 ;  /* 0x000054325d4a7816 */ /* 0x000fe4000000004a */
[----:B------:R-:W-:-:S02]  /*3310*/  PRMT R87, R82, 0x5410, R87 ;  /* 0x0000541052577816 */ /* 0x000fc40000000057 */
[----:B------:R-:W-:Y:S02]  /*3320*/  SHF.R.U32.HI R90, RZ, 0x10, R11 ;  /* 0x00000010ff5a7819 */ /* 0x000fe4000001160b */
[----:B------:R-:W-:Y:S01]  /*3330*/  SHF.R.U64 R56, R4, 0x10, R5 ;  /* 0x0000001004387819 */ /* 0x000fe20000001205 */
[----:B------:R-:W-:Y:S01]  /*3340*/  IMAD.U32 R5, R13, 0x10000, RZ ;  /* 0x000100000d057824 */ /* 0x000fe200078e00ff */
        /* <DEDUP_REMOVED lines=8> */
[----:B------:R-:W-:Y:S01]  /*33d0*/  LOP3.LUT R6, R13, 0xffff0000, RZ, 0xc0, !PT ;  /* 0xffff00000d067812 */ /* 0x000fe200078ec0ff */
[----:B------:R-:W-:Y:S01]  /*33e0*/  IMAD.U32 R10, R24, 0x10000, RZ ;  /* 0x00010000180a7824 */ /* 0x000fe200078e00ff */
[----:B------:R-:W-:Y:S01]  /*33f0*/  LOP3.LUT R13, R25, 0xffff0000, RZ, 0xc0, !PT ;  /* 0xffff0000190d7812 */ /* 0x000fe200078ec0ff */
[----:B------:R-:W-:Y:S01]  /*3400*/  FMUL.FTZ R94, R11, R82 ;  /* 0x000000520b5e7220 */ /* 0x000fe20000410000 */
[----:B------:R-:W-:Y:S01]  /*3410*/  PRMT R90, R91, 0x5432, R90 ;  /* 0x000054325b5a7816 */ /* 0x000fe2000000005a */
[----:B------:R-:W-:Y:S01]  /*3420*/  IMAD.U32 R7, R14, 0x10000, RZ ;  /* 0x000100000e077824 */ /* 0x000fe200078e00ff */
[----:B------:R-:W-:Y:S01]  /*3430*/  LOP3.LUT R87, R87, 0xffff0000, RZ, 0xc0, !PT ;  /* 0xffff000057577812 */ /* 0x000fe200078ec0ff */
[----:B------:R-:W-:Y:S01]  /*3440*/  FFMA.FTZ R94, R5, R88, R94 ;  /* 0x00000058055e7223 */ /* 0x000fe2000001005e */
[----:B------:R-:W-:-:S02]  /*3450*/  PRMT R56, R92, 0x5432, R56 ;  /* 0x000054325c387816 */ /* 0x000fc40000000038 */
[----:B------:R-:W-:Y:S01]  /*3460*/  PRMT R85, R92, 0x5410, R85 ;  /* 0x000054105c557816 */ /* 0x000fe20000000055 */
[----:B------:R-:W-:Y:S01]  /*3470*/  FMUL.FTZ R92, R11, R88 ;  /* 0x000000580b5c7220 */ /* 0x000fe20000410000 */
[----:B------:R-:W-:Y:S01]  /*3480*/  LOP3.LUT R74, R74, 0xffff0000, RZ, 0xc0, !PT ;  /* 0xffff00004a4a7812 */ /* 0x000fe200078ec0ff */
[----:B------:R-:W-:Y:S01]  /*3490*/  IMAD.U32 R11, R90, 0x10000, RZ ;  /* 0x000100005a0b7824 */ /* 0x000fe200078e00ff */
[----:B------:R-:W-:Y:S01]  /*34a0*/  SHF.L.U32 R25, R27, 0x10, RZ ;  /* 0x000000101b197819 */ /* 0x000fe200000006ff */
[----:B------:R-:W-:Y:S01]  /*34b0*/  FFMA.FTZ R92, R5, R82, -R92 ;  /* 0x00000052055c7223 */ /* 0x000fe2000001085c */
[----:B------:R-:W-:Y:S01]  /*34c0*/  PRMT R89, R91, 0x5410, R89 ;  /* 0x000054105b597816 */ /* 0x000fe20000000059 */
[C---:B------:R-:W-:Y:S01]  /*34d0*/  FMUL.FTZ R91, R13.reuse, R87 ;  /* 0x000000570d5b7220 */ /* 0x040fe20000410000 */
[-C--:B------:R-:W-:Y:S01]  /*34e0*/  FMUL.FTZ R13, R13, R74.reuse ;  /* 0x0000004a0d0d7220 */ /* 0x080fe20000410000 */
[----:B------:R-:W-:Y:S02]  /*34f0*/  IMAD.U32 R5, R85, 0x10000, RZ ;  /* 0x0001000055057824 */ /* 0x000fe400078e00ff */
        /* <DEDUP_REMOVED lines=8> */
[----:B------:R-:W-:-:S02]  /*3580*/  IMAD.U32 R13, R86, 0x10000, RZ ;  /* 0x00010000560d7824 */ /* 0x000fc400078e00ff */
[----:B------:R-:W-:Y:S01]  /*3590*/  FFMA.FTZ R74, R8, R11, R74 ;  /* 0x0000000b084a7223 */ /* 0x000fe2000001004a */
[----:B------:R-:W-:Y:S01]  /*35a0*/  IMAD.U32 R5, R56, 0x10000, RZ ;  /* 0x0001000038057824 */ /* 0x000fe200078e00ff */
[----:B------:R-:W-:Y:S01]  /*35b0*/  LOP3.LUT R9, R15, 0xffff0000, RZ, 0xc0, !PT ;  /* 0xffff00000f097812 */ /* 0x000fe200078ec0ff */
[C---:B------:R-:W-:Y:S01]  /*35c0*/  FMUL.FTZ R8, R27.reuse, R90 ;  /* 0x0000005a1b087220 */ /* 0x040fe20000410000 */
[-C--:B------:R-:W-:Y:S01]  /*35d0*/  FMUL.FTZ R88, R27, R6.reuse ;  /* 0x000000061b587220 */ /* 0x080fe20000410000 */
[----:B------:R-:W-:Y:S01]  /*35e0*/  FMUL.FTZ R27, R10, R13 ;  /* 0x0000000d0a1b7220 */ /* 0x000fe20000410000 */
[----:B------:R-:W-:Y:S01]  /*35f0*/  LOP3.LUT R24, R24, 0xffff0000, RZ, 0xc0, !PT ;  /* 0xffff000018187812 */ /* 0x000fe200078ec0ff */
[----:B------:R-:W-:Y:S01]  /*3600*/  FMUL.FTZ R10, R10, R5 ;  /* 0x000000050a0a7220 */ /* 0x000fe20000410000 */
[----:B------:R-:W-:Y:S01]  /*3610*/  LOP3.LUT R25, R86, 0xffff0000, RZ, 0xc0, !PT ;  /* 0xffff000056197812 */ /* 0x000fe200078ec0ff */
[C---:B------:R-:W-:Y:S01]  /*3620*/  FFMA.FTZ R82, R9.reuse, R6, -R8 ;  /* 0x0000000609527223 */ /* 0x040fe20000010808 */
[----:B------:R-:W-:Y:S01]  /*3630*/  LOP3.LUT R11, R56, 0xffff0000, RZ, 0xc0, !PT ;  /* 0xffff0000380b7812 */ /* 0x000fe200078ec0ff */
[----:B------:R-:W-:Y:S01]  /*3640*/  IMAD.U32 R15, R26, 0x10000, RZ ;  /* 0x000100001a0f7824 */ /* 0x000fe200078e00ff */
[----:B------:R-:W-:Y:S01]  /*3650*/  LOP3.LUT R12, R12, 0xffff0000, RZ, 0xc0, !PT ;  /* 0xffff00000c0c7812 */ /* 0x000fe200078ec0ff */
[----:B------:R-:W-:Y:S01]  /*3660*/  FFMA.FTZ R85, R9, R90, R88 ;  /* 0x0000005a09557223 */ /* 0x000fe20000010058 */
[----:B------:R-:W-:Y:S01]  /*3670*/  FFMA.FTZ R10, R4, R13, R10 ;  /* 0x0000000d040a7223 */ /* 0x000fe2000001000a */
[C---:B------:R-:W-:Y:S01]  /*3680*/  IMAD.U32 R6, R89.reuse, 0x10000, RZ ;  /* 0x0001000059067824 */ /* 0x040fe200078e00ff */
[----:B------:R-:W-:Y:S01]  /*3690*/  LOP3.LUT R26, R26, 0xffff0000, RZ, 0xc0, !PT ;  /* 0xffff00001a1a7812 */ /* 0x000fe200078ec0ff */
[----:B------:R-:W-:Y:S01]  /*36a0*/  FMUL.FTZ R9, R24, R25 ;  /* 0x0000001918097220 */ /* 0x000fe20000410000 */
[----:B------:R-:W-:Y:S01]  /*36b0*/  FFMA.FTZ R27, R4, R5, -R27 ;  /* 0x00000005041b7223 */ /* 0x000fe2000001081b */
[-C--:B------:R-:W-:Y:S01]  /*36c0*/  FMUL.FTZ R13, R24, R11.reuse ;  /* 0x0000000b180d7220 */ /* 0x080fe20000410000 */
[----:B------:R-:W-:Y:S01]  /*36d0*/  LOP3.LUT R89, R89, 0xffff0000, RZ, 0xc0, !PT ;  /* 0xffff000059597812 */ /* 0x000fe200078ec0ff */
[----:B------:R-:W-:Y:S01]  /*36e0*/  FFMA.FTZ R8, R12, R11, -R9 ;  /* 0x0000000b0c087223 */ /* 0x000fe20000010809 */
[----:B------:R-:W-:Y:S01]  /*36f0*/  SHF.L.U32 R4, R84, 0x10, RZ ;  /* 0x0000001054047819 */ /* 0x000fe200000006ff */
[----:B------:R-:W-:Y:S01]  /*3700*/  FFMA.FTZ R13, R12, R25, R13 ;  /* 0x000000190c0d7223 */ /* 0x000fe2000001000d */
[----:B------:R-:W-:Y:S01]  /*3710*/  LOP3.LUT R5, R84, 0xffff0000, RZ, 0xc0, !PT ;  /* 0xffff000054057812 */ /* 0x000fe200078ec0ff */
[C---:B------:R-:W-:Y:S01]  /*3720*/  FMUL.FTZ R12, R15.reuse, R6 ;  /* 0x000000060f0c7220 */ /* 0x040fe20000410000 */
[----:B------:R-:W-:Y:S01]  /*3730*/  LOP3.LUT R14, R14, 0xffff0000, RZ, 0xc0, !PT ;  /* 0xffff00000e0e7812 */ /* 0x000fe200078ec0ff */
        /* <DEDUP_REMOVED lines=17> */
[----:B------:R-:W-:Y:S01]  /*3850*/  F2FP.BF16.F32.PACK_AB R25, R87, R94 ;  /* 0x0000005e5719723e */ /* 0x000fe200000010ff */
[----:B------:R-:W-:-:S07]  /*3860*/  IMAD.MOV.U32 R27, RZ, RZ, R74 ;  /* 0x000000ffff1b7224 */ /* 0x000fce00078e004a */
.L_x_3640:
[----:B------:R-:W-:Y:S05]  /*3870*/  BSYNC B1 ;  /* 0x0000000000017941 */ /* 0x000fea0003800000 */
.L_x_3639:
        /* <DEDUP_REMOVED lines=10> */
.L_x_3622:
[----:B------:R-:W-:-:S13]  /*3920*/  ISETP.NE.AND P3, PT, R188, 0x3, PT ;  /* 0x00000003bc00780c */ /* 0x000fda0003f65270 */
[----:B------:R-:W-:Y:S05]  /*3930*/  @!P3 BRA `(.L_x_3641) ;  /* 0x000000000004b947 */ /* 0x000fea0003800000 */
[----:B------:R-:W-:Y:S01]  /*3940*/  BPT.TRAP 0x1 ;  /* 0x000000040000795c */ /* 0x000fe20000300000 */
.L_x_3641:
        /* <DEDUP_REMOVED lines=8> */
.L_x_3863:
[----:B------:R-:W-:Y:S05]  /*39d0*/  BSYNC B1 ;  /* 0x0000000000017941 */ /* 0x000fea0003800000 */
.L_x_3642:
[----:B------:R-:W-:Y:S05]  /*39e0*/  @P4 BRA `(.L_x_3629) ;  /* 0x00000000002c4947 */ /* 0x000fea0003800000 */
[----:B------:R-:W-:Y:S01]  /*39f0*/  @!P1 LOP3.LUT P4, RZ, R191, 0x4, RZ, 0xc0, !PT ;  /* 0x00000004bfff9812 */ /* 0x000fe2000788c0ff */
[----:B------:R-:W-:Y:S01]  /*3a00*/  @!P1 VIADD R4, R64, 0x20 ;  /* 0x0000002040049836 */ /* 0x000fe20000000000 */
[----:B------:R-:W-:Y:S02]  /*3a10*/  PLOP3.LUT P5, PT, PT, PT, PT, 0x8, 0x0 ;  /* 0x000000000000781c */ /* 0x000fe40003fae170 */
[----:B------:R-:W-:-:S13]  /*3a20*/  @!P1 PLOP3.LUT P5, PT, P4, PT, PT, 0x80, 0x0 ;  /* 0x000000000000981c */ /* 0x000fda00027af070 */
[----:B------:R-:W-:-:S04]  /*3a30*/  @P5 VIADD R4, R64, 0xffffffe0 ;  /* 0xffffffe040045836 */ /* 0x000fc80000000000 */
[----:B------:R-:W-:Y:S02]  /*3a40*/  @!P1 IMAD.IADD R25, R25, 0x1, R4 ;  /* 0x0000000119199824 */ /* 0x000fe400078e0204 */
[----:B------:R-:W1:Y:S03]  /*3a50*/  @!P0 LDS.128 R4, [R24+0x22400] ;  /* 0x0224000018048984 */ /* 0x000e660000000c00 */
[----:B------:R-:W-:-:S06]  /*3a60*/  @!P1 LEA R8, R25, R2, 0x1 ;  /* 0x0000000219089211 */ /* 0x000fcc00078e08ff */
[----:B------:R-:W2:Y:S04]  /*3a70*/  @!P1 LDS.128 R8, [R8+0x22400] ;  /* 0x0224000008089984 */ /* 0x000ea80000000c00 */
[----:B-1----:R1:W-:Y:S04]  /*3a80*/  @!P0 STG.E.128 desc[UR40][R12.64], R4 ;  /* 0x000000040c008986 */ /* 0x0023e8000c101d28 */
[----:B--2---:R1:W-:Y:S02]  /*3a90*/  @!P1 STG.E.128 desc[UR40][R12.64+0x40], R8 ;  /* 0x000040080c009986 */ /* 0x0043e4000c101d28 */
.L_x_3629:
[----:B------:R-:W-:Y:S05]  /*3aa0*/  BSYNC B0 ;  /* 0x0000000000007941 */ /* 0x000fea0003800000 */
.L_x_3621:
        /* <DEDUP_REMOVED lines=17> */
.L_x_3645:
[----:B------:R-:W-:Y:S05]  /*3bc0*/  BSYNC B0 ;  /* 0x0000000000007941 */ /* 0x000fea0003800000 */
.L_x_3644:
[----:B------:R-:W4:Y:S01]  /*3bd0*/  SYNCS.PHASECHK.TRANS64.TRYWAIT P5, [R70+URZ+0x28cb0], R77 ;  /* 0x028cb04d460075a7 */ /* 0x000f2200080a017f */
[----:B------:R-:W-:Y:S01]  /*3be0*/  BSSY B0, `(.L_x_3646) ;  /* 0x0000003000007945 */ /* 0x000fe20003800000 */
[----:B------:R-:W-:-:S03]  /*3bf0*/  ISETP.GE.AND P3, PT, R22, R57, PT ;  /* 0x000000391600720c */ /* 0x000fc60003f66270 */
[----:B----4-:R-:W-:Y:S10]  /*3c00*/  @!P5 BRA `(.L_x_3647) ;  /* 0x0000013c0074d947 */ /* 0x010ff40003800000 */
.L_x_3864:
[----:B------:R-:W-:Y:S05]  /*3c10*/  BSYNC B0 ;  /* 0x0000000000007941 */ /* 0x000fea0003800000 */
.L_x_3646:
[----:B------:R-:W-:Y:S04]  /*3c20*/  BSSY B0, `(.L_x_3648) ;  /* 0x0000051000007945 */ /* 0x000fe80003800000 */
[----:B------:R-:W-:Y:S05]  /*3c30*/  @P3 BRA `(.L_x_3649) ;  /* 0x00000004003c3947 */ /* 0x000fea0003800000 */
[----:B-1----:R-:W-:Y:S01]  /*3c40*/  IMAD.WIDE R4, R47, 0x40, R44 ;  /* 0x000000402f047825 */ /* 0x002fe200078e022c */
[----:B------:R-:W-:Y:S01]  /*3c50*/  ULDC.64 UR4, c[0x0][0x318] ;  /* 0x0000c60000047ab9 */ /* 0x000fe20000000a00 */
[----:B------:R-:W-:Y:S02]  /*3c60*/  LOP3.LUT P3, RZ, R191, 0x4, RZ, 0xc0, !PT ;  /* 0x00000004bfff7812 */ /* 0x000fe4000786c0ff */
[----:B------:R-:W-:Y:S01]  /*3c70*/  IMAD R5, R5, UR4, RZ ;  /* 0x0000000405057c24 */ /* 0x000fe2000f8e02ff */
[----:B---3--:R-:W-:Y:S01]  /*3c80*/  IADD3 R12, R16, 0x80, RZ ;  /* 0x00000080100c7810 */ /* 0x008fe20007ffe0ff */
[----:B------:R-:W-:Y:S02]  /*3c90*/  IMAD.MOV.U32 R74, RZ, RZ, R36 ;  /* 0x000000ffff4a7224 */ /* 0x000fe400078e0024 */
[C---:B------:R-:W-:Y:S02]  /*3ca0*/  IMAD R5, R4.reuse, UR5, R5 ;  /* 0x0000000504057c24 */ /* 0x040fe4000f8e0205 */
[----:B------:R-:W-:Y:S01]  /*3cb0*/  IMAD.WIDE.U32 R6, R4, UR4, R74 ;  /* 0x0000000404067c25 */ /* 0x000fe2000f8e004a */
[----:B------:R-:W-:-:S03]  /*3cc0*/  ULDC.64 UR4, c[0x0][0x308] ;  /* 0x0000c20000047ab9 */ /* 0x000fc60000000a00 */
[----:B------:R-:W-:Y:S01]  /*3cd0*/  IMAD R9, R23, 0x8000, R64 ;  /* 0x0000800017097824 */ /* 0x000fe200078e0240 */
[----:B------:R-:W-:Y:S01]  /*3ce0*/  LEA R56, P5, R6, UR4, 0x1 ;  /* 0x0000000406387c11 */ /* 0x000fe2000f8a08ff */
[----:B------:R-:W-:Y:S01]  /*3cf0*/  IMAD.IADD R5, R7, 0x1, R5 ;  /* 0x0000000107057824 */ /* 0x000fe200078e0205 */
[----:B------:R-:W-:Y:S01]  /*3d00*/  ULDC UR4, c[0x0][0x310] ;  /* 0x0000c40000047ab9 */ /* 0x000fe20000000800 */
[----:B------:R-:W-:Y:S02]  /*3d10*/  VIADD R4, R16, 0x40 ;  /* 0x0000004010047836 */ /* 0x000fe40000000000 */
[C---:B0---4-:R-:W-:Y:S01]  /*3d20*/  VIADD R77, R9.reuse, 0x20 ;  /* 0x00000020094d7836 */ /* 0x051fe20000000000 */
[----:B------:R-:W-:Y:S01]  /*3d30*/  LEA.HI.X R57, R6, UR5, R5, 0x1, P5 ;  /* 0x0000000506397c11 */ /* 0x000fe2000a8f0c05 */
[C---:B------:R-:W-:Y:S01]  /*3d40*/  @P3 VIADD R77, R9.reuse, 0xffffffe0 ;  /* 0xffffffe0094d3836 */ /* 0x040fe20000000000 */
[----:B------:R-:W-:Y:S01]  /*3d50*/  ISETP.GE.AND P5, PT, R16, UR4, PT ;  /* 0x0000000410007c0c */ /* 0x000fe2000bfa6270 */
[----:B------:R-:W-:Y:S01]  /*3d60*/  IMAD R79, R9, 0x2, R2 ;  /* 0x00000002094f7824 */ /* 0x000fe200078e0202 */
[----:B------:R-:W-:Y:S01]  /*3d70*/  ISETP.GE.AND P3, PT, R4, UR4, PT ;  /* 0x0000000404007c0c */ /* 0x000fe2000bf66270 */
[----:B------:R-:W-:-:S02]  /*3d80*/  VIADD R13, R16, 0xc0 ;  /* 0x000000c0100d7836 */ /* 0x000fc40000000000 */
[C---:B------:R-:W-:Y:S02]  /*3d90*/  VIADD R74, R16.reuse, 0x100 ;  /* 0x00000100104a7836 */ /* 0x040fe40000000000 */
[----:B------:R-:W-:-:S06]  /*3da0*/  VIADD R78, R16, 0x140 ;  /* 0x00000140104e7836 */ /* 0x000fcc0000000000 */
        /* <DEDUP_REMOVED lines=21> */
[----:B------:R-:W-:Y:S01]  /*3f00*/  IMAD R78, R77, 0x2, R2 ;  /* 0x000000024d4e7824 */ /* 0x000fe200078e0202 */
[----:B------:R-:W-:-:S07]  /*3f10*/  IADD3 R77, R16, 0xe0, RZ ;  /* 0x000000e0104d7810 */ /* 0x000fce0007ffe0ff */
        /* <DEDUP_REMOVED lines=33> */
.L_x_3649:
[----:B------:R-:W-:Y:S05]  /*4130*/  BSYNC B0 ;  /* 0x0000000000007941 */ /* 0x000fea0003800000 */
.L_x_3648:
        /* <DEDUP_REMOVED lines=17> */
.L_x_3616:
        /* <DEDUP_REMOVED lines=41> */
[----:B---3--:R-:W-:Y:S02]  /*44e0*/  CS2R R80, SRZ ;  /* 0x0000000000507805 */ /* 0x008fe4000001ff00 */
        /* <DEDUP_REMOVED lines=20> */
[----:B------:R-:W-:-:S02]  /*4630*/  MOV R169, RZ ;  /* 0x000000ff00a97202 */ /* 0x000fc40000000f00 */
[----:B--2---:R-:W-:Y:S01]  /*4640*/  CS2R R24, SRZ ;  /* 0x0000000000187805 */ /* 0x004fe2000001ff00 */
[----:B------:R-:W-:Y:S02]  /*4650*/  IMAD.MOV.U32 R172, RZ, RZ, RZ ;  /* 0x000000ffffac7224 */ /* 0x000fe400078e00ff */
[----:B------:R-:W-:Y:S02]  /*4660*/  IMAD.MOV.U32 R31, RZ, RZ, RZ ;  /* 0x000000ffff1f7224 */ /* 0x000fe400078e00ff */
[----:B------:R-:W-:Y:S02]  /*4670*/  IMAD.MOV.U32 R7, RZ, RZ, RZ ;  /* 0x000000ffff077224 */ /* 0x000fe400078e00ff */
[----:B------:R-:W-:Y:S02]  /*4680*/  IMAD.MOV.U32 R14, RZ, RZ, RZ ;  /* 0x000000ffff0e7224 */ /* 0x000fe400078e00ff */
[----:B------:R-:W-:Y:S02]  /*4690*/  IMAD.MOV.U32 R174, RZ, RZ, RZ ;  /* 0x000000ffffae7224 */ /* 0x000fe400078e00ff */
[----:B------:R-:W-:-:S02]  /*46a0*/  IMAD.MOV.U32 R27, RZ, RZ, RZ ;  /* 0x000000ffff1b7224 */ /* 0x000fc400078e00ff */
[----:B------:R-:W-:Y:S01]  /*46b0*/  IMAD.MOV.U32 R5, RZ, RZ, RZ ;  /* 0x000000ffff057224 */ /* 0x000fe200078e00ff */
[----:B----4-:R-:W-:Y:S01]  /*46c0*/  ISETP.NE.AND P0, PT, R4, 0x1, PT ;  /* 0x000000010400780c */ /* 0x010fe20003f05270 */
[----:B------:R-:W-:-:S12]  /*46d0*/  @P3 BRA `(.L_x_3652) ;  /* 0x0000000000083947 */ /* 0x000fd80003800000 */
[----:B------:R-:W0:Y:S02]  /*46e0*/  FENCE.VIEW.ASYNC.G ;  /* 0x00000000000073c6 */ /* 0x000e240000000100 */
[----:B0-----:R-:W-:Y:S06]  /*46f0*/  BAR.ARV 0xc, 0x120 ;  /* 0x0304800000007b1d */ /* 0x001fec0000002000 */
.L_x_3652:
[----:B------:R-:W-:Y:S05]  /*4700*/  BSYNC B0 ;  /* 0x0000000000007941 */ /* 0x000fea0003800000 */
.L_x_3651:
[----:B------:R-:W-:Y:S01]  /*4710*/  BSSY B7, `(.L_x_3653) ;  /* 0x0000a83000077945 */ /* 0x000fe20003800000 */
[----:B------:R-:W-:Y:S01]  /*4720*/  IMAD.MOV.U32 R173, RZ, RZ, RZ ;  /* 0x000000ffffad7224 */ /* 0x000fe200078e00ff */
[----:B------:R-:W-:Y:S02]  /*4730*/  MOV R175, RZ ;  /* 0x000000ff00af7202 */ /* 0x000fe40000000f00 */
        /* <DEDUP_REMOVED lines=16> */
.L_x_3656:
        /* <DEDUP_REMOVED lines=11> */
.L_x_3865:
[----:B------:R-:W-:Y:S05]  /*48f0*/  BSYNC B0 ;  /* 0x0000000000007941 */ /* 0x000fea0003800000 */
.L_x_3657:
        /* <DEDUP_REMOVED lines=14> */
[----:B------:R-:W-:Y:S01]  /*49e0*/  ISETP.GE.AND P2, PT, R168, 0x2, PT ;  /* 0x00000002a800780c */ /* 0x000fe20003f46270 */
[----:B------:R-:W-:Y:S01]  /*49f0*/  IMAD.MOV.U32 R7, RZ, RZ, 0x40000040 ;  /* 0x40000040ff077424 */ /* 0x000fe200078e00ff */
[----:B------:R-:W-:Y:S01]  /*4a00*/  BSSY B0, `(.L_x_3659) ;  /* 0x00000ea000007945 */ /* 0x000fe20003800000 */
        /* <DEDUP_REMOVED lines=15> */
[----:B------:R-:W-:Y:S02]  /*4b00*/  R2UR UR6, R12 ;  /* 0x000000000c0672ca */ /* 0x000fe400000e0000 */
[----:B------:R-:W-:Y:S01]  /*4b10*/  R2UR UR7, R13 ;  /* 0x000000000d0772ca */ /* 0x000fe200000e0000 */
[----:B------:R-:W-:Y:S01]  /*4b20*/  IMAD.MOV.U32 R13, RZ, RZ, 0x40000040 ;  /* 0x40000040ff0d7424 */ /* 0x000fe200078e00ff */
[----:B------:R-:W-:Y:S02]  /*4b30*/  R2UR UR4, R8 ;  /* 0x00000000080472ca */ /* 0x000fe400000e0000 */
[----:B------:R-:W-:Y:S02]  /*4b40*/  R2UR UR5, R9 ;  /* 0x00000000090572ca */ /* 0x000fe400000e0000 */
[----:B------:R-:W-:Y:S01]  /*4b50*/  IADD3 R12, R4, 0x6, RZ ;  /* 0x00000006040c7810 */ /* 0x000fe20007ffe0ff */
        /* <DEDUP_REMOVED lines=17> */
.L_x_3666:
[----:B------:R-:W-:Y:S01]  /*4c70*/  BAR.SYNC.DEFER_BLOCKING 0xe, 0x100 ;  /* 0x0384000000007b1d */ /* 0x000fe20000010000 */
[----:B0-----:R-:W-:Y:S01]  /*4c80*/  IMAD R3, R18, 0x40, R190 ;  /* 0x0000004012037824 */ /* 0x001fe200078e02be */
[----:B------:R-:W-:Y:S01]  /*4c90*/  ISETP.GT.AND P3, PT, R168, RZ, PT ;  /* 0x000000ffa800720c */ /* 0x000fe20003f64270 */
[----:B------:R-:W-:Y:S02]  /*4ca0*/  VIADD R18, R18, 0x1 ;  /* 0x0000000112127836 */ /* 0x000fe40000000000 */
[----:B------:R-:W-:Y:S02]  /*4cb0*/  IMAD R3, R3, 0x4, R2 ;  /* 0x0000000403037824 */ /* 0x000fe400078e0202 */
[----:B------:R-:W-:Y:S01]  /*4cc0*/  VIADD R168, R168, 0xffffffff ;  /* 0xffffffffa8a87836 */ /* 0x000fe20000000000 */
[----:B------:R-:W-:-:S04]  /*4cd0*/  ISETP.NE.AND P2, PT, R18, 0x2, PT ;  /* 0x000000021200780c */ /* 0x000fc80003f45270 */
[----:B------:R-:W-:Y:S02]  /*4ce0*/  SEL R6, RZ, 0x1, P2 ;  /* 0x00000001ff067807 */ /* 0x000fe40001000000 */
[----:B------:R-:W-:Y:S02]  /*4cf0*/  SEL R18, R18, RZ, P2 ;  /* 0x000000ff12127207 */ /* 0x000fe40001000000 */
[----:B------:R-:W-:Y:S01]  /*4d00*/  LOP3.LUT R19, R19, R6, RZ, 0x3c, !PT ;  /* 0x0000000613137212 */ /* 0x000fe200078e3cff */
[----:B-12---:R-:W0:Y:S04]  /*4d10*/  LDS R0, [R3+0x28800] ;  /* 0x0288000003007984 */ /* 0x006e280000000800 */
        /* <DEDUP_REMOVED lines=131> */
.L_x_3661:
[----:B------:R-:W-:Y:S02]  /*5550*/  LEA R0, R18, R2, 0x3 ;  /* 0x0000000212007211 */ /* 0x000fe400078e18ff */
[----:B------:R-:W-:-:S04]  /*5560*/  SHF.L.U32 R3, R19, 0x1f, RZ ;  /* 0x0000001f13037819 */ /* 0x000fc800000006ff */
[----:B------:R0:W1:Y:S01]  /*5570*/  SYNCS.PHASECHK.TRANS64.TRYWAIT P2, [R0+URZ+0x28c50], R3 ;  /* 0x028c5003000075a7 */ /* 0x000062000804017f */
[----:B------:R-:W-:Y:S05]  /*5580*/  @!P0 BRA `(.L_x_3662) ;  /* 0x0000000000048947 */ /* 0x000fea0003800000 */
[----:B------:R-:W-:Y:S01]  /*5590*/  BPT.TRAP 0x1 ;  /* 0x000000040000795c */ /* 0x000fe20000300000 */
.L_x_3662:
[----:B------:R-:W-:Y:S04]  /*55a0*/  BSSY B1, `(.L_x_3663) ;  /* 0x0000004000017945 */ /* 0x000fe80003800000 */
[----:B-1----:R-:W-:Y:S05]  /*55b0*/  @P2 BRA `(.L_x_3664) ;  /* 0x0000000000082947 */ /* 0x002fea0003800000 */
[----:B------:R-:W1:Y:S02]  /*55c0*/  SYNCS.PHASECHK.TRANS64.TRYWAIT P2, [R0+URZ+0x28c50], R3 ;  /* 0x028c5003000075a7 */ /* 0x000e64000804017f */
[----:B-1----:R-:W-:Y:S05]  /*55d0*/  @!P2 BRA `(.L_x_3665) ;  /* 0x000001240028a947 */ /* 0x002fea0003800000 */
.L_x_3664:
[----:B------:R-:W-:Y:S05]  /*55e0*/  BSYNC B1 ;  /* 0x0000000000017941 */ /* 0x000fea0003800000 */
.L_x_3663:
        /* <DEDUP_REMOVED lines=8> */
[----:B------:R-:W-:Y:S01]  /*5670*/  IMAD.MOV.U32 R21, RZ, RZ, 0x40000040 ;  /* 0x40000040ff157424 */ /* 0x000fe200078e00ff */
[----:B01----:R-:W-:Y:S01]  /*5680*/  @!P1 IADD3 R0, R0, 0x28c60, RZ ;  /* 0x00028c6000009810 */ /* 0x003fe20007ffe0ff */
[----:B------:R-:W-:-:S03]  /*5690*/  IMAD.MOV.U32 R7, RZ, RZ, 0x40000040 ;  /* 0x40000040ff077424 */ /* 0x000fc600078e00ff */
[----:B------:R-:W-:-:S07]  /*56a0*/  @!P1 PRMT R0, RZ, 0x654, R0 ;  /* 0x00000654ff009816 */ /* 0x000fce0000000000 */
        /* <DEDUP_REMOVED lines=31> */
.L_x_3660:
[----:B------:R-:W-:Y:S05]  /*58a0*/  BSYNC B0 ;  /* 0x0000000000007941 */ /* 0x000fea0003800000 */
.L_x_3659:
[----:B------:R-:W-:Y:S01]  /*58b0*/  BAR.SYNC.DEFER_BLOCKING 0xe, 0x100 ;  /* 0x0384000000007b1d */ /* 0x000fe20000010000 */
[C---:B0-----:R-:W-:Y:S01]  /*58c0*/  IMAD R3, R18.reuse, 0x40, R190 ;  /* 0x0000004012037824 */ /* 0x041fe200078e02be */
[----:B------:R-:W-:Y:S01]  /*58d0*/  PLOP3.LUT P0, PT, PT, PT, PT, 0x8, 0x0 ;  /* 0x000000000000781c */ /* 0x000fe20003f0e170 */
[----:B------:R-:W-:Y:S02]  /*58e0*/  VIADD R18, R18, 0x1 ;  /* 0x0000000112127836 */ /* 0x000fe40000000000 */
[----:B------:R-:W-:-:S03]  /*58f0*/  IMAD R3, R3, 0x4, R2 ;  /* 0x0000000403037824 */ /* 0x000fc600078e0202 */
        /* <DEDUP_REMOVED lines=136> */
.L_x_3654:
[----:B------:R-:W-:Y:S02]  /*6180*/  ISETP.GE.AND P1, PT, R168, 0x1, PT ;  /* 0x00000001a800780c */ /* 0x000fe40003f26270 */
[----:B------:R-:W-:-:S11]  /*6190*/  PLOP3.LUT P0, PT, PT, PT, PT, 0x80, 0x0 ;  /* 0x000000000000781c */ /* 0x000fd60003f0f070 */
[----:B------:R-:W-:Y:S05]  /*61a0*/  @!P1 BRA `(.L_x_3655) ;  /* 0x0000008c00649947 */ /* 0x000fea0003800000 */
        /* <DEDUP_REMOVED lines=29> */
.L_x_3668:
[----:B------:R-:W-:Y:S05]  /*6380*/  BSYNC B6 ;  /* 0x0000000000067941 */ /* 0x000fea0003800000 */
.L_x_3667:
        /* <DEDUP_REMOVED lines=12> */
.L_x_3672:
[----:B-1----:R1:W2:Y:S02]  /*6450*/  SYNCS.PHASECHK.TRANS64.TRYWAIT P0, [R2+URZ+0x28c00], R3 ;  /* 0x028c0003020075a7 */ /* 0x0022a4000800017f */
[----:B--2---:R-:W-:Y:S05]  /*6460*/  @!P0 NANOSLEEP.SYNCS 0x989680 ;  /* 0x009896800000895d */ /* 0x004fea0003900000 */
[----:B------:R-:W2:Y:S02]  /*6470*/  @!P0 SYNCS.PHASECHK.TRANS64 P0, [R2+URZ+0x28c00], R3 ;  /* 0x028c0003020085a7 */ /* 0x000ea4000800007f */
[----:B--2---:R-:W-:Y:S05]  /*6480*/  @!P0 BRA `(.L_x_3672) ;  /* 0xfffffffc00f08947 */ /* 0x004fea000383ffff */
.L_x_3671:
[----:B------:R-:W-:Y:S05]  /*6490*/  BSYNC B0 ;  /* 0x0000000000007941 */ /* 0x000fea0003800000 */
.L_x_3670:
[----:B------:R-:W-:Y:S05]  /*64a0*/  BRA `(.L_x_3673) ;  /* 0x0000003000047947 */ /* 0x000fea0003800000 */
.L_x_3669:
[----:B------:R-:W0:Y:S01]  /*64b0*/  LDC.64 R46, c[0x0][0x3d8] ;  /* 0x0000f600ff2e7b82 */ /* 0x000e220000000a00 */
[----:B------:R-:W-:Y:S01]  /*64c0*/  IADD3 R0, R2, 0x20400, RZ ;  /* 0x0002040002007810 */ /* 0x000fe20007ffe0ff */
[----:B------:R-:W-:Y:S01]  /*64d0*/  IMAD.SHL.U32 R24, R210, 0x4, RZ ;  /* 0x00000004d2187824 */ /* 0x000fe200078e00ff */
[----:B-----5:R-:W-:Y:S01]  /*64e0*/  SHF.R.S32.HI R3, RZ, 0x1f, R33 ;  /* 0x0000001fff037819 */ /* 0x020fe20000011421 */
[----:B------:R-:W-:Y:S01]  /*64f0*/  IMAD.MOV.U32 R4, RZ, RZ, R16 ;  /* 0x000000ffff047224 */ /* 0x000fe200078e0010 */
[----:B------:R-:W-:Y:S01]  /*6500*/  LOP3.LUT P0, RZ, R0, 0x3ff, RZ, 0xc0, !PT ;  /* 0x000003ff00ff7812 */ /* 0x000fe2000780c0ff */
[----:B------:R-:W-:Y:S01]  /*6510*/  IMAD.MOV.U32 R5, RZ, RZ, R17 ;  /* 0x000000ffff057224 */ /* 0x000fe200078e0011 */
[----:B------:R-:W-:Y:S01]  /*6520*/  SHF.R.S32.HI R25, RZ, 0x1f, R24 ;  /* 0x0000001fff197819 */ /* 0x000fe20000011418 */
[----:B------:R-:W1:Y:S01]  /*6530*/  LDC.64 R44, c[0x0][0x3e8] ;  /* 0x0000fa00ff2c7b82 */ /* 0x000e620000000a00 */
[----:B------:R-:W-:Y:S01]  /*6540*/  BSSY B6, `(.L_x_3674) ;  /* 0x000002e000067945 */ /* 0x000fe20003800000 */
[----:B0-----:R-:W-:-:S02]  /*6550*/  IMAD R0, R3, R46, RZ ;  /* 0x0000002e03007224 */ /* 0x001fc400078e02ff */
[-C--:B------:R-:W-:Y:S02]  /*6560*/  IMAD R7, R215, R46.reuse, RZ ;  /* 0x0000002ed7077224 */ /* 0x080fe400078e02ff */
[----:B------:R-:W-:-:S04]  /*6570*/  IMAD.WIDE.U32 R42, R33, R46, RZ ;  /* 0x0000002e212a7225 */ /* 0x000fc800078e00ff */
[----:B-1----:R-:W-:Y:S02]  /*6580*/  IMAD R6, R3, R44, RZ ;  /* 0x0000002c03067224 */ /* 0x002fe400078e02ff */
[----:B------:R-:W-:-:S04]  /*6590*/  IMAD.WIDE.U32 R8, R22, R46, R4 ;  /* 0x0000002e16087225 */ /* 0x000fc800078e0004 */
[----:B------:R-:W-:Y:S01]  /*65a0*/  IMAD.WIDE.U32 R10, R22, R44, R4 ;  /* 0x0000002c160a7225 */ /* 0x000fe200078e0004 */
[----:B------:R-:W-:-:S03]  /*65b0*/  IADD3 R27, P3, R8, R42, RZ ;  /* 0x0000002a081b7210 */ /* 0x000fc60007f7e0ff */
[C---:B------:R-:W-:Y:S02]  /*65c0*/  IMAD R49, R33.reuse, R47, R0 ;  /* 0x0000002f21317224 */ /* 0x040fe400078e0200 */
[----:B------:R-:W-:Y:S02]  /*65d0*/  IMAD R51, R33, R45, R6 ;  /* 0x0000002d21337224 */ /* 0x000fe400078e0206 */
[----:B------:R-:W-:Y:S01]  /*65e0*/  IMAD R48, R22, R47, R7 ;  /* 0x0000002f16307224 */ /* 0x000fe200078e0207 */
[----:B------:R-:W-:Y:S01]  /*65f0*/  SHF.L.U64.HI R47, R46, 0x5, R47 ;  /* 0x000000052e2f7819 */ /* 0x000fe2000001022f */
[-C--:B------:R-:W-:Y:S02]  /*6600*/  IMAD R3, R215, R44.reuse, RZ ;  /* 0x0000002cd7037224 */ /* 0x080fe400078e02ff */
[----:B------:R-:W-:-:S04]  /*6610*/  IMAD.WIDE.U32 R40, R33, R44, RZ ;  /* 0x0000002c21287225 */ /* 0x000fc800078e00ff */
[----:B------:R-:W-:Y:S01]  /*6620*/  IMAD.WIDE.U32 R4, R22, R46, R24 ;  /* 0x0000002e16047225 */ /* 0x000fe200078e0018 */
[----:B------:R-:W-:-:S03]  /*6630*/  IADD3 R29, P4, R10, R40, RZ ;  /* 0x000000280a1d7210 */ /* 0x000fc60007f9e0ff */
[----:B------:R-:W-:Y:S01]  /*6640*/  IMAD.WIDE.U32 R6, R22, R44, R24 ;  /* 0x0000002c16067225 */ /* 0x000fe200078e0018 */
[----:B------:R-:W-:-:S03]  /*6650*/  IADD3 R53, P1, R4, R42, RZ ;  /* 0x0000002a04357210 */ /* 0x000fc60007f3e0ff */
[----:B------:R-:W-:Y:S01]  /*6660*/  IMAD.IADD R49, R49, 0x1, R43 ;  /* 0x0000000131317824 */ /* 0x000fe200078e022b */
[----:B------:R-:W-:Y:S01]  /*6670*/  IADD3 R55, P2, R6, R40, RZ ;  /* 0x0000002806377210 */ /* 0x000fe20007f5e0ff */
[----:B------:R-:W-:Y:S01]  /*6680*/  IMAD R3, R22, R45, R3 ;  /* 0x0000002d16037224 */ /* 0x000fe200078e0203 */
[----:B------:R-:W-:Y:S01]  /*6690*/  SHF.L.U64.HI R45, R44, 0x5, R45 ;  /* 0x000000052c2d7819 */ /* 0x000fe2000001022d */
        /* <DEDUP_REMOVED lines=24> */
.L_x_3675:
[----:B------:R-:W-:Y:S05]  /*6820*/  BSYNC B6 ;  /* 0x0000000000067941 */ /* 0x000fea0003800000 */
.L_x_3674:
        /* <DEDUP_REMOVED lines=12> */
[C---:B------:R-:W-:Y:S02]  /*68f0*/  IMAD R13, R185.reuse, R7, R12 ;  /* 0x00000007b90d7224 */ /* 0x040fe400078e020c */
[----:B------:R-:W-:Y:S02]  /*6900*/  IMAD R0, R185, -0x40, R187 ;  /* 0xffffffc0b9007824 */ /* 0x000fe400078e02bb */
[----:B------:R-:W-:Y:S01]  /*6910*/  IMAD.IADD R9, R9, 0x1, R3 ;  /* 0x0000000109097824 */ /* 0x000fe200078e0203 */
[----:B------:R-:W-:Y:S01]  /*6920*/  IADD3 R3, R11, R13, RZ ;  /* 0x0000000d0b037210 */ /* 0x000fe20007ffe0ff */
[----:B------:R-:W-:Y:S01]  /*6930*/  IMAD.SHL.U32 R54, R10, 0x40, RZ ;  /* 0x000000400a367824 */ /* 0x000fe200078e00ff */
[----:B------:R-:W-:Y:S02]  /*6940*/  VIMNMX R56, R0, 0x40, PT ;  /* 0x0000004000387848 */ /* 0x000fe40003fe0100 */
[----:B------:R-:W-:Y:S02]  /*6950*/  SHF.L.U64.HI R57, R8, 0x6, R9 ;  /* 0x0000000608397819 */ /* 0x000fe40000010209 */
        /* <DEDUP_REMOVED lines=27> */
[----:B------:R-:W-:Y:S01]  /*6b10*/  IADD3 R14, R24, 0x10, RZ ;  /* 0x00000010180e7810 */ /* 0x000fe20007ffe0ff */
[----:B------:R-:W-:Y:S01]  /*6b20*/  ULDC UR4, c[0x0][0x3d4] ;  /* 0x0000f50000047ab9 */ /* 0x000fe20000000800 */
[----:B------:R-:W-:Y:S01]  /*6b30*/  IADD3 R15, P4, R52, R53, RZ ;  /* 0x00000035340f7210 */ /* 0x000fe20007f9e0ff */
[----:B------:R-:W-:Y:S01]  /*6b40*/  ULDC.64 UR6, c[0x0][0x3c8] ;  /* 0x0000f20000067ab9 */ /* 0x000fe20000000a00 */
[----:B------:R-:W-:Y:S01]  /*6b50*/  IADD3 R0, P5, R54, R55, RZ ;  /* 0x0000003736007210 */ /* 0x000fe20007fbe0ff */
[----:B------:R-:W-:Y:S01]  /*6b60*/  ULDC.64 UR8, c[0x0][0x3e0] ;  /* 0x0000f80000087ab9 */ /* 0x000fe20000000a00 */
[----:B------:R-:W-:Y:S01]  /*6b70*/  ISETP.GE.AND P2, PT, R14, UR4, PT ;  /* 0x000000040e007c0c */ /* 0x000fe2000bf46270 */
[----:B------:R-:W-:Y:S01]  /*6b80*/  IMAD.X R30, R57, 0x1, R48, P4 ;  /* 0x00000001391e7824 */ /* 0x000fe200020e0630 */
[----:B------:R-:W-:Y:S01]  /*6b90*/  ISETP.GE.AND P3, PT, R24, UR4, PT ;  /* 0x0000000418007c0c */ /* 0x000fe2000bf66270 */
[----:B------:R-:W-:Y:S01]  /*6ba0*/  IMAD.X R31, R59, 0x1, R50, P5 ;  /* 0x000000013b1f7824 */ /* 0x000fe200028e0632 */
[----:B------:R-:W-:-:S02]  /*6bb0*/  LEA R14, P4, R15, UR6, 0x1 ;  /* 0x000000060f0e7c11 */ /* 0x000fc4000f8808ff */
[----:B------:R-:W-:Y:S02]  /*6bc0*/  CS2R R36, SRZ ;  /* 0x0000000000247805 */ /* 0x000fe4000001ff00 */
[C---:B------:R-:W-:Y:S02]  /*6bd0*/  LEA R38, P5, R0.reuse, UR8, 0x1 ;  /* 0x0000000800267c11 */ /* 0x040fe4000f8a08ff */
[----:B------:R-:W-:Y:S02]  /*6be0*/  CS2R R32, SRZ ;  /* 0x0000000000207805 */ /* 0x000fe4000001ff00 */
[----:B------:R-:W-:Y:S02]  /*6bf0*/  LEA.HI.X R15, R15, UR7, R30, 0x1, P4 ;  /* 0x000000070f0f7c11 */ /* 0x000fe4000a0f0c1e */
[----:B------:R-:W-:Y:S02]  /*6c00*/  CS2R R34, SRZ ;  /* 0x0000000000227805 */ /* 0x000fe4000001ff00 */
[----:B------:R-:W-:-:S02]  /*6c10*/  LEA.HI.X R39, R0, UR9, R31, 0x1, P5 ;  /* 0x0000000900277c11 */ /* 0x000fc4000a8f0c1f */
[----:B------:R-:W-:Y:S01]  /*6c20*/  CS2R R30, SRZ ;  /* 0x00000000001e7805 */ /* 0x000fe2000001ff00 */
[----:B------:R0:W5:Y:S04]  /*6c30*/  @!P2 LDG.E.64 R32, desc[UR40][R14.64+0x20] ;  /* 0x000020280e20a981 */ /* 0x000168000c1e1b00 */
[----:B------:R0:W5:Y:S04]  /*6c40*/  @!P3 LDG.E.64 R36, desc[UR40][R14.64] ;  /* 0x000000280e24b981 */ /* 0x000168000c1e1b00 */
[----:B------:R0:W5:Y:S04]  /*6c50*/  @!P3 LDG.E.64 R34, desc[UR40][R38.64] ;  /* 0x000000282622b981 */ /* 0x000168000c1e1b00 */
[----:B------:R0:W5:Y:S02]  /*6c60*/  @!P2 LDG.E.64 R30, desc[UR40][R38.64+0x20] ;  /* 0x00002028261ea981 */ /* 0x000164000c1e1b00 */
.L_x_3679:
[----:B------:R-:W-:Y:S05]  /*6c70*/  BSYNC B1 ;  /* 0x0000000000017941 */ /* 0x000fea0003800000 */
.L_x_3678:
        /* <DEDUP_REMOVED lines=24> */
.L_x_3681:
[----:B------:R-:W-:Y:S05]  /*6e00*/  BSYNC B1 ;  /* 0x0000000000017941 */ /* 0x000fea0003800000 */
.L_x_3680:
[----:B------:R-:W-:Y:S01]  /*6e10*/  IMAD.WIDE.U32 R10, R3, R4, R10 ;  /* 0x00000004030a7225 */ /* 0x000fe200078e000a */
[----:B------:R-:W-:Y:S01]  /*6e20*/  LEA.HI R0, R207, R207, RZ, 0x1 ;  /* 0x000000cfcf007211 */ /* 0x000fe200078f08ff */
[----:B------:R-:W-:Y:S01]  /*6e30*/  ULDC.64 UR4, c[0x0][0x3c8] ;  /* 0x0000f20000047ab9 */ /* 0x000fe20000000a00 */
[----:B------:R-:W-:Y:S01]  /*6e40*/  ULDC.64 UR6, c[0x0][0x3e0] ;  /* 0x0000f80000067ab9 */ /* 0x000fe20000000a00 */
[----:B------:R-:W-:-:S04]  /*6e50*/  IMAD.WIDE.U32 R12, R3, R6, R12 ;  /* 0x00000006030c7225 */ /* 0x000fc800078e000c */
[C---:B------:R-:W-:Y:S02]  /*6e60*/  IMAD R4, R41.reuse, R4, RZ ;  /* 0x0000000429047224 */ /* 0x040fe400078e02ff */
[----:B------:R-:W-:Y:S02]  /*6e70*/  IMAD R6, R41, R6, RZ ;  /* 0x0000000629067224 */ /* 0x000fe400078e02ff */
[----:B01----:R-:W-:Y:S02]  /*6e80*/  IMAD.SHL.U32 R14, R191, 0x40, RZ ;  /* 0x00000040bf0e7824 */ /* 0x003fe400078e00ff */
[C---:B------:R-:W-:Y:S01]  /*6e90*/  IMAD R5, R3.reuse, R5, R4 ;  /* 0x0000000503057224 */ /* 0x040fe200078e0204 */
[----:B------:R-:W-:Y:S01]  /*6ea0*/  LEA R4, P2, R10, UR4, 0x1 ;  /* 0x000000040a047c11 */ /* 0x000fe2000f8408ff */
[----:B------:R-:W-:Y:S01]  /*6eb0*/  IMAD R3, R3, R7, R6 ;  /* 0x0000000703037224 */ /* 0x000fe200078e0206 */
[----:B------:R-:W-:Y:S01]  /*6ec0*/  LOP3.LUT R6, R0, 0xfffffffe, RZ, 0xc0, !PT ;  /* 0xfffffffe00067812 */ /* 0x000fe200078ec0ff */
[----:B------:R-:W-:Y:S01]  /*6ed0*/  IMAD.IADD R5, R11, 0x1, R5 ;  /* 0x000000010b057824 */ /* 0x000fe200078e0205 */
[----:B------:R-:W-:Y:S01]  /*6ee0*/  LOP3.LUT R15, R14, 0x1c0, RZ, 0xc0, !PT ;  /* 0x000001c00e0f7812 */ /* 0x000fe200078ec0ff */
[----:B------:R-:W-:Y:S01]  /*6ef0*/  IMAD.IADD R3, R13, 0x1, R3 ;  /* 0x000000010d037824 */ /* 0x000fe200078e0203 */
[----:B------:R-:W-:Y:S01]  /*6f00*/  LEA R0, P3, R12, UR6, 0x1 ;  /* 0x000000060c007c11 */ /* 0x000fe2000f8608ff */
[----:B------:R-:W-:Y:S01]  /*6f10*/  IMAD.IADD R6, R207, 0x1, -R6 ;  /* 0x00000001cf067824 */ /* 0x000fe200078e0a06 */
[----:B------:R-:W-:Y:S01]  /*6f20*/  LOP3.LUT R7, R15, 0x18, R16, 0xf8, !PT ;  /* 0x000000180f077812 */ /* 0x000fe200078ef810 */
[----:B------:R-:W-:Y:S01]  /*6f30*/  UMOV UR4, 0xffffffff ;  /* 0xffffffff00047882 */ /* 0x000fe20000000000 */
[----:B------:R-:W-:-:S02]  /*6f40*/  SHF.R.U32.HI R14, RZ, 0x3, R15 ;  /* 0x00000003ff0e7819 */ /* 0x000fc4000001160f */
[----:B------:R-:W-:Y:S02]  /*6f50*/  LEA.HI.X R5, R10, UR5, R5, 0x1, P2 ;  /* 0x000000050a057c11 */ /* 0x000fe400090f0c05 */
[----:B------:R-:W-:Y:S02]  /*6f60*/  LEA.HI.X R3, R12, UR7, R3, 0x1, P3 ;  /* 0x000000070c037c11 */ /* 0x000fe400098f0c03 */
[----:B------:R-:W-:Y:S02]  /*6f70*/  LOP3.LUT R39, R7, R14, RZ, 0x3c, !PT ;  /* 0x0000000e07277212 */ /* 0x000fe400078e3cff */
[----:B------:R-:W-:Y:S01]  /*6f80*/  SHF.L.U32 R7, R6, 0x1f, RZ ;  /* 0x0000001f06077819 */ /* 0x000fe200000006ff */
[----:B------:R-:W-:Y:S06]  /*6f90*/  BRA.DIV UR4, `(.L_x_3682) ;  /* 0x0000010a04cc7947 */ /* 0x000fec000b800000 */
.L_x_3868:
[----:B------:R-:W-:-:S03]  /*6fa0*/  UMOV UR4, 0xffffffff ;  /* 0xffffffff00047882 */ /* 0x000fc60000000000 */
[----:B------:R-:W-:Y:S05]  /*6fb0*/  BRA.DIV UR4, `(.L_x_3683) ;  /* 0x0000010a04ec7947 */ /* 0x000fea000b800000 */
.L_x_3871:
[----:B------:R-:W-:-:S03]  /*6fc0*/  UMOV UR4, 0xffffffff ;  /* 0xffffffff00047882 */ /* 0x000fc60000000000 */
[----:B------:R-:W-:Y:S05]  /*6fd0*/  BRA.DIV UR4, `(.L_x_3684) ;  /* 0x0000010e040c7947 */ /* 0x000fea000b800000 */
.L_x_3874:
[----:B------:R-:W-:-:S03]  /*6fe0*/  UMOV UR4, 0xffffffff ;  /* 0xffffffff00047882 */ /* 0x000fc60000000000 */
[----:B------:R-:W-:Y:S05]  /*6ff0*/  BRA.DIV UR4, `(.L_x_3685) ;  /* 0x0000010e042c7947 */ /* 0x000fea000b800000 */
.L_x_3877:
[----:B------:R-:W-:-:S03]  /*7000*/  UMOV UR4, 0xffffffff ;  /* 0xffffffff00047882 */ /* 0x000fc60000000000 */
[----:B------:R-:W-:Y:S05]  /*7010*/  BRA.DIV UR4, `(.L_x_3686) ;  /* 0x0000010e044c7947 */ /* 0x000fea000b800000 */
.L_x_3880:
[----:B------:R-:W-:-:S03]  /*7020*/  UMOV UR4, 0xffffffff ;  /* 0xffffffff00047882 */ /* 0x000fc60000000000 */
[----:B------:R-:W-:Y:S05]  /*7030*/  BRA.DIV UR4, `(.L_x_3687) ;  /* 0x0000010e046c7947 */ /* 0x000fea000b800000 */
.L_x_3883:
[----:B------:R-:W-:-:S03]  /*7040*/  UMOV UR4, 0xffffffff ;  /* 0xffffffff00047882 */ /* 0x000fc60000000000 */
[----:B------:R-:W-:Y:S05]  /*7050*/  BRA.DIV UR4, `(.L_x_3688) ;  /* 0x0000010e048c7947 */ /* 0x000fea000b800000 */
.L_x_3886:
[----:B------:R-:W-:-:S03]  /*7060*/  UMOV UR4, 0xffffffff ;  /* 0xffffffff00047882 */ /* 0x000fc60000000000 */
[----:B------:R-:W-:Y:S05]  /*7070*/  BRA.DIV UR4, `(.L_x_3689) ;  /* 0x0000010e04ac7947 */ /* 0x000fea000b800000 */
.L_x_3889:
[----:B------:R-:W0:Y:S01]  /*7080*/  SYNCS.PHASECHK.TRANS64.TRYWAIT P2, [R2+URZ+0x28c00], R7 ;  /* 0x028c0007020075a7 */ /* 0x000e22000804017f */
[----:B-----5:R-:W-:Y:S01]  /*7090*/  MOV R3, R31 ;  /* 0x0000001f00037202 */ /* 0x020fe20000000f00 */
[----:B------:R-:W-:Y:S01]  /*70a0*/  IMAD.MOV.U32 R4, RZ, RZ, R34 ;  /* 0x000000ffff047224 */ /* 0x000fe200078e0022 */
[----:B------:R-:W-:Y:S01]  /*70b0*/  LOP3.LUT P3, RZ, R191, 0x4, RZ, 0xc0, !PT ;  /* 0x00000004bfff7812 */ /* 0x000fe2000786c0ff */
[----:B------:R-:W-:Y:S01]  /*70c0*/  IMAD.MOV.U32 R5, RZ, RZ, R35 ;  /* 0x000000ffff057224 */ /* 0x000fe200078e0023 */
[----:B------:R-:W-:Y:S01]  /*70d0*/  PRMT R42, R42, 0x5410, R3 ;  /* 0x000054102a2a7816 */ /* 0x000fe20000000003 */
[----:B------:R-:W-:Y:S01]  /*70e0*/  IMAD R3, R200, 0x200, R39 ;  /* 0x00000200c8037824 */ /* 0x000fe200078e0227 */
[----:B------:R-:W-:Y:S01]  /*70f0*/  PRMT R11, R11, 0x5410, R4 ;  /* 0x000054100b0b7816 */ /* 0x000fe20000000004 */
[----:B------:R-:W-:Y:S01]  /*7100*/  IMAD.MOV.U32 R0, RZ, RZ, R30 ;  /* 0x000000ffff007224 */ /* 0x000fe200078e001e */
[----:B------:R-:W-:Y:S01]  /*7110*/  PRMT R12, R12, 0x5410, R5 ;  /* 0x000054100c0c7816 */ /* 0x000fe20000000005 */
[----:B------:R-:W-:Y:S01]  /*7120*/  IMAD.MOV.U32 R4, RZ, RZ, R37 ;  /* 0x000000ffff047224 */ /* 0x000fe200078e0025 */
[----:B------:R-:W-:Y:S01]  /*7130*/  BSSY B1, `(.L_x_3690) ;  /* 0x000001c000017945 */ /* 0x000fe20003800000 */
[----:B------:R-:W-:Y:S01]  /*7140*/  IMAD.MOV.U32 R5, RZ, RZ, R32 ;  /* 0x000000ffff057224 */ /* 0x000fe200078e0020 */
[----:B------:R-:W-:Y:S01]  /*7150*/  PRMT R40, R40, 0x5410, R0 ;  /* 0x0000541028287816 */ /* 0x000fe20000000000 */
[----:B------:R-:W-:Y:S01]  /*7160*/  IMAD R3, R3, 0x2, R2 ;  /* 0x0000000203037824 */ /* 0x000fe200078e0202 */
[----:B------:R-:W-:Y:S01]  /*7170*/  PRMT R11, R4, 0x7610, R11 ;  /* 0x00007610040b7816 */ /* 0x000fe2000000000b */
[----:B------:R-:W-:Y:S01]  /*7180*/  IMAD.MOV.U32 R0, RZ, RZ, R36 ;  /* 0x000000ffff007224 */ /* 0x000fe200078e0024 */
[----:B------:R-:W-:Y:S01]  /*7190*/  PRMT R43, R43, 0x5410, R5 ;  /* 0x000054102b2b7816 */ /* 0x000fe20000000005 */
[----:B------:R-:W-:Y:S01]  /*71a0*/  IMAD.MOV.U32 R5, RZ, RZ, R33 ;  /* 0x000000ffff057224 */ /* 0x000fe200078e0021 */
[----:B------:R-:W-:Y:S01]  /*71b0*/  IADD3 R4, R3, 0x20400, RZ ;  /* 0x0002040003047810 */ /* 0x000fe20007ffe0ff */
[----:B------:R-:W-:Y:S01]  /*71c0*/  IMAD.MOV.U32 R6, RZ, RZ, R26 ;  /* 0x000000ffff067224 */ /* 0x000fe200078e001a */
[----:B------:R-:W-:Y:S01]  /*71d0*/  PRMT R13, R13, 0x5410, R0 ;  /* 0x000054100d0d7816 */ /* 0x000fe20000000000 */
[----:B------:R-:W-:Y:S01]  /*71e0*/  IMAD.MOV.U32 R10, RZ, RZ, R27 ;  /* 0x000000ffff0a7224 */ /* 0x000fe200078e001b */
[----:B------:R-:W-:Y:S01]  /*71f0*/  PRMT R40, R5, 0x7610, R40 ;  /* 0x0000761005287816 */ /* 0x000fe20000000028 */
[----:B------:R-:W-:Y:S01]  /*7200*/  VIADD R0, R3, 0x20440 ;  /* 0x0002044003007836 */ /* 0x000fe20000000000 */
[----:B------:R-:W-:Y:S01]  /*7210*/  PRMT R42, R6, 0x7610, R42 ;  /* 0x00007610062a7816 */ /* 0x000fe2000000002a */
[----:B------:R-:W-:Y:S01]  /*7220*/  @P3 VIADD R0, R4, 0xffffffc0 ;  /* 0xffffffc004003836 */ /* 0x000fe20000000000 */
[----:B------:R-:W-:Y:S01]  /*7230*/  PRMT R44, R44, 0x5410, R10 ;  /* 0x000054102c2c7816 */ /* 0x000fe2000000000a */
[----:B------:R-:W-:-:S02]  /*7240*/  IMAD.MOV.U32 R4, RZ, RZ, R8 ;  /* 0x000000ffff047224 */ /* 0x000fc400078e0008 */
[----:B------:R-:W-:Y:S02]  /*7250*/  IMAD.MOV.U32 R5, RZ, RZ, R9 ;  /* 0x000000ffff057224 */ /* 0x000fe400078e0009 */
[----:B------:R-:W-:Y:S01]  /*7260*/  IMAD.MOV.U32 R6, RZ, RZ, R28 ;  /* 0x000000ffff067224 */ /* 0x000fe200078e001c */
[----:B------:R-:W-:Y:S01]  /*7270*/  PRMT R45, R45, 0x5410, R4 ;  /* 0x000054102d2d7816 */ /* 0x000fe20000000004 */
[----:B------:R-:W-:Y:S01]  /*7280*/  IMAD.MOV.U32 R10, RZ, RZ, R29 ;  /* 0x000000ffff0a7224 */ /* 0x000fe200078e001d */
[----:B------:R-:W-:Y:S01]  /*7290*/  PRMT R43, R5, 0x7610, R43 ;  /* 0x00007610052b7816 */ /* 0x000fe2000000002b */
[----:B------:R-:W-:Y:S01]  /*72a0*/  IMAD.MOV.U32 R5, RZ, RZ, R21 ;  /* 0x000000ffff057224 */ /* 0x000fe200078e0015 */
[----:B------:R-:W-:Y:S02]  /*72b0*/  PRMT R46, R46, 0x5410, R6 ;  /* 0x000054102e2e7816 */ /* 0x000fe40000000006 */
[----:B------:R-:W-:Y:S02]  /*72c0*/  PRMT R44, R10, 0x7610, R44 ;  /* 0x000076100a2c7816 */ /* 0x000fe4000000002c */
[----:B------:R-:W-:Y:S01]  /*72d0*/  MOV R4, R20 ;  /* 0x0000001400047202 */ /* 0x000fe20000000f00 */
[----:B0-----:R-:W-:Y:S06]  /*72e0*/  @!P2 BRA `(.L_x_3691) ;  /* 0x0000010c0038a947 */ /* 0x001fec0003800000 */
.L_x_3890:
[----:B------:R-:W-:Y:S05]  /*72f0*/  BSYNC B1 ;  /* 0x0000000000017941 */ /* 0x000fea0003800000 */
.L_x_3690:
        /* <DEDUP_REMOVED lines=56> */
.L_x_3695:
[----:B------:R-:W-:Y:S05]  /*7680*/  BSYNC B2 ;  /* 0x0000000000027941 */ /* 0x000fea0003800000 */
.L_x_3694:
        /* <DEDUP_REMOVED lines=25> */
[----:B------:R-:W-:Y:S01]  /*7820*/  IMAD.U32 R7, R5, 0x10000, RZ ;  /* 0x0001000005077824 */ /* 0x000fe200078e00ff */
[----:B------:R-:W-:Y:S01]  /*7830*/  SHF.L.U32 R11, R14, 0x10, RZ ;  /* 0x000000100e0b7819 */ /* 0x000fe200000006ff */
[----:B------:R-:W-:Y:S01]  /*7840*/  FMUL.FTZ R37, R13, R15 ;  /* 0x0000000f0d257220 */ /* 0x000fe20000410000 */
[----:B------:R-:W-:Y:S01]  /*7850*/  LOP3.LUT R4, R4, 0xffff0000, RZ, 0xc0, !PT ;  /* 0xffff000004047812 */ /* 0x000fe200078ec0ff */
[----:B------:R-:W-:Y:S01]  /*7860*/  IMAD.U32 R13, R31, 0x10000, RZ ;  /* 0x000100001f0d7824 */ /* 0x000fe200078e00ff */
[----:B------:R-:W-:Y:S01]  /*7870*/  LOP3.LUT R5, R5, 0xffff0000, RZ, 0xc0, !PT ;  /* 0xffff000005057812 */ /* 0x000fe200078ec0ff */
[----:B------:R-:W-:Y:S01]  /*7880*/  FFMA.FTZ R32, R12, R32, R37 ;  /* 0x000000200c207223 */ /* 0x000fe20000010025 */
[----:B------:R-:W-:Y:S01]  /*7890*/  LOP3.LUT R10, R31, 0xffff0000, RZ, 0xc0, !PT ;  /* 0xffff00001f0a7812 */ /* 0x000fe200078ec0ff */
[----:B------:R-:W-:Y:S01]  /*78a0*/  FMUL.FTZ R15, R4, R13 ;  /* 0x0000000d040f7220 */ /* 0x000fe20000410000 */
[----:B------:R-:W-:Y:S01]  /*78b0*/  LOP3.LUT R14, R14, 0xffff0000, RZ, 0xc0, !PT ;  /* 0xffff00000e0e7812 */ /* 0x000fe200078ec0ff */
[----:B------:R-:W-:-:S02]  /*78c0*/  FMUL.FTZ R12, R4, R11 ;  /* 0x0000000b040c7220 */ /* 0x000fc40000410000 */
[C---:B------:R-:W-:Y:S01]  /*78d0*/  FMUL.FTZ R30, R5.reuse, R10 ;  /* 0x0000000a051e7220 */ /* 0x040fe20000410000 */
[C---:B------:R-:W-:Y:S01]  /*78e0*/  FFMA.FTZ R4, R6.reuse, R11, -R15 ;  /* 0x0000000b06047223 */ /* 0x040fe2000001080f */
[-C--:B------:R-:W-:Y:S01]  /*78f0*/  FMUL.FTZ R31, R5, R14.reuse ;  /* 0x0000000e051f7220 */ /* 0x080fe20000410000 */
[----:B------:R-:W-:Y:S01]  /*7900*/  FFMA.FTZ R13, R6, R13, R12 ;  /* 0x0000000d060d7223 */ /* 0x000fe2000001000c */
[C---:B------:R-:W-:Y:S01]  /*7910*/  FFMA.FTZ R5, R7.reuse, R14, -R30 ;  /* 0x0000000e07057223 */ /* 0x040fe2000001081e */
[----:B------:R-:W-:Y:S01]  /*7920*/  F2FP.BF16.F32.PACK_AB R6, R34, R35 ;  /* 0x000000232206723e */ /* 0x000fe200000010ff */
[----:B------:R-:W-:Y:S01]  /*7930*/  FFMA.FTZ R10, R7, R10, R31 ;  /* 0x0000000a070a7223 */ /* 0x000fe2000001001f */
[----:B------:R-:W-:Y:S02]  /*7940*/  F2FP.BF16.F32.PACK_AB R7, R32, R33 ;  /* 0x000000212007723e */ /* 0x000fe400000010ff */
[----:B------:R-:W-:Y:S02]  /*7950*/  F2FP.BF16.F32.PACK_AB R4, R13, R4 ;  /* 0x000000040d04723e */ /* 0x000fe400000010ff */
[----:B------:R-:W-:-:S05]  /*7960*/  F2FP.BF16.F32.PACK_AB R5, R10, R5 ;  /* 0x000000050a05723e */ /* 0x000fca00000010ff */
[----:B------:R2:W-:Y:S02]  /*7970*/  STS.128 [R0], R4 ;  /* 0x0000000400007388 */ /* 0x0005e40000000c00 */
.L_x_3693:
[----:B------:R-:W-:Y:S05]  /*7980*/  BSYNC B1 ;  /* 0x0000000000017941 */ /* 0x000fea0003800000 */
.L_x_3692:
        /* <DEDUP_REMOVED lines=52> */
[----:B------:R1:W-:Y:S02]  /*7cd0*/  STS.128 [R3+0x21400], R4 ;  /* 0x0214000403007388 */ /* 0x0003e40000000c00 */
.L_x_3698:
[----:B------:R-:W-:Y:S05]  /*7ce0*/  BSYNC B1 ;  /* 0x0000000000017941 */ /* 0x000fea0003800000 */
.L_x_3697:
        /* <DEDUP_REMOVED lines=48> */
.L_x_3677:
        /* <DEDUP_REMOVED lines=13> */
[----:B------:R-:W-:Y:S01]  /*80c0*/  @!P1 IADD3.X R10, R57, R26, RZ, P4, !PT ;  /* 0x0000001a390a9210 */ /* 0x000fe200027fe4ff */
[----:B------:R-:W1:Y:S01]  /*80d0*/  @!P0 LDC.64 R30, c[0x0][0x3e0] ;  /* 0x0000f800ff1e8b82 */ /* 0x000e620000000a00 */
[----:B------:R-:W-:Y:S02]  /*80e0*/  @!P1 LEA R8, P4, R9, UR4, 0x1 ;  /* 0x0000000409089c11 */ /* 0x000fe4000f8808ff */
[----:B------:R-:W-:-:S02]  /*80f0*/  @!P0 IADD3.X R3, R28, R45, R59, P2, P3 ;  /* 0x0000002d1c038210 */ /* 0x000fc400017e643b */
        /* <DEDUP_REMOVED lines=41> */
[----:B------:R-:W-:Y:S02]  /*8390*/  LEA R0, P1, R10, UR6, 0x1 ;  /* 0x000000060a007c11 */ /* 0x000fe4000f8208ff */
[----:B------:R-:W-:Y:S01]  /*83a0*/  IADD3 R3, R11, R3, RZ ;  /* 0x000000030b037210 */ /* 0x000fe20007ffe0ff */
[----:B------:R-:W-:Y:S01]  /*83b0*/  UMOV UR4, 0xffffffff ;  /* 0xffffffff00047882 */ /* 0x000fe20000000000 */
[----:B------:R-:W-:Y:S02]  /*83c0*/  LEA.HI.X R5, R8, UR5, R5, 0x1, P0 ;  /* 0x0000000508057c11 */ /* 0x000fe400080f0c05 */
[----:B------:R-:W-:-:S02]  /*83d0*/  LEA.HI.X R3, R10, UR7, R3, 0x1, P1 ;  /* 0x000000070a037c11 */ /* 0x000fc400088f0c03 */
[----:B------:R-:W-:Y:S01]  /*83e0*/  LEA.HI R6, R207, R207, RZ, 0x1 ;  /* 0x000000cfcf067211 */ /* 0x000fe200078f08ff */
[----:B------:R-:W-:Y:S06]  /*83f0*/  BRA.DIV UR4, `(.L_x_3699) ;  /* 0x000000fe04087947 */ /* 0x000fec000b800000 */
.L_x_3893:
[----:B------:R-:W-:-:S03]  /*8400*/  UMOV UR4, 0xffffffff ;  /* 0xffffffff00047882 */ /* 0x000fc60000000000 */
[----:B------:R-:W-:Y:S05]  /*8410*/  BRA.DIV UR4, `(.L_x_3700) ;  /* 0x000000fe04287947 */ /* 0x000fea000b800000 */
.L_x_3896:
[----:B------:R-:W-:-:S03]  /*8420*/  UMOV UR4, 0xffffffff ;  /* 0xffffffff00047882 */ /* 0x000fc60000000000 */
[----:B------:R-:W-:Y:S05]  /*8430*/  BRA.DIV UR4, `(.L_x_3701) ;  /* 0x000000fe04487947 */ /* 0x000fea000b800000 */
.L_x_3899:
[----:B------:R-:W-:-:S03]  /*8440*/  UMOV UR4, 0xffffffff ;  /* 0xffffffff00047882 */ /* 0x000fc60000000000 */
[----:B------:R-:W-:Y:S05]  /*8450*/  BRA.DIV UR4, `(.L_x_3702) ;  /* 0x000000fe04687947 */ /* 0x000fea000b800000 */
.L_x_3902:
[----:B------:R-:W-:-:S03]  /*8460*/  UMOV UR4, 0xffffffff ;  /* 0xffffffff00047882 */ /* 0x000fc60000000000 */
[----:B------:R-:W-:Y:S05]  /*8470*/  BRA.DIV UR4, `(.L_x_3703) ;  /* 0x000000fe04887947 */ /* 0x000fea000b800000 */
.L_x_3905:
[----:B------:R-:W-:Y:S01]  /*8480*/  UMOV UR4, 0xffffffff ;  /* 0xffffffff00047882 */ /* 0x000fe20000000000 */
[----:B------:R-:W-:Y:S02]  /*8490*/  LOP3.LUT R6, R6, 0xfffffffe, RZ, 0xc0, !PT ;  /* 0xfffffffe06067812 */ /* 0x000fe400078ec0ff */
[----:B------:R-:W-:Y:S05]  /*84a0*/  BRA.DIV UR4, `(.L_x_3704) ;  /* 0x000000fe04a47947 */ /* 0x000fea000b800000 */
.L_x_3908:
[----:B------:R-:W-:Y:S01]  /*84b0*/  UMOV UR4, 0xffffffff ;  /* 0xffffffff00047882 */ /* 0x000fe20000000000 */
[----:B------:R-:W-:Y:S02]  /*84c0*/  IMAD.IADD R6, R207, 0x1, -R6 ;  /* 0x00000001cf067824 */ /* 0x000fe400078e0a06 */
[----:B------:R-:W-:Y:S05]  /*84d0*/  BRA.DIV UR4, `(.L_x_3705) ;  /* 0x000000fe04c07947 */ /* 0x000fea000b800000 */
.L_x_3911:
[----:B------:R-:W-:Y:S01]  /*84e0*/  UMOV UR4, 0xffffffff ;  /* 0xffffffff00047882 */ /* 0x000fe20000000000 */
[----:B------:R-:W-:Y:S02]  /*84f0*/  SHF.L.U32 R3, R6, 0x1f, RZ ;  /* 0x0000001f06037819 */ /* 0x000fe400000006ff */
[----:B------:R-:W-:Y:S05]  /*8500*/  BRA.DIV UR4, `(.L_x_3706) ;  /* 0x000000fe04dc7947 */ /* 0x000fea000b800000 */
.L_x_3914:
        /* <DEDUP_REMOVED lines=10> */
[-C--:B------:R-:W-:Y:S01]  /*85b0*/  ISETP.GE.OR P2, PT, R22, R56.reuse, P0 ;  /* 0x000000381600720c */ /* 0x080fe20000746670 */
        /* <DEDUP_REMOVED lines=24> */
.L_x_3915:
[----:B------:R-:W-:Y:S05]  /*8740*/  BSYNC B1 ;  /* 0x0000000000017941 */ /* 0x000fea0003800000 */
.L_x_3707:
[----:B------:R-:W-:Y:S04]  /*8750*/  BSSY B1, `(.L_x_3709) ;  /* 0x000006a000017945 */ /* 0x000fe80003800000 */
[----:B------:R-:W-:Y:S05]  /*8760*/  @P2 BRA `(.L_x_3710) ;  /* 0x0000000400a02947 */ /* 0x000fea0003800000 */
[----:B------:R-:W-:Y:S01]  /*8770*/  SHF.L.U32 R0, R191, 0x6, RZ ;  /* 0x00000006bf007819 */ /* 0x000fe200000006ff */
[----:B------:R-:W-:Y:S01]  /*8780*/  IMAD.IADD R4, R16, 0x1, R21 ;  /* 0x0000000110047824 */ /* 0x000fe200078e0215 */
[--C-:B------:R-:W-:Y:S02]  /*8790*/  SHF.R.U64 R12, R32, 0x10, R33.reuse ;  /* 0x00000010200c7819 */ /* 0x100fe40000001221 */
[----:B------:R-:W-:Y:S02]  /*87a0*/  LOP3.LUT R5, R0, 0x1c0, RZ, 0xc0, !PT ;  /* 0x000001c000057812 */ /* 0x000fe400078ec0ff */
[----:B------:R-:W-:Y:S02]  /*87b0*/  SHF.R.U32.HI R32, RZ, 0x10, R33 ;  /* 0x00000010ff207819 */ /* 0x000fe40000011621 */
[----:B------:R-:W-:Y:S02]  /*87c0*/  LOP3.LUT R0, R5, 0x38, R16, 0xf8, !PT ;  /* 0x0000003805007812 */ /* 0x000fe400078ef810 */
[----:B------:R-:W-:-:S02]  /*87d0*/  SHF.R.U32.HI R7, RZ, 0x3, R5 ;  /* 0x00000003ff077819 */ /* 0x000fc40000011605 */
[----:B------:R-:W-:Y:S02]  /*87e0*/  LOP3.LUT R4, R5, 0x38, R4, 0xf8, !PT ;  /* 0x0000003805047812 */ /* 0x000fe400078ef804 */
[-C--:B0-----:R-:W-:Y:S02]  /*87f0*/  LOP3.LUT R3, R0, R7.reuse, RZ, 0x3c, !PT ;  /* 0x0000000700037212 */ /* 0x081fe400078e3cff */
[----:B------:R-:W-:Y:S02]  /*8800*/  LOP3.LUT R5, R4, R7, RZ, 0x3c, !PT ;  /* 0x0000000704057212 */ /* 0x000fe400078e3cff */
[----:B------:R-:W-:Y:S01]  /*8810*/  SHF.R.U64 R0, R36, 0x10, R37 ;  /* 0x0000001024007819 */ /* 0x000fe20000001225 */
[----:B------:R-:W-:Y:S01]  /*8820*/  IMAD R3, R200, 0x200, R3 ;  /* 0x00000200c8037824 */ /* 0x000fe200078e0203 */
[----:B------:R-:W-:Y:S02]  /*8830*/  SHF.R.U64 R41, R38, 0x10, R39 ;  /* 0x0000001026297819 */ /* 0x000fe40000001227 */
[----:B------:R-:W-:Y:S01]  /*8840*/  SHF.R.U32.HI R40, RZ, 0x10, R37 ;  /* 0x00000010ff287819 */ /* 0x000fe20000011625 */
[----:B------:R-:W-:Y:S01]  /*8850*/  IMAD R46, R3, 0x2, R2 ;  /* 0x00000002032e7824 */ /* 0x000fe200078e0202 */
[----:B------:R-:W-:Y:S01]  /*8860*/  PRMT R33, R20, 0x5432, R12 ;  /* 0x0000543214217816 */ /* 0x000fe2000000000c */
[----:B------:R-:W-:Y:S01]  /*8870*/  IMAD R3, R200, 0x200, R5 ;  /* 0x00000200c8037824 */ /* 0x000fe200078e0205 */
[----:B------:R-:W-:-:S02]  /*8880*/  PRMT R38, R13, 0x5432, R0 ;  /* 0x000054320d267816 */ /* 0x000fc40000000000 */
[----:B------:R-:W0:Y:S01]  /*8890*/  LDS.128 R4, [R46+0x20400] ;  /* 0x020400002e047984 */ /* 0x000e220000000c00 */
[----:B------:R-:W-:Y:S01]  /*88a0*/  IMAD R47, R3, 0x2, R2 ;  /* 0x00000002032f7824 */ /* 0x000fe200078e0202 */
[--C-:B------:R-:W-:Y:S02]  /*88b0*/  SHF.R.U64 R3, R34, 0x10, R35.reuse ;  /* 0x0000001022037819 */ /* 0x100fe40000001223 */
[----:B------:R-:W-:Y:S02]  /*88c0*/  SHF.R.U32.HI R35, RZ, 0x10, R35 ;  /* 0x00000010ff237819 */ /* 0x000fe40000011623 */
[----:B------:R-:W1:Y:S01]  /*88d0*/  LDS.128 R8, [R47+0x20400] ;  /* 0x020400002f087984 */ /* 0x000e620000000c00 */
[----:B------:R-:W-:Y:S01]  /*88e0*/  SHF.R.U32.HI R42, RZ, 0x10, R39 ;  /* 0x00000010ff2a7819 */ /* 0x000fe20000011627 */
[----:B------:R-:W-:Y:S01]  /*88f0*/  IMAD.U32 R39, R38, 0x10000, RZ ;  /* 0x0001000026277824 */ /* 0x000fe200078e00ff */
[C---:B------:R-:W-:Y:S02]  /*8900*/  PRMT R36, R14.reuse, 0x5410, R3 ;  /* 0x000054100e247816 */ /* 0x040fe40000000003 */
[----:B------:R-:W-:Y:S01]  /*8910*/  PRMT R37, R15, 0x5410, R35 ;  /* 0x000054100f257816 */ /* 0x000fe20000000023 */
[----:B------:R-:W-:Y:S01]  /*8920*/  IMAD.U32 R35, R33, 0x10000, RZ ;  /* 0x0001000021237824 */ /* 0x000fe200078e00ff */
[----:B------:R-:W-:-:S02]  /*8930*/  PRMT R40, R14, 0x5432, R40 ;  /* 0x000054320e287816 */ /* 0x000fc40000000028 */
[----:B------:R-:W-:Y:S02]  /*8940*/  LOP3.LUT R38, R38, 0xffff0000, RZ, 0xc0, !PT ;  /* 0xffff000026267812 */ /* 0x000fe400078ec0ff */
        /* <DEDUP_REMOVED lines=15> */
[----:B------:R-:W-:Y:S01]  /*8a40*/  FMUL.FTZ R45, R14, R35 ;  /* 0x000000230e2d7220 */ /* 0x000fe20000410000 */
[----:B------:R-:W-:Y:S01]  /*8a50*/  FMUL.FTZ R44, R8, R38 ;  /* 0x00000026082c7220 */ /* 0x000fe20000410000 */
[----:B------:R-:W-:-:S02]  /*8a60*/  IMAD.U32 R14, R40, 0x10000, RZ ;  /* 0x00010000280e7824 */ /* 0x000fc400078e00ff */
[C---:B------:R-:W-:Y:S01]  /*8a70*/  FFMA.FTZ R43, R0.reuse, R35, -R43 ;  /* 0x00000023002b7223 */ /* 0x040fe2000001082b */
[----:B------:R-:W-:Y:S01]  /*8a80*/  FFMA.FTZ R45, R0, R39, R45 ;  /* 0x00000027002d7223 */ /* 0x000fe2000001002d */
[----:B------:R-:W-:Y:S02]  /*8a90*/  IMAD.U32 R0, R34, 0x10000, RZ ;  /* 0x0001000022007824 */ /* 0x000fe400078e00ff */
[-C--:B------:R-:W-:Y:S01]  /*8aa0*/  FMUL.FTZ R8, R8, R33.reuse ;  /* 0x0000002108087220 */ /* 0x080fe20000410000 */
[----:B------:R-:W-:Y:S01]  /*8ab0*/  FFMA.FTZ R44, R3, R33, -R44 ;  /* 0x00000021032c7223 */ /* 0x000fe2000001082c */
[C---:B------:R-:W-:Y:S01]  /*8ac0*/  FMUL.FTZ R33, R15.reuse, R14 ;  /* 0x0000000e0f217220 */ /* 0x040fe20000410000 */
[----:B------:R-:W-:Y:S01]  /*8ad0*/  LOP3.LUT R40, R40, 0xffff0000, RZ, 0xc0, !PT ;  /* 0xffff000028287812 */ /* 0x000fe200078ec0ff */
[----:B------:R-:W-:Y:S01]  /*8ae0*/  FMUL.FTZ R15, R15, R0 ;  /* 0x000000000f0f7220 */ /* 0x000fe20000410000 */
[----:B------:R-:W-:Y:S01]  /*8af0*/  LOP3.LUT R34, R34, 0xffff0000, RZ, 0xc0, !PT ;  /* 0xffff000022227812 */ /* 0x000fe200078ec0ff */
[----:B------:R-:W-:Y:S01]  /*8b00*/  FFMA.FTZ R8, R3, R38, R8 ;  /* 0x0000002603087223 */ /* 0x000fe20000010008 */
[C---:B------:R-:W-:Y:S01]  /*8b10*/  FFMA.FTZ R33, R4.reuse, R0, -R33 ;  /* 0x0000000004217223 */ /* 0x040fe20000010821 */
[----:B------:R-:W-:Y:S01]  /*8b20*/  FFMA.FTZ R14, R4, R14, R15 ;  /* 0x0000000e040e7223 */ /* 0x000fe2000001000f */
[C---:B------:R-:W-:Y:S01]  /*8b30*/  FMUL.FTZ R0, R9.reuse, R40 ;  /* 0x0000002809007220 */ /* 0x040fe20000410000 */
[----:B------:R-:W-:Y:S01]  /*8b40*/  FMUL.FTZ R38, R9, R34 ;  /* 0x0000002209267220 */ /* 0x000fe20000410000 */
[----:B------:R-:W-:Y:S01]  /*8b50*/  IMAD.U32 R20, R10, 0x10000, RZ ;  /* 0x000100000a147824 */ /* 0x000fe200078e00ff */
[----:B------:R-:W-:Y:S01]  /*8b60*/  SHF.L.U32 R3, R36, 0x10, RZ ;  /* 0x0000001024037819 */ /* 0x000fe200000006ff */
[----:B------:R-:W-:-:S02]  /*8b70*/  IMAD.U32 R32, R11, 0x10000, RZ ;  /* 0x000100000b207824 */ /* 0x000fc400078e00ff */
[----:B------:R-:W-:Y:S01]  /*8b80*/  FFMA.FTZ R34, R5, R34, -R0 ;  /* 0x0000002205227223 */ /* 0x000fe20000010800 */
[----:B------:R-:W-:Y:S02]  /*8b90*/  IMAD.U32 R15, R41, 0x10000, RZ ;  /* 0x00010000290f7824 */ /* 0x000fe400078e00ff */
[----:B------:R-:W-:Y:S01]  /*8ba0*/  FFMA.FTZ R9, R5, R40, R38 ;  /* 0x0000002805097223 */ /* 0x000fe20000010026 */
[----:B------:R-:W-:Y:S01]  /*8bb0*/  IMAD.U32 R4, R42, 0x10000, RZ ;  /* 0x000100002a047824 */ /* 0x000fe200078e00ff */
[----:B------:R-:W-:Y:S01]  /*8bc0*/  LOP3.LUT R10, R10, 0xffff0000, RZ, 0xc0, !PT ;  /* 0xffff00000a0a7812 */ /* 0x000fe200078ec0ff */
[----:B------:R-:W-:Y:S02]  /*8bd0*/  IMAD.U32 R0, R37, 0x10000, RZ ;  /* 0x0001000025007824 */ /* 0x000fe400078e00ff */
[----:B------:R-:W-:Y:S01]  /*8be0*/  FMUL.FTZ R35, R20, R15 ;  /* 0x0000000f14237220 */ /* 0x000fe20000410000 */
[----:B------:R-:W-:Y:S01]  /*8bf0*/  FMUL.FTZ R38, R32, R4 ;  /* 0x0000000420267220 */ /* 0x000fe20000410000 */
[----:B------:R-:W-:Y:S01]  /*8c00*/  LOP3.LUT R41, R41, 0xffff0000, RZ, 0xc0, !PT ;  /* 0xffff000029297812 */ /* 0x000fe200078ec0ff */
[-C--:B------:R-:W-:Y:S01]  /*8c10*/  FMUL.FTZ R20, R20, R3.reuse ;  /* 0x0000000314147220 */ /* 0x080fe20000410000 */
[----:B------:R-:W-:Y:S01]  /*8c20*/  LOP3.LUT R11, R11, 0xffff0000, RZ, 0xc0, !PT ;  /* 0xffff00000b0b7812 */ /* 0x000fe200078ec0ff */
[----:B------:R-:W-:Y:S01]  /*8c30*/  FFMA.FTZ R35, R12, R3, -R35 ;  /* 0x000000030c237223 */ /* 0x000fe20000010823 */
[-C--:B------:R-:W-:Y:S01]  /*8c40*/  FMUL.FTZ R32, R32, R0.reuse ;  /* 0x0000000020207220 */ /* 0x080fe20000410000 */
[----:B------:R-:W-:Y:S01]  /*8c50*/  FFMA.FTZ R38, R13, R0, -R38 ;  /* 0x000000000d267223 */ /* 0x000fe20000010826 */
[----:B------:R-:W-:Y:S01]  /*8c60*/  LOP3.LUT R42, R42, 0xffff0000, RZ, 0xc0, !PT ;  /* 0xffff00002a2a7812 */ /* 0x000fe200078ec0ff */
[----:B------:R-:W-:Y:S01]  /*8c70*/  FFMA.FTZ R20, R12, R15, R20 ;  /* 0x0000000f0c147223 */ /* 0x000fe20000010014 */
[----:B------:R-:W-:Y:S01]  /*8c80*/  LOP3.LUT R3, R36, 0xffff0000, RZ, 0xc0, !PT ;  /* 0xffff000024037812 */ /* 0x000fe200078ec0ff */
[----:B------:R-:W-:Y:S01]  /*8c90*/  FMUL.FTZ R5, R10, R41 ;  /* 0x000000290a057220 */ /* 0x000fe20000410000 */
[----:B------:R-:W-:Y:S01]  /*8ca0*/  LOP3.LUT R0, R37, 0xffff0000, RZ, 0xc0, !PT ;  /* 0xffff000025007812 */ /* 0x000fe200078ec0ff */
[----:B------:R-:W-:Y:S01]  /*8cb0*/  FFMA.FTZ R32, R13, R4, R32 ;  /* 0x000000040d207223 */ /* 0x000fe20000010020 */
[----:B------:R-:W-:Y:S01]  /*8cc0*/  LOP3.LUT R6, R6, 0xffff0000, RZ, 0xc0, !PT ;  /* 0xffff000006067812 */ /* 0x000fe200078ec0ff */
[----:B------:R-:W-:Y:S01]  /*8cd0*/  FMUL.FTZ R12, R11, R42 ;  /* 0x0000002a0b0c7220 */ /* 0x000fe20000410000 */
[----:B------:R-:W-:Y:S01]  /*8ce0*/  LOP3.LUT R7, R7, 0xffff0000, RZ, 0xc0, !PT ;  /* 0xffff000007077812 */ /* 0x000fe200078ec0ff */
[-C--:B------:R-:W-:Y:S01]  /*8cf0*/  FMUL.FTZ R4, R10, R3.reuse ;  /* 0x000000030a047220 */ /* 0x080fe20000410000 */
[-C--:B------:R-:W-:Y:S01]  /*8d00*/  FMUL.FTZ R11, R11, R0.reuse ;  /* 0x000000000b0b7220 */ /* 0x080fe20000410000 */
[----:B------:R-:W-:Y:S01]  /*8d10*/  FFMA.FTZ R10, R6, R3, -R5 ;  /* 0x00000003060a7223 */ /* 0x000fe20000010805 */
        /* <DEDUP_REMOVED lines=13> */
.L_x_3710:
[----:B------:R-:W-:Y:S05]  /*8df0*/  BSYNC B1 ;  /* 0x0000000000017941 */ /* 0x000fea0003800000 */
.L_x_3709:
[----:B------:R-:W-:Y:S01]  /*8e00*/  PRMT R14, R54, 0x5410, R53 ;  /* 0x00005410360e7816 */ /* 0x000fe20000000035 */
[----:B------:R-:W-:Y:S06]  /*8e10*/  @P0 BRA `(.L_x_3696) ;  /* 0x0000000400840947 */ /* 0x000fec0003800000 */
[----:B------:R-:W-:Y:S01]  /*8e20*/  IMAD.IADD R0, R16, 0x1, R21 ;  /* 0x0000000110007824 */ /* 0x000fe200078e0215 */
[----:B-1----:R-:W1:Y:S01]  /*8e30*/  LDS.128 R8, [R216+0x20400] ;  /* 0x02040000d8087984 */ /* 0x002e620000000c00 */
[----:B------:R-:W-:Y:S02]  /*8e40*/  SHF.R.U64 R13, R24, 0x10, R25 ;  /* 0x00000010180d7819 */ /* 0x000fe40000001219 */
[----:B------:R-:W-:Y:S02]  /*8e50*/  SHF.R.U64 R34, R30, 0x10, R31 ;  /* 0x000000101e227819 */ /* 0x000fe4000000121f */
[----:B0-----:R-:W-:Y:S02]  /*8e60*/  LOP3.LUT R3, R217, 0x38, R0, 0xf8, !PT ;  /* 0x00000038d9037812 */ /* 0x001fe400078ef800 */
[----:B------:R-:W-:Y:S02]  /*8e70*/  SHF.R.U64 R0, R28, 0x10, R29 ;  /* 0x000000101c007819 */ /* 0x000fe4000000121d */
[----:B------:R-:W-:-:S02]  /*8e80*/  LOP3.LUT R3, R3, R222, RZ, 0x3c, !PT ;  /* 0x000000de03037212 */ /* 0x000fc400078e3cff */
[----:B------:R-:W-:Y:S02]  /*8e90*/  SHF.R.U32.HI R24, RZ, 0x10, R25 ;  /* 0x00000010ff187819 */ /* 0x000fe40000011619 */
[----:B------:R-:W-:Y:S01]  /*8ea0*/  SHF.R.U64 R12, R26, 0x10, R27 ;  /* 0x000000101a0c7819 */ /* 0x000fe2000000121b */
[----:B------:R-:W-:Y:S01]  /*8eb0*/  IMAD.IADD R3, R218, 0x1, R3 ;  /* 0x00000001da037824 */ /* 0x000fe200078e0203 */
[C---:B------:R-:W-:Y:S02]  /*8ec0*/  PRMT R30, R48.reuse, 0x5432, R0 ;  /* 0x00005432301e7816 */ /* 0x040fe40000000000 */
[----:B------:R-:W-:Y:S01]  /*8ed0*/  SHF.R.U32.HI R26, RZ, 0x10, R27 ;  /* 0x00000010ff1a7819 */ /* 0x000fe2000001161b */
[----:B------:R-:W-:Y:S01]  /*8ee0*/  IMAD R3, R3, 0x2, R2 ;  /* 0x0000000203037824 */ /* 0x000fe200078e0202 */
[----:B------:R-:W-:Y:S02]  /*8ef0*/  PRMT R25, R48, 0x5410, R13 ;  /* 0x0000541030197816 */ /* 0x000fe4000000000d */
[----:B------:R-:W-:-:S02]  /*8f00*/  SHF.R.U32.HI R32, RZ, 0x10, R29 ;  /* 0x00000010ff207819 */ /* 0x000fc4000001161d */
        /* <DEDUP_REMOVED lines=13> */
[----:B------:R-:W-:Y:S01]  /*8fe0*/  SHF.L.U32 R14, R11, 0x10, RZ ;  /* 0x000000100b0e7819 */ /* 0x000fe200000006ff */
[----:B------:R-:W-:Y:S01]  /*8ff0*/  IMAD.U32 R12, R9, 0x10000, RZ ;  /* 0x00010000090c7824 */ /* 0x000fe200078e00ff */
[----:B------:R-:W-:Y:S01]  /*9000*/  LOP3.LUT R25, R25, 0xffff0000, RZ, 0xc0, !PT ;  /* 0xffff000019197812 */ /* 0x000fe200078ec0ff */
[----:B------:R-:W-:Y:S01]  /*9010*/  IMAD.U32 R13, R10, 0x10000, RZ ;  /* 0x000100000a0d7824 */ /* 0x000fe200078e00ff */
[----:B------:R-:W-:Y:S02]  /*9020*/  LOP3.LUT R9, R9, 0xffff0000, RZ, 0xc0, !PT ;  /* 0xffff000009097812 */ /* 0x000fe400078ec0ff */
[----:B------:R-:W-:-:S02]  /*9030*/  LOP3.LUT R8, R8, 0xffff0000, RZ, 0xc0, !PT ;  /* 0xffff000008087812 */ /* 0x000fc400078ec0ff */
[----:B------:R-:W-:Y:S02]  /*9040*/  LOP3.LUT R10, R10, 0xffff0000, RZ, 0xc0, !PT ;  /* 0xffff00000a0a7812 */ /* 0x000fe400078ec0ff */
[----:B------:R-:W-:Y:S01]  /*9050*/  LOP3.LUT R11, R11, 0xffff0000, RZ, 0xc0, !PT ;  /* 0xffff00000b0b7812 */ /* 0x000fe200078ec0ff */
[C---:B0-----:R-:W-:Y:S01]  /*9060*/  IMAD.U32 R15, R4.reuse, 0x10000, RZ ;  /* 0x00010000040f7824 */ /* 0x041fe200078e00ff */
[----:B------:R-:W-:Y:S01]  /*9070*/  LOP3.LUT R4, R4, 0xffff0000, RZ, 0xc0, !PT ;  /* 0xffff000004047812 */ /* 0x000fe200078ec0ff */
[C---:B------:R-:W-:Y:S01]  /*9080*/  IMAD.U32 R20, R5.reuse, 0x10000, RZ ;  /* 0x0001000005147824 */ /* 0x040fe200078e00ff */
[----:B------:R-:W-:Y:S01]  /*9090*/  LOP3.LUT R5, R5, 0xffff0000, RZ, 0xc0, !PT ;  /* 0xffff000005057812 */ /* 0x000fe200078ec0ff */
[C---:B------:R-:W-:Y:S01]  /*90a0*/  FMUL.FTZ R37, R15.reuse, R31 ;  /* 0x0000001f0f257220 */ /* 0x040fe20000410000 */
[----:B------:R-:W-:Y:S01]  /*90b0*/  FMUL.FTZ R39, R15, R26 ;  /* 0x0000001a0f277220 */ /* 0x000fe20000410000 */
[----:B------:R-:W-:Y:S01]  /*90c0*/  SHF.L.U32 R15, R27, 0x10, RZ ;  /* 0x000000101b0f7819 */ /* 0x000fe200000006ff */
[----:B------:R-:W-:-:S02]  /*90d0*/  IMAD.U32 R24, R7, 0x10000, RZ ;  /* 0x0001000007187824 */ /* 0x000fc400078e00ff */
[C---:B------:R-:W-:Y:S01]  /*90e0*/  FFMA.FTZ R26, R0.reuse, R26, -R37 ;  /* 0x0000001a001a7223 */ /* 0x040fe20000010825 */
[----:B------:R-:W-:Y:S02]  /*90f0*/  IMAD.U32 R37, R35, 0x10000, RZ ;  /* 0x0001000023257824 */ /* 0x000fe400078e00ff */
[----:B------:R-:W-:Y:S01]  /*9100*/  FFMA.FTZ R39, R0, R31, R39 ;  /* 0x0000001f00277223 */ /* 0x000fe20000010027 */
[C---:B------:R-:W-:Y:S01]  /*9110*/  FMUL.FTZ R41, R20.reuse, R33 ;  /* 0x0000002114297220 */ /* 0x040fe20000410000 */
[----:B------:R-:W-:Y:S02]  /*9120*/  IMAD.U32 R31, R29, 0x10000, RZ ;  /* 0x000100001d1f7824 */ /* 0x000fe400078e00ff */
[----:B------:R-:W-:Y:S01]  /*9130*/  FMUL.FTZ R43, R20, R15 ;  /* 0x0000000f142b7220 */ /* 0x000fe20000410000 */
[----:B------:R-:W-:Y:S01]  /*9140*/  FMUL.FTZ R45, R24, R37 ;  /* 0x00000025182d7220 */ /* 0x000fe20000410000 */
[----:B------:R-:W-:Y:S01]  /*9150*/  FFMA.FTZ R41, R12, R15, -R41 ;  /* 0x0000000f0c297223 */ /* 0x000fe20000010829 */
[----:B------:R-:W-:Y:S01]  /*9160*/  FMUL.FTZ R24, R24, R31 ;  /* 0x0000001f18187220 */ /* 0x000fe20000410000 */
[----:B------:R-:W-:Y:S01]  /*9170*/  LOP3.LUT R15, R30, 0xffff0000, RZ, 0xc0, !PT ;  /* 0xffff00001e0f7812 */ /* 0x000fe200078ec0ff */
[----:B------:R-:W-:Y:S01]  /*9180*/  FFMA.FTZ R43, R12, R33, R43 ;  /* 0x000000210c2b7223 */ /* 0x000fe2000001002b */
[----:B------:R-:W-:Y:S01]  /*9190*/  LOP3.LUT R0, R27, 0xffff0000, RZ, 0xc0, !PT ;  /* 0xffff00001b007812 */ /* 0x000fe200078ec0ff */
[----:B------:R-:W-:-:S02]  /*91a0*/  IMAD.U32 R21, R6, 0x10000, RZ ;  /* 0x0001000006157824 */ /* 0x000fc400078e00ff */
[C---:B------:R-:W-:Y:S01]  /*91b0*/  FFMA.FTZ R45, R14.reuse, R31, -R45 ;  /* 0x0000001f0e2d7223 */ /* 0x040fe2000001082d */
[----:B------:R-:W-:Y:S01]  /*91c0*/  FFMA.FTZ R37, R14, R37, R24 ;  /* 0x000000250e257223 */ /* 0x000fe20000010018 */
[----:B------:R-:W-:Y:S02]  /*91d0*/  IMAD.U32 R12, R34, 0x10000, RZ ;  /* 0x00010000220c7824 */ /* 0x000fe400078e00ff */
[C---:B------:R-:W-:Y:S01]  /*91e0*/  FMUL.FTZ R14, R5.reuse, R32 ;  /* 0x00000020050e7220 */ /* 0x040fe20000410000 */
[C---:B------:R-:W-:Y:S01]  /*91f0*/  FMUL.FTZ R31, R4.reuse, R15 ;  /* 0x0000000f041f7220 */ /* 0x040fe20000410000 */
[----:B------:R-:W-:Y:S01]  /*9200*/  FMUL.FTZ R27, R4, R25 ;  /* 0x00000019041b7220 */ /* 0x000fe20000410000 */
[----:B------:R-:W-:Y:S01]  /*9210*/  FMUL.FTZ R5, R5, R0 ;  /* 0x0000000005057220 */ /* 0x000fe20000410000 */
[----:B------:R-:W-:Y:S02]  /*9220*/  IMAD.U32 R4, R28, 0x10000, RZ ;  /* 0x000100001c047824 */ /* 0x000fe400078e00ff */
[----:B------:R-:W-:Y:S01]  /*9230*/  FMUL.FTZ R20, R21, R12 ;  /* 0x0000000c15147220 */ /* 0x000fe20000410000 */
[C---:B------:R-:W-:Y:S01]  /*9240*/  FFMA.FTZ R14, R9.reuse, R0, -R14 ;  /* 0x00000000090e7223 */ /* 0x040fe2000001080e */
[----:B------:R-:W-:Y:S01]  /*9250*/  FFMA.FTZ R32, R9, R32, R5 ;  /* 0x0000002009207223 */ /* 0x000fe20000010005 */
[----:B------:R-:W-:Y:S01]  /*9260*/  LOP3.LUT R6, R6, 0xffff0000, RZ, 0xc0, !PT ;  /* 0xffff000006067812 */ /* 0x000fe200078ec0ff */
[-C--:B------:R-:W-:Y:S01]  /*9270*/  FMUL.FTZ R24, R21, R4.reuse ;  /* 0x0000000415187220 */ /* 0x080fe20000410000 */
[----:B------:R-:W-:Y:S01]  /*9280*/  LOP3.LUT R9, R34, 0xffff0000, RZ, 0xc0, !PT ;  /* 0xffff000022097812 */ /* 0x000fe200078ec0ff */
[C---:B------:R-:W-:Y:S01]  /*9290*/  FFMA.FTZ R20, R13.reuse, R4, -R20 ;  /* 0x000000040d147223 */ /* 0x040fe20000010814 */
[----:B------:R-:W-:Y:S01]  /*92a0*/  LOP3.LUT R5, R28, 0xffff0000, RZ, 0xc0, !PT ;  /* 0xffff00001c057812 */ /* 0x000fe200078ec0ff */
[----:B------:R-:W-:Y:S01]  /*92b0*/  FFMA.FTZ R24, R13, R12, R24 ;  /* 0x0000000c0d187223 */ /* 0x000fe20000010018 */
[----:B------:R-:W-:Y:S01]  /*92c0*/  LOP3.LUT R7, R7, 0xffff0000, RZ, 0xc0, !PT ;  /* 0xffff000007077812 */ /* 0x000fe200078ec0ff */
[----:B------:R-:W-:Y:S01]  /*92d0*/  FMUL.FTZ R13, R6, R9 ;  /* 0x00000009060d7220 */ /* 0x000fe20000410000 */
[----:B------:R-:W-:Y:S01]  /*92e0*/  LOP3.LUT R4, R35, 0xffff0000, RZ, 0xc0, !PT ;  /* 0xffff000023047812 */ /* 0x000fe200078ec0ff */
[----:B------:R-:W-:Y:S01]  /*92f0*/  FFMA.FTZ R31, R8, R25, -R31 ;  /* 0x00000019081f7223 */ /* 0x000fe2000001081f */
[----:B------:R-:W-:Y:S01]  /*9300*/  LOP3.LUT R0, R29, 0xffff0000, RZ, 0xc0, !PT ;  /* 0xffff00001d007812 */ /* 0x000fe200078ec0ff */
[----:B------:R-:W-:Y:S01]  /*9310*/  FMUL.FTZ R6, R6, R5 ;  /* 0x0000000506067220 */ /* 0x000fe20000410000 */
[----:B------:R-:W-:Y:S01]  /*9320*/  FFMA.FTZ R8, R8, R15, R27 ;  /* 0x0000000f08087223 */ /* 0x000fe2000001001b */
[C---:B------:R-:W-:Y:S01]  /*9330*/  FMUL.FTZ R12, R7.reuse, R4 ;  /* 0x00000004070c7220 */ /* 0x040fe20000410000 */
[C---:B------:R-:W-:Y:S01]  /*9340*/  FFMA.FTZ R13, R10.reuse, R5, -R13 ;  /* 0x000000050a0d7223 */ /* 0x040fe2000001080d */
[-C--:B------:R-:W-:Y:S01]  /*9350*/  FMUL.FTZ R15, R7, R0.reuse ;  /* 0x00000000070f7220 */ /* 0x080fe20000410000 */
[----:B------:R-:W-:Y:S01]  /*9360*/  FFMA.FTZ R7, R10, R9, R6 ;  /* 0x000000090a077223 */ /* 0x000fe20000010006 */
[C---:B------:R-:W-:Y:S01]  /*9370*/  FFMA.FTZ R12, R11.reuse, R0, -R12 ;  /* 0x000000000b0c7223 */ /* 0x040fe2000001080c */
[----:B------:R-:W-:Y:S01]  /*9380*/  F2FP.BF16.F32.PACK_AB R5, R14, R41 ;  /* 0x000000290e05723e */ /* 0x000fe200000010ff */
        /* <DEDUP_REMOVED lines=10> */
.L_x_3696:
[----:B------:R-:W-:Y:S05]  /*9430*/  BSYNC B0 ;  /* 0x0000000000007941 */ /* 0x000fea0003800000 */
.L_x_3676:
        /* <DEDUP_REMOVED lines=8> */
.L_x_3673:
[----:B------:R-:W-:-:S13]  /*94c0*/  ISETP.NE.AND P0, PT, R188, 0x3, PT ;  /* 0x00000003bc00780c */ /* 0x000fda0003f05270 */
[----:B------:R-:W-:Y:S05]  /*94d0*/  @!P0 BRA `(.L_x_3711) ;  /* 0x0000000000048947 */ /* 0x000fea0003800000 */
[----:B------:R-:W-:Y:S01]  /*94e0*/  BPT.TRAP 0x1 ;  /* 0x000000040000795c */ /* 0x000fe20000300000 */
.L_x_3711:
[----:B------:R-:W-:Y:S01]  /*94f0*/  IMAD R169, R18, 0x8, R2 ;  /* 0x0000000812a97824 */ /* 0x000fe200078e0202 */
[----:B------:R-:W-:-:S04]  /*9500*/  SHF.L.U32 R56, R19, 0x1f, RZ ;  /* 0x0000001f13387819 */ /* 0x000fc800000006ff */
[----:B------:R0:W0:Y:S01]  /*9510*/  SYNCS.PHASECHK.TRANS64.TRYWAIT P1, [R169+URZ+0x28c30], R56 ;  /* 0x028c3038a90075a7 */ /* 0x000022000802017f */
[----:B------:R-:W-:Y:S05]  /*9520*/  @!P0 BRA `(.L_x_3712) ;  /* 0x0000000000048947 */ /* 0x000fea0003800000 */
[----:B------:R-:W-:Y:S01]  /*9530*/  BPT.TRAP 0x1 ;  /* 0x000000040000795c */ /* 0x000fe20000300000 */
.L_x_3712:
[C---:B--23--:R-:W-:Y:S02]  /*9540*/  VIADD R0, R2.reuse, 0x22400 ;  /* 0x0002240002007836 */ /* 0x04cfe40000000000 */
        /* <DEDUP_REMOVED lines=9> */
.L_x_3713:
        /* <DEDUP_REMOVED lines=10> */
[----:B------:R-:W-:Y:S01]  /*9680*/  VIADD R6, R12, 0x2 ;  /* 0x000000020c067836 */ /* 0x000fe20000000000 */
[----:B------:R-:W-:Y:S01]  /*9690*/  R2UR UR7, R13 ;  /* 0x000000000d0772ca */ /* 0x000fe200000e0000 */
[----:B------:R-:W-:Y:S01]  /*96a0*/  IMAD.MOV.U32 R11, RZ, RZ, 0x40000040 ;  /* 0x40000040ff0b7424 */ /* 0x000fe200078e00ff */
[----:B------:R-:W1:Y:S01]  /*96b0*/  S2R R58, SR_TID.X ;  /* 0x00000000003a7919 */ /* 0x000e620000002100 */
[----:B------:R-:W-:-:S02]  /*96c0*/  IMAD.MOV.U32 R7, RZ, RZ, 0x40000040 ;  /* 0x40000040ff077424 */ /* 0x000fc400078e00ff */
[----:B------:R-:W-:Y:S02]  /*96d0*/  VIADD R8, R4, 0x4 ;  /* 0x0000000404087836 */ /* 0x000fe40000000000 */
[----:B------:R-:W-:Y:S02]  /*96e0*/  IMAD.MOV.U32 R9, RZ, RZ, 0x40000040 ;  /* 0x40000040ff097424 */ /* 0x000fe400078e00ff */
[----:B------:R-:W-:Y:S02]  /*96f0*/  IMAD.MOV.U32 R13, RZ, RZ, 0x40000040 ;  /* 0x40000040ff0d7424 */ /* 0x000fe400078e00ff */
[----:B------:R-:W-:Y:S02]  /*9700*/  IMAD.MOV.U32 R3, RZ, RZ, 0x40 ;  /* 0x00000040ff037424 */ /* 0x000fe400078e00ff */
[----:B------:R-:W-:Y:S01]  /*9710*/  HGMMA.64x64x16.F32.BF16 R24, gdesc[UR4], RZ, !UPT, gsb0 ;  /* 0x00e00000041879f0 */ /* 0x000fe2000c0018ff */
[----:B------:R-:W-:Y:S01]  /*9720*/  R2UR UR4, R10 ;  /* 0x000000000a0472ca */ /* 0x000fe200000e0000 */
[----:B------:R-:W-:Y:S01]  /*9730*/  IMAD R3, R168, -0x40, R3 ;  /* 0xffffffc0a8037824 */ /* 0x000fe200078e0203 */
[----:B------:R-:W-:-:S02]  /*9740*/  R2UR UR5, R11 ;  /* 0x000000000b0572ca */ /* 0x000fc400000e0000 */
[----:B------:R-:W-:Y:S01]  /*9750*/  R2UR UR6, R6 ;  /* 0x00000000060672ca */ /* 0x000fe200000e0000 */
[C---:B------:R-:W-:Y:S01]  /*9760*/  VIADD R6, R12.reuse, 0x4 ;  /* 0x000000040c067836 */ /* 0x040fe20000000000 */
[----:B------:R-:W-:Y:S01]  /*9770*/  R2UR UR7, R7 ;  /* 0x00000000070772ca */ /* 0x000fe200000e0000 */
[----:B------:R-:W-:Y:S01]  /*9780*/  VIADD R12, R12, 0x6 ;  /* 0x000000060c0c7836 */ /* 0x000fe20000000000 */
[----:B------:R-:W-:Y:S02]  /*9790*/  MOV R7, 0x40000040 ;  /* 0x4000004000077802 */ /* 0x000fe40000000f00 */
[----:B------:R-:W-:Y:S02]  /*97a0*/  IADD3 R0, R194, 0x1, R3 ;  /* 0x00000001c2007810 */ /* 0x000fe40007ffe003 */
[C---:B------:R-:W-:Y:S02]  /*97b0*/  IADD3 R3, -R192.reuse, R3, R194 ;  /* 0x00000003c0037210 */ /* 0x040fe40007ffe1c2 */
[----:B------:R-:W-:-:S02]  /*97c0*/  IADD3 R0, -R192, R0, -R187 ;  /* 0x00000000c0007210 */ /* 0x000fc40007ffe9bb */
[----:B-1----:R-:W-:Y:S01]  /*97d0*/  LOP3.LUT R58, R58, 0x7f, RZ, 0xc0, !PT ;  /* 0x0000007f3a3a7812 */ /* 0x002fe200078ec0ff */
[----:B------:R-:W-:Y:S02]  /*97e0*/  WARPGROUP.DEPBAR.LE gsb0, 0x0 ;  /* 0x00008000000079c5 */ /* 0x000fe40000010000 */
[----:B------:R-:W-:-:S06]  /*97f0*/  WARPGROUP.ARRIVE ;  /* 0x00000000000079c5 */ /* 0x000fcc0000000000 */
        /* <DEDUP_REMOVED lines=13> */
[----:B------:R-:W-:Y:S01]  /*98d0*/  R2UR UR7, R13 ;  /* 0x000000000d0772ca */ /* 0x000fe200000e0000 */
[----:B------:R-:W-:-:S05]  /*98e0*/  IMAD R13, R185, 0x40, R190 ;  /* 0x00000040b90d7824 */ /* 0x000fca00078e02be */
[----:B------:R-:W-:Y:S02]  /*98f0*/  IADD3 R12, R0, 0x8, R13 ;  /* 0x00000008000c7810 */ /* 0x000fe40007ffe00d */
[----:B------:R-:W-:Y:S02]  /*9900*/  VIADDMNMX R0, R13, R0, R3, PT ;  /* 0x000000000d007246 */ /* 0x000fe40003800103 */
[----:B------:R-:W-:-:S04]  /*9910*/  VIMNMX R12, R3, R12, PT ;  /* 0x0000000c030c7248 */ /* 0x000fc80003fe0100 */
        /* <DEDUP_REMOVED lines=8> */
[----:B------:R-:W-:Y:S02]  /*99a0*/  FSEL R57, R26, -INF , P1 ;  /* 0xff8000001a397808 */ /* 0x000fe40000800000 */
[----:B------:R-:W-:Y:S02]  /*99b0*/  FSEL R20, R27, -INF , P2 ;  /* 0xff8000001b147808 */ /* 0x000fe40001000000 */
[----:B------:R-:W-:Y:S02]  /*99c0*/  ISETP.GT.AND P1, PT, R12, 0x9, PT ;  /* 0x000000090c00780c */ /* 0x000fe40003f24270 */
[----:B------:R-:W-:-:S02]  /*99d0*/  FSEL R59, R30, -INF , P3 ;  /* 0xff8000001e3b7808 */ /* 0x000fc40001800000 */
[----:B------:R-:W-:Y:S02]  /*99e0*/  FMNMX.FTZ R26, R57, R20, !PT ;  /* 0x00000014391a7209 */ /* 0x000fe40007810000 */
[C---:B------:R-:W-:Y:S02]  /*99f0*/  ISETP.GT.AND P2, PT, R12.reuse, 0x10, PT ;  /* 0x000000100c00780c */ /* 0x040fe40003f44270 */
[----:B------:R-:W-:Y:S02]  /*9a00*/  FSEL R61, R31, -INF , P1 ;  /* 0xff8000001f3d7808 */ /* 0x000fe40000800000 */
[----:B------:R-:W-:Y:S02]  /*9a10*/  FMNMX.FTZ R26, R59, R26, !PT ;  /* 0x0000001a3b1a7209 */ /* 0x000fe40007810000 */
        /* <DEDUP_REMOVED lines=33> */
[----:B------:R-:W-:Y:S02]  /*9c30*/  FSEL R55, R55, -INF , P1 ;  /* 0xff80000037377808 */ /* 0x000fe40000800000 */
[----:B------:R-:W-:Y:S02]  /*9c40*/  FMNMX.FTZ R26, R81, R26, !PT ;  /* 0x0000001a511a7209 */ /* 0x000fe40007810000 */
[C---:B------:R-:W-:Y:S02]  /*9c50*/  ISETP.GT.AND P1, PT, R0.reuse, RZ, PT ;  /* 0x000000ff0000720c */ /* 0x040fe40003f24270 */
[----:B------:R-:W-:Y:S02]  /*9c60*/  FMNMX.FTZ R26, R55, R26, !PT ;  /* 0x0000001a371a7209 */ /* 0x000fe40007810000 */
[----:B------:R-:W-:-:S02]  /*9c70*/  ISETP.GT.AND P2, PT, R0, 0x1, PT ;  /* 0x000000010000780c */ /* 0x000fc40003f44270 */
[----:B------:R-:W-:Y:S01]  /*9c80*/  ISETP.GT.AND P3, PT, R0, 0x8, PT ;  /* 0x000000080000780c */ /* 0x000fe20003f64270 */
[----:B------:R-:W1:Y:S01]  /*9c90*/  SHFL.BFLY PT, R15, R26, 0x2, 0x1f ;  /* 0x0c401f001a0f7f89 */ /* 0x000e6200000e0000 */
[----:B------:R-:W-:Y:S02]  /*9ca0*/  FSEL R3, R24, -INF , P1 ;  /* 0xff80000018037808 */ /* 0x000fe40000800000 */
[----:B------:R-:W-:Y:S02]  /*9cb0*/  FSEL R25, R25, -INF , P2 ;  /* 0xff80000019197808 */ /* 0x000fe40001000000 */
        /* <DEDUP_REMOVED lines=17> */
[----:B------:R-:W-:Y:S01]  /*9dd0*/  FMNMX.FTZ R24, R31, R12, !PT ;  /* 0x0000000c1f187209 */ /* 0x000fe20007810000 */
[----:B------:R-:W-:Y:S01]  /*9de0*/  IMAD.U32 R12, RZ, RZ, UR4 ;  /* 0x00000004ff0c7e24 */ /* 0x000fe2000f8e00ff */
[----:B-1----:R-:W-:Y:S02]  /*9df0*/  FMNMX.FTZ R15, R26, R15, !PT ;  /* 0x0000000f1a0f7209 */ /* 0x002fe40007810000 */
[----:B------:R-:W-:Y:S02]  /*9e00*/  ISETP.GT.AND P1, PT, R0, 0x21, PT ;  /* 0x000000210000780c */ /* 0x000fe40003f24270 */
[----:B------:R-:W-:Y:S01]  /*9e10*/  FSEL R35, R40, -INF , P2 ;  /* 0xff80000028237808 */ /* 0x000fe20001000000 */
[----:B------:R-:W1:Y:S01]  /*9e20*/  SHFL.BFLY PT, R30, R15, 0x1, 0x1f ;  /* 0x0c201f000f1e7f89 */ /* 0x000e6200000e0000 */
        /* <DEDUP_REMOVED lines=19> */
[----:B-1----:R-:W-:Y:S02]  /*9f60*/  FMNMX.FTZ R15, R15, R30, !PT ;  /* 0x0000001e0f0f7209 */ /* 0x002fe40007810000 */
[----:B------:R-:W-:Y:S02]  /*9f70*/  FSEL R53, R53, -INF , P2 ;  /* 0xff80000035357808 */ /* 0x000fe40001000000 */
[----:B------:R-:W-:Y:S01]  /*9f80*/  FMNMX.FTZ R24, R47, R24, !PT ;  /* 0x000000182f187209 */ /* 0x000fe20007810000 */
[C---:B------:R-:W-:Y:S01]  /*9f90*/  FMUL.FTZ R13, R15.reuse, R12 ;  /* 0x0000000c0f0d7220 */ /* 0x040fe20000410000 */
[----:B------:R-:W-:Y:S02]  /*9fa0*/  FSETP.NEU.FTZ.AND P4, PT, R15, -INF , PT ;  /* 0xff8000000f00780b */ /* 0x000fe40003f9d000 */
[----:B------:R-:W-:Y:S02]  /*9fb0*/  FMNMX.FTZ R24, R53, R24, !PT ;  /* 0x0000001835187209 */ /* 0x000fe40007810000 */
[----:B------:R-:W-:-:S03]  /*9fc0*/  FSEL R26, R13, RZ, P4 ;  /* 0x000000ff0d1a7208 */ /* 0x000fc60002000000 */
[----:B------:R-:W1:Y:S02]  /*9fd0*/  SHFL.BFLY PT, R13, R24, 0x2, 0x1f ;  /* 0x0c401f00180d7f89 */ /* 0x000e6400000e0000 */
        /* <DEDUP_REMOVED lines=13> */
[-CC-:B------:R-:W-:Y:S01]  /*a0b0*/  FFMA.FTZ R77, R77, R12.reuse, -R26.reuse ;  /* 0x0000000c4d4d7223 */ /* 0x180fe2000001081a */
[-CC-:B------:R-:W-:Y:S01]  /*a0c0*/  FFMA.FTZ R79, R79, R12.reuse, -R26.reuse ;  /* 0x0000000c4f4f7223 */ /* 0x180fe2000001081a */
[-CC-:B------:R-:W-:Y:S01]  /*a0d0*/  FFMA.FTZ R51, R51, R12.reuse, -R26.reuse ;  /* 0x0000000c33337223 */ /* 0x180fe2000001081a */
[-CC-:B------:R-:W-:Y:S01]  /*a0e0*/  FFMA.FTZ R81, R81, R12.reuse, -R26.reuse ;  /* 0x0000000c51517223 */ /* 0x180fe2000001081a */
[----:B------:R-:W-:-:S03]  /*a0f0*/  FFMA.FTZ R26, R55, R12, -R26 ;  /* 0x0000000c371a7223 */ /* 0x000fc6000001081a */
[----:B------:R-:W-:Y:S01]  /*a100*/  MUFU.EX2 R59, R59 ;  /* 0x0000003b003b7308 */ /* 0x000fe20000000800 */
[----:B-1----:R-:W-:-:S05]  /*a110*/  FMNMX.FTZ R0, R24, R13, !PT ;  /* 0x0000000d18007209 */ /* 0x002fca0007810000 */
[----:B------:R-:W1:Y:S02]  /*a120*/  SHFL.BFLY PT, R13, R0, 0x1, 0x1f ;  /* 0x0c201f00000d7f89 */ /* 0x000e6400000e0000 */
[----:B------:R-:W3:Y:S01]  /*a130*/  MUFU.EX2 R30, R61 ;  /* 0x0000003d001e7308 */ /* 0x000ee20000000800 */
[----:B--2---:R-:W-:-:S07]  /*a140*/  F2FP.BF16.F32.PACK_AB R153, R28, R57 ;  /* 0x000000391c99723e */ /* 0x004fce00000010ff */
[----:B------:R-:W-:Y:S08]  /*a150*/  MUFU.EX2 R63, R63 ;  /* 0x0000003f003f7308 */ /* 0x000ff00000000800 */
[----:B------:R-:W2:Y:S01]  /*a160*/  MUFU.EX2 R32, R65 ;  /* 0x0000004100207308 */ /* 0x000ea20000000800 */
[----:B---3--:R-:W-:Y:S02]  /*a170*/  F2FP.BF16.F32.PACK_AB R155, R30, R59 ;  /* 0x0000003b1e9b723e */ /* 0x008fe400000010ff */
[----:B-1----:R-:W-:-:S05]  /*a180*/  FMNMX.FTZ R13, R0, R13, !PT ;  /* 0x0000000d000d7209 */ /* 0x002fca0007810000 */
[----:B------:R-:W-:Y:S01]  /*a190*/  MUFU.EX2 R67, R67 ;  /* 0x0000004300437308 */ /* 0x000fe20000000800 */
[C---:B------:R-:W-:Y:S01]  /*a1a0*/  FSETP.NEU.FTZ.AND P1, PT, R13.reuse, -INF , PT ;  /* 0xff8000000d00780b */ /* 0x040fe20003f3d000 */
[----:B------:R-:W-:-:S06]  /*a1b0*/  FMUL.FTZ R0, R13, R12 ;  /* 0x0000000c0d007220 */ /* 0x000fcc0000410000 */
[----:B------:R-:W1:Y:S01]  /*a1c0*/  MUFU.EX2 R34, R69 ;  /* 0x0000004500227308 */ /* 0x000e620000000800 */
[----:B------:R-:W-:Y:S01]  /*a1d0*/  FSEL R20, R0, RZ, P1 ;  /* 0x000000ff00147208 */ /* 0x000fe20000800000 */
[----:B------:R-:W-:Y:S01]  /*a1e0*/  FADD.FTZ R0, R57, R28 ;  /* 0x0000001c39007221 */ /* 0x000fe20000010000 */
[----:B------:R-:W-:Y:S02]  /*a1f0*/  ISETP.NE.AND P1, PT, R58, RZ, PT ;  /* 0x000000ff3a00720c */ /* 0x000fe40003f25270 */
[----:B--2---:R-:W-:Y:S01]  /*a200*/  F2FP.BF16.F32.PACK_AB R157, R32, R63 ;  /* 0x0000003f209d723e */ /* 0x004fe200000010ff */
[-CC-:B------:R-:W-:Y:S01]  /*a210*/  FFMA.FTZ R3, R3, R12.reuse, -R20.reuse ;  /* 0x0000000c03037223 */ /* 0x180fe20000010814 */
        /* <DEDUP_REMOVED lines=11> */
[-C--:B------:R-:W-:Y:S01]  /*a2d0*/  FFMA.FTZ R45, R45, R12.reuse, -R20 ;  /* 0x0000000c2d2d7223 */ /* 0x080fe20000010814 */
[----:B------:R-:W3:Y:S01]  /*a2e0*/  MUFU.EX2 R3, R3 ;  /* 0x0000000300037308 */ /* 0x000ee20000000800 */
[----:B--2---:R-:W-:Y:S01]  /*a2f0*/  FADD.FTZ R25, R59, R0 ;  /* 0x000000003b197221 */ /* 0x004fe20000010000 */
[-CC-:B------:R-:W-:Y:S01]  /*a300*/  FFMA.FTZ R43, R43, R12.reuse, -R20.reuse ;  /* 0x0000000c2b2b7223 */ /* 0x180fe20000010814 */
[-CC-:B------:R-:W-:Y:S01]  /*a310*/  FFMA.FTZ R49, R49, R12.reuse, -R20.reuse ;  /* 0x0000000c31317223 */ /* 0x180fe20000010814 */
[-CC-:B------:R-:W-:Y:S01]  /*a320*/  FFMA.FTZ R47, R47, R12.reuse, -R20.reuse ;  /* 0x0000000c2f2f7223 */ /* 0x180fe20000010814 */
[----:B------:R-:W-:Y:S01]  /*a330*/  FADD.FTZ R24, R30, R25 ;  /* 0x000000191e187221 */ /* 0x000fe20000010000 */
[----:B------:R-:W-:Y:S01]  /*a340*/  FFMA.FTZ R20, R53, R12, -R20 ;  /* 0x0000000c35147223 */ /* 0x000fe20000010814 */
[----:B-1----:R-:W-:Y:S01]  /*a350*/  F2FP.BF16.F32.PACK_AB R159, R34, R67 ;  /* 0x00000043229f723e */ /* 0x002fe200000010ff */
[----:B------:R-:W1:Y:S08]  /*a360*/  MUFU.EX2 R21, R21 ;  /* 0x0000001500157308 */ /* 0x000e700000000800 */
[----:B------:R2:W4:Y:S01]  /*a370*/  MUFU.EX2 R154, R29 ;  /* 0x0000001d009a7308 */ /* 0x0005220000000800 */
[----:B---3--:R-:W-:Y:S01]  /*a380*/  FADD.FTZ R0, R3, R152 ;  /* 0x0000009803007221 */ /* 0x008fe20000010000 */
[----:B------:R-:W-:-:S06]  /*a390*/  F2FP.BF16.F32.PACK_AB R152, R152, R3 ;  /* 0x000000039898723e */ /* 0x000fcc00000010ff */
[----:B------:R-:W3:Y:S01]  /*a3a0*/  MUFU.EX2 R27, R27 ;  /* 0x0000001b001b7308 */ /* 0x000ee20000000800 */
[----:B-1----:R-:W-:Y:S01]  /*a3b0*/  FADD.FTZ R25, R21, R0 ;  /* 0x0000000015197221 */ /* 0x002fe20000010000 */
[----:B------:R-:W-:Y:S02]  /*a3c0*/  @!P1 VIADD R0, R169, 0x28c40 ;  /* 0x00028c40a9009836 */ /* 0x000fe40000000000 */
[----:B--2---:R-:W-:-:S03]  /*a3d0*/  FADD.FTZ R29, R63, R24 ;  /* 0x000000183f1d7221 */ /* 0x004fc60000010000 */
[----:B------:R-:W-:Y:S01]  /*a3e0*/  @!P1 PRMT R0, RZ, 0x654, R0 ;  /* 0x00000654ff009816 */ /* 0x000fe20000000000 */
[----:B------:R-:W1:Y:S01]  /*a3f0*/  MUFU.EX2 R156, R33 ;  /* 0x00000021009c7308 */ /* 0x000e620000000800 */
[----:B----4-:R-:W-:Y:S01]  /*a400*/  FADD.FTZ R42, R154, R25 ;  /* 0x000000199a2a7221 */ /* 0x010fe20000010000 */
[----:B------:R-:W-:Y:S01]  /*a410*/  FADD.FTZ R44, R32, R29 ;  /* 0x0000001d202c7221 */ /* 0x000fe20000010000 */
[----:B------:R1:W-:Y:S01]  /*a420*/  @!P1 SYNCS.ARRIVE.TRANS64.RED.A1T0 RZ, [R0+URZ], RZ ;  /* 0x000000ff00ff99a7 */ /* 0x0003e2000810043f */
[----:B------:R-:W-:Y:S01]  /*a430*/  F2FP.BF16.F32.PACK_AB R154, R154, R21 ;  /* 0x000000159a9a723e */ /* 0x000fe200000010ff */
[----:B------:R-:W-:Y:S01]  /*a440*/  BAR.SYNC.DEFER_BLOCKING 0xf, 0x100 ;  /* 0x03c4000000007b1d */ /* 0x000fe20000010000 */
[----:B------:R-:W-:Y:S01]  /*a450*/  FADD.FTZ R29, R67, R44 ;  /* 0x0000002c431d7221 */ /* 0x000fe20000010000 */
[----:B---3--:R-:W-:-:S03]  /*a460*/  FADD.FTZ R25, R27, R42 ;  /* 0x0000002a1b197221 */ /* 0x008fc60000010000 */
[----:B------:R-:W-:Y:S01]  /*a470*/  FADD.FTZ R42, R34, R29 ;  /* 0x0000001d222a7221 */ /* 0x000fe20000010000 */
[----:B------:R-:W2:Y:S01]  /*a480*/  MUFU.EX2 R31, R31 ;  /* 0x0000001f001f7308 */ /* 0x000ea20000000800 */
[C---:B-1----:R-:W-:Y:S01]  /*a490*/  FADD.FTZ R0, R156.reuse, R25 ;  /* 0x000000199c007221 */ /* 0x042fe20000010000 */
[----:B------:R-:W-:-:S06]  /*a4a0*/  F2FP.BF16.F32.PACK_AB R156, R156, R27 ;  /* 0x0000001b9c9c723e */ /* 0x000fcc00000010ff */
[----:B------:R-:W1:Y:S08]  /*a4b0*/  MUFU.EX2 R158, R37 ;  /* 0x00000025009e7308 */ /* 0x000e700000000800 */
[----:B------:R-:W3:Y:S01]  /*a4c0*/  MUFU.EX2 R71, R71 ;  /* 0x0000004700477308 */ /* 0x000ee20000000800 */
[----:B--2---:R-:W-:Y:S01]  /*a4d0*/  FADD.FTZ R25, R31, R0 ;  /* 0x000000001f197221 */ /* 0x004fe20000010000 */
[----:B------:R2:W-:Y:S06]  /*a4e0*/  STSM.16.M88.4 [R196+0x26800], R152 ;  /* 0x02680098c4007844 */ /* 0x0005ec0000000200 */
[----:B------:R-:W4:Y:S01]  /*a4f0*/  MUFU.EX2 R35, R35 ;  /* 0x0000002300237308 */ /* 0x000f220000000800 */
[C---:B-1----:R-:W-:Y:S01]  /*a500*/  FADD.FTZ R0, R158.reuse, R25 ;  /* 0x000000199e007221 */ /* 0x042fe20000010000 */
[----:B------:R-:W-:-:S05]  /*a510*/  F2FP.BF16.F32.PACK_AB R158, R158, R31 ;  /* 0x0000001f9e9e723e */ /* 0x000fca00000010ff */
[----:B------:R2:W-:Y:S01]  /*a520*/  STSM.16.M88.4 [R197], R156 ;  /* 0x0000009cc5007844 */ /* 0x0005e20000000200 */
[----:B------:R-:W1:Y:S01]  /*a530*/  MUFU.EX2 R36, R73 ;  /* 0x0000004900247308 */ /* 0x000e620000000800 */
[----:B---3--:R-:W-:-:S07]  /*a540*/  FADD.FTZ R29, R71, R42 ;  /* 0x0000002a471d7221 */ /* 0x008fce0000010000 */
[----:B------:R-:W3:Y:S01]  /*a550*/  MUFU.EX2 R160, R41 ;  /* 0x0000002900a07308 */ /* 0x000ee20000000800 */
[----:B----4-:R-:W-:-:S07]  /*a560*/  FADD.FTZ R25, R35, R0 ;  /* 0x0000000023197221 */ /* 0x010fce0000010000 */
[----:B------:R-:W4:Y:S01]  /*a570*/  MUFU.EX2 R75, R75 ;  /* 0x0000004b004b7308 */ /* 0x000f220000000800 */
[C---:B-1----:R-:W-:Y:S01]  /*a580*/  FADD.FTZ R28, R36.reuse, R29 ;  /* 0x0000001d241c7221 */ /* 0x042fe20000010000 */
[----:B------:R-:W-:-:S06]  /*a590*/  F2FP.BF16.F32.PACK_AB R161, R36, R71 ;  /* 0x0000004724a1723e */ /* 0x000fcc00000010ff */
[----:B------:R-:W1:Y:S01]  /*a5a0*/  MUFU.EX2 R39, R39 ;  /* 0x0000002700277308 */ /* 0x000e620000000800 */
[C---:B---3--:R-:W-:Y:S01]  /*a5b0*/  FADD.FTZ R0, R160.reuse, R25 ;  /* 0x00000019a0007221 */ /* 0x048fe20000010000 */
[----:B------:R-:W-:-:S06]  /*a5c0*/  F2FP.BF16.F32.PACK_AB R160, R160, R35 ;  /* 0x00000023a0a0723e */ /* 0x000fcc00000010ff */
[----:B------:R-:W3:Y:S01]  /*a5d0*/  MUFU.EX2 R38, R77 ;  /* 0x0000004d00267308 */ /* 0x000ee20000000800 */
[----:B----4-:R-:W-:-:S07]  /*a5e0*/  FADD.FTZ R29, R75, R28 ;  /* 0x0000001c4b1d7221 */ /* 0x010fce0000010000 */
[----:B------:R-:W4:Y:S01]  /*a5f0*/  MUFU.EX2 R162, R45 ;  /* 0x0000002d00a27308 */ /* 0x000f220000000800 */
[----:B-1----:R-:W-:-:S07]  /*a600*/  FADD.FTZ R3, R39, R0 ;  /* 0x0000000027037221 */ /* 0x002fce0000010000 */
[----:B------:R-:W-:Y:S01]  /*a610*/  MUFU.EX2 R79, R79 ;  /* 0x0000004f004f7308 */ /* 0x000fe20000000800 */
[C---:B---3--:R-:W-:Y:S01]  /*a620*/  FADD.FTZ R28, R38.reuse, R29 ;  /* 0x0000001d261c7221 */ /* 0x048fe20000010000 */
[----:B------:R-:W-:-:S06]  /*a630*/  F2FP.BF16.F32.PACK_AB R163, R38, R75 ;  /* 0x0000004b26a3723e */ /* 0x000fcc00000010ff */
[----:B------:R-:W1:Y:S01]  /*a640*/  MUFU.EX2 R40, R51 ;  /* 0x0000003300287308 */ /* 0x000e620000000800 */
[C---:B----4-:R-:W-:Y:S01]  /*a650*/  FADD.FTZ R0, R162.reuse, R3 ;  /* 0x00000003a2007221 */ /* 0x050fe20000010000 */
[----:B------:R-:W-:-:S05]  /*a660*/  F2FP.BF16.F32.PACK_AB R162, R162, R39 ;  /* 0x00000027a2a2723e */ /* 0x000fca00000010ff */
[----:B------:R2:W-:Y:S01]  /*a670*/  STSM.16.M88.4 [R199], R160 ;  /* 0x000000a0c7007844 */ /* 0x0005e20000000200 */
[----:B------:R-:W-:Y:S08]  /*a680*/  MUFU.EX2 R43, R43 ;  /* 0x0000002b002b7308 */ /* 0x000ff00000000800 */
[----:B------:R-:W3:Y:S01]  /*a690*/  MUFU.EX2 R24, R49 ;  /* 0x0000003100187308 */ /* 0x000ee20000000800 */
[----:B-1----:R-:W-:Y:S01]  /*a6a0*/  F2FP.BF16.F32.PACK_AB R165, R40, R79 ;  /* 0x0000004f28a5723e */ /* 0x002fe200000010ff */
[----:B------:R-:W-:-:S04]  /*a6b0*/  FADD.FTZ R79, R79, R28 ;  /* 0x0000001c4f4f7221 */ /* 0x000fc80000010000 */
[----:B------:R-:W-:Y:S02]  /*a6c0*/  FADD.FTZ R40, R40, R79 ;  /* 0x0000004f28287221 */ /* 0x000fe40000010000 */
[----:B------:R-:W1:Y:S08]  /*a6d0*/  MUFU.EX2 R81, R81 ;  /* 0x0000005100517308 */ /* 0x000e700000000800 */
[----:B------:R-:W4:Y:S01]  /*a6e0*/  MUFU.EX2 R26, R26 ;  /* 0x0000001a001a7308 */ /* 0x000f220000000800 */
[----:B---3--:R-:W-:Y:S01]  /*a6f0*/  F2FP.BF16.F32.PACK_AB R164, R24, R43 ;  /* 0x0000002b18a4723e */ /* 0x008fe200000010ff */
[----:B------:R-:W-:-:S04]  /*a700*/  FADD.FTZ R43, R43, R0 ;  /* 0x000000002b2b7221 */ /* 0x000fc80000010000 */
[----:B------:R-:W-:Y:S02]  /*a710*/  FADD.FTZ R24, R24, R43 ;  /* 0x0000002b18187221 */ /* 0x000fe40000010000 */
[----:B------:R-:W-:Y:S01]  /*a720*/  MUFU.EX2 R47, R47 ;  /* 0x0000002f002f7308 */ /* 0x000fe20000000800 */
[----:B-1----:R-:W-:-:S07]  /*a730*/  FADD.FTZ R3, R81, R40 ;  /* 0x0000002851037221 */ /* 0x002fce0000010000 */
[----:B------:R-:W1:Y:S01]  /*a740*/  MUFU.EX2 R20, R20 ;  /* 0x0000001400147308 */ /* 0x000e620000000800 */
[C---:B----4-:R-:W-:Y:S01]  /*a750*/  F2FP.BF16.F32.PACK_AB R167, R26.reuse, R81 ;  /* 0x000000511aa7723e */ /* 0x050fe200000010ff */
[----:B------:R-:W-:Y:S01]  /*a760*/  FADD.FTZ R3, R26, R3 ;  /* 0x000000031a037221 */ /* 0x000fe20000010000 */
[----:B-1----:R-:W-:Y:S01]  /*a770*/  F2FP.BF16.F32.PACK_AB R166, R20, R47 ;  /* 0x0000002f14a6723e */ /* 0x002fe200000010ff */
[----:B------:R-:W-:-:S04]  /*a780*/  FADD.FTZ R47, R47, R24 ;  /* 0x000000182f2f7221 */ /* 0x000fc80000010000 */
[----:B------:R2:W-:Y:S01]  /*a790*/  STSM.16.M88.4 [R198], R164 ;  /* 0x000000a4c6007844 */ /* 0x0005e20000000200 */
[----:B------:R-:W-:Y:S01]  /*a7a0*/  FADD.FTZ R0, R20, R47 ;  /* 0x0000002f14007221 */ /* 0x000fe20000010000 */
[----:B------:R-:W-:Y:S06]  /*a7b0*/  @!P0 BRA `(.L_x_3715) ;  /* 0x0000000000048947 */ /* 0x000fec0003800000 */
[----:B------:R-:W-:Y:S01]  /*a7c0*/  BPT.TRAP 0x1 ;  /* 0x000000040000795c */ /* 0x000fe20000300000 */
.L_x_3715:
[----:B------:R1:W3:Y:S01]  /*a7d0*/  SYNCS.PHASECHK.TRANS64.TRYWAIT P2, [R169+URZ+0x28c50], R56 ;  /* 0x028c5038a90075a7 */ /* 0x0002e2000804017f */
[----:B------:R-:W-:Y:S05]  /*a7e0*/  @!P0 BRA `(.L_x_3716) ;  /* 0x0000000000048947 */ /* 0x000fea0003800000 */
[----:B------:R-:W-:Y:S01]  /*a7f0*/  BPT.TRAP 0x1 ;  /* 0x000000040000795c */ /* 0x000fe20000300000 */
.L_x_3716:
[----:B------:R-:W-:Y:S01]  /*a800*/  ULDC UR36, c[0x0][0x988] ;  /* 0x0002620000247ab9 */ /* 0x000fe20000000800 */
[----:B------:R-:W-:Y:S01]  /*a810*/  ULDC UR37, c[0x0][0x988] ;  /* 0x0002620000257ab9 */ /* 0x000fe20000000800 */
[----:B------:R-:W-:Y:S01]  /*a820*/  BSSY B0, `(.L_x_3717) ;  /* 0x0000006000007945 */ /* 0x000fe20003800000 */
[----:B------:R-:W-:Y:S01]  /*a830*/  LEA R20, R18, R184, 0xc ;  /* 0x000000b812147211 */ /* 0x000fe200078e60ff */
[----:B------:R-:W-:Y:S02]  /*a840*/  IMAD.MOV.U32 R21, RZ, RZ, 0x40000040 ;  /* 0x40000040ff157424 */ /* 0x000fe400078e00ff */
[----:B---3--:R-:W-:Y:S05]  /*a850*/  @P2 BRA `(.L_x_3718) ;  /* 0x0000000000082947 */ /* 0x008fea0003800000 */
[----:B------:R-:W3:Y:S02]  /*a860*/  SYNCS.PHASECHK.TRANS64.TRYWAIT P2, [R169+URZ+0x28c50], R56 ;  /* 0x028c5038a90075a7 */ /* 0x000ee4000804017f */
[----:B---3--:R-:W-:Y:S05]  /*a870*/  @!P2 BRA `(.L_x_3719) ;  /* 0x000000dc0050a947 */ /* 0x008fea0003800000 */
.L_x_3718:
[----:B------:R-:W-:Y:S05]  /*a880*/  BSYNC B0 ;  /* 0x0000000000007941 */ /* 0x000fea0003800000 */
.L_x_3717:
[----:B------:R-:W-:Y:S01]  /*a890*/  R2UR UR6, R20 ;  /* 0x00000000140672ca */ /* 0x000fe200000e0000 */
[----:B01-3--:R-:W-:Y:S01]  /*a8a0*/  WARPGROUP.ARRIVE ;  /* 0x00000000000079c5 */ /* 0x00bfe20000000000 */
[----:B------:R-:W-:Y:S01]  /*a8b0*/  R2UR UR7, R21 ;  /* 0x00000000150772ca */ /* 0x000fe200000e0000 */
[----:B------:R-:W-:Y:S01]  /*a8c0*/  IMAD.MOV.U32 R21, RZ, RZ, 0x40000040 ;  /* 0x40000040ff157424 */ /* 0x000fe200078e00ff */
[----:B------:R-:W-:Y:S01]  /*a8d0*/  BSSY B1, `(.L_x_3720) ;  /* 0x000021a000017945 */ /* 0x000fe20003800000 */
[----:B------:R-:W-:Y:S02]  /*a8e0*/  VIADD R212, R168, 0xfffffffe ;  /* 0xfffffffea8d47836 */ /* 0x000fe40000000000 */
[----:B------:R-:W-:-:S05]  /*a8f0*/  @!P1 VIADD R169, R169, 0x28c60 ;  /* 0x00028c60a9a99836 */ /* 0x000fca0000000000 */
[----:B------:R-:W-:-:S03]  /*a900*/  @!P1 PRMT R169, RZ, 0x654, R169 ;  /* 0x00000654ffa99816 */ /* 0x000fc600000000a9 */
        /* <DEDUP_REMOVED lines=17> */
[----:B------:R-:W-:Y:S01]  /*aa20*/  R2UR UR6, R20 ;  /* 0x00000000140672ca */ /* 0x000fe200000e0000 */
[----:B------:R-:W-:Y:S01]  /*aa30*/  IMAD.IADD R20, R194, 0x1, -R187 ;  /* 0x00000001c2147824 */ /* 0x000fe200078e0abb */
[----:B------:R-:W-:-:S04]  /*aa40*/  R2UR UR7, R21 ;  /* 0x00000000150772ca */ /* 0x000fc800000e0000 */
[----:B------:R-:W-:-:S04]  /*aa50*/  LEA R20, R185, R20, 0x6 ;  /* 0x00000014b9147211 */ /* 0x000fc800078e30ff */
[----:B------:R-:W-:-:S04]  /*aa60*/  SHF.R.S32.HI R21, RZ, 0x1f, R20 ;  /* 0x0000001fff157819 */ /* 0x000fc80000011414 */
[----:B------:R-:W-:-:S04]  /*aa70*/  LEA.HI R21, R21, R20, RZ, 0x6 ;  /* 0x0000001415157211 */ /* 0x000fc800078f30ff */
[----:B------:R-:W-:-:S04]  /*aa80*/  SHF.R.S32.HI R21, RZ, 0x6, R21 ;  /* 0x00000006ff157819 */ /* 0x000fc80000011415 */
[----:B------:R-:W-:-:S04]  /*aa90*/  VIMNMX R186, RZ, R21, !PT ;  /* 0x00000015ffba7248 */ /* 0x000fc80007fe0100 */
[----:B------:R-:W-:Y:S01]  /*aaa0*/  ISETP.GE.AND P2, PT, R212, R186, PT ;  /* 0x000000bad400720c */ /* 0x000fe20003f46270 */
        /* <DEDUP_REMOVED lines=14> */
[----:B------:R-:W-:Y:S01]  /*ab90*/  BSSY B0, `(.L_x_3721) ;  /* 0x00001ed000007945 */ /* 0x000fe20003800000 */
[----:B------:R-:W-:Y:S02]  /*aba0*/  IMAD.MOV.U32 R223, RZ, RZ, R15 ;  /* 0x000000ffffdf7224 */ /* 0x000fe400078e000f */
[----:B------:R-:W-:Y:S02]  /*abb0*/  IMAD.MOV.U32 R224, RZ, RZ, R13 ;  /* 0x000000ffffe07224 */ /* 0x000fe400078e000d */
[----:B------:R-:W-:-:S07]  /*abc0*/  IMAD.MOV.U32 R225, RZ, RZ, R18 ;  /* 0x000000ffffe17224 */ /* 0x000fce00078e0012 */
.L_x_3732:
[----:B------:R-:W-:-:S05]  /*abd0*/  VIADD R18, R225, 0x1 ;  /* 0x00000001e1127836 */ /* 0x000fca0000000000 */
[----:B------:R-:W-:-:S04]  /*abe0*/  ISETP.NE.AND P2, PT, R18, 0x2, PT ;  /* 0x000000021200780c */ /* 0x000fc80003f45270 */
[----:B------:R-:W-:Y:S02]  /*abf0*/  SEL R12, RZ, 0x1, P2 ;  /* 0x00000001ff0c7807 */ /* 0x000fe40001000000 */
[----:B------:R-:W-:Y:S02]  /*ac00*/  SEL R18, R18, RZ, P2 ;  /* 0x000000ff12127207 */ /* 0x000fe40001000000 */
[----:B------:R-:W-:Y:S01]  /*ac10*/  LOP3.LUT R19, R19, R12, RZ, 0x3c, !PT ;  /* 0x0000000c13137212 */ /* 0x000fe200078e3cff */
[----:B-1----:R-:W-:Y:S06]  /*ac20*/  @!P0 BRA `(.L_x_3722) ;  /* 0x0000000000048947 */ /* 0x002fec0003800000 */
[----:B------:R-:W-:Y:S01]  /*ac30*/  BPT.TRAP 0x1 ;  /* 0x000000040000795c */ /* 0x000fe20000300000 */
.L_x_3722:
[----:B------:R-:W-:Y:S01]  /*ac40*/  IMAD R213, R18, 0x8, R2 ;  /* 0x0000000812d57824 */ /* 0x000fe200078e0202 */
[----:B------:R-:W-:-:S04]  /*ac50*/  SHF.L.U32 R214, R19, 0x1f, RZ ;  /* 0x0000001f13d67819 */ /* 0x000fc800000006ff */
[----:B------:R1:W2:Y:S01]  /*ac60*/  SYNCS.PHASECHK.TRANS64.TRYWAIT P2, [R213+URZ+0x28c30], R214 ;  /* 0x028c30d6d50075a7 */ /* 0x0002a2000804017f */
[----:B------:R-:W-:Y:S05]  /*ac70*/  @!P0 BRA `(.L_x_3723) ;  /* 0x0000000000048947 */ /* 0x000fea0003800000 */
[----:B------:R-:W-:Y:S01]  /*ac80*/  BPT.TRAP 0x1 ;  /* 0x000000040000795c */ /* 0x000fe20000300000 */
.L_x_3723:
[----:B------:R-:W-:Y:S01]  /*ac90*/  BSSY B2, `(.L_x_3724) ;  /* 0x0000006000027945 */ /* 0x000fe20003800000 */
[----:B------:R-:W-:Y:S01]  /*aca0*/  IMAD R12, R18, 0x200, R14 ;  /* 0x00000200120c7824 */ /* 0x000fe200078e020e */
[----:B------:R-:W-:Y:S02]  /*acb0*/  MOV R13, 0x40000040 ;  /* 0x40000040000d7802 */ /* 0x000fe40000000f00 */
[----:B--2---:R-:W-:Y:S05]  /*acc0*/  @P2 BRA `(.L_x_3725) ;  /* 0x0000000000082947 */ /* 0x004fea0003800000 */
[----:B------:R-:W2:Y:S02]  /*acd0*/  SYNCS.PHASECHK.TRANS64.TRYWAIT P2, [R213+URZ+0x28c30], R214 ;  /* 0x028c30d6d50075a7 */ /* 0x000ea4000804017f */
[----:B--2---:R-:W-:Y:S05]  /*ace0*/  @!P2 BRA `(.L_x_3726) ;  /* 0x000000d80048a947 */ /* 0x004fea0003800000 */
.L_x_3725:
[----:B------:R-:W-:Y:S05]  /*acf0*/  BSYNC B2 ;  /* 0x0000000000027941 */ /* 0x000fea0003800000 */
.L_x_3724:
[C---:B------:R-:W-:Y:S01]  /*ad00*/  R2UR UR6, R12.reuse ;  /* 0x000000000c0672ca */ /* 0x040fe200000e0000 */
[----:B0-----:R-:W-:Y:S01]  /*ad10*/  WARPGROUP.ARRIVE ;  /* 0x00000000000079c5 */ /* 0x001fe20000000000 */
        /* <DEDUP_REMOVED lines=25> */
[----:B------:R-:W-:Y:S01]  /*aeb0*/  R2UR UR7, R13 ;  /* 0x000000000d0772ca */ /* 0x000fe200000e0000 */
[----:B------:R-:W-:Y:S01]  /*aec0*/  IMAD.MOV.U32 R13, RZ, RZ, 0x1 ;  /* 0x00000001ff0d7424 */ /* 0x000fe200078e00ff */
[----:B------:R-:W-:Y:S02]  /*aed0*/  R2UR UR4, R6 ;  /* 0x00000000060472ca */ /* 0x000fe400000e0000 */
[----:B------:R-:W-:Y:S01]  /*aee0*/  R2UR UR5, R7 ;  /* 0x00000000070572ca */ /* 0x000fe200000e0000 */
[----:B------:R-:W-:-:S04]  /*aef0*/  IMAD R12, R212, -0x40, R13 ;  /* 0xffffffc0d40c7824 */ /* 0x000fc800078e020d */
[----:B------:R-:W-:-:S05]  /*af00*/  IMAD R12, R185, 0x40, R12 ;  /* 0x00000040b90c7824 */ /* 0x000fca00078e020c */
[----:B------:R-:W-:-:S04]  /*af10*/  IADD3 R13, -R187, R12, R194 ;  /* 0x0000000cbb0d7210 */ /* 0x000fc80007ffe1c2 */
[----:B------:R-:W-:-:S04]  /*af20*/  IADD3 R12, R190, R13, -R192 ;  /* 0x0000000dbe0c7210 */ /* 0x000fc80007ffe8c0 */
        /* <DEDUP_REMOVED lines=51> */
[----:B------:R-:W-:-:S02]  /*b260*/  IADD3 R12, R12, 0x8, RZ ;  /* 0x000000080c0c7810 */ /* 0x000fc40007ffe0ff */
[----:B------:R-:W-:Y:S02]  /*b270*/  FMNMX.FTZ R20, R181, R20, !PT ;  /* 0x00000014b5147209 */ /* 0x000fe40007810000 */
[C---:B------:R-:W-:Y:S02]  /*b280*/  ISETP.GT.AND P3, PT, R12.reuse, RZ, PT ;  /* 0x000000ff0c00720c */ /* 0x040fe40003f64270 */
[----:B------:R-:W-:Y:S01]  /*b290*/  ISETP.GT.AND P6, PT, R12, 0x1, PT ;  /* 0x000000010c00780c */ /* 0x000fe20003fc4270 */
[----:B------:R-:W0:Y:S01]  /*b2a0*/  SHFL.BFLY PT, R13, R20, 0x2, 0x1f ;  /* 0x0c401f00140d7f89 */ /* 0x000e2200000e0000 */
        /* <DEDUP_REMOVED lines=12> */
[----:B0-----:R-:W-:Y:S02]  /*b370*/  FMNMX.FTZ R13, R20, R13, !PT ;  /* 0x0000000d140d7209 */ /* 0x001fe40007810000 */
[----:B------:R-:W-:Y:S02]  /*b380*/  FMNMX.FTZ R15, R159, R226, !PT ;  /* 0x000000e29f0f7209 */ /* 0x000fe40007810000 */
[----:B------:R-:W-:Y:S01]  /*b390*/  ISETP.GT.AND P6, PT, R12, 0x18, PT ;  /* 0x000000180c00780c */ /* 0x000fe20003fc4270 */
[----:B------:R-:W0:Y:S01]  /*b3a0*/  SHFL.BFLY PT, R20, R13, 0x1, 0x1f ;  /* 0x0c201f000d147f89 */ /* 0x000e2200000e0000 */
[----:B------:R-:W-:-:S02]  /*b3b0*/  FSEL R163, R163, -INF , P3 ;  /* 0xff800000a3a37808 */ /* 0x000fc40001800000 */
[----:B------:R-:W-:Y:S02]  /*b3c0*/  ISETP.GT.AND P5, PT, R12, 0x19, PT ;  /* 0x000000190c00780c */ /* 0x000fe40003fa4270 */
[----:B------:R-:W-:Y:S02]  /*b3d0*/  FSEL R166, R166, -INF , P6 ;  /* 0xff800000a6a67808 */ /* 0x000fe40003000000 */
[C---:B------:R-:W-:Y:S02]  /*b3e0*/  ISETP.GT.AND P2, PT, R12.reuse, 0x20, PT ;  /* 0x000000200c00780c */ /* 0x040fe40003f44270 */
[----:B------:R-:W-:Y:S02]  /*b3f0*/  FSEL R167, R167, -INF , P5 ;  /* 0xff800000a7a77808 */ /* 0x000fe40002800000 */
[C---:B------:R-:W-:Y:S02]  /*b400*/  ISETP.GT.AND P4, PT, R12.reuse, 0x21, PT ;  /* 0x000000210c00780c */ /* 0x040fe40003f84270 */
[----:B------:R-:W-:-:S02]  /*b410*/  ISETP.GT.AND P3, PT, R12, 0x28, PT ;  /* 0x000000280c00780c */ /* 0x000fc40003f64270 */
[----:B------:R-:W-:Y:S02]  /*b420*/  FSEL R170, R170, -INF , P2 ;  /* 0xff800000aaaa7808 */ /* 0x000fe40001000000 */
[----:B------:R-:W-:Y:S02]  /*b430*/  FSEL R171, R171, -INF , P4 ;  /* 0xff800000abab7808 */ /* 0x000fe40002000000 */
[----:B------:R-:W-:Y:S02]  /*b440*/  FSEL R174, R174, -INF , P3 ;  /* 0xff800000aeae7808 */ /* 0x000fe40001800000 */
[C---:B------:R-:W-:Y:S02]  /*b450*/  ISETP.GT.AND P6, PT, R12.reuse, 0x29, PT ;  /* 0x000000290c00780c */ /* 0x040fe40003fc4270 */
[----:B------:R-:W-:Y:S02]  /*b460*/  ISETP.GT.AND P5, PT, R12, 0x30, PT ;  /* 0x000000300c00780c */ /* 0x000fe40003fa4270 */
[----:B0-----:R-:W-:-:S02]  /*b470*/  FMNMX.FTZ R13, R13, R20, !PT ;  /* 0x000000140d0d7209 */ /* 0x001fc40007810000 */
[----:B------:R-:W-:Y:S02]  /*b480*/  FMNMX.FTZ R20, R162, R15, !PT ;  /* 0x0000000fa2147209 */ /* 0x000fe40007810000 */
[C---:B------:R-:W-:Y:S02]  /*b490*/  ISETP.GT.AND P2, PT, R12.reuse, 0x31, PT ;  /* 0x000000310c00780c */ /* 0x040fe40003f44270 */
[----:B------:R-:W-:Y:S02]  /*b4a0*/  FMNMX.FTZ R15, R163, R20, !PT ;  /* 0x00000014a30f7209 */ /* 0x000fe40007810000 */
[----:B------:R-:W-:Y:S02]  /*b4b0*/  ISETP.GT.AND P4, PT, R12, 0x38, PT ;  /* 0x000000380c00780c */ /* 0x000fe40003f84270 */
[----:B------:R-:W-:Y:S02]  /*b4c0*/  FMNMX.FTZ R226, R166, R15, !PT ;  /* 0x0000000fa6e27209 */ /* 0x000fe40007810000 */
[----:B------:R-:W-:Y:S01]  /*b4d0*/  ISETP.GT.AND P3, PT, R12, 0x39, PT ;  /* 0x000000390c00780c */ /* 0x000fe20003f64270 */
[----:B------:R-:W-:Y:S01]  /*b4e0*/  IMAD.U32 R12, RZ, RZ, UR37 ;  /* 0x00000025ff0c7e24 */ /* 0x000fe2000f8e00ff */
[----:B------:R-:W-:-:S02]  /*b4f0*/  FMNMX.FTZ R15, R167, R226, !PT ;  /* 0x000000e2a70f7209 */ /* 0x000fc40007810000 */
[----:B------:R-:W-:Y:S01]  /*b500*/  FSEL R175, R175, -INF , P6 ;  /* 0xff800000afaf7808 */ /* 0x000fe20003000000 */
[C---:B------:R-:W-:Y:S01]  /*b510*/  FMUL.FTZ R20, R13.reuse, R12 ;  /* 0x0000000c0d147220 */ /* 0x040fe20000410000 */
[----:B------:R-:W-:Y:S02]  /*b520*/  FMNMX.FTZ R226, R170, R15, !PT ;  /* 0x0000000faae27209 */ /* 0x000fe40007810000 */
[----:B------:R-:W-:Y:S02]  /*b530*/  FSETP.NEU.FTZ.AND P6, PT, R13, -INF , PT ;  /* 0xff8000000d00780b */ /* 0x000fe40003fdd000 */
[----:B------:R-:W-:Y:S02]  /*b540*/  FMNMX.FTZ R15, R171, R226, !PT ;  /* 0x000000e2ab0f7209 */ /* 0x000fe40007810000 */
[----:B------:R-:W-:Y:S02]  /*b550*/  FSEL R20, R20, RZ, P6 ;  /* 0x000000ff14147208 */ /* 0x000fe40003000000 */
[----:B------:R-:W-:-:S02]  /*b560*/  FMNMX.FTZ R226, R174, R15, !PT ;  /* 0x0000000faee27209 */ /* 0x000fc40007810000 */
[----:B------:R-:W-:Y:S01]  /*b570*/  FSEL R178, R178, -INF , P5 ;  /* 0xff800000b2b27808 */ /* 0x000fe20002800000 */
[--C-:B------:R-:W-:Y:S01]  /*b580*/  FFMA.FTZ R21, R153, R12, -R20.reuse ;  /* 0x0000000c99157223 */ /* 0x100fe20000010814 */
[----:B------:R-:W-:Y:S01]  /*b590*/  FMNMX.FTZ R15, R175, R226, !PT ;  /* 0x000000e2af0f7209 */ /* 0x000fe20007810000 */
[-CC-:B------:R-:W-:Y:S01]  /*b5a0*/  FFMA.FTZ R153, R156, R12.reuse, -R20.reuse ;  /* 0x0000000c9c997223 */ /* 0x180fe20000010814 */
[----:B------:R-:W-:Y:S01]  /*b5b0*/  FSEL R179, R179, -INF , P2 ;  /* 0xff800000b3b37808 */ /* 0x000fe20001000000 */
[-CC-:B------:R-:W-:Y:S01]  /*b5c0*/  FFMA.FTZ R227, R168, R12.reuse, -R20.reuse ;  /* 0x0000000ca8e37223 */ /* 0x180fe20000010814 */
[----:B------:R-:W-:Y:S01]  /*b5d0*/  FMNMX.FTZ R156, R178, R15, !PT ;  /* 0x0000000fb29c7209 */ /* 0x000fe20007810000 */
[-CC-:B------:R-:W-:Y:S01]  /*b5e0*/  FFMA.FTZ R168, R173, R12.reuse, -R20.reuse ;  /* 0x0000000cada87223 */ /* 0x180fe20000010814 */
        /* <DEDUP_REMOVED lines=14> */
[--C-:B------:R-:W-:Y:S01]  /*b6d0*/  FFMA.FTZ R165, R176, R12, -R20.reuse ;  /* 0x0000000cb0a57223 */ /* 0x100fe20000010814 */
[----:B------:R-:W0:Y:S01]  /*b6e0*/  SHFL.BFLY PT, R228, R15, 0x2, 0x1f ;  /* 0x0c401f000fe47f89 */ /* 0x000e2200000e0000 */
[----:B------:R-:W-:Y:S08]  /*b6f0*/  MUFU.EX2 R21, R21 ;  /* 0x0000001500157308 */ /* 0x000ff00000000800 */
[----:B------:R-:W-:Y:S08]  /*b700*/  MUFU.EX2 R152, R152 ;  /* 0x0000009800987308 */ /* 0x000ff00000000800 */
[----:B------:R-:W-:Y:S01]  /*b710*/  MUFU.EX2 R153, R153 ;  /* 0x0000009900997308 */ /* 0x000fe20000000800 */
[----:B0-----:R-:W-:Y:S01]  /*b720*/  FMNMX.FTZ R229, R15, R228, !PT ;  /* 0x000000e40fe57209 */ /* 0x001fe20007810000 */
[-CC-:B------:R-:W-:Y:S01]  /*b730*/  FFMA.FTZ R228, R169, R12.reuse, -R20.reuse ;  /* 0x0000000ca9e47223 */ /* 0x180fe20000010814 */
[----:B------:R-:W-:-:S05]  /*b740*/  FFMA.FTZ R169, R177, R12, -R20 ;  /* 0x0000000cb1a97223 */ /* 0x000fca0000010814 */
[----:B------:R-:W-:Y:S01]  /*b750*/  MUFU.EX2 R156, R156 ;  /* 0x0000009c009c7308 */ /* 0x000fe20000000800 */
[----:B------:R-:W0:Y:S07]  /*b760*/  SHFL.BFLY PT, R230, R229, 0x1, 0x1f ;  /* 0x0c201f00e5e67f89 */ /* 0x000e2e00000e0000 */
[----:B------:R3:W-:Y:S08]  /*b770*/  MUFU.EX2 R20, R173 ;  /* 0x000000ad00147308 */ /* 0x0007f00000000800 */
[----:B------:R-:W-:Y:S08]  /*b780*/  MUFU.EX2 R157, R157 ;  /* 0x0000009d009d7308 */ /* 0x000ff00000000800 */
[----:B------:R-:W-:Y:S01]  /*b790*/  MUFU.EX2 R160, R160 ;  /* 0x000000a000a07308 */ /* 0x000fe20000000800 */
[----:B0-----:R-:W-:Y:S01]  /*b7a0*/  FMNMX.FTZ R15, R229, R230, !PT ;  /* 0x000000e6e50f7209 */ /* 0x001fe20007810000 */
[----:B------:R-:W-:-:S03]  /*b7b0*/  IMAD.MOV R229, RZ, RZ, -R195 ;  /* 0x000000ffffe57224 */ /* 0x000fc600078e0ac3 */
[C---:B------:R-:W-:Y:S01]  /*b7c0*/  FSETP.NEU.FTZ.AND P2, PT, R15.reuse, -INF , PT ;  /* 0xff8000000f00780b */ /* 0x040fe20003f5d000 */
[----:B------:R-:W-:Y:S02]  /*b7d0*/  FMUL.FTZ R181, R15, R12 ;  /* 0x0000000c0fb57220 */ /* 0x000fe40000410000 */
[----:B------:R-:W-:Y:S03]  /*b7e0*/  MUFU.EX2 R161, R161 ;  /* 0x000000a100a17308 */ /* 0x000fe60000000800 */
[----:B------:R-:W-:-:S05]  /*b7f0*/  FSEL R181, R181, RZ, P2 ;  /* 0x000000ffb5b57208 */ /* 0x000fca0001000000 */
[----:B------:R-:W-:Y:S01]  /*b800*/  MUFU.EX2 R226, R226 ;  /* 0x000000e200e27308 */ /* 0x000fe20000000800 */
[-CC-:B------:R-:W-:Y:S01]  /*b810*/  FFMA.FTZ R230, R159, R12.reuse, -R181.reuse ;  /* 0x0000000c9fe67223 */ /* 0x180fe200000108b5 */
[-CC-:B------:R-:W-:Y:S01]  /*b820*/  FFMA.FTZ R159, R162, R12.reuse, -R181.reuse ;  /* 0x0000000ca29f7223 */ /* 0x180fe200000108b5 */
[-CC-:B------:R-:W-:Y:S01]  /*b830*/  FFMA.FTZ R162, R163, R12.reuse, -R181.reuse ;  /* 0x0000000ca3a27223 */ /* 0x180fe200000108b5 */
[----:B------:R-:W-:Y:S01]  /*b840*/  FSEL R163, R13, RZ, P6 ;  /* 0x000000ff0da37208 */ /* 0x000fe20003000000 */
[-CC-:B------:R-:W-:Y:S01]  /*b850*/  FFMA.FTZ R177, R154, R12.reuse, -R181.reuse ;  /* 0x0000000c9ab17223 */ /* 0x180fe200000108b5 */
[----:B------:R-:W-:Y:S01]  /*b860*/  FSEL R154, R15, RZ, P2 ;  /* 0x000000ff0f9a7208 */ /* 0x000fe20001000000 */
[-CC-:B------:R-:W-:Y:S01]  /*b870*/  FFMA.FTZ R180, R155, R12.reuse, -R181.reuse ;  /* 0x0000000c9bb47223 */ /* 0x180fe200000108b5 */
[-C--:B------:R-:W-:Y:S01]  /*b880*/  FFMA.FTZ R155, R158, R12.reuse, -R181 ;  /* 0x0000000c9e9b7223 */ /* 0x080fe200000108b5 */
[----:B---3--:R-:W-:Y:S01]  /*b890*/  FADD.FTZ R173, -R163, R224 ;  /* 0x000000e0a3ad7221 */ /* 0x008fe20000010100 */
[----:B------:R-:W-:Y:S01]  /*b8a0*/  ISETP.NE.AND P2, PT, R192, R229, PT ;  /* 0x000000e5c000720c */ /* 0x000fe20003f45270 */
[----:B------:R-:W-:Y:S01]  /*b8b0*/  FADD.FTZ R223, -R154, R223 ;  /* 0x000000df9adf7221 */ /* 0x000fe20000010100 */
[----:B------:R-:W-:Y:S01]  /*b8c0*/  MUFU.EX2 R177, R177 ;  /* 0x000000b100b17308 */ /* 0x000fe20000000800 */
[----:B------:R-:W-:Y:S01]  /*b8d0*/  FMUL.FTZ R173, R173, R12 ;  /* 0x0000000cadad7220 */ /* 0x000fe20000410000 */
[----:B------:R-:W-:-:S02]  /*b8e0*/  @!P1 VIADD R154, R213, 0x28c40 ;  /* 0x00028c40d59a9836 */ /* 0x000fc40000000000 */
[-C--:B------:R-:W-:Y:S01]  /*b8f0*/  FMUL.FTZ R176, R223, R12.reuse ;  /* 0x0000000cdfb07220 */ /* 0x080fe20000410000 */
[-CC-:B------:R-:W-:Y:S01]  /*b900*/  FFMA.FTZ R166, R166, R12.reuse, -R181.reuse ;  /* 0x0000000ca6a67223 */ /* 0x180fe200000108b5 */
[-CC-:B------:R-:W-:Y:S01]  /*b910*/  FFMA.FTZ R171, R171, R12.reuse, -R181.reuse ;  /* 0x0000000cabab7223 */ /* 0x180fe200000108b5 */
[-CC-:B------:R-:W-:Y:S01]  /*b920*/  FFMA.FTZ R174, R174, R12.reuse, -R181.reuse ;  /* 0x0000000caeae7223 */ /* 0x180fe200000108b5 */
[----:B------:R-:W-:Y:S01]  /*b930*/  @!P1 PRMT R154, RZ, 0x654, R154 ;  /* 0x00000654ff9a9816 */ /* 0x000fe2000000009a */
[----:B------:R-:W0:Y:S01]  /*b940*/  MUFU.EX2 R173, R173 ;  /* 0x000000ad00ad7308 */ /* 0x000e220000000800 */
[-CC-:B------:R-:W-:Y:S01]  /*b950*/  FFMA.FTZ R175, R175, R12.reuse, -R181.reuse ;  /* 0x0000000cafaf7223 */ /* 0x180fe200000108b5 */
[-CC-:B------:R-:W-:Y:S01]  /*b960*/  FFMA.FTZ R178, R178, R12.reuse, -R181.reuse ;  /* 0x0000000cb2b27223 */ /* 0x180fe200000108b5 */
[----:B------:R0:W-:Y:S01]  /*b970*/  @!P1 SYNCS.ARRIVE.TRANS64.RED.A1T0 RZ, [R154+URZ], RZ ;  /* 0x000000ff9aff99a7 */ /* 0x0001e2000810043f */
[-CC-:B------:R-:W-:Y:S01]  /*b980*/  FFMA.FTZ R179, R179, R12.reuse, -R181.reuse ;  /* 0x0000000cb3b37223 */ /* 0x180fe200000108b5 */
[----:B------:R-:W-:Y:S01]  /*b990*/  FFMA.FTZ R182, R182, R12, -R181 ;  /* 0x0000000cb6b67223 */ /* 0x000fe200000108b5 */
[----:B------:R-:W-:-:S02]  /*b9a0*/  @!P2 IMAD R223, R225, 0x40, R190 ;  /* 0x00000040e1dfa824 */ /* 0x000fc400078e02be */
[----:B------:R-:W3:Y:S02]  /*b9b0*/  MUFU.EX2 R176, R176 ;  /* 0x000000b000b07308 */ /* 0x000ee40000000800 */
[----:B------:R-:W-:-:S06]  /*b9c0*/  @!P2 IMAD R158, R223, 0x4, R2 ;  /* 0x00000004df9ea824 */ /* 0x000fcc00078e0202 */
[----:B------:R-:W4:Y:S01]  /*b9d0*/  MUFU.EX2 R180, R180 ;  /* 0x000000b400b47308 */ /* 0x000f220000000800 */
[----:B0-----:R-:W-:Y:S01]  /*b9e0*/  FFMA.FTZ R154, R173, R0, R152 ;  /* 0x00000000ad9a7223 */ /* 0x001fe20000010098 */
[C---:B------:R-:W-:Y:S01]  /*b9f0*/  F2FP.BF16.F32.PACK_AB R152, R21.reuse, R152 ;  /* 0x000000981598723e */ /* 0x040fe200000010ff */
[----:B------:R-:W-:Y:S01]  /*ba00*/  @!P2 STS [R158+0x28800], R173 ;  /* 0x028800ad9e00a388 */ /* 0x000fe20000000800 */
[-C--:B------:R-:W-:Y:S01]  /*ba10*/  FMUL.FTZ R24, R24, R173.reuse ;  /* 0x000000ad18187220 */ /* 0x080fe20000410000 */
[----:B------:R-:W-:Y:S01]  /*ba20*/  FADD.FTZ R154, R21, R154 ;  /* 0x0000009a159a7221 */ /* 0x000fe20000010000 */
[-C--:B------:R-:W-:Y:S01]  /*ba30*/  FMUL.FTZ R25, R25, R173.reuse ;  /* 0x000000ad19197220 */ /* 0x080fe20000410000 */
[----:B------:R-:W-:Y:S01]  /*ba40*/  FMUL.FTZ R28, R28, R173 ;  /* 0x000000ad1c1c7220 */ /* 0x000fe20000410000 */
[----:B------:R-:W0:Y:S01]  /*ba50*/  MUFU.EX2 R155, R155 ;  /* 0x0000009b009b7308 */ /* 0x000e220000000800 */
[----:B---3--:R-:W-:Y:S01]  /*ba60*/  FFMA.FTZ R21, R176, R3, R177 ;  /* 0x00000003b0157223 */ /* 0x008fe200000100b1 */
[----:B------:R3:W-:Y:S01]  /*ba70*/  @!P2 STS [R158+0x28820], R176 ;  /* 0x028820b09e00a388 */ /* 0x0007e20000000800 */
        /* <DEDUP_REMOVED lines=30> */
[-CC-:B-1----:R-:W-:Y:S01]  /*bc60*/  FFMA.FTZ R166, R167, R12.reuse, -R181.reuse ;  /* 0x0000000ca7a67223 */ /* 0x182fe200000108b5 */
[-CC-:B------:R-:W-:Y:S01]  /*bc70*/  FFMA.FTZ R167, R170, R12.reuse, -R181.reuse ;  /* 0x0000000caaa77223 */ /* 0x180fe200000108b5 */
[----:B------:R-:W-:Y:S01]  /*bc80*/  FFMA.FTZ R181, R183, R12, -R181 ;  /* 0x0000000cb7b57223 */ /* 0x000fe200000108b5 */
[----:B------:R-:W-:Y:S01]  /*bc90*/  FADD.FTZ R183, R153, R154 ;  /* 0x0000009a99b77221 */ /* 0x000fe20000010000 */
[----:B----4-:R-:W-:Y:S01]  /*bca0*/  FADD.FTZ R170, R180, R21 ;  /* 0x00000015b4aa7221 */ /* 0x010fe20000010000 */
[C---:B------:R-:W-:Y:S01]  /*bcb0*/  F2FP.BF16.F32.PACK_AB R154, R156.reuse, R153 ;  /* 0x000000999c9a723e */ /* 0x040fe200000010ff */
[----:B------:R-:W-:Y:S01]  /*bcc0*/  FMUL.FTZ R81, R81, R173 ;  /* 0x000000ad51517220 */ /* 0x000fe20000410000 */
[----:B------:R-:W-:Y:S01]  /*bcd0*/  FADD.FTZ R224, R156, R183 ;  /* 0x000000b79ce07221 */ /* 0x000fe20000010000 */
[----:B0-----:R-:W-:Y:S01]  /*bce0*/  FADD.FTZ R21, R155, R170 ;  /* 0x000000aa9b157221 */ /* 0x001fe20000010000 */
[----:B------:R-:W-:Y:S01]  /*bcf0*/  MUFU.EX2 R227, R227 ;  /* 0x000000e300e37308 */ /* 0x000fe20000000800 */
[----:B------:R-:W-:Y:S01]  /*bd00*/  F2FP.BF16.F32.PACK_AB R156, R160, R157 ;  /* 0x0000009da09c723e */ /* 0x000fe200000010ff */
[----:B------:R-:W-:Y:S01]  /*bd10*/  FADD.FTZ R153, R157, R224 ;  /* 0x000000e09d997221 */ /* 0x000fe20000010000 */
[C---:B---3--:R-:W-:Y:S01]  /*bd20*/  FADD.FTZ R158, R230.reuse, R21 ;  /* 0x00000015e69e7221 */ /* 0x048fe20000010000 */
[----:B------:R-:W-:Y:S01]  /*bd30*/  F2FP.BF16.F32.PACK_AB R155, R230, R155 ;  /* 0x0000009be69b723e */ /* 0x000fe200000010ff */
[----:B------:R-:W-:Y:S01]  /*bd40*/  FMUL.FTZ R84, R84, R173 ;  /* 0x000000ad54547220 */ /* 0x000fe20000410000 */
[----:B------:R-:W-:Y:S01]  /*bd50*/  FADD.FTZ R224, R160, R153 ;  /* 0x00000099a0e07221 */ /* 0x000fe20000010000 */
[----:B-----5:R-:W-:Y:S01]  /*bd60*/  FADD.FTZ R21, R159, R158 ;  /* 0x0000009e9f157221 */ /* 0x020fe20000010000 */
[----:B------:R-:W-:Y:S01]  /*bd70*/  MUFU.EX2 R166, R166 ;  /* 0x000000a600a67308 */ /* 0x000fe20000000800 */
[----:B------:R-:W-:Y:S01]  /*bd80*/  F2FP.BF16.F32.PACK_AB R158, R226, R161 ;  /* 0x000000a1e29e723e */ /* 0x000fe200000010ff */
[----:B------:R-:W-:Y:S01]  /*bd90*/  FADD.FTZ R153, R161, R224 ;  /* 0x000000e0a1997221 */ /* 0x000fe20000010000 */
[----:B--2---:R-:W-:Y:S01]  /*bda0*/  FADD.FTZ R160, R162, R21 ;  /* 0x00000015a2a07221 */ /* 0x004fe20000010000 */
        /* <DEDUP_REMOVED lines=28> */
[----:B------:R2:W-:Y:S01]  /*bf70*/  MUFU.EX2 R3, R174 ;  /* 0x000000ae00037308 */ /* 0x0005e20000000800 */
        /* <DEDUP_REMOVED lines=9> */
[----:B-1----:R-:W-:Y:S01]  /*c010*/  F2FP.BF16.F32.PACK_AB R160, R228, R227 ;  /* 0x000000e3e4a0723e */ /* 0x002fe200000010ff */
[-C--:B------:R-:W-:Y:S01]  /*c020*/  FMUL.FTZ R145, R145, R173.reuse ;  /* 0x000000ad91917220 */ /* 0x080fe20000410000 */
[-C--:B------:R-:W-:Y:S01]  /*c030*/  FMUL.FTZ R148, R148, R173.reuse ;  /* 0x000000ad94947220 */ /* 0x080fe20000410000 */
[----:B------:R-:W-:Y:S01]  /*c040*/  FADD.FTZ R153, R227, R174 ;  /* 0x000000aee3997221 */ /* 0x000fe20000010000 */
[----:B------:R-:W-:Y:S01]  /*c050*/  FADD.FTZ R174, R166, R21 ;  /* 0x00000015a6ae7221 */ /* 0x000fe20000010000 */
[----:B------:R-:W-:Y:S01]  /*c060*/  FMUL.FTZ R149, R149, R173 ;  /* 0x000000ad95957220 */ /* 0x000fe20000410000 */
[----:B------:R-:W1:Y:S01]  /*c070*/  MUFU.EX2 R170, R175 ;  /* 0x000000af00aa7308 */ /* 0x000e620000000800 */
[----:B------:R-:W-:Y:S01]  /*c080*/  FADD.FTZ R157, R228, R153 ;  /* 0x00000099e49d7221 */ /* 0x000fe20000010000 */
[----:B------:R-:W-:Y:S01]  /*c090*/  FADD.FTZ R21, R167, R174 ;  /* 0x000000aea7157221 */ /* 0x000fe20000010000 */
[----:B------:R-:W-:Y:S01]  /*c0a0*/  F2FP.BF16.F32.PACK_AB R153, R180, R177 ;  /* 0x000000b1b499723e */ /* 0x000fe200000010ff */
[----:B------:R-:W-:Y:S01]  /*c0b0*/  BAR.SYNC.DEFER_BLOCKING 0xf, 0x100 ;  /* 0x03c4000000007b1d */ /* 0x000fe20000010000 */
[-C--:B------:R-:W-:Y:S01]  /*c0c0*/  FMUL.FTZ R26, R26, R176.reuse ;  /* 0x000000b01a1a7220 */ /* 0x080fe20000410000 */
[----:B------:R-:W-:Y:S01]  /*c0d0*/  FADD.FTZ R174, R0, R21 ;  /* 0x0000001500ae7221 */ /* 0x000fe20000010000 */
[-C--:B------:R-:W-:Y:S01]  /*c0e0*/  FMUL.FTZ R27, R27, R176.reuse ;  /* 0x000000b01b1b7220 */ /* 0x080fe20000410000 */
[-C--:B------:R-:W-:Y:S01]  /*c0f0*/  FMUL.FTZ R30, R30, R176.reuse ;  /* 0x000000b01e1e7220 */ /* 0x080fe20000410000 */
[----:B0-----:R-:W-:Y:S01]  /*c100*/  FADD.FTZ R157, R164, R157 ;  /* 0x0000009da49d7221 */ /* 0x001fe20000010000 */
[----:B------:R-:W0:Y:S01]  /*c110*/  MUFU.EX2 R168, R168 ;  /* 0x000000a800a87308 */ /* 0x000e220000000800 */
[----:B------:R-:W-:Y:S01]  /*c120*/  FADD.FTZ R21, R3, R174 ;  /* 0x000000ae03157221 */ /* 0x000fe20000010000 */
[-C--:B------:R-:W-:Y:S01]  /*c130*/  FMUL.FTZ R31, R31, R176.reuse ;  /* 0x000000b01f1f7220 */ /* 0x080fe20000410000 */
[-C--:B------:R-:W-:Y:S01]  /*c140*/  FMUL.FTZ R34, R34, R176.reuse ;  /* 0x000000b022227220 */ /* 0x080fe20000410000 */
[-C--:B------:R-:W-:Y:S01]  /*c150*/  FMUL.FTZ R35, R35, R176.reuse ;  /* 0x000000b023237220 */ /* 0x080fe20000410000 */
[-C--:B------:R-:W-:Y:S01]  /*c160*/  FMUL.FTZ R38, R38, R176.reuse ;  /* 0x000000b026267220 */ /* 0x080fe20000410000 */
[-C--:B------:R-:W-:Y:S01]  /*c170*/  FMUL.FTZ R39, R39, R176.reuse ;  /* 0x000000b027277220 */ /* 0x080fe20000410000 */
[----:B-1----:R-:W-:Y:S01]  /*c180*/  FADD.FTZ R21, R170, R21 ;  /* 0x00000015aa157221 */ /* 0x002fe20000010000 */
        /* <DEDUP_REMOVED lines=10> */
[----:B------:R-:W-:Y:S01]  /*c230*/  F2FP.BF16.F32.PACK_AB R157, R162, R159 ;  /* 0x0000009fa29d723e */ /* 0x000fe200000010ff */
[----:B------:R0:W-:Y:S01]  /*c240*/  STSM.16.M88.4 [R196+0x26800], R152 ;  /* 0x02680098c4007844 */ /* 0x0001e20000000200 */
[----:B------:R-:W-:Y:S01]  /*c250*/  F2FP.BF16.F32.PACK_AB R159, R166, R163 ;  /* 0x000000a3a69f723e */ /* 0x000fe200000010ff */
[----:B------:R-:W-:Y:S01]  /*c260*/  FMUL.FTZ R55, R55, R176 ;  /* 0x000000b037377220 */ /* 0x000fe20000410000 */
[----:B------:R-:W-:Y:S01]  /*c270*/  F2FP.BF16.F32.PACK_AB R162, R168, R164 ;  /* 0x000000a4a8a2723e */ /* 0x000fe200000010ff */
[-C--:B------:R-:W-:Y:S01]  /*c280*/  FMUL.FTZ R58, R58, R176.reuse ;  /* 0x000000b03a3a7220 */ /* 0x080fe20000410000 */
[----:B------:R-:W3:Y:S01]  /*c290*/  MUFU.EX2 R165, R165 ;  /* 0x000000a500a57308 */ /* 0x000ee20000000800 */
[----:B-1----:R-:W-:Y:S01]  /*c2a0*/  FADD.FTZ R166, R178, R21 ;  /* 0x00000015b2a67221 */ /* 0x002fe20000010000 */
[----:B------:R-:W-:Y:S01]  /*c2b0*/  F2FP.BF16.F32.PACK_AB R163, R170, R3 ;  /* 0x00000003aaa3723e */ /* 0x000fe200000010ff */
[----:B------:R0:W-:Y:S01]  /*c2c0*/  STSM.16.M88.4 [R197], R156 ;  /* 0x0000009cc5007844 */ /* 0x0001e20000000200 */
[-C--:B------:R-:W-:Y:S01]  /*c2d0*/  FMUL.FTZ R59, R59, R176.reuse ;  /* 0x000000b03b3b7220 */ /* 0x080fe20000410000 */
[-C--:B------:R-:W-:Y:S01]  /*c2e0*/  FMUL.FTZ R62, R62, R176.reuse ;  /* 0x000000b03e3e7220 */ /* 0x080fe20000410000 */
[-C--:B------:R-:W-:Y:S01]  /*c2f0*/  FMUL.FTZ R63, R63, R176.reuse ;  /* 0x000000b03f3f7220 */ /* 0x080fe20000410000 */
[----:B------:R0:W-:Y:S01]  /*c300*/  STSM.16.M88.4 [R199], R160 ;  /* 0x000000a0c7007844 */ /* 0x0001e20000000200 */
        /* <DEDUP_REMOVED lines=17> */
[C---:B-1----:R-:W-:Y:S01]  /*c420*/  F2FP.BF16.F32.PACK_AB R164, R169.reuse, R165 ;  /* 0x000000a5a9a4723e */ /* 0x042fe200000010ff */
[----:B------:R-:W-:Y:S01]  /*c430*/  FADD.FTZ R21, R169, R174 ;  /* 0x000000aea9157221 */ /* 0x000fe20000010000 */
[----:B------:R-:W-:Y:S01]  /*c440*/  F2FP.BF16.F32.PACK_AB R165, R179, R178 ;  /* 0x000000b2b3a5723e */ /* 0x000fe200000010ff */
[-C--:B------:R-:W-:Y:S01]  /*c450*/  FMUL.FTZ R90, R90, R176.reuse ;  /* 0x000000b05a5a7220 */ /* 0x080fe20000410000 */
[-C--:B------:R-:W-:Y:S01]  /*c460*/  FMUL.FTZ R91, R91, R176.reuse ;  /* 0x000000b05b5b7220 */ /* 0x080fe20000410000 */
[----:B------:R-:W-:Y:S01]  /*c470*/  FADD.FTZ R21, R20, R21 ;  /* 0x0000001514157221 */ /* 0x000fe20000010000 */
        /* <DEDUP_REMOVED lines=9> */
[----:B------:R-:W-:Y:S01]  /*c510*/  FMUL.FTZ R107, R107, R176 ;  /* 0x000000b06b6b7220 */ /* 0x000fe20000410000 */
[C---:B---3--:R-:W-:Y:S01]  /*c520*/  F2FP.BF16.F32.PACK_AB R166, R172.reuse, R20 ;  /* 0x00000014aca6723e */ /* 0x048fe200000010ff */
[----:B------:R-:W-:Y:S01]  /*c530*/  FADD.FTZ R0, R172, R21 ;  /* 0x00000015ac007221 */ /* 0x000fe20000010000 */
[-C--:B------:R-:W-:Y:S01]  /*c540*/  FMUL.FTZ R110, R110, R176.reuse ;  /* 0x000000b06e6e7220 */ /* 0x080fe20000410000 */
[-C--:B------:R-:W-:Y:S01]  /*c550*/  FMUL.FTZ R111, R111, R176.reuse ;  /* 0x000000b06f6f7220 */ /* 0x080fe20000410000 */
[-C--:B------:R-:W-:Y:S01]  /*c560*/  FMUL.FTZ R114, R114, R176.reuse ;  /* 0x000000b072727220 */ /* 0x080fe20000410000 */
[-C--:B------:R-:W-:Y:S01]  /*c570*/  FMUL.FTZ R115, R115, R176.reuse ;  /* 0x000000b073737220 */ /* 0x080fe20000410000 */
[-C--:B------:R-:W-:Y:S01]  /*c580*/  FMUL.FTZ R118, R118, R176.reuse ;  /* 0x000000b076767220 */ /* 0x080fe20000410000 */
[----:B------:R-:W-:Y:S01]  /*c590*/  FMUL.FTZ R119, R119, R176 ;  /* 0x000000b077777220 */ /* 0x000fe20000410000 */
        /* <DEDUP_REMOVED lines=21> */
.L_x_3727:
[----:B------:R1:W2:Y:S01]  /*c6f0*/  SYNCS.PHASECHK.TRANS64.TRYWAIT P2, [R213+URZ+0x28c50], R214 ;  /* 0x028c50d6d50075a7 */ /* 0x0002a2000804017f */
[----:B------:R-:W-:Y:S05]  /*c700*/  @!P0 BRA `(.L_x_3728) ;  /* 0x0000000000048947 */ /* 0x000fea0003800000 */
[----:B------:R-:W-:Y:S01]  /*c710*/  BPT.TRAP 0x1 ;  /* 0x000000040000795c */ /* 0x000fe20000300000 */
.L_x_3728:
[----:B------:R-:W-:Y:S04]  /*c720*/  BSSY B2, `(.L_x_3729) ;  /* 0x0000004000027945 */ /* 0x000fe80003800000 */
[----:B--2---:R-:W-:Y:S05]  /*c730*/  @P2 BRA `(.L_x_3730) ;  /* 0x0000000000082947 */ /* 0x004fea0003800000 */
[----:B------:R-:W2:Y:S02]  /*c740*/  SYNCS.PHASECHK.TRANS64.TRYWAIT P2, [R213+URZ+0x28c50], R214 ;  /* 0x028c50d6d50075a7 */ /* 0x000ea4000804017f */
[----:B--2---:R-:W-:Y:S05]  /*c750*/  @!P2 BRA `(.L_x_3731) ;  /* 0x000000bc00c0a947 */ /* 0x004fea0003800000 */
.L_x_3730:
[----:B------:R-:W-:Y:S05]  /*c760*/  BSYNC B2 ;  /* 0x0000000000027941 */ /* 0x000fea0003800000 */
.L_x_3729:
        /* <DEDUP_REMOVED lines=10> */
[----:B------:R-:W-:Y:S01]  /*c810*/  IMAD.MOV.U32 R224, RZ, RZ, R13 ;  /* 0x000000ffffe07224 */ /* 0x000fe200078e000d */
[----:B------:R-:W-:Y:S01]  /*c820*/  MOV R223, R15 ;  /* 0x0000000f00df7202 */ /* 0x000fe20000000f00 */
[----:B------:R-:W-:-:S08]  /*c830*/  IMAD.MOV.U32 R225, RZ, RZ, R18 ;  /* 0x000000ffffe17224 */ /* 0x000fd000078e0012 */
        /* <DEDUP_REMOVED lines=35> */
.L_x_3721:
[----:B------:R-:W-:Y:S05]  /*ca70*/  BSYNC B1 ;  /* 0x0000000000017941 */ /* 0x000fea0003800000 */
.L_x_3720:
[----:B------:R-:W-:Y:S01]  /*ca80*/  ISETP.GE.AND P2, PT, R212, RZ, PT ;  /* 0x000000ffd400720c */ /* 0x000fe20003f46270 */
[----:B------:R-:W-:-:S12]  /*ca90*/  BSSY B0, `(.L_x_3733) ;  /* 0x00001a2000007945 */ /* 0x000fd80003800000 */
[----:B------:R-:W-:Y:S05]  /*caa0*/  @!P2 BRA `(.L_x_3734) ;  /* 0x000000180080a947 */ /* 0x000fea0003800000 */
[----:B------:R-:W-:Y:S02]  /*cab0*/  IMAD.MOV.U32 R194, RZ, RZ, R15 ;  /* 0x000000ffffc27224 */ /* 0x000fe400078e000f */
[----:B-1----:R-:W-:Y:S02]  /*cac0*/  IMAD.MOV.U32 R213, RZ, RZ, R13 ;  /* 0x000000ffffd57224 */ /* 0x002fe400078e000d */
[----:B------:R-:W-:-:S07]  /*cad0*/  IMAD.MOV.U32 R187, RZ, RZ, R18 ;  /* 0x000000ffffbb7224 */ /* 0x000fce00078e0012 */
.L_x_3745:
[----:B------:R-:W-:-:S05]  /*cae0*/  VIADD R18, R187, 0x1 ;  /* 0x00000001bb127836 */ /* 0x000fca0000000000 */
[----:B------:R-:W-:-:S04]  /*caf0*/  ISETP.NE.AND P2, PT, R18, 0x2, PT ;  /* 0x000000021200780c */ /* 0x000fc80003f45270 */
[----:B------:R-:W-:Y:S02]  /*cb00*/  SEL R12, RZ, 0x1, P2 ;  /* 0x00000001ff0c7807 */ /* 0x000fe40001000000 */
[----:B------:R-:W-:Y:S02]  /*cb10*/  SEL R18, R18, RZ, P2 ;  /* 0x000000ff12127207 */ /* 0x000fe40001000000 */
[----:B------:R-:W-:Y:S01]  /*cb20*/  LOP3.LUT R19, R19, R12, RZ, 0x3c, !PT ;  /* 0x0000000c13137212 */ /* 0x000fe200078e3cff */
[----:B--2---:R-:W-:Y:S06]  /*cb30*/  @!P0 BRA `(.L_x_3735) ;  /* 0x0000000000048947 */ /* 0x004fec0003800000 */
[----:B------:R-:W-:Y:S01]  /*cb40*/  BPT.TRAP 0x1 ;  /* 0x000000040000795c */ /* 0x000fe20000300000 */
.L_x_3735:
[----:B------:R-:W-:Y:S01]  /*cb50*/  IMAD R185, R18, 0x8, R2 ;  /* 0x0000000812b97824 */ /* 0x000fe200078e0202 */
[----:B------:R-:W-:-:S04]  /*cb60*/  SHF.L.U32 R186, R19, 0x1f, RZ ;  /* 0x0000001f13ba7819 */ /* 0x000fc800000006ff */
[----:B------:R1:W2:Y:S01]  /*cb70*/  SYNCS.PHASECHK.TRANS64.TRYWAIT P2, [R185+URZ+0x28c30], R186 ;  /* 0x028c30bab90075a7 */ /* 0x0002a2000804017f */
[----:B------:R-:W-:Y:S05]  /*cb80*/  @!P0 BRA `(.L_x_3736) ;  /* 0x0000000000048947 */ /* 0x000fea0003800000 */
[----:B------:R-:W-:Y:S01]  /*cb90*/  BPT.TRAP 0x1 ;  /* 0x000000040000795c */ /* 0x000fe20000300000 */
.L_x_3736:
[----:B------:R-:W-:Y:S01]  /*cba0*/  BSSY B1, `(.L_x_3737) ;  /* 0x0000006000017945 */ /* 0x000fe20003800000 */
[----:B------:R-:W-:Y:S01]  /*cbb0*/  LEA R12, R18, R14, 0x9 ;  /* 0x0000000e120c7211 */ /* 0x000fe200078e48ff */
[----:B------:R-:W-:Y:S02]  /*cbc0*/  IMAD.MOV.U32 R13, RZ, RZ, 0x40000040 ;  /* 0x40000040ff0d7424 */ /* 0x000fe400078e00ff */
[----:B--2---:R-:W-:Y:S05]  /*cbd0*/  @P2 BRA `(.L_x_3738) ;  /* 0x0000000000082947 */ /* 0x004fea0003800000 */
[----:B------:R-:W2:Y:S02]  /*cbe0*/  SYNCS.PHASECHK.TRANS64.TRYWAIT P2, [R185+URZ+0x28c30], R186 ;  /* 0x028c30bab90075a7 */ /* 0x000ea4000804017f */
[----:B--2---:R-:W-:Y:S05]  /*cbf0*/  @!P2 BRA `(.L_x_3739) ;  /* 0x000000b800aca947 */ /* 0x004fea0003800000 */
.L_x_3738:
[----:B------:R-:W-:Y:S05]  /*cc00*/  BSYNC B1 ;  /* 0x0000000000017941 */ /* 0x000fea0003800000 */
.L_x_3737:
[C---:B------:R-:W-:Y:S01]  /*cc10*/  R2UR UR6, R12.reuse ;  /* 0x000000000c0672ca */ /* 0x040fe200000e0000 */
[----:B0-----:R-:W-:Y:S01]  /*cc20*/  WARPGROUP.ARRIVE ;  /* 0x00000000000079c5 */ /* 0x001fe20000000000 */
[----:B------:R-:W-:Y:S01]  /*cc30*/  R2UR UR7, R13 ;  /* 0x000000000d0772ca */ /* 0x000fe200000e0000 */
[----:B------:R-:W-:Y:S01]  /*cc40*/  VIADD R20, R12, 0x2 ;  /* 0x000000020c147836 */ /* 0x000fe20000000000 */
[----:B------:R-:W-:Y:S01]  /*cc50*/  R2UR UR4, R4 ;  /* 0x00000000040472ca */ /* 0x000fe200000e0000 */
[----:B------:R-:W-:Y:S01]  /*cc60*/  IMAD.MOV.U32 R21, RZ, RZ, 0x40000040 ;  /* 0x40000040ff157424 */ /* 0x000fe200078e00ff */
[----:B------:R-:W-:Y:S01]  /*cc70*/  R2UR UR5, R5 ;  /* 0x00000000050572ca */ /* 0x000fe200000e0000 */
[----:B------:R-:W-:Y:S02]  /*cc80*/  IMAD.MOV.U32 R13, RZ, RZ, 0x40000040 ;  /* 0x40000040ff0d7424 */ /* 0x000fe400078e00ff */
[----:B------:R-:W-:-:S05]  /*cc90*/  IMAD.MOV R225, RZ, RZ, -R195 ;  /* 0x000000ffffe17224 */ /* 0x000fca00078e0ac3 */
[----:B------:R-:W-:-:S05]  /*cca0*/  ISETP.NE.AND P2, PT, R192, R225, PT ;  /* 0x000000e1c000720c */ /* 0x000fca0003f45270 */
        /* <DEDUP_REMOVED lines=8> */
[----:B------:R-:W-:-:S04]  /*cd30*/  @!P2 IMAD R187, R187, 0x40, R190 ;  /* 0x00000040bbbba824 */ /* 0x000fc800078e02be */
[----:B------:R-:W-:Y:S01]  /*cd40*/  @!P2 IMAD R187, R187, 0x4, R2 ;  /* 0x00000004bbbba824 */ /* 0x000fe200078e0202 */
        /* <DEDUP_REMOVED lines=42> */
[----:B------:R-:W-:Y:S02]  /*cff0*/  FMNMX.FTZ R15, R163, R12, !PT ;  /* 0x0000000ca30f7209 */ /* 0x000fe40007810000 */
[----:B------:R-:W-:Y:S02]  /*d000*/  MOV R12, UR36 ;  /* 0x00000024000c7c02 */ /* 0x000fe40008000f00 */
[----:B------:R-:W-:-:S04]  /*d010*/  FMNMX.FTZ R20, R166, R15, !PT ;  /* 0x0000000fa6147209 */ /* 0x000fc80007810000 */
[----:B------:R-:W-:Y:S02]  /*d020*/  FMNMX.FTZ R15, R167, R20, !PT ;  /* 0x00000014a70f7209 */ /* 0x000fe40007810000 */
[----:B0-----:R-:W-:Y:S02]  /*d030*/  FMNMX.FTZ R13, R21, R214, !PT ;  /* 0x000000d6150d7209 */ /* 0x001fe40007810000 */
[----:B------:R-:W-:-:S03]  /*d040*/  FMNMX.FTZ R20, R170, R15, !PT ;  /* 0x0000000faa147209 */ /* 0x000fc60007810000 */
[----:B------:R-:W-:Y:S01]  /*d050*/  FADD.FTZ R213, -R13, R213 ;  /* 0x000000d50dd57221 */ /* 0x000fe20000010100 */
[----:B------:R-:W-:-:S03]  /*d060*/  FMNMX.FTZ R15, R171, R20, !PT ;  /* 0x00000014ab0f7209 */ /* 0x000fc60007810000 */
[-C--:B------:R-:W-:Y:S01]  /*d070*/  FMUL.FTZ R21, R213, R12.reuse ;  /* 0x0000000cd5157220 */ /* 0x080fe20000410000 */
[----:B------:R-:W-:Y:S01]  /*d080*/  FMNMX.FTZ R20, R174, R15, !PT ;  /* 0x0000000fae147209 */ /* 0x000fe20007810000 */
[----:B------:R-:W-:-:S03]  /*d090*/  FMUL.FTZ R213, R13, R12 ;  /* 0x0000000c0dd57220 */ /* 0x000fc60000410000 */
        /* <DEDUP_REMOVED lines=20> */
[----:B------:R-:W-:Y:S01]  /*d1e0*/  FFMA.FTZ R181, R181, R12, -R213 ;  /* 0x0000000cb5b57223 */ /* 0x000fe200000108d5 */
[----:B------:R-:W0:Y:S01]  /*d1f0*/  SHFL.BFLY PT, R214, R15, 0x2, 0x1f ;  /* 0x0c401f000fd67f89 */ /* 0x000e2200000e0000 */
[----:B------:R-:W3:Y:S08]  /*d200*/  MUFU.EX2 R21, R21 ;  /* 0x0000001500157308 */ /* 0x000ef00000000800 */
[----:B------:R-:W4:Y:S08]  /*d210*/  MUFU.EX2 R152, R152 ;  /* 0x0000009800987308 */ /* 0x000f300000000800 */
[----:B------:R-:W5:Y:S01]  /*d220*/  MUFU.EX2 R153, R153 ;  /* 0x0000009900997308 */ /* 0x000f620000000800 */
[-C--:B---3--:R-:W-:Y:S01]  /*d230*/  FMUL.FTZ R24, R24, R21.reuse ;  /* 0x0000001518187220 */ /* 0x088fe20000410000 */
[-C--:B------:R-:W-:Y:S01]  /*d240*/  FMUL.FTZ R25, R25, R21.reuse ;  /* 0x0000001519197220 */ /* 0x080fe20000410000 */
[-C--:B------:R-:W-:Y:S01]  /*d250*/  FMUL.FTZ R28, R28, R21.reuse ;  /* 0x000000151c1c7220 */ /* 0x080fe20000410000 */
[-C--:B------:R-:W-:Y:S01]  /*d260*/  FMUL.FTZ R29, R29, R21.reuse ;  /* 0x000000151d1d7220 */ /* 0x080fe20000410000 */
[-C--:B------:R-:W-:Y:S01]  /*d270*/  FMUL.FTZ R32, R32, R21.reuse ;  /* 0x0000001520207220 */ /* 0x080fe20000410000 */
[-C--:B------:R-:W-:Y:S01]  /*d280*/  FMUL.FTZ R33, R33, R21.reuse ;  /* 0x0000001521217220 */ /* 0x080fe20000410000 */
[----:B0-----:R-:W-:Y:S01]  /*d290*/  FMNMX.FTZ R214, R15, R214, !PT ;  /* 0x000000d60fd67209 */ /* 0x001fe20007810000 */
[----:B------:R-:W0:Y:S01]  /*d2a0*/  MUFU.EX2 R20, R20 ;  /* 0x0000001400147308 */ /* 0x000e220000000800 */
[----:B----4-:R-:W-:Y:S01]  /*d2b0*/  FFMA.FTZ R0, R21, R0, R152 ;  /* 0x0000000015007223 */ /* 0x010fe20000010098 */
        /* <DEDUP_REMOVED lines=27> */
[-C--:B------:R-:W-:Y:S01]  /*d470*/  FMUL.FTZ R80, R80, R21.reuse ;  /* 0x0000001550507220 */ /* 0x080fe20000410000 */
        /* <DEDUP_REMOVED lines=9> */
[----:B------:R-:W-:Y:S01]  /*d510*/  FFMA.FTZ R194, R155, R12, -R223 ;  /* 0x0000000c9bc27223 */ /* 0x000fe200000108df */
[----:B------:R-:W-:-:S02]  /*d520*/  @!P1 VIADD R154, R185, 0x28c40 ;  /* 0x00028c40b99a9836 */ /* 0x000fc40000000000 */
[-CC-:B------:R-:W-:Y:S01]  /*d530*/  FFMA.FTZ R155, R158, R12.reuse, -R223.reuse ;  /* 0x0000000c9e9b7223 */ /* 0x180fe200000108df */
[-CC-:B------:R-:W-:Y:S01]  /*d540*/  FFMA.FTZ R214, R159, R12.reuse, -R223.reuse ;  /* 0x0000000c9fd67223 */ /* 0x180fe200000108df */
[----:B------:R-:W-:Y:S01]  /*d550*/  MUFU.EX2 R168, R168 ;  /* 0x000000a800a87308 */ /* 0x000fe20000000800 */
[-CC-:B------:R-:W-:Y:S01]  /*d560*/  FFMA.FTZ R159, R162, R12.reuse, -R223.reuse ;  /* 0x0000000ca29f7223 */ /* 0x180fe200000108df */
[----:B------:R-:W-:Y:S01]  /*d570*/  @!P1 PRMT R154, RZ, 0x654, R154 ;  /* 0x00000654ff9a9816 */ /* 0x000fe2000000009a */
[-C--:B------:R-:W-:Y:S01]  /*d580*/  FMUL.FTZ R92, R92, R21.reuse ;  /* 0x000000155c5c7220 */ /* 0x080fe20000410000 */
[-C--:B------:R-:W-:Y:S01]  /*d590*/  FMUL.FTZ R93, R93, R21.reuse ;  /* 0x000000155d5d7220 */ /* 0x080fe20000410000 */
[-C--:B------:R-:W-:Y:S01]  /*d5a0*/  FMUL.FTZ R96, R96, R21.reuse ;  /* 0x0000001560607220 */ /* 0x080fe20000410000 */
[----:B------:R3:W-:Y:S01]  /*d5b0*/  @!P1 SYNCS.ARRIVE.TRANS64.RED.A1T0 RZ, [R154+URZ], RZ ;  /* 0x000000ff9aff99a7 */ /* 0x0007e2000810043f */
[----:B------:R5:W-:Y:S01]  /*d5c0*/  @!P2 STS [R187+0x28800], R21 ;  /* 0x02880015bb00a388 */ /* 0x000be20000000800 */
        /* <DEDUP_REMOVED lines=31> */
[----:B-----5:R-:W-:Y:S01]  /*d7c0*/  FADD.FTZ R21, R153, R0 ;  /* 0x0000000099157221 */ /* 0x020fe20000010000 */
[-CC-:B------:R-:W-:Y:S01]  /*d7d0*/  FFMA.FTZ R224, R163, R12.reuse, -R223.reuse ;  /* 0x0000000ca3e07223 */ /* 0x180fe200000108df */
[-CC-:B------:R-:W-:Y:S01]  /*d7e0*/  FFMA.FTZ R163, R166, R12.reuse, -R223.reuse ;  /* 0x0000000ca6a37223 */ /* 0x180fe200000108df */
[-C--:B------:R-:W-:Y:S01]  /*d7f0*/  FFMA.FTZ R158, R167, R12.reuse, -R223 ;  /* 0x0000000ca79e7223 */ /* 0x080fe200000108df */
[----:B0-----:R-:W-:Y:S01]  /*d800*/  FADD.FTZ R0, R20, R21 ;  /* 0x0000001514007221 */ /* 0x001fe20000010000 */
[----:B----4-:R-:W-:Y:S01]  /*d810*/  FFMA.FTZ R21, R168, R3, R213 ;  /* 0x00000003a8157223 */ /* 0x010fe200000100d5 */
[----:B------:R0:W-:Y:S01]  /*d820*/  @!P2 STS [R187+0x28820], R168 ;  /* 0x028820a8bb00a388 */ /* 0x0001e20000000800 */
[----:B------:R-:W4:Y:S01]  /*d830*/  MUFU.EX2 R160, R160 ;  /* 0x000000a000a07308 */ /* 0x000f220000000800 */
[-CC-:B------:R-:W-:Y:S01]  /*d840*/  FFMA.FTZ R167, R170, R12.reuse, -R223.reuse ;  /* 0x0000000caaa77223 */ /* 0x180fe200000108df */
[-CC-:B------:R-:W-:Y:S01]  /*d850*/  FFMA.FTZ R171, R171, R12.reuse, -R223.reuse ;  /* 0x0000000cabab7223 */ /* 0x180fe200000108df */
[-CC-:B------:R-:W-:Y:S01]  /*d860*/  FFMA.FTZ R162, R174, R12.reuse, -R223.reuse ;  /* 0x0000000caea27223 */ /* 0x180fe200000108df */
[-CC-:B------:R-:W-:Y:S01]  /*d870*/  FFMA.FTZ R175, R175, R12.reuse, -R223.reuse ;  /* 0x0000000cafaf7223 */ /* 0x180fe200000108df */
[-CC-:B---3--:R-:W-:Y:S01]  /*d880*/  FFMA.FTZ R154, R178, R12.reuse, -R223.reuse ;  /* 0x0000000cb29a7223 */ /* 0x188fe200000108df */
[----:B------:R-:W-:Y:S01]  /*d890*/  FFMA.FTZ R179, R179, R12, -R223 ;  /* 0x0000000cb3b37223 */ /* 0x000fe200000108df */
[----:B------:R-:W-:Y:S01]  /*d8a0*/  F2FP.BF16.F32.PACK_AB R152, R153, R152 ;  /* 0x000000989998723e */ /* 0x000fe200000010ff */
[----:B------:R-:W-:Y:S01]  /*d8b0*/  MUFU.EX2 R159, R159 ;  /* 0x0000009f009f7308 */ /* 0x000fe20000000800 */
[----:B0-----:R-:W-:Y:S01]  /*d8c0*/  FADD.FTZ R187, R157, R0 ;  /* 0x000000009dbb7221 */ /* 0x001fe20000010000 */
[----:B-1----:R-:W-:Y:S01]  /*d8d0*/  FADD.FTZ R0, R194, R21 ;  /* 0x00000015c2007221 */ /* 0x002fe20000010000 */
[-CC-:B------:R-:W-:Y:S01]  /*d8e0*/  FFMA.FTZ R182, R182, R12.reuse, -R223.reuse ;  /* 0x0000000cb6b67223 */ /* 0x180fe200000108df */
[----:B------:R-:W-:Y:S01]  /*d8f0*/  FFMA.FTZ R183, R183, R12, -R223 ;  /* 0x0000000cb7b77223 */ /* 0x000fe200000108df */
[-C--:B------:R-:W-:Y:S01]  /*d900*/  FMUL.FTZ R26, R26, R168.reuse ;  /* 0x000000a81a1a7220 */ /* 0x080fe20000410000 */
[----:B--2---:R-:W-:Y:S01]  /*d910*/  FADD.FTZ R21, R155, R0 ;  /* 0x000000009b157221 */ /* 0x004fe20000010000 */
[C---:B------:R-:W-:Y:S01]  /*d920*/  F2FP.BF16.F32.PACK_AB R155, R214.reuse, R155 ;  /* 0x0000009bd69b723e */ /* 0x040fe200000010ff */
[----:B------:R-:W0:Y:S01]  /*d930*/  MUFU.EX2 R165, R165 ;  /* 0x000000a500a57308 */ /* 0x000e220000000800 */
[-C--:B------:R-:W-:Y:S01]  /*d940*/  FMUL.FTZ R27, R27, R168.reuse ;  /* 0x000000a81b1b7220 */ /* 0x080fe20000410000 */
[----:B------:R-:W-:Y:S01]  /*d950*/  FADD.FTZ R0, R214, R21 ;  /* 0x00000015d6007221 */ /* 0x000fe20000010000 */
        /* <DEDUP_REMOVED lines=30> */
[----:B--2---:R-:W-:Y:S01]  /*db40*/  FADD.FTZ R158, R156, R187 ;  /* 0x000000bb9c9e7221 */ /* 0x004fe20000010000 */
[----:B------:R-:W-:Y:S01]  /*db50*/  F2FP.BF16.F32.PACK_AB R156, R161, R156 ;  /* 0x0000009ca19c723e */ /* 0x000fe200000010ff */
[-C--:B------:R-:W-:Y:S01]  /*db60*/  FMUL.FTZ R82, R82, R168.reuse ;  /* 0x000000a852527220 */ /* 0x080fe20000410000 */
[-C--:B------:R-:W-:Y:S01]  /*db70*/  FMUL.FTZ R83, R83, R168.reuse ;  /* 0x000000a853537220 */ /* 0x080fe20000410000 */
[----:B------:R-:W-:Y:S01]  /*db80*/  FADD.FTZ R187, R161, R158 ;  /* 0x0000009ea1bb7221 */ /* 0x000fe20000010000 */
[-C--:B------:R-:W-:Y:S01]  /*db90*/  FMUL.FTZ R86, R86, R168.reuse ;  /* 0x000000a856567220 */ /* 0x080fe20000410000 */
[-C--:B------:R-:W-:Y:S01]  /*dba0*/  FMUL.FTZ R87, R87, R168.reuse ;  /* 0x000000a857577220 */ /* 0x080fe20000410000 */
[----:B------:R-:W2:Y:S01]  /*dbb0*/  MUFU.EX2 R169, R169 ;  /* 0x000000a900a97308 */ /* 0x000ea20000000800 */
[----:B----4-:R-:W-:Y:S01]  /*dbc0*/  FADD.FTZ R158, R160, R187 ;  /* 0x000000bba09e7221 */ /* 0x010fe20000010000 */
[-C--:B------:R-:W-:Y:S01]  /*dbd0*/  FMUL.FTZ R90, R90, R168.reuse ;  /* 0x000000a85a5a7220 */ /* 0x080fe20000410000 */
[-C--:B------:R-:W-:Y:S01]  /*dbe0*/  FMUL.FTZ R91, R91, R168.reuse ;  /* 0x000000a85b5b7220 */ /* 0x080fe20000410000 */
[-C--:B------:R-:W-:Y:S01]  /*dbf0*/  FMUL.FTZ R94, R94, R168.reuse ;  /* 0x000000a85e5e7220 */ /* 0x080fe20000410000 */
[----:B0-----:R-:W-:Y:S01]  /*dc00*/  FADD.FTZ R187, R165, R158 ;  /* 0x0000009ea5bb7221 */ /* 0x001fe20000010000 */
        /* <DEDUP_REMOVED lines=31> */
[----:B------:R-:W-:Y:S01]  /*de00*/  FADD.FTZ R0, R224, R171 ;  /* 0x000000abe0007221 */ /* 0x000fe20000010000 */
[-C--:B------:R-:W-:Y:S01]  /*de10*/  FMUL.FTZ R142, R142, R168.reuse ;  /* 0x000000a88e8e7220 */ /* 0x080fe20000410000 */
[-C--:B------:R-:W-:Y:S01]  /*de20*/  FMUL.FTZ R143, R143, R168.reuse ;  /* 0x000000a88f8f7220 */ /* 0x080fe20000410000 */
[----:B------:R-:W-:Y:S01]  /*de30*/  MUFU.EX2 R176, R176 ;  /* 0x000000b000b07308 */ /* 0x000fe20000000800 */
[----:B------:R-:W-:Y:S01]  /*de40*/  FADD.FTZ R171, R163, R0 ;  /* 0x00000000a3ab7221 */ /* 0x000fe20000010000 */
[-C--:B------:R-:W-:Y:S01]  /*de50*/  FMUL.FTZ R146, R146, R168.reuse ;  /* 0x000000a892927220 */ /* 0x080fe20000410000 */
[-C--:B------:R-:W-:Y:S01]  /*de60*/  FMUL.FTZ R147, R147, R168.reuse ;  /* 0x000000a893937220 */ /* 0x080fe20000410000 */
[-C--:B------:R-:W-:Y:S01]  /*de70*/  FMUL.FTZ R150, R150, R168.reuse ;  /* 0x000000a896967220 */ /* 0x080fe20000410000 */
[----:B------:R-:W-:Y:S01]  /*de80*/  FADD.FTZ R0, R170, R171 ;  /* 0x000000abaa007221 */ /* 0x000fe20000010000 */
[----:B------:R-:W-:-:S02]  /*de90*/  FMUL.FTZ R151, R151, R168 ;  /* 0x000000a897977220 */ /* 0x000fc40000410000 */
[----:B------:R2:W3:Y:S01]  /*dea0*/  MUFU.EX2 R3, R162 ;  /* 0x000000a200037308 */ /* 0x0004e20000000800 */
[----:B-1----:R-:W-:Y:S01]  /*deb0*/  FADD.FTZ R153, R167, R0 ;  /* 0x00000000a7997221 */ /* 0x002fe20000010000 */
[----:B0-----:R-:W-:Y:S01]  /*dec0*/  FADD.FTZ R171, R173, R158 ;  /* 0x0000009eadab7221 */ /* 0x001fe20000010000 */
[----:B------:R-:W-:Y:S02]  /*ded0*/  F2FP.BF16.F32.PACK_AB R158, R165, R160 ;  /* 0x000000a0a59e723e */ /* 0x000fe400000010ff */
[----:B------:R-:W-:Y:S01]  /*dee0*/  FADD.FTZ R0, R174, R153 ;  /* 0x00000099ae007221 */ /* 0x000fe20000010000 */
[----:B------:R-:W-:Y:S02]  /*def0*/  F2FP.BF16.F32.PACK_AB R160, R169, R164 ;  /* 0x000000a4a9a0723e */ /* 0x000fe400000010ff */
[----:B------:R-:W0:Y:S01]  /*df00*/  MUFU.EX2 R177, R177 ;  /* 0x000000b100b17308 */ /* 0x000e220000000800 */
[----:B--2---:R-:W-:-:S07]  /*df10*/  F2FP.BF16.F32.PACK_AB R162, R173, R172 ;  /* 0x000000acada2723e */ /* 0x004fce00000010ff */
[----:B------:R-:W1:Y:S01]  /*df20*/  MUFU.EX2 R178, R175 ;  /* 0x000000af00b27308 */ /* 0x000e620000000800 */
[----:B---3--:R-:W-:-:S07]  /*df30*/  FADD.FTZ R153, R3, R0 ;  /* 0x0000000003997221 */ /* 0x008fce0000010000 */
[----:B------:R-:W2:Y:S01]  /*df40*/  MUFU.EX2 R180, R180 ;  /* 0x000000b400b47308 */ /* 0x000ea20000000800 */
[----:B0-----:R-:W-:-:S07]  /*df50*/  F2FP.BF16.F32.PACK_AB R164, R177, R176 ;  /* 0x000000b0b1a4723e */ /* 0x001fce00000010ff */
[----:B------:R0:W3:Y:S01]  /*df60*/  MUFU.EX2 R21, R154 ;  /* 0x0000009a00157308 */ /* 0x0000e20000000800 */
[----:B-1----:R-:W-:Y:S01]  /*df70*/  FADD.FTZ R0, R178, R153 ;  /* 0x00000099b2007221 */ /* 0x002fe20000010000 */
[----:B------:R-:W-:-:S06]  /*df80*/  F2FP.BF16.F32.PACK_AB R153, R194, R213 ;  /* 0x000000d5c299723e */ /* 0x000fcc00000010ff */
[----:B------:R-:W1:Y:S01]  /*df90*/  MUFU.EX2 R226, R179 ;  /* 0x000000b300e27308 */ /* 0x000e620000000800 */
[----:B0-----:R-:W-:Y:S01]  /*dfa0*/  F2FP.BF16.F32.PACK_AB R154, R157, R20 ;  /* 0x000000149d9a723e */ /* 0x001fe200000010ff */
[----:B------:R-:W-:Y:S01]  /*dfb0*/  BAR.SYNC.DEFER_BLOCKING 0xf, 0x100 ;  /* 0x03c4000000007b1d */ /* 0x000fe20000010000 */
[----:B------:R-:W-:-:S04]  /*dfc0*/  FADD.FTZ R20, R176, R171 ;  /* 0x000000abb0147221 */ /* 0x000fc80000010000 */
[----:B------:R-:W-:Y:S01]  /*dfd0*/  FADD.FTZ R157, R177, R20 ;  /* 0x00000014b19d7221 */ /* 0x000fe20000010000 */
[----:B------:R-:W0:Y:S03]  /*dfe0*/  MUFU.EX2 R181, R181 ;  /* 0x000000b500b57308 */ /* 0x000e260000000800 */
[----:B--2---:R-:W-:Y:S01]  /*dff0*/  FADD.FTZ R20, R180, R157 ;  /* 0x0000009db4147221 */ /* 0x004fe20000010000 */
[----:B---3--:R-:W-:-:S04]  /*e000*/  FADD.FTZ R157, R21, R0 ;  /* 0x00000000159d7221 */ /* 0x008fc80000010000 */
[----:B------:R-:W2:Y:S01]  /*e010*/  MUFU.EX2 R182, R182 ;  /* 0x000000b600b67308 */ /* 0x000ea20000000800 */
[----:B-1----:R-:W-:Y:S01]  /*e020*/  FADD.FTZ R161, R226, R157 ;  /* 0x0000009de2a17221 */ /* 0x002fe20000010000 */
[----:B------:R-:W-:Y:S02]  /*e030*/  F2FP.BF16.F32.PACK_AB R157, R224, R159 ;  /* 0x0000009fe09d723e */ /* 0x000fe400000010ff */
[----:B------:R-:W-:Y:S02]  /*e040*/  F2FP.BF16.F32.PACK_AB R159, R170, R163 ;  /* 0x000000a3aa9f723e */ /* 0x000fe400000010ff */
[----:B------:R-:W-:Y:S02]  /*e050*/  F2FP.BF16.F32.PACK_AB R163, R178, R3 ;  /* 0x00000003b2a3723e */ /* 0x000fe400000010ff */
[----:B------:R-:W1:Y:S01]  /*e060*/  MUFU.EX2 R183, R183 ;  /* 0x000000b700b77308 */ /* 0x000e620000000800 */
[C---:B0-----:R-:W-:Y:S01]  /*e070*/  FADD.FTZ R0, R181.reuse, R20 ;  /* 0x00000014b5007221 */ /* 0x041fe20000010000 */
[----:B------:R-:W-:Y:S01]  /*e080*/  F2FP.BF16.F32.PACK_AB R166, R181, R180 ;  /* 0x000000b4b5a6723e */ /* 0x000fe200000010ff */
[----:B------:R0:W-:Y:S01]  /*e090*/  STSM.16.M88.4 [R196+0x26800], R152 ;  /* 0x02680098c4007844 */ /* 0x0001e20000000200 */
[----:B------:R-:W-:-:S03]  /*e0a0*/  F2FP.BF16.F32.PACK_AB R165, R226, R21 ;  /* 0x00000015e2a5723e */ /* 0x000fc600000010ff */
[----:B------:R0:W-:Y:S01]  /*e0b0*/  STSM.16.M88.4 [R197], R156 ;  /* 0x0000009cc5007844 */ /* 0x0001e20000000200 */
[----:B--2---:R-:W-:Y:S01]  /*e0c0*/  FADD.FTZ R20, R182, R161 ;  /* 0x000000a1b6147221 */ /* 0x004fe20000010000 */
[----:B------:R-:W-:-:S05]  /*e0d0*/  F2FP.BF16.F32.PACK_AB R161, R174, R167 ;  /* 0x000000a7aea1723e */ /* 0x000fca00000010ff */
[----:B------:R0:W-:Y:S01]  /*e0e0*/  STSM.16.M88.4 [R199], R160 ;  /* 0x000000a0c7007844 */ /* 0x0001e20000000200 */
[C---:B-1----:R-:W-:Y:S01]  /*e0f0*/  F2FP.BF16.F32.PACK_AB R167, R183.reuse, R182 ;  /* 0x000000b6b7a7723e */ /* 0x042fe200000010ff */
[----:B------:R-:W-:-:S04]  /*e100*/  FADD.FTZ R3, R183, R20 ;  /* 0x00000014b7037221 */ /* 0x000fc80000010000 */
[----:B------:R0:W-:Y:S01]  /*e110*/  STSM.16.M88.4 [R198], R164 ;  /* 0x000000a4c6007844 */ /* 0x0001e20000000200 */
[----:B------:R-:W-:Y:S05]  /*e120*/  @!P0 BRA `(.L_x_3740) ;  /* 0x0000000000048947 */ /* 0x000fea0003800000 */
[----:B------:R-:W-:Y:S01]  /*e130*/  BPT.TRAP 0x1 ;  /* 0x000000040000795c */ /* 0x000fe20000300000 */
.L_x_3740:
[----:B------:R1:W2:Y:S01]  /*e140*/  SYNCS.PHASECHK.TRANS64.TRYWAIT P2, [R185+URZ+0x28c50], R186 ;  /* 0x028c50bab90075a7 */ /* 0x0002a2000804017f */
[----:B------:R-:W-:Y:S05]  /*e150*/  @!P0 BRA `(.L_x_3741) ;  /* 0x0000000000048947 */ /* 0x000fea0003800000 */
[----:B------:R-:W-:Y:S01]  /*e160*/  BPT.TRAP 0x1 ;  /* 0x000000040000795c */ /* 0x000fe20000300000 */
.L_x_3741:
[----:B------:R-:W-:Y:S04]  /*e170*/  BSSY B1, `(.L_x_3742) ;  /* 0x0000004000017945 */ /* 0x000fe80003800000 */
[----:B--2---:R-:W-:Y:S05]  /*e180*/  @P2 BRA `(.L_x_3743) ;  /* 0x0000000000082947 */ /* 0x004fea0003800000 */
[----:B------:R-:W2:Y:S02]  /*e190*/  SYNCS.PHASECHK.TRANS64.TRYWAIT P2, [R185+URZ+0x28c50], R186 ;  /* 0x028c50bab90075a7 */ /* 0x000ea4000804017f */
[----:B--2---:R-:W-:Y:S05]  /*e1a0*/  @!P2 BRA `(.L_x_3744) ;  /* 0x000000a40054a947 */ /* 0x004fea0003800000 */
.L_x_3743:
[----:B------:R-:W-:Y:S05]  /*e1b0*/  BSYNC B1 ;  /* 0x0000000000017941 */ /* 0x000fea0003800000 */
.L_x_3742:
[----:B------:R-:W-:Y:S01]  /*e1c0*/  IMAD R20, R18, 0x1000, R184 ;  /* 0x0000100012147824 */ /* 0x000fe200078e02b8 */
[----:B------:R-:W-:Y:S01]  /*e1d0*/  WARPGROUP.ARRIVE ;  /* 0x00000000000079c5 */ /* 0x000fe20000000000 */
[----:B------:R-:W-:Y:S01]  /*e1e0*/  IMAD.MOV.U32 R21, RZ, RZ, 0x40000040 ;  /* 0x40000040ff157424 */ /* 0x000fe200078e00ff */
[----:B------:R-:W-:Y:S01]  /*e1f0*/  ISETP.GT.AND P2, PT, R212, RZ, PT ;  /* 0x000000ffd400720c */ /* 0x000fe20003f44270 */
        /* <DEDUP_REMOVED lines=11> */
[----:B0-----:R-:W-:Y:S01]  /*e2b0*/  VIADD R152, R20, 0x80 ;  /* 0x0000008014987836 */ /* 0x001fe20000000000 */
[----:B------:R-:W-:Y:S01]  /*e2c0*/  MOV R153, 0x40000040 ;  /* 0x4000004000997802 */ /* 0x000fe20000000f00 */
        /* <DEDUP_REMOVED lines=30> */
.L_x_3734:
[----:B------:R-:W-:Y:S05]  /*e4b0*/  BSYNC B0 ;  /* 0x0000000000007941 */ /* 0x000fea0003800000 */
.L_x_3733:
[----:B------:R-:W3:Y:S01]  /*e4c0*/  SHFL.BFLY PT, R5, R0, 0x2, 0x1f ;  /* 0x0c401f0000057f89 */ /* 0x000ee200000e0000 */
[----:B------:R-:W-:Y:S01]  /*e4d0*/  IMAD.MOV R11, RZ, RZ, -R195 ;  /* 0x000000ffff0b7224 */ /* 0x000fe200078e0ac3 */
[----:B------:R-:W-:Y:S01]  /*e4e0*/  MOV R166, 0xff800000 ;  /* 0xff80000000a67802 */ /* 0x000fe20000000f00 */
[----:B------:R-:W-:Y:S01]  /*e4f0*/  IMAD.MOV.U32 R167, RZ, RZ, -0x800000 ;  /* 0xff800000ffa77424 */ /* 0x000fe200078e00ff */
[----:B------:R-:W4:Y:S01]  /*e500*/  SHFL.BFLY PT, R6, R3, 0x2, 0x1f ;  /* 0x0c401f0003067f89 */ /* 0x000f2200000e0000 */
[----:B------:R-:W-:Y:S01]  /*e510*/  VIADD R207, R207, 0x1 ;  /* 0x00000001cfcf7836 */ /* 0x000fe20000000000 */
[----:B------:R-:W-:Y:S08]  /*e520*/  BAR.ARV 0x8, 0xa0 ;  /* 0x0202800000007b1d */ /* 0x000ff00000002000 */
[----:B------:R-:W-:Y:S01]  /*e530*/  BAR.SYNC.DEFER_BLOCKING 0xf, 0x100 ;  /* 0x03c4000000007b1d */ /* 0x000fe20000010000 */
[----:B------:R-:W-:Y:S01]  /*e540*/  ISETP.NE.AND P0, PT, R192, R11, PT ;  /* 0x0000000bc000720c */ /* 0x000fe20003f05270 */
[----:B---3--:R-:W-:Y:S01]  /*e550*/  FADD.FTZ R5, R5, R0 ;  /* 0x0000000005057221 */ /* 0x008fe20000010000 */
[----:B----4-:R-:W-:-:S04]  /*e560*/  FADD.FTZ R7, R6, R3 ;  /* 0x0000000306077221 */ /* 0x010fc80000010000 */
[----:B------:R-:W3:Y:S01]  /*e570*/  SHFL.BFLY PT, R4, R5, 0x1, 0x1f ;  /* 0x0c201f0005047f89 */ /* 0x000ee200000e0000 */
[----:B------:R-:W-:-:S03]  /*e580*/  IMAD.MOV.U32 R3, RZ, RZ, RZ ;  /* 0x000000ffff037224 */ /* 0x000fc600078e00ff */
[----:B------:R-:W4:Y:S01]  /*e590*/  SHFL.BFLY PT, R6, R7, 0x1, 0x1f ;  /* 0x0c201f0007067f89 */ /* 0x000f2200000e0000 */
[----:B---3--:R-:W-:Y:S02]  /*e5a0*/  FADD.FTZ R9, R5, R4 ;  /* 0x0000000405097221 */ /* 0x008fe40000010000 */
[C---:B------:R-:W-:Y:S02]  /*e5b0*/  @!P0 IMAD R5, R18.reuse, 0x40, R190 ;  /* 0x0000004012058824 */ /* 0x040fe400078e02be */
[----:B------:R-:W-:Y:S02]  /*e5c0*/  VIADD R4, R18, 0x1 ;  /* 0x0000000112047836 */ /* 0x000fe40000000000 */
[----:B----4-:R-:W-:Y:S01]  /*e5d0*/  FADD.FTZ R0, R7, R6 ;  /* 0x0000000607007221 */ /* 0x010fe20000010000 */
[----:B------:R-:W-:Y:S01]  /*e5e0*/  FSETP.NE.FTZ.AND P2, PT, R9, RZ, PT ;  /* 0x000000ff0900720b */ /* 0x000fe20003f55000 */
[----:B------:R-:W-:Y:S02]  /*e5f0*/  IMAD.MOV.U32 R6, RZ, RZ, RZ ;  /* 0x000000ffff067224 */ /* 0x000fe400078e00ff */
[----:B------:R-:W-:Y:S01]  /*e600*/  @!P0 IMAD R5, R5, 0x4, R2 ;  /* 0x0000000405058824 */ /* 0x000fe200078e0202 */
[----:B------:R-:W-:-:S02]  /*e610*/  FSETP.NE.FTZ.AND P3, PT, R0, RZ, PT ;  /* 0x000000ff0000720b */ /* 0x000fc40003f75000 */
[----:B------:R-:W-:-:S04]  /*e620*/  ISETP.NE.AND P1, PT, R4, 0x2, PT ;  /* 0x000000020400780c */ /* 0x000fc80003f25270 */
[----:B------:R-:W-:-:S03]  /*e630*/  SEL R8, RZ, 0x1, P1 ;  /* 0x00000001ff087807 */ /* 0x000fc60000800000 */
[----:B------:R-:W3:Y:S01]  /*e640*/  @P2 MUFU.RCP R3, R9 ;  /* 0x0000000900032308 */ /* 0x000ee20000001000 */
[C---:B------:R-:W-:Y:S01]  /*e650*/  @P2 FMUL.FTZ R18, R12.reuse, 0.69314718246459960938 ;  /* 0x3f3172180c122820 */ /* 0x040fe20000410000 */
[----:B------:R-:W-:Y:S02]  /*e660*/  LOP3.LUT R19, R19, R8, RZ, 0x3c, !PT ;  /* 0x0000000813137212 */ /* 0x000fe400078e3cff */
[----:B------:R-:W-:-:S04]  /*e670*/  @P3 FMUL.FTZ R12, R12, 0.69314718246459960938 ;  /* 0x3f3172180c0c3820 */ /* 0x000fc80000410000 */
[----:B------:R-:W4:Y:S08]  /*e680*/  @P3 MUFU.RCP R6, R0 ;  /* 0x0000000000063308 */ /* 0x000f300000001000 */
[----:B------:R-:W5:Y:S01]  /*e690*/  @P2 MUFU.LG2 R2, R9 ;  /* 0x0000000900022308 */ /* 0x000f620000000c00 */
[----:B---3--:R-:W-:Y:S01]  /*e6a0*/  @!P0 STS [R5+0x28800], R3 ;  /* 0x0288000305008388 */ /* 0x008fe20000000800 */
[-C--:B------:R-:W-:Y:S01]  /*e6b0*/  FMUL.FTZ R175, R24, R3.reuse ;  /* 0x0000000318af7220 */ /* 0x080fe20000410000 */
        /* <DEDUP_REMOVED lines=8> */
[-C--:B0-----:R-:W-:Y:S01]  /*e740*/  FMUL.FTZ R169, R37, R3.reuse ;  /* 0x0000000325a97220 */ /* 0x081fe20000410000 */
        /* <DEDUP_REMOVED lines=62> */
[----:B------:R-:W-:Y:S01]  /*eb30*/  @P2 FFMA.FTZ R166, R18, R13, R21 ;  /* 0x0000000d12a62223 */ /* 0x000fe20000010015 */
[----:B------:R-:W-:Y:S01]  /*eb40*/  PLOP3.LUT P0, PT, PT, PT, PT, 0x8, 0x0 ;  /* 0x000000000000781c */ /* 0x000fe20003f0e170 */
        /* <DEDUP_REMOVED lines=63> */
.L_x_3655:
[----:B------:R-:W-:Y:S05]  /*ef40*/  BSYNC B7 ;  /* 0x0000000000077941 */ /* 0x000fea0003800000 */
.L_x_3653:
[----:B------:R-:W0:Y:S08]  /*ef50*/  S2UR UR5, SR_CgaCtaId ;  /* 0x00000000000579c3 */ /* 0x000e300000008800 */
[----:B------:R-:W-:Y:S06]  /*ef60*/  BAR.SYNC.DEFER_BLOCKING 0x5, 0x120 ;  /* 0x0144800000007b1d */ /* 0x000fec0000010000 */
[----:B------:R-:W-:Y:S01]  /*ef70*/  UMOV UR4, 0x400 ;  /* 0x0000040000047882 */ /* 0x000fe20000000000 */
[----:B------:R-:W-:Y:S01]  /*ef80*/  BSSY B0, `(.L_x_3746) ;  /* 0x000026d000007945 */ /* 0x000fe20003800000 */
[----:B0-----:R-:W-:-:S06]  /*ef90*/  ULEA UR4, UR5, UR4, 0x18 ;  /* 0x0000000405047291 */ /* 0x001fcc000f8ec03f */
[----:B------:R-:W-:-:S05]  /*efa0*/  IMAD.U32 R2, RZ, RZ, UR4 ;  /* 0x00000004ff027e24 */ /* 0x000fca000f8e00ff */
[----:B--2---:R0:W2:Y:S01]  /*efb0*/  LDS.128 R184, [R2+0x28cd0] ;  /* 0x028cd00002b87984 */ /* 0x0040a20000000c00 */
[----:B------:R-:W-:Y:S06]  /*efc0*/  BAR.ARV 0x4, 0x120 ;  /* 0x0104800000007b1d */ /* 0x000fec0000002000 */
[----:B------:R-:W-:Y:S05]  /*efd0*/  @P0 BRA `(.L_x_3747) ;  /* 0x0000001c00100947 */ /* 0x000fea0003800000 */
[----:B------:R-:W3:Y:S01]  /*efe0*/  S2R R13, SR_SWINHI ;  /* 0x00000000000d7919 */ /* 0x000ee20000002f00 */
        /* <DEDUP_REMOVED lines=18> */
[----:B---3--:R-:W-:-:S02]  /*f110*/  MOV R21, R13 ;  /* 0x0000000d00157202 */ /* 0x008fc40000000f00 */
        /* <DEDUP_REMOVED lines=9> */
[--C-:B-----5:R-:W-:Y:S01]  /*f1b0*/  IMAD.X R33, RZ, RZ, R111.reuse, P1 ;  /* 0x000000ffff217224 */ /* 0x120fe200008e066f */
[----:B------:R-:W-:Y:S01]  /*f1c0*/  IADD3 R48, P6, R110, 0x2020, RZ ;  /* 0x000020206e307810 */ /* 0x000fe20007fde0ff */
[----:B------:R-:W-:Y:S01]  /*f1d0*/  IMAD.X R45, RZ, RZ, R111, P3 ;  /* 0x000000ffff2d7224 */ /* 0x000fe200018e066f */
[----:B------:R-:W-:Y:S02]  /*f1e0*/  SHF.R.U64 R32, R32, 0x3, RZ ;  /* 0x0000000320207819 */ /* 0x000fe400000012ff */
[----:B------:R-:W-:Y:S02]  /*f1f0*/  LOP3.LUT R44, R183, 0x380, RZ, 0xc0, !PT ;  /* 0x00000380b72c7812 */ /* 0x000fe400078ec0ff */
[----:B------:R-:W-:Y:S02]  /*f200*/  IADD3 R179, P0, R110, 0x40, RZ ;  /* 0x000000406eb37810 */ /* 0x000fe40007f1e0ff */
[----:B------:R-:W-:-:S02]  /*f210*/  LOP3.LUT R32, R32, R177, RZ, 0x3c, !PT ;  /* 0x000000b120207212 */ /* 0x000fc400078e3cff */
[----:B------:R-:W-:Y:S01]  /*f220*/  LOP3.LUT R177, R48, 0x380, RZ, 0xc0, !PT ;  /* 0x0000038030b17812 */ /* 0x000fe200078ec0ff */
[--C-:B------:R-:W-:Y:S01]  /*f230*/  IMAD.X R37, RZ, RZ, R111.reuse, P0 ;  /* 0x000000ffff257224 */ /* 0x100fe200000e066f */
[----:B------:R-:W-:Y:S02]  /*f240*/  SHF.R.U64 R44, R44, 0x3, RZ ;  /* 0x000000032c2c7819 */ /* 0x000fe400000012ff */
[C---:B------:R-:W-:Y:S02]  /*f250*/  IADD3 R60, P1, R110.reuse, 0x4000, RZ ;  /* 0x000040006e3c7810 */ /* 0x040fe40007f3e0ff */
[----:B------:R-:W-:Y:S02]  /*f260*/  SHF.R.U64 R177, R177, 0x3, RZ ;  /* 0x00000003b1b17819 */ /* 0x000fe400000012ff */
[C---:B------:R-:W-:Y:S01]  /*f270*/  IADD3 R181, P4, R110.reuse, 0x60, RZ ;  /* 0x000000606eb57810 */ /* 0x040fe20007f9e0ff */
[----:B------:R-:W-:Y:S01]  /*f280*/  IMAD.X R61, RZ, RZ, R111, P1 ;  /* 0x000000ffff3d7224 */ /* 0x000fe200008e066f */
[----:B------:R-:W-:-:S02]  /*f290*/  IADD3 R4, P0, R110, 0x4020, RZ ;  /* 0x000040206e047810 */ /* 0x000fc40007f1e0ff */
[----:B------:R-:W-:Y:S01]  /*f2a0*/  LOP3.LUT R44, R44, R183, RZ, 0x3c, !PT ;  /* 0x000000b72c2c7212 */ /* 0x000fe200078e3cff */
[--C-:B------:R-:W-:Y:S01]  /*f2b0*/  IMAD.X R41, RZ, RZ, R111.reuse, P4 ;  /* 0x000000ffff297224 */ /* 0x100fe200020e066f */
[----:B------:R-:W-:Y:S01]  /*f2c0*/  LOP3.LUT R183, R60, 0x380, RZ, 0xc0, !PT ;  /* 0x000003803cb77812 */ /* 0x000fe200078ec0ff */
[--C-:B------:R-:W-:Y:S01]  /*f2d0*/  IMAD.X R65, RZ, RZ, R111.reuse, P0 ;  /* 0x000000ffff417224 */ /* 0x100fe200000e066f */
[C---:B------:R-:W-:Y:S02]  /*f2e0*/  IADD3 R52, P5, R110.reuse, 0x2040, RZ ;  /* 0x000020406e347810 */ /* 0x040fe40007fbe0ff */
[----:B------:R-:W-:Y:S02]  /*f2f0*/  LOP3.LUT R36, R179, 0x380, RZ, 0xc0, !PT ;  /* 0x00000380b3247812 */ /* 0x000fe400078ec0ff */
[----:B------:R-:W-:Y:S01]  /*f300*/  LOP3.LUT R48, R177, R48, RZ, 0x3c, !PT ;  /* 0x00000030b1307212 */ /* 0x000fe200078e3cff */
[----:B------:R-:W-:Y:S01]  /*f310*/  IMAD.X R53, RZ, RZ, R111, P5 ;  /* 0x000000ffff357224 */ /* 0x000fe200028e066f */
[----:B------:R-:W-:-:S02]  /*f320*/  IADD3 R56, P2, R110, 0x2060, RZ ;  /* 0x000020606e387810 */ /* 0x000fc40007f5e0ff */
[----:B------:R-:W-:Y:S02]  /*f330*/  LOP3.LUT R40, R181, 0x380, RZ, 0xc0, !PT ;  /* 0x00000380b5287812 */ /* 0x000fe400078ec0ff */
[----:B------:R-:W-:Y:S01]  /*f340*/  LOP3.LUT R177, R4, 0x380, RZ, 0xc0, !PT ;  /* 0x0000038004b17812 */ /* 0x000fe200078ec0ff */
[----:B------:R-:W-:Y:S01]  /*f350*/  IMAD.X R57, RZ, RZ, R111, P2 ;  /* 0x000000ffff397224 */ /* 0x000fe200010e066f */
[----:B------:R-:W-:Y:S02]  /*f360*/  IADD3.X R49, RZ, R111, RZ, P6, !PT ;  /* 0x0000006fff317210 */ /* 0x000fe400037fe4ff */
[----:B------:R-:W-:Y:S02]  /*f370*/  SHF.R.U64 R183, R183, 0x3, RZ ;  /* 0x00000003b7b77819 */ /* 0x000fe400000012ff */
[----:B------:R-:W-:Y:S02]  /*f380*/  IADD3 R6, P6, R110, 0x6000, RZ ;  /* 0x000060006e067810 */ /* 0x000fe40007fde0ff */
[----:B------:R-:W-:-:S02]  /*f390*/  SHF.R.U64 R36, R36, 0x3, RZ ;  /* 0x0000000324247819 */ /* 0x000fc400000012ff */
[----:B------:R-:W-:Y:S01]  /*f3a0*/  LOP3.LUT R13, R110, 0x380, RZ, 0xc0, !PT ;  /* 0x000003806e0d7812 */ /* 0x000fe200078ec0ff */
[----:B------:R-:W-:Y:S01]  /*f3b0*/  IMAD.X R103, RZ, RZ, R111, P6 ;  /* 0x000000ffff677224 */ /* 0x000fe200030e066f */
[----:B------:R-:W-:Y:S02]  /*f3c0*/  SHF.R.U64 R40, R40, 0x3, RZ ;  /* 0x0000000328287819 */ /* 0x000fe400000012ff */
[----:B------:R-:W-:Y:S02]  /*f3d0*/  SHF.R.U64 R177, R177, 0x3, RZ ;  /* 0x00000003b1b17819 */ /* 0x000fe400000012ff */
[C---:B------:R-:W-:Y:S02]  /*f3e0*/  IADD3 R12, P5, R110.reuse, 0x6020, RZ ;  /* 0x000060206e0c7810 */ /* 0x040fe40007fbe0ff */
[----:B------:R-:W-:Y:S02]  /*f3f0*/  IADD3 R26, P2, R110, 0x6040, RZ ;  /* 0x000060406e1a7810 */ /* 0x000fe40007f5e0ff */
[----:B------:R-:W-:-:S02]  /*f400*/  LOP3.LUT R60, R183, R60, RZ, 0x3c, !PT ;  /* 0x0000003cb73c7212 */ /* 0x000fc400078e3cff */
[----:B------:R-:W-:Y:S02]  /*f410*/  IADD3 R30, P1, R110, 0x6060, RZ ;  /* 0x000060606e1e7810 */ /* 0x000fe40007f3e0ff */
[----:B------:R-:W-:Y:S02]  /*f420*/  LOP3.LUT R36, R36, R179, RZ, 0x3c, !PT ;  /* 0x000000b324247212 */ /* 0x000fe400078e3cff */
[----:B------:R-:W-:Y:S01]  /*f430*/  LOP3.LUT R183, R6, 0x380, RZ, 0xc0, !PT ;  /* 0x0000038006b77812 */ /* 0x000fe200078ec0ff */
[----:B------:R-:W-:Y:S01]  /*f440*/  IMAD.X R15, RZ, RZ, R111, P1 ;  /* 0x000000ffff0f7224 */ /* 0x000fe200008e066f */
[----:B------:R-:W-:Y:S02]  /*f450*/  SHF.R.U64 R13, R13, 0x3, RZ ;  /* 0x000000030d0d7819 */ /* 0x000fe400000012ff */
[----:B------:R-:W-:Y:S02]  /*f460*/  LOP3.LUT R40, R40, R181, RZ, 0x3c, !PT ;  /* 0x000000b528287212 */ /* 0x000fe400078e3cff */
[----:B------:R-:W-:-:S02]  /*f470*/  LOP3.LUT R179, R52, 0x380, RZ, 0xc0, !PT ;  /* 0x0000038034b37812 */ /* 0x000fc400078ec0ff */
[----:B------:R-:W-:Y:S02]  /*f480*/  LOP3.LUT R64, R177, R4, RZ, 0x3c, !PT ;  /* 0x00000004b1407212 */ /* 0x000fe400078e3cff */
[----:B------:R-:W-:Y:S02]  /*f490*/  LOP3.LUT R181, R56, 0x380, RZ, 0xc0, !PT ;  /* 0x0000038038b57812 */ /* 0x000fe400078ec0ff */
[----:B------:R-:W-:Y:S02]  /*f4a0*/  F2FP.BF16.F32.PACK_AB R4, R173, R175 ;  /* 0x000000afad04723e */ /* 0x000fe400000010ff */
[----:B------:R-:W-:Y:S02]  /*f4b0*/  LOP3.LUT R27, R12, 0x380, RZ, 0xc0, !PT ;  /* 0x000003800c1b7812 */ /* 0x000fe400078ec0ff */
[C---:B------:R-:W-:Y:S02]  /*f4c0*/  IADD3 R68, P4, R110.reuse, 0x4040, RZ ;  /* 0x000040406e447810 */ /* 0x040fe40007f9e0ff */
[----:B------:R-:W-:-:S02]  /*f4d0*/  IADD3 R72, P3, R110, 0x4060, RZ ;  /* 0x000040606e487810 */ /* 0x000fc40007f7e0ff */
[----:B------:R-:W-:Y:S01]  /*f4e0*/  LOP3.LUT R173, R26, 0x380, RZ, 0xc0, !PT ;  /* 0x000003801aad7812 */ /* 0x000fe200078ec0ff */
[--C-:B------:R-:W-:Y:S01]  /*f4f0*/  IMAD.X R69, RZ, RZ, R111.reuse, P4 ;  /* 0x000000ffff457224 */ /* 0x100fe200020e066f */
[----:B------:R-:W-:Y:S01]  /*f500*/  SHF.R.U64 R183, R183, 0x3, RZ ;  /* 0x00000003b7b77819 */ /* 0x000fe200000012ff */
[--C-:B------:R-:W-:Y:S01]  /*f510*/  IMAD.X R73, RZ, RZ, R111.reuse, P3 ;  /* 0x000000ffff497224 */ /* 0x100fe200018e066f */
[----:B------:R-:W-:Y:S02]  /*f520*/  LOP3.LUT R175, R30, 0x380, RZ, 0xc0, !PT ;  /* 0x000003801eaf7812 */ /* 0x000fe400078ec0ff */
[----:B------:R-:W-:Y:S01]  /*f530*/  LOP3.LUT R110, R13, R110, RZ, 0x3c, !PT ;  /* 0x0000006e0d6e7212 */ /* 0x000fe200078e3cff */
[----:B------:R-:W-:Y:S01]  /*f540*/  IMAD.X R13, RZ, RZ, R111, P2 ;  /* 0x000000ffff0d7224 */ /* 0x000fe200010e066f */
[----:B------:R-:W-:Y:S02]  /*f550*/  SHF.R.U64 R179, R179, 0x3, RZ ;  /* 0x00000003b3b37819 */ /* 0x000fe400000012ff */
[----:B------:R-:W-:-:S02]  /*f560*/  SHF.R.U64 R181, R181, 0x3, RZ ;  /* 0x00000003b5b57819 */ /* 0x000fc400000012ff */
[----:B------:R-:W-:Y:S02]  /*f570*/  SHF.R.U64 R27, R27, 0x3, RZ ;  /* 0x000000031b1b7819 */ /* 0x000fe400000012ff */
[----:B------:R-:W-:Y:S02]  /*f580*/  SHF.R.U64 R173, R173, 0x3, RZ ;  /* 0x00000003adad7819 */ /* 0x000fe400000012ff */
[----:B------:R-:W-:Y:S02]  /*f590*/  IADD3.X R107, RZ, R111, RZ, P5, !PT ;  /* 0x0000006fff6b7210 */ /* 0x000fe40002ffe4ff */
[----:B------:R-:W-:Y:S02]  /*f5a0*/  LOP3.LUT R102, R183, R6, RZ, 0x3c, !PT ;  /* 0x00000006b7667212 */ /* 0x000fe400078e3cff */
[----:B------:R-:W-:Y:S02]  /*f5b0*/  SHF.R.U64 R175, R175, 0x3, RZ ;  /* 0x00000003afaf7819 */ /* 0x000fe400000012ff */
[----:B------:R-:W-:-:S02]  /*f5c0*/  LOP3.LUT R52, R179, R52, RZ, 0x3c, !PT ;  /* 0x00000034b3347212 */ /* 0x000fc400078e3cff */
[----:B------:R-:W-:Y:S02]  /*f5d0*/  MOV R111, R110 ;  /* 0x0000006e006f7202 */ /* 0x000fe40000000f00 */
[----:B------:R-:W-:Y:S01]  /*f5e0*/  F2FP.BF16.F32.PACK_AB R6, R14, R174 ;  /* 0x000000ae0e06723e */ /* 0x000fe200000010ff */
[----:B------:R-:W-:Y:S01]  /*f5f0*/  BAR.SYNC.DEFER_BLOCKING 0x1, 0x100 ;  /* 0x0044000000007b1d */ /* 0x000fe20000010000 */
[----:B------:R-:W-:Y:S02]  /*f600*/  LOP3.LUT R56, R181, R56, RZ, 0x3c, !PT ;  /* 0x00000038b5387212 */ /* 0x000fe400078e3cff */
[----:B------:R-:W-:Y:S02]  /*f610*/  LOP3.LUT R179, R68, 0x380, RZ, 0xc0, !PT ;  /* 0x0000038044b37812 */ /* 0x000fe400078ec0ff */
[----:B------:R-:W-:Y:S02]  /*f620*/  LOP3.LUT R106, R27, R12, RZ, 0x3c, !PT ;  /* 0x0000000c1b6a7212 */ /* 0x000fe400078e3cff */
[----:B------:R-:W-:-:S02]  /*f630*/  LOP3.LUT R181, R72, 0x380, RZ, 0xc0, !PT ;  /* 0x0000038048b57812 */ /* 0x000fc400078ec0ff */
[----:B------:R-:W-:Y:S02]  /*f640*/  LOP3.LUT R12, R173, R26, RZ, 0x3c, !PT ;  /* 0x0000001aad0c7212 */ /* 0x000fe400078e3cff */
[----:B------:R-:W-:Y:S02]  /*f650*/  LOP3.LUT R14, R175, R30, RZ, 0x3c, !PT ;  /* 0x0000001eaf0e7212 */ /* 0x000fe400078e3cff */
[----:B------:R-:W-:Y:S02]  /*f660*/  MOV R110, R32 ;  /* 0x00000020006e7202 */ /* 0x000fe40000000f00 */
[----:B------:R-:W-:Y:S02]  /*f670*/  F2FP.BF16.F32.PACK_AB R26, R169, R171 ;  /* 0x000000aba91a723e */ /* 0x000fe400000010ff */
[----:B------:R-:W-:Y:S02]  /*f680*/  F2FP.BF16.F32.PACK_AB R27, R39, R38 ;  /* 0x00000026271b723e */ /* 0x000fe400000010ff */
[----:B------:R-:W-:-:S02]  /*f690*/  MOV R36, R36 ;  /* 0x0000002400247202 */ /* 0x000fc40000000f00 */
[----:B------:R-:W-:Y:S02]  /*f6a0*/  F2FP.BF16.F32.PACK_AB R30, R163, R165 ;  /* 0x000000a5a31e723e */ /* 0x000fe400000010ff */
[----:B------:R-:W-:Y:S01]  /*f6b0*/  SHF.R.U64 R179, R179, 0x3, RZ ;  /* 0x00000003b3b37819 */ /* 0x000fe200000012ff */
[----:B------:R3:W-:Y:S01]  /*f6c0*/  STSM.16.M88.4 [R111], R4 ;  /* 0x000000046f007844 */ /* 0x0007e20000000200 */
[----:B------:R-:W-:Y:S02]  /*f6d0*/  SHF.R.U64 R181, R181, 0x3, RZ ;  /* 0x00000003b5b57819 */ /* 0x000fe400000012ff */
[----:B------:R-:W-:Y:S01]  /*f6e0*/  MOV R40, R40 ;  /* 0x0000002800287202 */ /* 0x000fe20000000f00 */
[----:B------:R4:W-:Y:S01]  /*f6f0*/  STSM.16.M88.4 [R110], R24 ;  /* 0x000000186e007844 */ /* 0x0009e20000000200 */
[----:B------:R-:W-:Y:S02]  /*f700*/  MOV R44, R44 ;  /* 0x0000002c002c7202 */ /* 0x000fe40000000f00 */
[----:B------:R-:W-:Y:S01]  /*f710*/  MOV R35, R12 ;  /* 0x0000000c00237202 */ /* 0x000fe20000000f00 */
[----:B------:R1:W-:Y:S01]  /*f720*/  STSM.16.M88.4 [R36], R28 ;  /* 0x0000001c24007844 */ /* 0x0003e20000000200 */
[----:B------:R-:W-:-:S02]  /*f730*/  MOV R33, R14 ;  /* 0x0000000e00217202 */ /* 0x000fc40000000f00 */
[----:B------:R-:W-:Y:S02]  /*f740*/  MOV R48, R48 ;  /* 0x0000003000307202 */ /* 0x000fe40000000f00 */
[----:B------:R-:W-:Y:S02]  /*f750*/  F2FP.BF16.F32.PACK_AB R12, R155, R157 ;  /* 0x0000009d9b0c723e */ /* 0x000fe400000010ff */
[----:B------:R-:W-:Y:S02]  /*f760*/  F2FP.BF16.F32.PACK_AB R13, R67, R66 ;  /* 0x00000042430d723e */ /* 0x000fe400000010ff */
[----:B---3--:R-:W-:Y:S02]  /*f770*/  F2FP.BF16.F32.PACK_AB R4, R161, R164 ;  /* 0x000000a4a104723e */ /* 0x008fe400000010ff */
[----:B------:R-:W-:Y:S02]  /*f780*/  F2FP.BF16.F32.PACK_AB R5, R51, R50 ;  /* 0x000000323305723e */ /* 0x000fe400000010ff */
[----:B------:R-:W-:-:S02]  /*f790*/  F2FP.BF16.F32.PACK_AB R6, R159, R162 ;  /* 0x000000a29f06723e */ /* 0x000fc400000010ff */
[----:B------:R-:W-:Y:S02]  /*f7a0*/  F2FP.BF16.F32.PACK_AB R7, R55, R54 ;  /* 0x000000363707723e */ /* 0x000fe400000010ff */
[----:B------:R-:W-:Y:S02]  /*f7b0*/  F2FP.BF16.F32.PACK_AB R14, R153, R156 ;  /* 0x0000009c990e723e */ /* 0x000fe400000010ff */
[----:B------:R-:W-:Y:S01]  /*f7c0*/  F2FP.BF16.F32.PACK_AB R15, R71, R70 ;  /* 0x00000046470f723e */ /* 0x000fe200000010ff */
[----:B------:R3:W-:Y:S01]  /*f7d0*/  STSM.16.M88.4 [R40], R4 ;  /* 0x0000000428007844 */ /* 0x0007e20000000200 */
[----:B------:R-:W-:Y:S02]  /*f7e0*/  LOP3.LUT R68, R179, R68, RZ, 0x3c, !PT ;  /* 0x00000044b3447212 */ /* 0x000fe400078e3cff */
[----:B------:R-:W-:Y:S01]  /*f7f0*/  MOV R52, R52 ;  /* 0x0000003400347202 */ /* 0x000fe20000000f00 */
[----:B------:R0:W-:Y:S01]  /*f800*/  STSM.16.M88.4 [R44], R8 ;  /* 0x000000082c007844 */ /* 0x0001e20000000200 */
[----:B----4-:R-:W-:-:S02]  /*f810*/  F2FP.BF16.F32.PACK_AB R24, R152, R154 ;  /* 0x0000009a9818723e */ /* 0x010fc400000010ff */
[----:B------:R-:W-:Y:S01]  /*f820*/  F2FP.BF16.F32.PACK_AB R25, R75, R74 ;  /* 0x0000004a4b19723e */ /* 0x000fe200000010ff */
[----:B------:R4:W-:Y:S01]  /*f830*/  STSM.16.M88.4 [R48], R12 ;  /* 0x0000000c30007844 */ /* 0x0009e20000000200 */
[----:B------:R-:W-:Y:S02]  /*f840*/  F2FP.BF16.F32.PACK_AB R26, R77, R76 ;  /* 0x0000004c4d1a723e */ /* 0x000fe400000010ff */
[----:B------:R-:W-:Y:S02]  /*f850*/  F2FP.BF16.F32.PACK_AB R27, R79, R78 ;  /* 0x0000004e4f1b723e */ /* 0x000fe400000010ff */
[----:B------:R-:W-:Y:S02]  /*f860*/  LOP3.LUT R72, R181, R72, RZ, 0x3c, !PT ;  /* 0x00000048b5487212 */ /* 0x000fe400078e3cff */
[----:B------:R-:W-:Y:S01]  /*f870*/  MOV R56, R56 ;  /* 0x0000003800387202 */ /* 0x000fe20000000f00 */
[----:B------:R2:W-:Y:S01]  /*f880*/  STSM.16.M88.4 [R52], R24 ;  /* 0x0000001834007844 */ /* 0x0005e20000000200 */
[----:B-1----:R-:W-:-:S02]  /*f890*/  F2FP.BF16.F32.PACK_AB R28, R81, R80 ;  /* 0x00000050511c723e */ /* 0x002fc400000010ff */
[----:B------:R-:W-:Y:S02]  /*f8a0*/  F2FP.BF16.F32.PACK_AB R29, R83, R82 ;  /* 0x00000052531d723e */ /* 0x000fe400000010ff */
[----:B------:R-:W-:Y:S02]  /*f8b0*/  F2FP.BF16.F32.PACK_AB R30, R85, R84 ;  /* 0x00000054551e723e */ /* 0x000fe400000010ff */
[----:B------:R-:W-:Y:S02]  /*f8c0*/  F2FP.BF16.F32.PACK_AB R31, R87, R86 ;  /* 0x00000056571f723e */ /* 0x000fe400000010ff */
[----:B------:R-:W-:Y:S02]  /*f8d0*/  MOV R60, R60 ;  /* 0x0000003c003c7202 */ /* 0x000fe40000000f00 */
[----:B------:R-:W-:Y:S01]  /*f8e0*/  MOV R64, R64 ;  /* 0x0000004000407202 */ /* 0x000fe20000000f00 */
[----:B------:R1:W-:Y:S01]  /*f8f0*/  STSM.16.M88.4 [R56], R28 ;  /* 0x0000001c38007844 */ /* 0x0003e20000000200 */
[----:B------:R-:W-:-:S02]  /*f900*/  MOV R32, R106 ;  /* 0x0000006a00207202 */ /* 0x000fc40000000f00 */
[----:B------:R-:W-:Y:S01]  /*f910*/  F2FP.BF16.F32.PACK_AB R112, R113, R112 ;  /* 0x000000707170723e */ /* 0x000fe200000010ff */
[----:B------:R-:W-:Y:S01]  /*f920*/  STSM.16.M88.4 [R60], R88 ;  /* 0x000000583c007844 */ /* 0x000fe20000000200 */
[----:B------:R-:W-:Y:S02]  /*f930*/  MOV R68, R68 ;  /* 0x0000004400447202 */ /* 0x000fe40000000f00 */
[----:B------:R-:W-:Y:S01]  /*f940*/  F2FP.BF16.F32.PACK_AB R105, R42, R34 ;  /* 0x000000222a69723e */ /* 0x000fe200000010ff */
[----:B------:R-:W-:Y:S01]  /*f950*/  STSM.16.M88.4 [R64], R96 ;  /* 0x0000006040007844 */ /* 0x000fe20000000200 */
[----:B------:R-:W-:Y:S02]  /*f960*/  F2FP.BF16.F32.PACK_AB R106, R109, R108 ;  /* 0x0000006c6d6a723e */ /* 0x000fe400000010ff */
[----:B------:R-:W-:Y:S02]  /*f970*/  F2FP.BF16.F32.PACK_AB R107, R62, R58 ;  /* 0x0000003a3e6b723e */ /* 0x000fe400000010ff */
[----:B------:R-:W-:-:S02]  /*f980*/  F2FP.BF16.F32.PACK_AB R113, R115, R114 ;  /* 0x000000727371723e */ /* 0x000fc400000010ff */
[----:B------:R-:W-:Y:S01]  /*f990*/  F2FP.BF16.F32.PACK_AB R120, R121, R120 ;  /* 0x000000787978723e */ /* 0x000fe200000010ff */
[----:B------:R-:W-:Y:S01]  /*f9a0*/  STSM.16.M88.4 [R68], R104 ;  /* 0x0000006844007844 */ /* 0x000fe20000000200 */
[----:B------:R-:W-:Y:S02]  /*f9b0*/  MOV R72, R72 ;  /* 0x0000004800487202 */ /* 0x000fe40000000f00 */
        /* <DEDUP_REMOVED lines=9> */
[----:B------:R-:W-:Y:S01]  /*fa50*/  F2FP.BF16.F32.PACK_AB R136, R137, R136 ;  /* 0x000000888988723e */ /* 0x000fe200000010ff */
[----:B------:R-:W-:Y:S01]  /*fa60*/  STSM.16.M88.4 [R102], R120 ;  /* 0x0000007866007844 */ /* 0x000fe20000000200 */
[----:B------:R-:W-:Y:S02]  /*fa70*/  ISETP.NE.U32.AND P0, PT, RZ, UR4, PT ;  /* 0x00000004ff007c0c */ /* 0x000fe4000bf05070 */
[----:B---3--:R-:W-:-:S02]  /*fa80*/  IADD3 R4, P1, R204, UR4, RZ ;  /* 0x00000004cc047c10 */ /* 0x008fc4000ff3e0ff */
        /* <DEDUP_REMOVED lines=8> */
[----:B------:R-:W-:Y:S01]  /*fb10*/  F2FP.BF16.F32.PACK_AB R146, R149, R148 ;  /* 0x000000949592723e */ /* 0x000fe200000010ff */
[----:B------:R-:W-:Y:S01]  /*fb20*/  STSM.16.M88.4 [R35], R136 ;  /* 0x0000008823007844 */ /* 0x000fe20000000200 */
[----:B------:R-:W-:Y:S02]  /*fb30*/  F2FP.BF16.F32.PACK_AB R147, R151, R150 ;  /* 0x000000969793723e */ /* 0x000fe400000010ff */
[----:B------:R-:W-:Y:S02]  /*fb40*/  ISETP.NE.AND.EX P0, PT, RZ, UR5, PT, P0 ;  /* 0x00000005ff007c0c */ /* 0x000fe4000bf05300 */
[----:B------:R-:W-:Y:S01]  /*fb50*/  IADD3.X R5, R205, UR5, RZ, P1, !PT ;  /* 0x00000005cd057c10 */ /* 0x000fe20008ffe4ff */
[----:B------:R-:W-:Y:S01]  /*fb60*/  ULDC.64 UR4, c[0x0][0xbe0] ;  /* 0x0002f80000047ab9 */ /* 0x000fe20000000a00 */
[----:B------:R3:W-:Y:S01]  /*fb70*/  STSM.16.M88.4 [R33], R144 ;  /* 0x0000009021007844 */ /* 0x0007e20000000200 */
[----:B------:R-:W-:Y:S01]  /*fb80*/  BAR.SYNC.DEFER_BLOCKING 0x1, 0x100 ;  /* 0x0044000000007b1d */ /* 0x000fe20000010000 */
[----:B------:R-:W-:-:S04]  /*fb90*/  ISETP.NE.U32.AND P6, PT, RZ, UR4, PT ;  /* 0x00000004ff007c0c */ /* 0x000fc8000bfc5070 */
[----:B------:R-:W-:Y:S01]  /*fba0*/  ISETP.NE.AND.EX P6, PT, RZ, UR5, PT, P6 ;  /* 0x00000005ff007c0c */ /* 0x000fe2000bfc5360 */
[----:B------:R-:W-:-:S04]  /*fbb0*/  IMAD R3, R202, 0x40, R193 ;  /* 0x00000040ca037824 */ /* 0x000fc800078e02c1 */
[----:B------:R-:W-:-:S08]  /*fbc0*/  IMAD.WIDE R20, R3, 0x2, R20 ;  /* 0x0000000203147825 */ /* 0x000fd000078e0214 */
[----:B------:R-:W-:Y:S01]  /*fbd0*/  @P6 IADD3 R204, P4, R204, UR4, RZ ;  /* 0x00000004cccc6c10 */ /* 0x000fe2000ff9e0ff */
[----:B------:R-:W-:Y:S02]  /*fbe0*/  ULDC UR4, c[0x0][0xa88] ;  /* 0x0002a20000047ab9 */ /* 0x000fe40000000800 */
[----:B------:R-:W-:Y:S01]  /*fbf0*/  IMAD.U32 R3, RZ, RZ, UR4 ;  /* 0x00000004ff037e24 */ /* 0x000fe2000f8e00ff */
[----:B------:R-:W-:Y:S01]  /*fc00*/  @P6 IADD3.X R205, R205, UR5, RZ, P4, !PT ;  /* 0x00000005cdcd6c10 */ /* 0x000fe2000a7fe4ff */
[----:B------:R3:W5:Y:S01]  /*fc10*/  @P0 LDG.E R0, desc[UR40][R4.64] ;  /* 0x0000002804000981 */ /* 0x000762000c1e1900 */
[C---:B0-----:R-:W-:Y:S02]  /*fc20*/  IADD3 R9, P1, R20.reuse, 0x1000, RZ ;  /* 0x0000100014097810 */ /* 0x041fe40007f3e0ff */
[C---:B----4-:R-:W-:Y:S01]  /*fc30*/  IADD3 R13, P2, R20.reuse, 0x2000, RZ ;  /* 0x00002000140d7810 */ /* 0x050fe20007f5e0ff */
[----:B------:R0:W5:Y:S01]  /*fc40*/  @P6 LDG.E R3, desc[UR40][R204.64] ;  /* 0x00000028cc036981 */ /* 0x000162000c1e1900 */
[----:B--2---:R-:W-:-:S02]  /*fc50*/  IADD3 R25, P3, R20, 0x3000, RZ ;  /* 0x0000300014197810 */ /* 0x004fc40007f7e0ff */
[----:B-1----:R-:W-:Y:S02]  /*fc60*/  IADD3 R29, P4, R20, 0x4000, RZ ;  /* 0x00004000141d7810 */ /* 0x002fe40007f9e0ff */
        /* <DEDUP_REMOVED lines=8> */
[----:B---3--:R-:W-:Y:S02]  /*fcf0*/  IADD3 R33, P5, R20, 0x5000, RZ ;  /* 0x0000500014217810 */ /* 0x008fe40007fbe0ff */
[----:B------:R-:W-:Y:S01]  /*fd00*/  LOP3.LUT R8, R8, R9, RZ, 0x3c, !PT ;  /* 0x0000000908087212 */ /* 0x000fe200078e3cff */
[--C-:B------:R-:W-:Y:S01]  /*fd10*/  IMAD.X R9, RZ, RZ, R21.reuse, P1 ;  /* 0x000000ffff097224 */ /* 0x100fe200008e0615 */
[----:B------:R-:W-:Y:S01]  /*fd20*/  LOP3.LUT R12, R12, R13, RZ, 0x3c, !PT ;  /* 0x0000000d0c0c7212 */ /* 0x000fe200078e3cff */
[--C-:B------:R-:W-:Y:S01]  /*fd30*/  IMAD.X R13, RZ, RZ, R21.reuse, P2 ;  /* 0x000000ffff0d7224 */ /* 0x100fe200010e0615 */
[----:B------:R-:W-:Y:S01]  /*fd40*/  LOP3.LUT R24, R24, R25, RZ, 0x3c, !PT ;  /* 0x0000001918187212 */ /* 0x000fe200078e3cff */
[----:B------:R-:W-:Y:S01]  /*fd50*/  IMAD.X R25, RZ, RZ, R21, P3 ;  /* 0x000000ffff197224 */ /* 0x000fe200018e0615 */
[----:B------:R-:W-:-:S02]  /*fd60*/  LOP3.LUT R28, R28, R29, RZ, 0x3c, !PT ;  /* 0x0000001d1c1c7212 */ /* 0x000fc400078e3cff */
[----:B------:R-:W-:Y:S02]  /*fd70*/  P2R R7, PR, RZ, 0x20 ;  /* 0x00000020ff077803 */ /* 0x000fe40000000000 */
[----:B------:R-:W-:Y:S02]  /*fd80*/  IADD3.X R29, RZ, R21, RZ, P4, !PT ;  /* 0x00000015ff1d7210 */ /* 0x000fe400027fe4ff */
[C---:B------:R-:W-:Y:S02]  /*fd90*/  IADD3 R37, P1, R20.reuse, 0x6000, RZ ;  /* 0x0000600014257810 */ /* 0x040fe40007f3e0ff */
        /* <DEDUP_REMOVED lines=21> */
[----:B------:R-:W-:Y:S01]  /*fef0*/  LOP3.LUT R52, R52, R53, RZ, 0x3c, !PT ;  /* 0x0000003534347212 */ /* 0x000fe200078e3cff */
[----:B0-----:R-:W-:Y:S06]  /*ff00*/  @P6 BRA `(.L_x_3748) ;  /* 0x0000000000106947 */ /* 0x001fec0003800000 */
[----:B------:R-:W-:Y:S05]  /*ff10*/  @!P0 BRA `(.L_x_3748) ;  /* 0x00000000000c8947 */ /* 0x000fea0003800000 */
[----:B------:R-:W2:Y:S04]  /*ff20*/  LDG.E R6, desc[UR40][R4.64] ;  /* 0x0000002804067981 */ /* 0x000ea8000c1e1900 */
[----:B-----5:R-:W2:Y:S02]  /*ff30*/  LDG.E R3, desc[UR40][R4.64+0x4] ;  /* 0x0000042804037981 */ /* 0x020ea4000c1e1900 */
[----:B--2---:R-:W-:-:S07]  /*ff40*/  IMAD.IADD R3, R3, 0x1, -R6 ;  /* 0x0000000103037824 */ /* 0x004fce00078e0a06 */
.L_x_3748:
[----:B------:R-:W0:Y:S01]  /*ff50*/  SHFL.IDX PT, R4, R211, RZ, 0x1f ;  /* 0x00001fffd3047589 */ /* 0x000e2200000e0000 */
[----:B------:R-:W-:Y:S01]  /*ff60*/  ISETP.NE.AND P6, PT, R7, RZ, PT ;  /* 0x000000ff0700720c */ /* 0x000fe20003fc5270 */
[--C-:B------:R-:W-:Y:S01]  /*ff70*/  IMAD.X R37, RZ, RZ, R21.reuse, P1 ;  /* 0x000000ffff257224 */ /* 0x100fe200008e0615 */
[----:B------:R-:W-:Y:S01]  /*ff80*/  IADD3.X R53, RZ, R21, RZ, P5, !PT ;  /* 0x00000015ff357210 */ /* 0x000fe20002ffe4ff */
        /* <DEDUP_REMOVED lines=8> */
[C---:B------:R-:W-:Y:S02]  /*10010*/  IADD3 R5, P4, R20.reuse, 0xf000, RZ ;  /* 0x0000f00014057810 */ /* 0x040fe40007f9e0ff */
[----:B------:R-:W-:Y:S02]  /*10020*/  LOP3.LUT R56, R57, 0x380, RZ, 0xc0, !PT ;  /* 0x0000038039387812 */ /* 0x000fe400078ec0ff */
[----:B------:R-:W-:Y:S01]  /*10030*/  LOP3.LUT R60, R61, 0x380, RZ, 0xc0, !PT ;  /* 0x000003803d3c7812 */ /* 0x000fe200078ec0ff */
[----:B------:R-:W-:Y:S01]  /*10040*/  IMAD.X R73, RZ, RZ, R21, P4 ;  /* 0x000000ffff497224 */ /* 0x000fe200020e0615 */
[----:B------:R-:W-:Y:S02]  /*10050*/  LOP3.LUT R64, R65, 0x380, RZ, 0xc0, !PT ;  /* 0x0000038041407812 */ /* 0x000fe400078ec0ff */
[----:B------:R-:W-:Y:S02]  /*10060*/  LOP3.LUT R68, R69, 0x380, RZ, 0xc0, !PT ;  /* 0x0000038045447812 */ /* 0x000fe400078ec0ff */
[----:B------:R-:W-:-:S02]  /*10070*/  LOP3.LUT R7, R20, 0x380, RZ, 0xc0, !PT ;  /* 0x0000038014077812 */ /* 0x000fc400078ec0ff */
[----:B0-----:R-:W-:Y:S02]  /*10080*/  ISETP.NE.AND P5, PT, R4, RZ, PT ;  /* 0x000000ff0400720c */ /* 0x001fe40003fa5270 */
[----:B------:R-:W-:Y:S02]  /*10090*/  LOP3.LUT R4, R5, 0x380, RZ, 0xc0, !PT ;  /* 0x0000038005047812 */ /* 0x000fe400078ec0ff */
        /* <DEDUP_REMOVED lines=28> */
[----:B------:R-:W-:Y:S01]  /*10260*/  IMAD R6, R209, UR4, RZ ;  /* 0x00000004d1067c24 */ /* 0x000fe2000f8e02ff */
[----:B------:R-:W-:Y:S01]  /*10270*/  IADD3 R5, R5, R7, RZ ;  /* 0x0000000705057210 */ /* 0x000fe20007ffe0ff */
[----:B------:R-:W-:Y:S02]  /*10280*/  IMAD.MOV R7, RZ, RZ, -R195 ;  /* 0x000000ffff077224 */ /* 0x000fe400078e0ac3 */
[----:B------:R-:W-:Y:S02]  /*10290*/  IMAD R14, R208, 0x40, R190 ;  /* 0x00000040d00e7824 */ /* 0x000fe400078e02be */
        /* <DEDUP_REMOVED lines=14> */
.L_x_3749:
[----:B------:R-:W1:Y:S01]  /*10380*/  LDC R87, c[0x0][0xa8c] ;  /* 0x0002a300ff577b82 */ /* 0x000e620000000800 */
[----:B0-----:R0:W5:Y:S01]  /*10390*/  LD.E.128 R4, desc[UR40][R20.64] ;  /* 0x0000002814047980 */ /* 0x001162000c101d00 */
[----:B------:R-:W-:Y:S02]  /*103a0*/  ULDC.64 UR4, c[0x0][0xaa0] ;  /* 0x0002a80000047ab9 */ /* 0x000fe40000000a00 */
[----:B------:R-:W-:Y:S01]  /*103b0*/  IMAD R77, R77, UR4, RZ ;  /* 0x000000044d4d7c24 */ /* 0x000fe2000f8e02ff */
[----:B------:R-:W5:Y:S01]  /*103c0*/  LD.E.128 R8, desc[UR40][R8.64] ;  /* 0x0000002808087980 */ /* 0x000f62000c101d00 */
[----:B------:R-:W-:-:S03]  /*103d0*/  VIADD R82, R193, 0x40 ;  /* 0x00000040c1527836 */ /* 0x000fc60000000000 */
[----:B------:R-:W5:Y:S01]  /*103e0*/  LD.E.128 R12, desc[UR40][R12.64] ;  /* 0x000000280c0c7980 */ /* 0x000f62000c101d00 */
[--C-:B0-----:R-:W-:Y:S01]  /*103f0*/  SHF.R.S32.HI R21, RZ, 0x1f, R193.reuse ;  /* 0x0000001fff157819 */ /* 0x101fe200000114c1 */
[----:B------:R-:W-:Y:S02]  /*10400*/  IMAD.MOV.U32 R20, RZ, RZ, R193 ;  /* 0x000000ffff147224 */ /* 0x000fe400078e00c1 */
[----:B------:R-:W5:Y:S01]  /*10410*/  LD.E.128 R24, desc[UR40][R24.64] ;  /* 0x0000002818187980 */ /* 0x000f62000c101d00 */
[C---:B------:R-:W-:Y:S02]  /*10420*/  IMAD R77, R0.reuse, UR5, R77 ;  /* 0x00000005004d7c24 */ /* 0x040fe4000f8e024d */
[----:B------:R-:W-:Y:S01]  /*10430*/  IMAD.WIDE.U32 R20, R0, UR4, R20 ;  /* 0x0000000400147c25 */ /* 0x000fe2000f8e0014 */
[----:B------:R-:W5:Y:S01]  /*10440*/  LD.E.128 R28, desc[UR40][R28.64] ;  /* 0x000000281c1c7980 */ /* 0x000f62000c101d00 */
[----:B------:R-:W-:Y:S02]  /*10450*/  ULDC.64 UR4, c[0x0][0xae0] ;  /* 0x0002b80000047ab9 */ /* 0x000fe40000000a00 */
[----:B------:R-:W-:Y:S01]  /*10460*/  IMAD R3, R208, -0x40, R3 ;  /* 0xffffffc0d0037824 */ /* 0x000fe200078e0203 */
[----:B------:R-:W5:Y:S01]  /*10470*/  LD.E.128 R32, desc[UR40][R32.64] ;  /* 0x0000002820207980 */ /* 0x000f62000c101d00 */
[----:B------:R-:W-:Y:S01]  /*10480*/  VIADD R0, R202, 0x20 ;  /* 0x00000020ca007836 */ /* 0x000fe20000000000 */
[----:B-1----:R-:W-:-:S02]  /*10490*/  ISETP.GE.AND P3, PT, R82, R87, PT ;  /* 0x000000575200720c */ /* 0x002fc40003f66270 */
[----:B------:R-:W5:Y:S01]  /*104a0*/  LD.E.128 R36, desc[UR40][R36.64] ;  /* 0x0000002824247980 */ /* 0x000f62000c101d00 */
[-C--:B------:R-:W-:Y:S02]  /*104b0*/  ISETP.GE.AND P1, PT, R202, R3.reuse, PT ;  /* 0x00000003ca00720c */ /* 0x080fe40003f26270 */
[----:B------:R-:W-:Y:S01]  /*104c0*/  ISETP.GE.AND P0, PT, R0, R3, PT ;  /* 0x000000030000720c */ /* 0x000fe20003f06270 */
[----:B------:R-:W5:Y:S01]  /*104d0*/  LD.E.128 R40, desc[UR40][R40.64] ;  /* 0x0000002828287980 */ /* 0x000f62000c101d00 */
[----:B------:R-:W-:-:S03]  /*104e0*/  SEL R3, RZ, 0xffffffff, P3 ;  /* 0xffffffffff037807 */ /* 0x000fc60001800000 */
[----:B------:R-:W5:Y:S01]  /*104f0*/  LD.E.128 R44, desc[UR40][R44.64] ;  /* 0x000000282c2c7980 */ /* 0x000f62000c101d00 */
[----:B------:R-:W-:-:S03]  /*10500*/  ISETP.GE.AND P2, PT, R193, R87, PT ;  /* 0x00000057c100720c */ /* 0x000fc60003f46270 */
        /* <DEDUP_REMOVED lines=10> */
[----:B------:R-:W-:Y:S01]  /*105b0*/  SEL R0, RZ, 0x1, P2 ;  /* 0x00000001ff007807 */ /* 0x000fe20001000000 */
[----:B------:R-:W-:Y:S01]  /*105c0*/  IMAD R76, R76, UR4, RZ ;  /* 0x000000044c4c7c24 */ /* 0x000fe2000f8e02ff */
[----:B------:R-:W-:Y:S01]  /*105d0*/  @!PT LDS RZ, [RZ] ;  /* 0x00000000fffff984 */ /* 0x000fe20000000800 */
[----:B------:R-:W-:Y:S01]  /*105e0*/  @!PT LDS RZ, [RZ] ;  /* 0x00000000fffff984 */ /* 0x000fe20000000800 */
[----:B------:R-:W-:Y:S01]  /*105f0*/  @!PT LDS RZ, [RZ] ;  /* 0x00000000fffff984 */ /* 0x000fe20000000800 */
[----:B------:R-:W-:Y:S01]  /*10600*/  @!PT LDS RZ, [RZ] ;  /* 0x00000000fffff984 */ /* 0x000fe20000000800 */
[----:B------:R0:W-:Y:S06]  /*10610*/  MEMBAR.ALL.CTA ;  /* 0x0000000000007992 */ /* 0x0001ec0000008000 */
[----:B0-----:R-:W0:Y:S01]  /*10620*/  FENCE.VIEW.ASYNC.S ;  /* 0x00000000000073c6 */ /* 0x001e220000000000 */
[----:B------:R-:W-:Y:S01]  /*10630*/  IMAD.SHL.U32 R3, R3, 0x2, RZ ;  /* 0x0000000203037824 */ /* 0x000fe200078e00ff */
[-C--:B------:R-:W-:Y:S01]  /*10640*/  ISETP.GE.AND P2, PT, R83, R87.reuse, PT ;  /* 0x000000575300720c */ /* 0x080fe20003f46270 */
[C---:B------:R-:W-:Y:S01]  /*10650*/  IMAD R77, R201.reuse, UR5, R76 ;  /* 0x00000005c94d7c24 */ /* 0x040fe2000f8e024c */
[----:B------:R-:W-:Y:S01]  /*10660*/  ISETP.GE.AND P3, PT, R84, R87, PT ;  /* 0x000000575400720c */ /* 0x000fe20003f66270 */
[----:B------:R-:W-:Y:S01]  /*10670*/  IMAD.WIDE.U32 R20, R201, UR4, R20 ;  /* 0x00000004c9147c25 */ /* 0x000fe2000f8e0014 */
[----:B------:R-:W-:Y:S01]  /*10680*/  LOP3.LUT R0, R3, 0x2, R0, 0xe2, !PT ;  /* 0x0000000203007812 */ /* 0x000fe200078ee200 */
[----:B------:R-:W-:Y:S01]  /*10690*/  ULDC.64 UR4, c[0x0][0xae8] ;  /* 0x0002ba0000047ab9 */ /* 0x000fe20000000a00 */
[----:B------:R-:W-:Y:S01]  /*106a0*/  SEL R3, RZ, 0x4, P2 ;  /* 0x00000004ff037807 */ /* 0x000fe20001000000 */
[C---:B------:R-:W-:Y:S01]  /*106b0*/  VIADD R85, R193.reuse, 0x100 ;  /* 0x00000100c1557836 */ /* 0x040fe20000000000 */
[----:B------:R-:W-:Y:S01]  /*106c0*/  SEL R76, RZ, 0x8, P3 ;  /* 0x00000008ff4c7807 */ /* 0x000fe20001800000 */
[----:B------:R-:W-:Y:S01]  /*106d0*/  VIADD R86, R193, 0x140 ;  /* 0x00000140c1567836 */ /* 0x000fe20000000000 */
[----:B------:R-:W-:Y:S01]  /*106e0*/  IADD3 R21, R21, R77, RZ ;  /* 0x0000004d15157210 */ /* 0x000fe20007ffe0ff */
[C---:B------:R-:W-:Y:S01]  /*106f0*/  VIADD R77, R193.reuse, 0x180 ;  /* 0x00000180c14d7836 */ /* 0x040fe20000000000 */
[----:B------:R-:W-:Y:S01]  /*10700*/  LOP3.LUT R3, R76, R0, R3, 0xfe, !PT ;  /* 0x000000004c037212 */ /* 0x000fe200078efe03 */
[----:B------:R-:W-:Y:S01]  /*10710*/  VIADD R78, R193, 0x1c0 ;  /* 0x000001c0c14e7836 */ /* 0x000fe20000000000 */
[-C--:B------:R-:W-:Y:S01]  /*10720*/  ISETP.GE.AND P2, PT, R85, R87.reuse, PT ;  /* 0x000000575500720c */ /* 0x080fe20003f46270 */
[----:B------:R-:W-:Y:S01]  /*10730*/  BSSY B1, `(.L_x_3750) ;  /* 0x000002f000017945 */ /* 0x000fe20003800000 */
[----:B------:R-:W-:-:S02]  /*10740*/  ISETP.GE.AND P3, PT, R86, R87, PT ;  /* 0x000000575600720c */ /* 0x000fc40003f66270 */
[----:B------:R-:W-:Y:S02]  /*10750*/  IADD3 R0, R2, 0x28c20, RZ ;  /* 0x00028c2002007810 */ /* 0x000fe40007ffe0ff */
[----:B------:R-:W-:Y:S02]  /*10760*/  ISETP.GE.AND P4, PT, R77, R87, PT ;  /* 0x000000574d00720c */ /* 0x000fe40003f86270 */
[----:B------:R-:W-:Y:S02]  /*10770*/  SEL R76, RZ, 0x10, P2 ;  /* 0x00000010ff4c7807 */ /* 0x000fe40001000000 */
[----:B------:R-:W-:Y:S02]  /*10780*/  SEL R77, RZ, 0x20, P3 ;  /* 0x00000020ff4d7807 */ /* 0x000fe40001800000 */
[----:B------:R-:W-:Y:S02]  /*10790*/  PRMT R0, RZ, 0x654, R0 ;  /* 0x00000654ff007816 */ /* 0x000fe40000000000 */
[----:B------:R-:W-:Y:S01]  /*107a0*/  LOP3.LUT R3, R77, R3, R76, 0xfe, !PT ;  /* 0x000000034d037212 */ /* 0x000fe200078efe4c */
[----:B------:R-:W-:Y:S01]  /*107b0*/  IMAD R76, R209, UR4, RZ ;  /* 0x00000004d14c7c24 */ /* 0x000fe2000f8e02ff */
[----:B0-----:R0:W-:Y:S01]  /*107c0*/  SYNCS.ARRIVE.TRANS64.RED.A1T0 RZ, [R0+URZ], RZ ;  /* 0x000000ff00ff79a7 */ /* 0x0011e2000810043f */
[----:B------:R-:W-:-:S02]  /*107d0*/  ISETP.GE.AND P2, PT, R78, R87, PT ;  /* 0x000000574e00720c */ /* 0x000fc40003f46270 */
[----:B------:R-:W-:Y:S01]  /*107e0*/  SHF.R.S32.HI R203, RZ, 0x1f, R202 ;  /* 0x0000001fffcb7819 */ /* 0x000fe200000114ca */
[C---:B------:R-:W-:Y:S02]  /*107f0*/  IMAD R81, R79.reuse, UR5, R76 ;  /* 0x000000054f517c24 */ /* 0x040fe4000f8e024c */
[----:B------:R-:W-:Y:S01]  /*10800*/  IMAD.WIDE.U32 R78, R79, UR4, R20 ;  /* 0x000000044f4e7c25 */ /* 0x000fe2000f8e0014 */
[----:B0-----:R-:W-:-:S03]  /*10810*/  SEL R0, RZ, 0x40, P4 ;  /* 0x00000040ff007807 */ /* 0x001fc60002000000 */
        /* <DEDUP_REMOVED lines=32> */
.L_x_3751:
[----:B------:R-:W-:Y:S05]  /*10a20*/  BSYNC B1 ;  /* 0x0000000000017941 */ /* 0x000fea0003800000 */
.L_x_3750:
        /* <DEDUP_REMOVED lines=31> */
.L_x_3747:
[----:B------:R-:W-:Y:S01]  /*10c20*/  ULDC.64 UR4, c[0x0][0xbd8] ;  /* 0x0002f60000047ab9 */ /* 0x000fe20000000a00 */
[----:B------:R-:W-:Y:S01]  /*10c30*/  IMAD.MOV.U32 R9, RZ, RZ, RZ ;  /* 0x000000ffff097224 */ /* 0x000fe200078e00ff */
[----:B------:R-:W-:Y:S01]  /*10c40*/  ISETP.NE.U32.AND P0, PT, RZ, UR4, PT ;  /* 0x00000004ff007c0c */ /* 0x000fe2000bf05070 */
[----:B------:R-:W3:Y:S01]  /*10c50*/  LDC R14, c[0x0][0xa8c] ;  /* 0x0002a300ff0e7b82 */ /* 0x000ee20000000800 */
        /* <DEDUP_REMOVED lines=12> */
[----:B------:R-:W-:Y:S01]  /*10d20*/  ISETP.GT.AND P2, PT, R220, 0x3f, PT ;  /* 0x0000003fdc00780c */ /* 0x000fe20003f44270 */
[----:B------:R-:W-:-:S12]  /*10d30*/  @P1 BRA `(.L_x_3753) ;  /* 0x0000000000101947 */ /* 0x000fd80003800000 */
[----:B------:R-:W-:Y:S05]  /*10d40*/  @!P0 BRA `(.L_x_3753) ;  /* 0x00000000000c8947 */ /* 0x000fea0003800000 */
[----:B------:R-:W2:Y:S04]  /*10d50*/  LDG.E R0, desc[UR40][R4.64] ;  /* 0x0000002804007981 */ /* 0x000ea8000c1e1900 */
[----:B-----5:R-:W2:Y:S02]  /*10d60*/  LDG.E R3, desc[UR40][R4.64+0x4] ;  /* 0x0000042804037981 */ /* 0x020ea4000c1e1900 */
[----:B--2---:R-:W-:-:S07]  /*10d70*/  IMAD.IADD R3, R3, 0x1, -R0 ;  /* 0x0000000103037824 */ /* 0x004fce00078e0a00 */
.L_x_3753:
[----:B------:R-:W-:Y:S01]  /*10d80*/  BSSY B1, `(.L_x_3754) ;  /* 0x000001d000017945 */ /* 0x000fe20003800000 */
[----:B------:R-:W-:Y:S02]  /*10d90*/  SHF.R.S32.HI R10, RZ, 0x1f, R201 ;  /* 0x0000001fff0a7819 */ /* 0x000fe400000114c9 */
[----:B------:R-:W-:Y:S02]  /*10da0*/  SHF.R.S32.HI R12, RZ, 0x1f, R193 ;  /* 0x0000001fff0c7819 */ /* 0x000fe400000114c1 */
[----:B------:R-:W-:Y:S02]  /*10db0*/  SEL R11, R206, RZ, !P0 ;  /* 0x000000ffce0b7207 */ /* 0x000fe40004000000 */
[----:B------:R-:W-:Y:S02]  /*10dc0*/  SEL R209, R209, RZ, !P0 ;  /* 0x000000ffd1d17207 */ /* 0x000fe40004000000 */
[----:B-----5:R-:W-:Y:S01]  /*10dd0*/  SHF.R.S32.HI R8, RZ, 0x1f, R9 ;  /* 0x0000001fff087819 */ /* 0x020fe20000011409 */
[----:B------:R-:W-:Y:S06]  /*10de0*/  @P2 BRA `(.L_x_3755) ;  /* 0x0000000000582947 */ /* 0x000fec0003800000 */
[----:B------:R-:W5:Y:S02]  /*10df0*/  S2R R0, SR_TID.X ;  /* 0x0000000000007919 */ /* 0x000f640000002100 */
[----:B-----5:R-:W-:-:S04]  /*10e00*/  IMAD R0, R208, 0x40, R0 ;  /* 0x00000040d0007824 */ /* 0x020fc800078e0200 */
[----:B------:R-:W-:-:S05]  /*10e10*/  VIADD R0, R0, 0xffffff80 ;  /* 0xffffff8000007836 */ /* 0x000fca0000000000 */
[----:B------:R-:W-:-:S13]  /*10e20*/  ISETP.GE.AND P0, PT, R0, R3, PT ;  /* 0x000000030000720c */ /* 0x000fda0003f06270 */
[----:B------:R-:W-:Y:S05]  /*10e30*/  @P0 BRA `(.L_x_3755) ;  /* 0x0000000000440947 */ /* 0x000fea0003800000 */
[----:B----4-:R-:W-:Y:S01]  /*10e40*/  IADD3 R4, P0, R0, R9, RZ ;  /* 0x0000000900047210 */ /* 0x010fe20007f1e0ff */
        /* <DEDUP_REMOVED lines=13> */
[----:B------:R-:W-:Y:S02]  /*10f20*/  LEA.HI.X R7, R4, UR5, R5, 0x2, P0 ;  /* 0x0000000504077c11 */ /* 0x000fe400080f1405 */
[----:B------:R-:W-:-:S05]  /*10f30*/  MOV R5, 0xff800000 ;  /* 0xff80000000057802 */ /* 0x000fca0000000f00 */
[----:B------:R4:W-:Y:S02]  /*10f40*/  STG.E desc[UR40][R6.64], R5 ;  /* 0x0000000506007986 */ /* 0x0009e4000c101928 */
.L_x_3755:
[----:B------:R-:W-:Y:S05]  /*10f50*/  BSYNC B1 ;  /* 0x0000000000017941 */ /* 0x000fea0003800000 */
.L_x_3754:
[----:B------:R-:W-:Y:S01]  /*10f60*/  ULDC.64 UR4, c[0x0][0xaa0] ;  /* 0x0002a80000047ab9 */ /* 0x000fe20000000a00 */
[----:B----4-:R-:W-:Y:S01]  /*10f70*/  IMAD.MOV.U32 R4, RZ, RZ, R193 ;  /* 0x000000ffff047224 */ /* 0x010fe200078e00c1 */
[C---:B---3--:R-:W-:Y:S01]  /*10f80*/  ISETP.GE.AND P2, PT, R193.reuse, R14, PT ;  /* 0x0000000ec100720c */ /* 0x048fe20003f46270 */
[----:B------:R-:W-:Y:S01]  /*10f90*/  IMAD.MOV.U32 R5, RZ, RZ, R12 ;  /* 0x000000ffff057224 */ /* 0x000fe200078e000c */
[----:B------:R-:W-:Y:S01]  /*10fa0*/  IADD3 R15, R193, 0x80, RZ ;  /* 0x00000080c10f7810 */ /* 0x000fe20007ffe0ff */
[----:B------:R-:W-:Y:S01]  /*10fb0*/  IMAD R0, R8, UR4, RZ ;  /* 0x0000000408007c24 */ /* 0x000fe2000f8e02ff */
[----:B------:R-:W-:Y:S01]  /*10fc0*/  BSSY B1, `(.L_x_3756) ;  /* 0x000004b000017945 */ /* 0x000fe20003800000 */
        /* <DEDUP_REMOVED lines=12> */
[----:B------:R-:W-:Y:S01]  /*11090*/  VIADD R21, R193, 0xc0 ;  /* 0x000000c0c1157836 */ /* 0x000fe20000000000 */
[----:B------:R-:W-:Y:S01]  /*110a0*/  ISETP.GE.AND P0, PT, R0, R3, PT ;  /* 0x000000030000720c */ /* 0x000fe20003f06270 */
[----:B------:R-:W-:Y:S01]  /*110b0*/  IMAD.WIDE.U32 R4, R201, UR4, R4 ;  /* 0x00000004c9047c25 */ /* 0x000fe2000f8e0004 */
[----:B------:R-:W-:Y:S01]  /*110c0*/  SEL R0, RZ, 0x1, P2 ;  /* 0x00000001ff007807 */ /* 0x000fe20001000000 */
[----:B------:R-:W-:Y:S01]  /*110d0*/  ULDC.64 UR4, c[0x0][0xae8] ;  /* 0x0002ba0000047ab9 */ /* 0x000fe20000000a00 */
[-C--:B------:R-:W-:Y:S01]  /*110e0*/  ISETP.GE.AND P2, PT, R15, R14.reuse, PT ;  /* 0x0000000e0f00720c */ /* 0x080fe20003f46270 */
[----:B------:R-:W-:Y:S01]  /*110f0*/  IMAD.SHL.U32 R3, R6, 0x2, RZ ;  /* 0x0000000206037824 */ /* 0x000fe200078e00ff */
[----:B------:R-:W-:Y:S01]  /*11100*/  ISETP.GE.AND P3, PT, R21, R14, PT ;  /* 0x0000000e1500720c */ /* 0x000fe20003f66270 */
[----:B------:R-:W-:-:S02]  /*11110*/  VIADD R25, R193, 0x100 ;  /* 0x00000100c1197836 */ /* 0x000fc40000000000 */
[----:B------:R-:W-:Y:S01]  /*11120*/  VIADD R27, R193, 0x140 ;  /* 0x00000140c11b7836 */ /* 0x000fe20000000000 */
[----:B------:R-:W-:Y:S01]  /*11130*/  LOP3.LUT R0, R3, 0x2, R0, 0xe2, !PT ;  /* 0x0000000203007812 */ /* 0x000fe200078ee200 */
[----:B------:R-:W-:Y:S01]  /*11140*/  IMAD.IADD R5, R5, 0x1, R7 ;  /* 0x0000000105057824 */ /* 0x000fe200078e0207 */
[----:B------:R-:W-:Y:S01]  /*11150*/  SEL R3, RZ, 0x4, P2 ;  /* 0x00000004ff037807 */ /* 0x000fe20001000000 */
[C---:B------:R-:W-:Y:S01]  /*11160*/  VIADD R7, R193.reuse, 0x180 ;  /* 0x00000180c1077836 */ /* 0x040fe20000000000 */
[----:B------:R-:W-:Y:S01]  /*11170*/  SEL R6, RZ, 0x8, P3 ;  /* 0x00000008ff067807 */ /* 0x000fe20001800000 */
[----:B------:R-:W-:Y:S01]  /*11180*/  VIADD R9, R193, 0x1c0 ;  /* 0x000001c0c1097836 */ /* 0x000fe20000000000 */
[-C--:B------:R-:W-:Y:S02]  /*11190*/  ISETP.GE.AND P2, PT, R25, R14.reuse, PT ;  /* 0x0000000e1900720c */ /* 0x080fe40003f46270 */
[-C--:B------:R-:W-:Y:S02]  /*111a0*/  ISETP.GE.AND P3, PT, R27, R14.reuse, PT ;  /* 0x0000000e1b00720c */ /* 0x080fe40003f66270 */
[----:B------:R-:W-:-:S02]  /*111b0*/  ISETP.GE.AND P4, PT, R7, R14, PT ;  /* 0x0000000e0700720c */ /* 0x000fc40003f86270 */
        /* <DEDUP_REMOVED lines=18> */
[----:B------:R-:W-:Y:S01]  /*112e0*/  MOV R4, R6 ;  /* 0x0000000600047202 */ /* 0x000fe20000000f00 */
        /* <DEDUP_REMOVED lines=10> */
[C---:B------:R-:W-:Y:S02]  /*11390*/  LEA R30, P1, R4.reuse, UR4, 0x1 ;  /* 0x00000004041e7c11 */ /* 0x040fe4000f8208ff */
[-C--:B------:R-:W-:Y:S02]  /*113a0*/  ISETP.GE.AND P2, PT, R27, R14.reuse, PT ;  /* 0x0000000e1b00720c */ /* 0x080fe40003f46270 */
        /* <DEDUP_REMOVED lines=12> */
.L_x_3757:
[----:B------:R-:W-:Y:S05]  /*11470*/  BSYNC B1 ;  /* 0x0000000000017941 */ /* 0x000fea0003800000 */
.L_x_3756:
        /* <DEDUP_REMOVED lines=29> */
.L_x_3752:
[----:B------:R-:W-:Y:S05]  /*11650*/  BSYNC B0 ;  /* 0x0000000000007941 */ /* 0x000fea0003800000 */
.L_x_3746:
[----:B------:R-:W-:Y:S02]  /*11660*/  ULDC UR4, c[0x0][0xc14] ;  /* 0x0003050000047ab9 */ /* 0x000fe40000000800 */
[----:B--2---:R-:W-:-:S13]  /*11670*/  ISETP.GE.AND P0, PT, R187, UR4, PT ;  /* 0x00000004bb007c0c */ /* 0x004fda000bf06270 */
[----:B------:R-:W-:Y:S05]  /*11680*/  @!P0 BRA `(.L_x_3758) ;  /* 0xfffffef800a08947 */ /* 0x000fea000383ffff */
[----:B------:R-:W-:Y:S05]  /*11690*/  BRA `(.L_x_3612) ;  /* 0x00000060008c7947 */ /* 0x000fea0003800000 */
.L_x_3610:
        /* <DEDUP_REMOVED lines=56> */
[----:B------:R-:W-:Y:S01]  /*11a20*/  MOV R5, R2 ;  /* 0x0000000200057202 */ /* 0x000fe20000000f00 */
[----:B------:R-:W-:Y:S01]  /*11a30*/  IMAD.MOV.U32 R6, RZ, RZ, RZ ;  /* 0x000000ffff067224 */ /* 0x000fe200078e00ff */
[----:B------:R-:W-:Y:S01]  /*11a40*/  ULDC UR5, c[0x0][0xc14] ;  /* 0x0003050000057ab9 */ /* 0x000fe20000000800 */
[----:B------:R-:W-:Y:S01]  /*11a50*/  ULDC UR7, c[0x0][0xc14] ;  /* 0x0003050000077ab9 */ /* 0x000fe20000000800 */
[----:B------:R-:W-:-:S05]  /*11a60*/  ULDC UR4, c[0x0][0xc10] ;  /* 0x0003040000047ab9 */ /* 0x000fca0000000800 */
.L_x_3763:
        /* <DEDUP_REMOVED lines=15> */
.L_x_3762:
[----:B------:R-:W-:Y:S05]  /*11b60*/  BSYNC B0 ;  /* 0x0000000000007941 */ /* 0x000fea0003800000 */
.L_x_3761:
        /* <DEDUP_REMOVED lines=25> */
.L_x_3759:
        /* <DEDUP_REMOVED lines=20> */
.L_x_3764:
        /* <DEDUP_REMOVED lines=25> */
[----:B------:R-:W-:Y:S01]  /*11fd0*/  VIADDMNMX R8, R3, UR4, R8, PT ;  /* 0x0000000403087c46 */ /* 0x000fe2000b800108 */
[----:B------:R-:W-:-:S03]  /*11fe0*/  IMAD.IADD R4, R5, 0x1, R4 ;  /* 0x0000000105047824 */ /* 0x000fc600078e0204 */
[----:B------:R-:W-:-:S04]  /*11ff0*/  IABS R7, R8 ;  /* 0x0000000800077213 */ /* 0x000fc80000000000 */
[----:B------:R-:W1:Y:S08]  /*12000*/  I2F.RP R10, R7 ;  /* 0x00000007000a7306 */ /* 0x000e700000209400 */
[----:B-1----:R-:W1:Y:S02]  /*12010*/  MUFU.RCP R10, R10 ;  /* 0x0000000a000a7308 */ /* 0x002e640000001000 */
[----:B-1----:R-:W-:-:S06]  /*12020*/  IADD3 R2, R10, 0xffffffe, RZ ;  /* 0x0ffffffe0a027810 */ /* 0x002fcc0007ffe0ff */
        /* <DEDUP_REMOVED lines=17> */
[----:B------:R-:W-:Y:S02]  /*12140*/  @!P0 IADD3 R3, -R3, RZ, RZ ;  /* 0x000000ff03038210 */ /* 0x000fe40007ffe1ff */
[----:B------:R-:W-:-:S13]  /*12150*/  ISETP.NE.AND P0, PT, R8, RZ, PT ;  /* 0x000000ff0800720c */ /* 0x000fda0003f05270 */
[----:B------:R-:W-:Y:S01]  /*12160*/  @!P0 LOP3.LUT R3, RZ, R8, RZ, 0x33, !PT ;  /* 0x00000008ff038212 */ /* 0x000fe200078e33ff */
[----:B------:R-:W-:-:S03]  /*12170*/  IMAD.MOV R8, RZ, RZ, -R8 ;  /* 0x000000ffff087224 */ /* 0x000fc600078e0a08 */
[----:B------:R-:W-:Y:S01]  /*12180*/  LOP3.LUT R2, RZ, R3, RZ, 0x33, !PT ;  /* 0x00000003ff027212 */ /* 0x000fe200078e33ff */
[----:B------:R-:W-:-:S04]  /*12190*/  IMAD R18, R3, R8, R4 ;  /* 0x0000000803127224 */ /* 0x000fc800078e0204 */
[----:B------:R-:W-:Y:S01]  /*121a0*/  IMAD.IADD R17, R17, 0x1, R2 ;  /* 0x0000000111117824 */ /* 0x000fe200078e0202 */
[----:B------:R-:W-:Y:S06]  /*121b0*/  BRA `(.L_x_3765) ;  /* 0x00000000000c7947 */ /* 0x000fec0003800000 */
.L_x_3760:
[----:B------:R-:W-:Y:S02]  /*121c0*/  IMAD.MOV.U32 R17, RZ, RZ, RZ ;  /* 0x000000ffff117224 */ /* 0x000fe400078e00ff */
[----:B------:R-:W-:Y:S02]  /*121d0*/  IMAD.U32 R16, RZ, RZ, UR6 ;  /* 0x00000006ff107e24 */ /* 0x000fe4000f8e00ff */
[----:B------:R-:W-:-:S07]  /*121e0*/  IMAD.MOV.U32 R18, RZ, RZ, RZ ;  /* 0x000000ffff127224 */ /* 0x000fce00078e00ff */
.L_x_3765:
        /* <DEDUP_REMOVED lines=14> */
[----:B-1----:R-:W-:Y:S01]  /*122d0*/  MOV R0, 0x1 ;  /* 0x0000000100007802 */ /* 0x002fe20000000f00 */
[----:B------:R1:W-:Y:S01]  /*122e0*/  STL [R1], RZ ;  /* 0x000000ff01007387 */ /* 0x0003e20000100800 */
[----:B------:R-:W-:Y:S01]  /*122f0*/  ULDC.64 UR38, c[0x0][0x198] ;  /* 0x0000660000267ab9 */ /* 0x000fe20000000a00 */
[----:B------:R-:W-:Y:S02]  /*12300*/  ULDC UR36, c[0x0][0xc] ;  /* 0x0000030000247ab9 */ /* 0x000fe40000000800 */
[----:B------:R1:W-:Y:S04]  /*12310*/  STL [R1+0x8], R0 ;  /* 0x0000080001007387 */ /* 0x0003e80000100800 */
[----:B------:R1:W-:Y:S04]  /*12320*/  STL [R1+0x4], RZ ;  /* 0x000004ff01007387 */ /* 0x0003e80000100800 */
[----:B------:R1:W-:Y:S04]  /*12330*/  STL [R1+0xc], R0 ;  /* 0x00000c0001007387 */ /* 0x0003e80000100800 */
[----:B------:R1:W-:Y:S02]  /*12340*/  STL [R1+0x28], RZ ;  /* 0x000028ff01007387 */ /* 0x0003e40000100800 */
.L_x_3850:
[----:B--2---:R-:W2:Y:S02]  /*12350*/  LDC.64 R2, c[0x0][0xc60] ;  /* 0x00031800ff027b82 */ /* 0x004ea40000000a00 */
[----:B--2---:R-:W-:-:S05]  /*12360*/  IMAD.WIDE R2, R19, 0x4, R2 ;  /* 0x0000000413027825 */ /* 0x004fca00078e0202 */
[----:B-1----:R-:W1:Y:S01]  /*12370*/  LDG.E R11, desc[UR40][R2.64] ;  /* 0x00000028020b7981 */ /* 0x002e62000c1e1900 */
[----:B------:R-:W-:Y:S05]  /*12380*/  YIELD ;  /* 0x0000000000007946 */ /* 0x000fea0003800000 */
[----:B------:R-:W-:Y:S01]  /*12390*/  ULDC.64 UR4, c[0x0][0xa28] ;  /* 0x00028a0000047ab9 */ /* 0x000fe20000000a00 */
[----:B------:R-:W-:Y:S02]  /*123a0*/  CS2R R8, SRZ ;  /* 0x0000000000087805 */ /* 0x000fe4000001ff00 */
[----:B------:R-:W-:Y:S01]  /*123b0*/  ISETP.NE.U32.AND P0, PT, RZ, UR4, PT ;  /* 0x00000004ff007c0c */ /* 0x000fe2000bf05070 */
[----:B------:R-:W-:Y:S01]  /*123c0*/  ULDC.64 UR8, c[0x0][0xa08] ;  /* 0x0002820000087ab9 */ /* 0x000fe20000000a00 */
[----:B------:R-:W-:-:S02]  /*123d0*/  ULDC.64 UR10, c[0x0][0xa10] ;  /* 0x00028400000a7ab9 */ /* 0x000fc40000000a00 */
[----:B------:R-:W-:Y:S02]  /*123e0*/  ISETP.NE.AND.EX P0, PT, RZ, UR5, PT, P0 ;  /* 0x00000005ff007c0c */ /* 0x000fe4000bf05300 */
[----:B-1----:R-:W-:Y:S01]  /*123f0*/  SHF.R.S32.HI R0, RZ, 0x1f, R11 ;  /* 0x0000001fff007819 */ /* 0x002fe2000001140b */
[----:B------:R-:W-:-:S10]  /*12400*/  IMAD.SHL.U32 R15, R11, 0x4, RZ ;  /* 0x000000040b0f7824 */ /* 0x000fd400078e00ff */
[C---:B------:R-:W-:Y:S01]  /*12410*/  @P0 LEA R2, P1, R11.reuse, UR4, 0x2 ;  /* 0x000000040b020c11 */ /* 0x040fe2000f8210ff */
[----:B------:R-:W-:Y:S03]  /*12420*/  STL [R1+0x18], R11 ;  /* 0x0000180b01007387 */ /* 0x000fe60000100800 */
[----:B------:R-:W-:Y:S01]  /*12430*/  @P0 LEA.HI.X R3, R11, UR5, R0, 0x2, P1 ;  /* 0x000000050b030c11 */ /* 0x000fe200088f1400 */
[----:B------:R-:W-:-:S04]  /*12440*/  ULDC.64 UR4, c[0x0][0xa18] ;  /* 0x0002860000047ab9 */ /* 0x000fc80000000a00 */
[----:B------:R1:W5:Y:S01]  /*12450*/  @P0 LDG.E R8, desc[UR40][R2.64] ;  /* 0x0000002802080981 */ /* 0x000362000c1e1900 */
[----:B------:R-:W-:Y:S02]  /*12460*/  ISETP.NE.U32.AND P0, PT, RZ, UR4, PT ;  /* 0x00000004ff007c0c */ /* 0x000fe4000bf05070 */
[----:B------:R-:W-:Y:S01]  /*12470*/  SHF.L.U64.HI R14, R11, 0x2, R0 ;  /* 0x000000020b0e7819 */ /* 0x000fe20000010200 */
[----:B------:R-:W-:Y:S01]  /*12480*/  STL [R1+0x20], R15 ;  /* 0x0000200f01007387 */ /* 0x000fe20000100800 */
[----:B------:R-:W-:Y:S01]  /*12490*/  ISETP.NE.AND.EX P0, PT, RZ, UR5, PT, P0 ;  /* 0x00000005ff007c0c */ /* 0x000fe2000bf05300 */
[----:B------:R-:W-:Y:S02]  /*124a0*/  ULDC UR6, c[0x0][0x338] ;  /* 0x0000ce0000067ab9 */ /* 0x000fe40000000800 */
[----:B------:R-:W-:Y:S10]  /*124b0*/  STL [R1+0x24], R14 ;  /* 0x0000240e01007387 */ /* 0x000ff40000100800 */
[----:B------:R-:W-:-:S04]  /*124c0*/  @P0 IADD3 R12, P1, R15, UR4, RZ ;  /* 0x000000040f0c0c10 */ /* 0x000fc8000ff3e0ff */
[C---:B0-----:R-:W-:Y:S01]  /*124d0*/  @P0 IADD3.X R13, R14.reuse, UR5, RZ, P1, !PT ;  /* 0x000000050e0d0c10 */ /* 0x041fe20008ffe4ff */
[----:B------:R-:W-:Y:S02]  /*124e0*/  ULDC.64 UR4, c[0x0][0xa00] ;  /* 0x0002800000047ab9 */ /* 0x000fe40000000a00 */
[----:B------:R-:W-:Y:S02]  /*124f0*/  ISETP.NE.U32.AND P2, PT, RZ, UR4, PT ;  /* 0x00000004ff007c0c */ /* 0x000fe4000bf45070 */
[C---:B-1----:R-:W-:Y:S02]  /*12500*/  IADD3 R2, P1, R15.reuse, UR4, RZ ;  /* 0x000000040f027c10 */ /* 0x042fe4000ff3e0ff */
[----:B------:R-:W-:Y:S02]  /*12510*/  ISETP.NE.AND.EX P2, PT, RZ, UR5, PT, P2 ;  /* 0x00000005ff007c0c */ /* 0x000fe4000bf45320 */
[----:B------:R-:W-:Y:S01]  /*12520*/  IADD3.X R3, R14, UR5, RZ, P1, !PT ;  /* 0x000000050e037c10 */ /* 0x000fe20008ffe4ff */
[----:B------:R-:W-:Y:S01]  /*12530*/  ULDC UR4, c[0x0][0x288] ;  /* 0x0000a20000047ab9 */ /* 0x000fe20000000800 */
[----:B------:R-:W-:Y:S01]  /*12540*/  IADD3 R6, P1, R15, UR8, RZ ;  /* 0x000000080f067c10 */ /* 0x000fe2000ff3e0ff */
[----:B------:R-:W-:Y:S01]  /*12550*/  IMAD.U32 R10, RZ, RZ, UR4 ;  /* 0x00000004ff0a7e24 */ /* 0x000fe2000f8e00ff */
[----:B------:R-:W-:-:S02]  /*12560*/  ULDC.64 UR4, c[0x0][0x3f8] ;  /* 0x0000fe0000047ab9 */ /* 0x000fc40000000a00 */
[----:B------:R-:W-:-:S03]  /*12570*/  IADD3.X R7, R14, UR9, RZ, P1, !PT ;  /* 0x000000090e077c10 */ /* 0x000fc60008ffe4ff */
[----:B------:R0:W5:Y:S04]  /*12580*/  @P0 LDG.E R10, desc[UR40][R12.64] ;  /* 0x000000280c0a0981 */ /* 0x000168000c1e1900 */
[----:B------:R-:W2:Y:S01]  /*12590*/  @P2 LDG.E R9, desc[UR40][R2.64] ;  /* 0x0000002802092981 */ /* 0x000ea2000c1e1900 */
[----:B------:R-:W-:Y:S01]  /*125a0*/  UISETP.NE.U32.AND UP0, UPT, UR4, URZ, UPT ;  /* 0x0000003f0400728c */ /* 0x000fe2000bf05070 */
[----:B------:R-:W-:Y:S02]  /*125b0*/  IADD3 R4, P1, R15, UR10, RZ ;  /* 0x0000000a0f047c10 */ /* 0x000fe4000ff3e0ff */
[----:B------:R-:W-:Y:S01]  /*125c0*/  ULDC UR4, c[0x0][0x404] ;  /* 0x0001010000047ab9 */ /* 0x000fe20000000800 */
[----:B------:R-:W-:Y:S01]  /*125d0*/  UISETP.NE.AND.EX UP0, UPT, UR5, URZ, UPT, UP0 ;  /* 0x0000003f0500728c */ /* 0x000fe2000bf05300 */
[----:B------:R-:W-:-:S02]  /*125e0*/  IADD3.X R5, R14, UR11, RZ, P1, !PT ;  /* 0x0000000b0e057c10 */ /* 0x000fc40008ffe4ff */
[----:B------:R-:W-:Y:S01]  /*125f0*/  ISETP.NE.U32.AND P1, PT, RZ, UR8, PT ;  /* 0x00000008ff007c0c */ /* 0x000fe2000bf25070 */
[----:B------:R-:W-:Y:S01]  /*12600*/  USEL UR4, UR4, 0x1, UP0 ;  /* 0x0000000104047887 */ /* 0x000fe20008000000 */
[----:B------:R-:W-:Y:S02]  /*12610*/  ULDC UR5, c[0x0][0x2e0] ;  /* 0x0000b80000057ab9 */ /* 0x000fe40000000800 */
[----:B------:R-:W-:Y:S01]  /*12620*/  ISETP.NE.AND.EX P3, PT, RZ, UR9, PT, P1 ;  /* 0x00000009ff007c0c */ /* 0x000fe2000bf65310 */
[----:B------:R-:W-:Y:S01]  /*12630*/  UIMAD UR4, UR4, UR5, URZ ;  /* 0x00000005040472a4 */ /* 0x000fe2000f8e023f */
[----:B------:R-:W-:Y:S01]  /*12640*/  ISETP.NE.U32.AND P1, PT, RZ, UR10, PT ;  /* 0x0000000aff007c0c */ /* 0x000fe2000bf25070 */
[----:B------:R-:W-:-:S03]  /*12650*/  IMAD.U32 R0, RZ, RZ, UR6 ;  /* 0x00000006ff007e24 */ /* 0x000fc6000f8e00ff */
[----:B------:R-:W-:Y:S01]  /*12660*/  ISETP.NE.AND.EX P1, PT, RZ, UR11, PT, P1 ;  /* 0x0000000bff007c0c */ /* 0x000fe2000bf25310 */
[----:B--2---:R1:W-:Y:S02]  /*12670*/  STL [R1+0x2c], R9 ;  /* 0x00002c0901007387 */ /* 0x0043e40000100800 */
[----:B-1----:R-:W-:Y:S01]  /*12680*/  IMAD.U32 R9, RZ, RZ, UR4 ;  /* 0x00000004ff097e24 */ /* 0x002fe2000f8e00ff */
[----:B0-----:R-:W-:Y:S09]  /*12690*/  @P0 BRA `(.L_x_3767) ;  /* 0x0000000000100947 */ /* 0x001ff20003800000 */
[----:B------:R-:W-:Y:S05]  /*126a0*/  @!P2 BRA `(.L_x_3767) ;  /* 0x00000000000ca947 */ /* 0x000fea0003800000 */
[----:B-----5:R-:W2:Y:S04]  /*126b0*/  LDG.E R10, desc[UR40][R2.64] ;  /* 0x00000028020a7981 */ /* 0x020ea8000c1e1900 */
[----:B------:R-:W2:Y:S02]  /*126c0*/  LDG.E R2, desc[UR40][R2.64+0x4] ;  /* 0x0000042802027981 */ /* 0x000ea4000c1e1900 */
[----:B--2---:R-:W-:-:S07]  /*126d0*/  IMAD.IADD R10, R2, 0x1, -R10 ;  /* 0x00000001020a7824 */ /* 0x004fce00078e0a0a */
.L_x_3767:
[----:B------:R-:W-:Y:S01]  /*126e0*/  IMAD.MOV.U32 R2, RZ, RZ, RZ ;  /* 0x000000ffff027224 */ /* 0x000fe200078e00ff */
[----:B------:R-:W-:-:S05]  /*126f0*/  ULDC.64 UR4, c[0x0][0xa20] ;  /* 0x0002880000047ab9 */ /* 0x000fca0000000a00 */
[----:B------:R-:W2:Y:S01]  /*12700*/  @P3 LDG.E R2, desc[UR40][R6.64] ;  /* 0x0000002806023981 */ /* 0x000ea2000c1e1900 */
[----:B------:R-:W-:-:S06]  /*12710*/  IMAD.MOV.U32 R20, RZ, RZ, RZ ;  /* 0x000000ffff147224 */ /* 0x000fcc00078e00ff */
[----:B------:R0:W5:Y:S01]  /*12720*/  @P1 LDG.E R20, desc[UR40][R4.64] ;  /* 0x0000002804141981 */ /* 0x000162000c1e1900 */
[----:B------:R-:W-:-:S04]  /*12730*/  ISETP.NE.U32.AND P0, PT, RZ, UR4, PT ;  /* 0x00000004ff007c0c */ /* 0x000fc8000bf05070 */
[----:B------:R-:W-:Y:S02]  /*12740*/  ISETP.NE.AND.EX P0, PT, RZ, UR5, PT, P0 ;  /* 0x00000005ff007c0c */ /* 0x000fe4000bf05300 */
[----:B--2--5:R-:W-:-:S05]  /*12750*/  IADD3 R2, R2, R8, RZ ;  /* 0x0000000802027210 */ /* 0x024fca0007ffe0ff */
[----:B------:R0:W-:Y:S06]  /*12760*/  STL [R1+0x10], R2 ;  /* 0x0000100201007387 */ /* 0x0001ec0000100800 */
[----:B------:R-:W-:Y:S05]  /*12770*/  @!P0 BRA `(.L_x_3768) ;  /* 0x0000000000108947 */ /* 0x000fea0003800000 */
[----:B0-----:R-:W-:-:S04]  /*12780*/  IADD3 R2, P0, R15, UR4, RZ ;  /* 0x000000040f027c10 */ /* 0x001fc8000ff1e0ff */
[----:B------:R-:W-:-:S05]  /*12790*/  IADD3.X R3, R14, UR5, RZ, P0, !PT ;  /* 0x000000050e037c10 */ /* 0x000fca00087fe4ff */
[----:B------:R0:W5:Y:S01]  /*127a0*/  LDG.E R9, desc[UR40][R2.64] ;  /* 0x0000002802097981 */ /* 0x000162000c1e1900 */
[----:B------:R-:W-:Y:S05]  /*127b0*/  BRA `(.L_x_3769) ;  /* 0x0000000000107947 */ /* 0x000fea0003800000 */
.L_x_3768:
[----:B------:R-:W-:Y:S05]  /*127c0*/  @!P3 BRA `(.L_x_3769) ;  /* 0x00000000000cb947 */ /* 0x000fea0003800000 */
[----:B------:R-:W2:Y:S04]  /*127d0*/  LDG.E R9, desc[UR40][R6.64] ;  /* 0x0000002806097981 */ /* 0x000ea8000c1e1900 */
[----:B------:R-:W2:Y:S02]  /*127e0*/  LDG.E R6, desc[UR40][R6.64+0x4] ;  /* 0x0000042806067981 */ /* 0x000ea4000c1e1900 */
[----:B--2---:R-:W-:-:S07]  /*127f0*/  IMAD.IADD R9, R6, 0x1, -R9 ;  /* 0x0000000106097824 */ /* 0x004fce00078e0a09 */
.L_x_3769:
[----:B0-----:R-:W2:Y:S01]  /*12800*/  @P1 LDG.E R2, desc[UR40][R4.64] ;  /* 0x0000002804021981 */ /* 0x001ea2000c1e1900 */
[----:B-----5:R-:W-:-:S03]  /*12810*/  IMAD.IADD R9, R9, 0x1, -R8 ;  /* 0x0000000109097824 */ /* 0x020fc600078e0a08 */
[----:B------:R-:W2:Y:S01]  /*12820*/  @P1 LDG.E R4, desc[UR40][R4.64+0x4] ;  /* 0x0000042804041981 */ /* 0x000ea2000c1e1900 */
[----:B------:R-:W-:Y:S01]  /*12830*/  LEA R3, R17, 0x7f, 0x6 ;  /* 0x0000007f11037811 */ /* 0x000fe200078e30ff */
[----:B------:R-:W-:Y:S01]  /*12840*/  BSSY B0, `(.L_x_3770) ;  /* 0x0000115000007945 */ /* 0x000fe20003800000 */
[----:B------:R-:W-:Y:S01]  /*12850*/  PLOP3.LUT P2, PT, PT, PT, PT, 0x80, 0x0 ;  /* 0x000000000000781c */ /* 0x000fe20003f4f070 */
[----:B--2---:R-:W-:-:S04]  /*12860*/  @P1 IMAD.IADD R0, R4, 0x1, -R2 ;  /* 0x0000000104001824 */ /* 0x004fc800078e0a02 */
[----:B------:R-:W-:-:S05]  /*12870*/  IMAD.IADD R2, R9, 0x1, R0 ;  /* 0x0000000109027824 */ /* 0x000fca00078e0200 */
[C---:B------:R-:W-:Y:S01]  /*12880*/  IADD3 R3, R2.reuse, R3, -R10 ;  /* 0x0000000302037210 */ /* 0x040fe20007ffe80a */
[----:B------:R-:W-:-:S05]  /*12890*/  VIADD R2, R2, 0x3f ;  /* 0x0000003f02027836 */ /* 0x000fca0000000000 */
[----:B------:R-:W-:-:S04]  /*128a0*/  SHF.R.S32.HI R4, RZ, 0x1f, R2 ;  /* 0x0000001fff047819 */ /* 0x000fc80000011402 */
[----:B------:R-:W-:Y:S02]  /*128b0*/  LEA.HI R4, R4, R2, RZ, 0x6 ;  /* 0x0000000204047211 */ /* 0x000fe400078f30ff */
[----:B------:R-:W-:-:S04]  /*128c0*/  SHF.R.S32.HI R2, RZ, 0x1f, R3 ;  /* 0x0000001fff027819 */ /* 0x000fc80000011403 */
[----:B------:R-:W-:Y:S02]  /*128d0*/  LEA.HI R2, R2, R3, RZ, 0x6 ;  /* 0x0000000302027211 */ /* 0x000fe400078f30ff */
[----:B------:R-:W-:Y:S02]  /*128e0*/  SHF.R.S32.HI R4, RZ, 0x6, R4 ;  /* 0x00000006ff047819 */ /* 0x000fe40000011404 */
[----:B------:R-:W-:-:S04]  /*128f0*/  SHF.R.S32.HI R2, RZ, 0x6, R2 ;  /* 0x00000006ff027819 */ /* 0x000fc80000011402 */
[----:B------:R-:W-:-:S05]  /*12900*/  VIMNMX R6, R4, R2, PT ;  /* 0x0000000204067248 */ /* 0x000fca0003fe0100 */
[--C-:B------:R-:W-:Y:S02]  /*12910*/  IMAD R2, R6, 0x40, -R9.reuse ;  /* 0x0000004006027824 */ /* 0x100fe400078e0a09 */
[----:B------:R-:W-:-:S03]  /*12920*/  IMAD.MOV R9, RZ, RZ, -R9 ;  /* 0x000000ffff097224 */ /* 0x000fc600078e0a09 */
[----:B------:R-:W-:Y:S02]  /*12930*/  VIMNMX R2, R2, R0, PT ;  /* 0x0000000002027248 */ /* 0x000fe40003fe0100 */
[----:B------:R-:W-:-:S04]  /*12940*/  VIMNMX R9, RZ, R9, !PT ;  /* 0x00000009ff097248 */ /* 0x000fc80007fe0100 */
[----:B------:R-:W-:Y:S02]  /*12950*/  ISETP.GT.AND P0, PT, R2, R9, PT ;  /* 0x000000090200720c */ /* 0x000fe40003f04270 */
[----:B------:R-:W-:-:S11]  /*12960*/  SHF.R.U32.HI R0, RZ, 0x6, R9 ;  /* 0x00000006ff007819 */ /* 0x000fd60000011609 */
[----:B------:R-:W-:-:S04]  /*12970*/  @P0 IADD3 R2, R2, 0x3f, RZ ;  /* 0x0000003f02020810 */ /* 0x000fc80007ffe0ff */
[----:B------:R-:W-:Y:S01]  /*12980*/  @P0 SHF.R.S32.HI R3, RZ, 0x1f, R2 ;  /* 0x0000001fff030819 */ /* 0x000fe20000011402 */
[----:B------:R0:W-:Y:S03]  /*12990*/  STL [R1+0x1c], R6 ;  /* 0x00001c0601007387 */ /* 0x0001e60000100800 */
[----:B------:R-:W-:Y:S01]  /*129a0*/  @P0 LEA.HI R3, R3, R2, RZ, 0x6 ;  /* 0x0000000203030211 */ /* 0x000fe200078f30ff */
[----:B------:R-:W-:-:S03]  /*129b0*/  IMAD.MOV.U32 R2, RZ, RZ, R0 ;  /* 0x000000ffff027224 */ /* 0x000fc600078e0000 */
[----:B------:R-:W-:-:S04]  /*129c0*/  @P0 SHF.R.S32.HI R2, RZ, 0x6, R3 ;  /* 0x00000006ff020819 */ /* 0x000fc80000011403 */
[----:B------:R-:W-:-:S13]  /*129d0*/  ISETP.GT.AND P0, PT, R2, R0, PT ;  /* 0x000000000200720c */ /* 0x000fda0003f04270 */
[----:B0-----:R-:W-:Y:S05]  /*129e0*/  @!P0 BRA `(.L_x_3771) ;  /* 0x0000000c00e88947 */ /* 0x001fea0003800000 */
[----:B------:R-:W0:Y:S01]  /*129f0*/  LDC R3, c[0x0][0x428] ;  /* 0x00010a00ff037b82 */ /* 0x000e220000000800 */
[----:B------:R-:W-:Y:S01]  /*12a00*/  UMOV UR4, 0xffffffff ;  /* 0xffffffff00047882 */ /* 0x000fe20000000000 */
[----:B0-----:R-:W-:Y:S01]  /*12a10*/  ISETP.NE.AND P0, PT, R3, 0x1, PT ;  /* 0x000000010300780c */ /* 0x001fe20003f05270 */
[----:B------:R-:W-:-:S12]  /*12a20*/  IMAD.MOV.U32 R3, RZ, RZ, R18 ;  /* 0x000000ffff037224 */ /* 0x000fd800078e0012 */
[----:B------:R-:W0:Y:S08]  /*12a30*/  @P0 LDC R4, c[0x0][0x42c] ;  /* 0x00010b00ff040b82 */ /* 0x000e300000000800 */
[----:B------:R-:W1:Y:S01]  /*12a40*/  @P0 LDC R5, c[0x0][0x430] ;  /* 0x00010c00ff050b82 */ /* 0x000e620000000800 */
[----:B0-----:R-:W-:-:S05]  /*12a50*/  @P0 IMAD.HI.U32 R4, R18, R4, RZ ;  /* 0x0000000412040227 */ /* 0x001fca00078e00ff */
[----:B-1----:R-:W-:Y:S02]  /*12a60*/  @P0 SHF.R.U32.HI R3, RZ, R5, R4 ;  /* 0x00000005ff030219 */ /* 0x002fe40000011604 */
[----:B------:R-:W-:Y:S01]  /*12a70*/  SEL R4, R11, RZ, !P1 ;  /* 0x000000ff0b047207 */ /* 0x000fe20004800000 */
[----:B------:R-:W-:Y:S06]  /*12a80*/  BRA.DIV UR4, `(.L_x_3772) ;  /* 0x0000005e04307947 */ /* 0x000fec000b800000 */
.L_x_3918:
[----:B------:R-:W-:-:S03]  /*12a90*/  UMOV UR4, 0xffffffff ;  /* 0xffffffff00047882 */ /* 0x000fc60000000000 */
[----:B------:R-:W-:Y:S05]  /*12aa0*/  BRA.DIV UR4, `(.L_x_3773) ;  /* 0x0000005e045c7947 */ /* 0x000fea000b800000 */
[----:B------:R-:W-:-:S13]  /*12ab0*/  ELECT P6, URZ, PT ;  /* 0x00000000003f782f */ /* 0x000fda00038c0000 */
.L_x_3921:
[----:B------:R-:W2:Y:S01]  /*12ac0*/  LDL R5, [R1+0x28] ;  /* 0x0000280001057983 */ /* 0x000ea20000100800 */
[----:B------:R-:W-:Y:S01]  /*12ad0*/  BSSY B1, `(.L_x_3774) ;  /* 0x000000b000017945 */ /* 0x000fe20003800000 */
[----:B------:R-:W0:Y:S01]  /*12ae0*/  S2R R9, SR_CgaCtaId ;  /* 0x0000000000097919 */ /* 0x000e220000008800 */
[----:B--2---:R-:W-:-:S05]  /*12af0*/  VIADD R5, R5, 0x1 ;  /* 0x0000000105057836 */ /* 0x004fca0000000000 */
[----:B------:R-:W-:-:S04]  /*12b00*/  LEA.HI R6, R5, R5, RZ, 0x1 ;  /* 0x0000000505067211 */ /* 0x000fc800078f08ff */
[----:B------:R-:W-:-:S05]  /*12b10*/  LOP3.LUT R6, R6, 0xfffffffe, RZ, 0xc0, !PT ;  /* 0xfffffffe06067812 */ /* 0x000fca00078ec0ff */
[----:B------:R-:W-:Y:S01]  /*12b20*/  IMAD.IADD R5, R5, 0x1, -R6 ;  /* 0x0000000105057824 */ /* 0x000fe200078e0a06 */
[----:B------:R-:W-:-:S04]  /*12b30*/  MOV R6, 0x400 ;  /* 0x0000040000067802 */ /* 0x000fc80000000f00 */
[----:B0-----:R-:W-:Y:S02]  /*12b40*/  LEA R9, R9, R6, 0x18 ;  /* 0x0000000609097211 */ /* 0x001fe400078ec0ff */
[----:B------:R-:W-:-:S04]  /*12b50*/  SHF.L.U32 R5, R5, 0x1f, RZ ;  /* 0x0000001f05057819 */ /* 0x000fc800000006ff */
[----:B------:R-:W0:Y:S02]  /*12b60*/  SYNCS.PHASECHK.TRANS64.TRYWAIT P0, [R9+URZ+0x28c20], R5 ;  /* 0x028c2005090075a7 */ /* 0x000e24000800017f */
[----:B0-----:R-:W-:Y:S05]  /*12b70*/  @!P0 BRA `(.L_x_3775) ;  /* 0x0000005c00488947 */ /* 0x001fea0003800000 */
.L_x_3922:
[----:B------:R-:W-:Y:S05]  /*12b80*/  BSYNC B1 ;  /* 0x0000000000017941 */ /* 0x000fea0003800000 */
.L_x_3774:
        /* <DEDUP_REMOVED lines=8> */
.L_x_3923:
        /* <DEDUP_REMOVED lines=11> */
.L_x_3779:
        /* <DEDUP_REMOVED lines=17> */
[----:B------:R-:W2:Y:S02]  /*12dd0*/  SYNCS.PHASECHK.TRANS64.TRYWAIT P0, [R5+URZ+0x28cc0], R7 ;  /* 0x028cc007050075a7 */ /* 0x000ea4000800017f */
[----:B-12---:R-:W-:Y:S05]  /*12de0*/  @!P0 BRA `(.L_x_3780) ;  /* 0x0000005800d48947 */ /* 0x006fea0003800000 */
.L_x_3924:
        /* <DEDUP_REMOVED lines=8> */
.L_x_3781:
        /* <DEDUP_REMOVED lines=51> */
.L_x_3777:
[----:B------:R-:W-:Y:S05]  /*131a0*/  BSYNC B1 ;  /* 0x0000000000017941 */ /* 0x000fea0003800000 */
.L_x_3776:
        /* <DEDUP_REMOVED lines=12> */
[----:B0-----:R-:W-:Y:S05]  /*13270*/  @!P0 BRA `(.L_x_3771) ;  /* 0x0000000400c48947 */ /* 0x001fea0003800000 */
[C---:B------:R-:W-:Y:S02]  /*13280*/  IMAD R5, R2.reuse, 0x40, R20 ;  /* 0x0000004002057824 */ /* 0x040fe400078e0214 */
[----:B------:R-:W-:-:S03]  /*13290*/  VIADD R2, R2, 0xffffffff ;  /* 0xffffffff02027836 */ /* 0x000fc60000000000 */
[----:B------:R-:W-:-:S07]  /*132a0*/  IADD3 R5, R5, -0x80, RZ ;  /* 0xffffff8005057810 */ /* 0x000fce0007ffe0ff */
.L_x_3788:
[----:B------:R-:W-:Y:S05]  /*132b0*/  YIELD ;  /* 0x0000000000007946 */ /* 0x000fea0003800000 */
[----:B------:R-:W-:Y:S04]  /*132c0*/  BSSY B1, `(.L_x_3782) ;  /* 0x000005f000017945 */ /* 0x000fe80003800000 */
[----:B0-----:R-:W-:Y:S05]  /*132d0*/  @!P6 BRA `(.L_x_3783) ;  /* 0x000000040074e947 */ /* 0x001fea0003800000 */
[----:B------:R-:W2:Y:S04]  /*132e0*/  LDL R6, [R1+0x4] ;  /* 0x0000040001067983 */ /* 0x000ea80000100800 */
[----:B------:R-:W3:Y:S01]  /*132f0*/  LDL R7, [R1+0xc] ;  /* 0x00000c0001077983 */ /* 0x000ee20000100800 */
[----:B--2---:R-:W-:Y:S01]  /*13300*/  IMAD R6, R6, 0x8, R9 ;  /* 0x0000000806067824 */ /* 0x004fe200078e0209 */
[----:B---3--:R-:W-:-:S04]  /*13310*/  SHF.L.U32 R7, R7, 0x1f, RZ ;  /* 0x0000001f07077819 */ /* 0x008fc800000006ff */
[----:B------:R-:W0:Y:S02]  /*13320*/  SYNCS.PHASECHK.TRANS64.TRYWAIT P0, [R6+URZ+0x28ca0], R7 ;  /* 0x028ca007060075a7 */ /* 0x000e24000800017f */
[----:B0-----:R-:W-:Y:S05]  /*13330*/  @!P0 BRA `(.L_x_3784) ;  /* 0x0000005400948947 */ /* 0x001fea0003800000 */
.L_x_3925:
        /* <DEDUP_REMOVED lines=11> */
.L_x_3785:
        /* <DEDUP_REMOVED lines=17> */
.L_x_3926:
        /* <DEDUP_REMOVED lines=8> */
.L_x_3787:
        /* <DEDUP_REMOVED lines=51> */
.L_x_3783:
[----:B------:R-:W-:Y:S05]  /*138b0*/  BSYNC B1 ;  /* 0x0000000000017941 */ /* 0x000fea0003800000 */
.L_x_3782:
[----:B------:R-:W2:Y:S04]  /*138c0*/  LDL.LU R6, [R1+0x4] ;  /* 0x0000040001067983 */ /* 0x000ea80000300800 */
[----:B------:R-:W3:Y:S01]  /*138d0*/  LDL.LU R7, [R1+0xc] ;  /* 0x00000c0001077983 */ /* 0x000ee20000300800 */
[----:B------:R-:W-:Y:S01]  /*138e0*/  VIADD R2, R2, 0xffffffff ;  /* 0xffffffff02027836 */ /* 0x000fe20000000000 */
[----:B------:R-:W-:Y:S01]  /*138f0*/  IADD3 R5, R5, -0x40, RZ ;  /* 0xffffffc005057810 */ /* 0x000fe20007ffe0ff */
        /* <DEDUP_REMOVED lines=9> */
.L_x_3771:
[----:B------:R-:W-:Y:S05]  /*13990*/  BSYNC B0 ;  /* 0x0000000000007941 */ /* 0x000fea0003800000 */
.L_x_3770:
[----:B------:R-:W2:Y:S01]  /*139a0*/  LDL R6, [R1+0x1c] ;  /* 0x00001c0001067983 */ /* 0x000ea20000100800 */
        /* <DEDUP_REMOVED lines=9> */
[----:B0-----:R-:W0:Y:S01]  /*13a40*/  S2R R7, SR_LANEID ;  /* 0x0000000000077919 */ /* 0x001e220000000000 */
[----:B------:R-:W-:Y:S01]  /*13a50*/  VOTEU.ANY UR4, UPT, PT ;  /* 0x0000000000047886 */ /* 0x000fe200038e0100 */
[----:B------:R-:W1:Y:S01]  /*13a60*/  LDC.64 R2, c[0x0][0xc38] ;  /* 0x00030e00ff027b82 */ /* 0x000e620000000a00 */
[----:B------:R-:W0:Y:S08]  /*13a70*/  FLO.U32 R0, UR4 ;  /* 0x0000000400007d00 */ /* 0x000e3000080e0000 */
[----:B------:R-:W1:Y:S01]  /*13a80*/  POPC R5, UR4 ;  /* 0x0000000400057d09 */ /* 0x000e620008000000 */
[----:B0-----:R-:W-:-:S13]  /*13a90*/  ISETP.EQ.U32.AND P0, PT, R0, R7, PT ;  /* 0x000000070000720c */ /* 0x001fda0003f02070 */
[----:B-1----:R-:W2:Y:S01]  /*13aa0*/  @P0 ATOMG.E.ADD.STRONG.GPU PT, R3, desc[UR40][R2.64], R5 ;  /* 0x00000005020309a8 */ /* 0x002ea200081ee1e8 */
[----:B------:R-:W0:Y:S02]  /*13ab0*/  S2R R4, SR_LTMASK ;  /* 0x0000000000047919 */ /* 0x000e240000003900 */
[----:B0-----:R-:W-:-:S04]  /*13ac0*/  LOP3.LUT R4, R4, UR4, RZ, 0xc0, !PT ;  /* 0x0000000404047c12 */ /* 0x001fc8000f8ec0ff */
[----:B------:R-:W0:Y:S01]  /*13ad0*/  POPC R7, R4 ;  /* 0x0000000400077309 */ /* 0x000e220000000000 */
[----:B--2---:R-:W0:Y:S02]  /*13ae0*/  SHFL.IDX PT, R0, R3, R0, 0x1f ;  /* 0x00001f0003007589 */ /* 0x004e2400000e0000 */
[----:B0-----:R-:W-:Y:S01]  /*13af0*/  IADD3 R16, R0, UR36, R7 ;  /* 0x0000002400107c10 */ /* 0x001fe2000fffe007 */
[----:B------:R-:W-:Y:S06]  /*13b00*/  BRA `(.L_x_3791) ;  /* 0x0000002c00807947 */ /* 0x000fec0003800000 */
.L_x_3790:
[----:B------:R-:W1:Y:S01]  /*13b10*/  S2R R3, SR_CgaCtaId ;  /* 0x0000000000037919 */ /* 0x000e620000008800 */
[----:B------:R-:W-:-:S04]  /*13b20*/  MOV R0, 0x400 ;  /* 0x0000040000007802 */ /* 0x000fc80000000f00 */
[----:B-1----:R-:W-:-:S05]  /*13b30*/  LEA R2, R3, R0, 0x18 ;  /* 0x0000000003027211 */ /* 0x002fca00078ec0ff */
[----:B------:R1:W-:Y:S01]  /*13b40*/  STL [R1+0x14], R2 ;  /* 0x0000140201007387 */ /* 0x0003e20000100800 */
[----:B------:R-:W-:-:S05]  /*13b50*/  VIADD R0, R2, 0x22400 ;  /* 0x0002240002007836 */ /* 0x000fca0000000000 */
[----:B------:R-:W-:-:S13]  /*13b60*/  LOP3.LUT P0, RZ, R0, 0x3ff, RZ, 0xc0, !PT ;  /* 0x000003ff00ff7812 */ /* 0x000fda000780c0ff */
[----:B-1----:R-:W-:Y:S05]  /*13b70*/  @!P0 BRA `(.L_x_3792) ;  /* 0x0000000000408947 */ /* 0x002fea0003800000 */
[----:B------:R-:W-:Y:S01]  /*13b80*/  MOV R2, 0x0 ;  /* 0x0000000000027802 */ /* 0x000fe20000000f00 */
[----:B------:R-:W-:Y:S01]  /*13b90*/  ULDC.64 UR6, c[0x4][0x88] ;  /* 0x0100220000067ab9 */ /* 0x000fe20000000a00 */
[----:B------:R-:W-:Y:S01]  /*13ba0*/  ULDC.64 UR8, c[0x4][0x90] ;  /* 0x0100240000087ab9 */ /* 0x000fe20000000a00 */
[----:B------:R-:W-:Y:S01]  /*13bb0*/  ULDC.64 UR4, c[0x4][0x8] ;  /* 0x0100020000047ab9 */ /* 0x000fe20000000a00 */
[----:B------:R-:W-:Y:S01]  /*13bc0*/  IMAD.U32 R4, RZ, RZ, UR6 ;  /* 0x00000006ff047e24 */ /* 0x000fe2000f8e00ff */
[----:B0-----:R-:W-:Y:S01]  /*13bd0*/  MOV R8, 0x70 ;  /* 0x0000007000087802 */ /* 0x001fe20000000f00 */
        /* <DEDUP_REMOVED lines=10> */
.L_x_3792:
        /* <DEDUP_REMOVED lines=13> */
[----:B0-----:R-:W-:-:S02]  /*13d50*/  IMAD.U32 R7, RZ, RZ, UR9 ;  /* 0x00000009ff077e24 */ /* 0x001fc4000f8e00ff */
[----:B------:R-:W-:Y:S02]  /*13d60*/  IMAD.U32 R11, RZ, RZ, UR5 ;  /* 0x00000005ff0b7e24 */ /* 0x000fe4000f8e00ff */
[----:B------:R-:W-:Y:S02]  /*13d70*/  IMAD.MOV.U32 R8, RZ, RZ, 0x70 ;  /* 0x00000070ff087424 */ /* 0x000fe400078e00ff */
[----:B------:R-:W-:Y:S02]  /*13d80*/  IMAD.MOV.U32 R12, RZ, RZ, 0x1 ;  /* 0x00000001ff0c7424 */ /* 0x000fe400078e00ff */
[----:B-1----:R-:W-:-:S07]  /*13d90*/  IMAD.MOV.U32 R13, RZ, RZ, RZ ;  /* 0x000000ffff0d7224 */ /* 0x002fce00078e00ff */
[----:B------:R-:W-:-:S07]  /*13da0*/  LEPC R20, `(.L_x_3794) ;  /* 0x000000001014794e */ /* 0x000fce0000000000 */
[----:B--2---:R-:W-:Y:S05]  /*13db0*/  CALL.ABS.NOINC R2 ;  /* 0x0000000002007343 */ /* 0x004fea0003c00000 */
.L_x_3794:
        /* <DEDUP_REMOVED lines=16> */
.L_x_3793:
[----:B------:R-:W2:Y:S01]  /*13ec0*/  LDL.LU R2, [R1+0x20] ;  /* 0x0000200001027983 */ /* 0x000ea20000300800 */
[----:B------:R-:W-:-:S03]  /*13ed0*/  ULDC.64 UR4, c[0x0][0x9f8] ;  /* 0x00027e0000047ab9 */ /* 0x000fc60000000a00 */
[----:B------:R-:W3:Y:S04]  /*13ee0*/  LDL.LU R0, [R1+0x24] ;  /* 0x0000240001007983 */ /* 0x000ee80000300800 */
[----:B------:R-:W4:Y:S04]  /*13ef0*/  LDL.LU R4, [R1+0x2c] ;  /* 0x00002c0001047983 */ /* 0x000f280000300800 */
[----:B0-----:R-:W4:Y:S01]  /*13f00*/  LDL.LU R8, [R1+0x18] ;  /* 0x0000180001087983 */ /* 0x001f220000300800 */
        /* <DEDUP_REMOVED lines=17> */
[----:B0-----:R-:W-:Y:S02]  /*14020*/  ISETP.NE.AND P0, PT, R4, 0x1, PT ;  /* 0x000000010400780c */ /* 0x001fe40003f05270 */
[----:B------:R-:W-:-:S11]  /*14030*/  MOV R4, R18 ;  /* 0x0000001200047202 */ /* 0x000fd60000000f00 */
[----:B------:R-:W0:Y:S08]  /*14040*/  @P0 LDC R7, c[0x0][0x42c] ;  /* 0x00010b00ff070b82 */ /* 0x000e300000000800 */
[----:B------:R-:W2:Y:S01]  /*14050*/  @P0 LDC R5, c[0x0][0x430] ;  /* 0x00010c00ff050b82 */ /* 0x000ea20000000800 */
[----:B0-----:R-:W-:-:S05]  /*14060*/  @P0 IMAD.HI.U32 R6, R18, R7, RZ ;  /* 0x0000000712060227 */ /* 0x001fca00078e00ff */
[----:B--2---:R-:W-:Y:S02]  /*14070*/  @P0 SHF.R.U32.HI R4, RZ, R5, R6 ;  /* 0x00000005ff040219 */ /* 0x004fe40000011606 */
[----:B------:R-:W-:-:S04]  /*14080*/  ISETP.NE.U32.AND P0, PT, RZ, UR4, PT ;  /* 0x00000004ff007c0c */ /* 0x000fc8000bf05070 */
[----:B------:R-:W-:-:S04]  /*14090*/  ISETP.NE.AND.EX P0, PT, RZ, UR5, PT, P0 ;  /* 0x00000005ff007c0c */ /* 0x000fc8000bf05300 */
[----:B-1----:R-:W-:-:S09]  /*140a0*/  SEL R2, R8, RZ, !P0 ;  /* 0x000000ff08027207 */ /* 0x002fd20004000000 */
.L_x_3795:
        /* <DEDUP_REMOVED lines=19> */
.L_x_3929:
[----:B------:R-:W-:Y:S01]  /*141e0*/  UMOV UR4, 0xffffffff ;  /* 0xffffffff00047882 */ /* 0x000fe20000000000 */
[----:B------:R-:W-:Y:S02]  /*141f0*/  SHF.R.S32.HI R8, RZ, 0x1f, R0 ;  /* 0x0000001fff087819 */ /* 0x000fe40000011400 */
[----:B------:R-:W-:Y:S05]  /*14200*/  BRA.DIV UR4, `(.L_x_3797) ;  /* 0x0000004a043c7947 */ /* 0x000fea000b800000 */
[----:B------:R-:W-:-:S13]  /*14210*/  ELECT P6, URZ, PT ;  /* 0x00000000003f782f */ /* 0x000fda00038c0000 */
.L_x_3932:
[----:B------:R-:W-:Y:S05]  /*14220*/  @!P6 BRA `(.L_x_3798) ;  /* 0x0000000000fce947 */ /* 0x000fea0003800000 */
[----:B------:R-:W-:-:S04]  /*14230*/  ISETP.NE.U32.AND P0, PT, R20, RZ, PT ;  /* 0x000000ff1400720c */ /* 0x000fc80003f05070 */
[----:B------:R-:W-:-:S13]  /*14240*/  ISETP.NE.AND.EX P0, PT, R21, RZ, PT, P0 ;  /* 0x000000ff1500720c */ /* 0x000fda0003f05300 */
[----:B------:R-:W-:Y:S05]  /*14250*/  @!P0 BRA `(.L_x_3799) ;  /* 0x0000000000488947 */ /* 0x000fea0003800000 */
[----:B------:R-:W0:Y:S01]  /*14260*/  LDC R9, c[0x0][0x41c] ;  /* 0x00010700ff097b82 */ /* 0x000e220000000800 */
        /* <DEDUP_REMOVED lines=17> */
.L_x_3799:
        /* <DEDUP_REMOVED lines=9> */
.L_x_3933:
        /* <DEDUP_REMOVED lines=11> */
.L_x_3801:
        /* <DEDUP_REMOVED lines=21> */
[----:B0-----:R-:W-:Y:S01]  /*14610*/  NOP ;  /* 0x0000000000007918 */ /* 0x001fe20000000000 */
.L_x_3798:
        /* <DEDUP_REMOVED lines=30> */
.L_x_3934:
[----:B------:R-:W-:Y:S05]  /*14800*/  BSYNC B0 ;  /* 0x0000000000007941 */ /* 0x000fea0003800000 */
.L_x_3802:
        /* <DEDUP_REMOVED lines=11> */
.L_x_3935:
        /* <DEDUP_REMOVED lines=11> */
.L_x_3807:
        /* <DEDUP_REMOVED lines=57> */
.L_x_3805:
[----:B------:R-:W-:Y:S05]  /*14d00*/  BSYNC B0 ;  /* 0x0000000000007941 */ /* 0x000fea0003800000 */
.L_x_3804:
[----:B------:R-:W2:Y:S01]  /*14d10*/  LDL R3, [R1+0x1c] ;  /* 0x00001c0001037983 */ /* 0x000ea20000100800 */
[----:B------:R-:W-:Y:S01]  /*14d20*/  BSSY B0, `(.L_x_3808) ;  /* 0x00001a3000007945 */ /* 0x000fe20003800000 */
[----:B--2---:R-:W-:-:S13]  /*14d30*/  ISETP.GE.AND P0, PT, R3, 0x2, PT ;  /* 0x000000020300780c */ /* 0x004fda0003f06270 */
[----:B------:R-:W-:Y:S05]  /*14d40*/  @!P0 BRA `(.L_x_3809) ;  /* 0x0000001800808947 */ /* 0x000fea0003800000 */
[C---:B0-----:R-:W-:Y:S01]  /*14d50*/  LOP3.LUT R2, R3.reuse, 0x1, RZ, 0xc0, !PT ;  /* 0x0000000103027812 */ /* 0x041fe200078ec0ff */
[----:B------:R-:W-:Y:S01]  /*14d60*/  VIADD R7, R3, 0xfffffffe ;  /* 0xfffffffe03077836 */ /* 0x000fe20000000000 */
[----:B------:R-:W-:Y:S02]  /*14d70*/  BSSY B1, `(.L_x_3810) ;  /* 0x000008d000017945 */ /* 0x000fe40003800000 */
[----:B------:R-:W-:Y:S02]  /*14d80*/  ISETP.NE.U32.AND P0, PT, R2, 0x1, PT ;  /* 0x000000010200780c */ /* 0x000fe40003f05070 */
[----:B------:R-:W-:-:S11]  /*14d90*/  MOV R5, R7 ;  /* 0x0000000700057202 */ /* 0x000fd60000000f00 */
        /* <DEDUP_REMOVED lines=24> */
[--C-:B------:R-:W-:Y:S01]  /*14f20*/  SHF.R.S32.HI R3, RZ, 0x1f, R2.reuse ;  /* 0x0000001fff037819 */ /* 0x100fe20000011402 */
        /* <DEDUP_REMOVED lines=8> */
.L_x_3814:
[----:B------:R-:W2:Y:S01]  /*14fb0*/  S2R R5, SR_CgaCtaId ;  /* 0x0000000000057919 */ /* 0x000ea20000008800 */
[----:B------:R-:W-:-:S04]  /*14fc0*/  MOV R3, 0x400 ;  /* 0x0000040000037802 */ /* 0x000fc80000000f00 */
[----:B--2---:R-:W-:Y:S02]  /*14fd0*/  LEA R3, R5, R3, 0x18 ;  /* 0x0000000305037211 */ /* 0x004fe400078ec0ff */
[----:B------:R-:W-:-:S03]  /*14fe0*/  SHF.L.U32 R5, R9, 0x1f, RZ ;  /* 0x0000001f09057819 */ /* 0x000fc600000006ff */
[----:B------:R-:W-:-:S04]  /*14ff0*/  IMAD R3, R12, 0x8, R3 ;  /* 0x000000080c037824 */ /* 0x000fc800078e0203 */
[----:B------:R-:W2:Y:S02]  /*15000*/  SYNCS.PHASECHK.TRANS64.TRYWAIT P0, [R3+URZ+0x28c40], R5 ;  /* 0x028c4005030075a7 */ /* 0x000ea4000800017f */
[----:B--2---:R-:W-:Y:S05]  /*15010*/  @!P0 BRA `(.L_x_3815) ;  /* 0x0000003c00208947 */ /* 0x004fea0003800000 */
.L_x_3936:
[----:B0-----:R-:W0:Y:S02]  /*15020*/  S2R R9, SR_TID.X ;  /* 0x0000000000097919 */ /* 0x001e240000002100 */
[----:B0-----:R-:W-:-:S04]  /*15030*/  LOP3.LUT R9, R9, 0x7f, RZ, 0xc0, !PT ;  /* 0x0000007f09097812 */ /* 0x001fc800078ec0ff */
[----:B------:R-:W-:-:S13]  /*15040*/  ISETP.NE.AND P1, PT, R9, RZ, PT ;  /* 0x000000ff0900720c */ /* 0x000fda0003f25270 */
[----:B------:R-:W-:Y:S05]  /*15050*/  @P1 BRA `(.L_x_3816) ;  /* 0x00000000001c1947 */ /* 0x000fea0003800000 */
[----:B------:R-:W0:Y:S02]  /*15060*/  S2R R9, SR_TID.X ;  /* 0x0000000000097919 */ /* 0x000e240000002100 */
[----:B0-----:R-:W-:-:S04]  /*15070*/  LOP3.LUT R9, R9, 0x1f, RZ, 0xc0, !PT ;  /* 0x0000001f09097812 */ /* 0x001fc800078ec0ff */
[----:B------:R-:W-:Y:S01]  /*15080*/  ISETP.NE.AND P0, PT, R9, RZ, PT ;  /* 0x000000ff0900720c */ /* 0x000fe20003f05270 */
[----:B------:R-:W-:-:S04]  /*15090*/  IMAD.MOV.U32 R9, RZ, RZ, 0x2000 ;  /* 0x00002000ff097424 */ /* 0x000fc800078e00ff */
[----:B------:R0:W-:Y:S08]  /*150a0*/  SYNCS.ARRIVE.TRANS64 RZ, [R3+URZ+0x28c30], R9 ;  /* 0x028c300903ff79a7 */ /* 0x0001f0000800003f */
[----:B------:R-:W-:Y:S05]  /*150b0*/  @!P0 BRA `(.L_x_3816) ;  /* 0x0000000000048947 */ /* 0x000fea0003800000 */
[----:B------:R-:W-:Y:S01]  /*150c0*/  BPT.TRAP 0x1 ;  /* 0x000000040000795c */ /* 0x000fe20000300000 */
.L_x_3816:
[----:B0-----:R-:W3:Y:S01]  /*150d0*/  LDL R9, [R1] ;  /* 0x0000000001097983 */ /* 0x001ee20000100800 */
[----:B------:R-:W-:-:S03]  /*150e0*/  MOV R11, 0x400 ;  /* 0x00000400000b7802 */ /* 0x000fc60000000f00 */
        /* <DEDUP_REMOVED lines=12> */
[----:B---3--:R-:W-:-:S04]  /*151b0*/  LEA R9, R9, R11, 0xd ;  /* 0x0000000b09097211 */ /* 0x008fc800078e68ff */
[----:B------:R-:W-:Y:S01]  /*151c0*/  R2UR UR8, R9 ;  /* 0x00000000090872ca */ /* 0x000fe200000e0000 */
[----:B----4-:R-:W-:-:S05]  /*151d0*/  IMAD R2, R2, 0x40, R10 ;  /* 0x0000004002027824 */ /* 0x010fca00078e020a */
[----:B------:R-:W-:-:S07]  /*151e0*/  R2UR UR11, R2 ;  /* 0x00000000020b72ca */ /* 0x000fce00000e0000 */
[----:B------:R-:W-:-:S09]  /*151f0*/  UIADD3 UR8, UR8, 0x22400, URZ ;  /* 0x0002240008087890 */ /* 0x000fd2000fffe03f */
[----:B------:R0:W-:Y:S01]  /*15200*/  UTMALDG.4D [UR8], [UR4], desc[UR6] ;  /* 0x00000608040075b4 */ /* 0x0001e20008019000 */
[----:B------:R-:W3:Y:S02]  /*15210*/  SYNCS.PHASECHK.TRANS64.TRYWAIT P0, [R3+URZ+0x28c60], R5 ;  /* 0x028c6005030075a7 */ /* 0x000ee4000800017f */
[----:B0--3--:R-:W-:Y:S05]  /*15220*/  @!P0 BRA `(.L_x_3817) ;  /* 0x0000003800b08947 */ /* 0x009fea0003800000 */
.L_x_3937:
        /* <DEDUP_REMOVED lines=8> */
.L_x_3818:
[----:B0-2---:R-:W2:Y:S01]  /*152b0*/  LDL R5, [R1] ;  /* 0x0000000001057983 */ /* 0x005ea20000100800 */
[----:B------:R-:W-:Y:S01]  /*152c0*/  MOV R9, 0x400 ;  /* 0x0000040000097802 */ /* 0x000fe20000000f00 */
[----:B------:R-:W0:Y:S01]  /*152d0*/  S2R R10, SR_CgaCtaId ;  /* 0x00000000000a7919 */ /* 0x000e220000008800 */
[----:B------:R-:W-:Y:S02]  /*152e0*/  R2UR UR11, R2 ;  /* 0x00000000020b72ca */ /* 0x000fe400000e0000 */
[----:B------:R-:W-:Y:S01]  /*152f0*/  R2UR UR9, R3 ;  /* 0x00000000030972ca */ /* 0x000fe200000e0000 */
[----:B------:R-:W-:Y:S01]  /*15300*/  UIADD3 UR4, UP0, UR38, 0x470, URZ ;  /* 0x0000047026047890 */ /* 0x000fe2000ff1e03f */
[----:B------:R-:W-:Y:S02]  /*15310*/  R2UR UR12, R4 ;  /* 0x00000000040c72ca */ /* 0x000fe400000e0000 */
[----:B------:R-:W-:Y:S01]  /*15320*/  R2UR UR13, R6 ;  /* 0x00000000060d72ca */ /* 0x000fe200000e0000 */
[----:B------:R-:W-:Y:S01]  /*15330*/  UIADD3.X UR5, URZ, UR39, URZ, UP0, !UPT ;  /* 0x000000273f057290 */ /* 0x000fe200087fe43f */
        /* <DEDUP_REMOVED lines=45> */
.L_x_3813:
[----:B------:R-:W-:Y:S05]  /*15610*/  BSYNC B2 ;  /* 0x0000000000027941 */ /* 0x000fea0003800000 */
.L_x_3812:
[----:B------:R-:W2:Y:S02]  /*15620*/  LDL.LU R2, [R1+0x1c] ;  /* 0x00001c0001027983 */ /* 0x000ea40000300800 */
[----:B--2---:R-:W-:-:S07]  /*15630*/  VIADD R5, R2, 0xfffffffd ;  /* 0xfffffffd02057836 */ /* 0x004fce0000000000 */
.L_x_3811:
[----:B------:R-:W-:Y:S05]  /*15640*/  BSYNC B1 ;  /* 0x0000000000017941 */ /* 0x000fea0003800000 */
.L_x_3810:
[----:B------:R-:W-:-:S13]  /*15650*/  ISETP.NE.AND P0, PT, R7, RZ, PT ;  /* 0x000000ff0700720c */ /* 0x000fda0003f05270 */
[----:B------:R-:W-:Y:S05]  /*15660*/  @!P0 BRA `(.L_x_3809) ;  /* 0x0000001000388947 */ /* 0x000fea0003800000 */
.L_x_3833:
[----:B0-----:R-:W0:Y:S04]  /*15670*/  LDL.LU R3, [R1] ;  /* 0x0000000001037983 */ /* 0x001e280000300800 */
[----:B------:R-:W2:Y:S01]  /*15680*/  LDL.LU R2, [R1+0x8] ;  /* 0x0000080001027983 */ /* 0x000ea20000300800 */
[----:B------:R-:W-:Y:S05]  /*15690*/  YIELD ;  /* 0x0000000000007946 */ /* 0x000fea0003800000 */
[----:B------:R-:W-:Y:S01]  /*156a0*/  BSSY B1, `(.L_x_3819) ;  /* 0x0000081000017945 */ /* 0x000fe20003800000 */
[----:B0-----:R-:W-:-:S05]  /*156b0*/  VIADD R9, R3, 0x1 ;  /* 0x0000000103097836 */ /* 0x001fca0000000000 */
[----:B------:R-:W-:-:S04]  /*156c0*/  ISETP.NE.AND P0, PT, R9, 0x2, PT ;  /* 0x000000020900780c */ /* 0x000fc80003f05270 */
[----:B------:R-:W-:Y:S02]  /*156d0*/  SEL R10, RZ, 0x1, P0 ;  /* 0x00000001ff0a7807 */ /* 0x000fe40000000000 */
[----:B------:R-:W-:Y:S02]  /*156e0*/  SEL R9, R9, RZ, P0 ;  /* 0x000000ff09097207 */ /* 0x000fe40000000000 */
[----:B--2---:R-:W-:Y:S01]  /*156f0*/  LOP3.LUT R10, R2, R10, RZ, 0x3c, !PT ;  /* 0x0000000a020a7212 */ /* 0x004fe200078e3cff */
[----:B------:R-:W-:Y:S06]  /*15700*/  @!P6 BRA `(.L_x_3820) ;  /* 0x0000000400e8e947 */ /* 0x000fec0003800000 */
[----:B------:R-:W-:Y:S01]  /*15710*/  ULDC.64 UR4, c[0x0][0x3f8] ;  /* 0x0000fe0000047ab9 */ /* 0x000fe20000000a00 */
[----:B------:R-:W-:Y:S01]  /*15720*/  IMAD.MOV.U32 R11, RZ, RZ, R5 ;  /* 0x000000ffff0b7224 */ /* 0x000fe200078e0005 */
[----:B------:R-:W-:-:S04]  /*15730*/  ISETP.NE.U32.AND P0, PT, RZ, UR4, PT ;  /* 0x00000004ff007c0c */ /* 0x000fc8000bf05070 */
[----:B------:R-:W-:-:S13]  /*15740*/  ISETP.NE.AND.EX P0, PT, RZ, UR5, PT, P0 ;  /* 0x00000005ff007c0c */ /* 0x000fda000bf05300 */
[----:B------:R-:W-:Y:S05]  /*15750*/  @!P0 BRA `(.L_x_3821) ;  /* 0x0000000000448947 */ /* 0x000fea0003800000 */
[----:B------:R-:W0:Y:S01]  /*15760*/  LDC R6, c[0x0][0x41c] ;  /* 0x00010700ff067b82 */ /* 0x000e220000000800 */
[----:B------:R-:W-:Y:S01]  /*15770*/  ULDC.64 UR6, c[0x0][0x408] ;  /* 0x0001020000067ab9 */ /* 0x000fe20000000a00 */
[----:B0-----:R-:W-:-:S13]  /*15780*/  ISETP.NE.AND P0, PT, R6, 0x1, PT ;  /* 0x000000010600780c */ /* 0x001fda0003f05270 */
[----:B------:R-:W0:Y:S02]  /*15790*/  @P0 LDC.64 R2, c[0x0][0x420] ;  /* 0x00010800ff020b82 */ /* 0x000e240000000a00 */
[----:B0-----:R-:W-:-:S04]  /*157a0*/  @P0 IMAD.HI.U32 R12, R5, R2, RZ ;  /* 0x00000002050c0227 */ /* 0x001fc800078e00ff */
[----:B------:R-:W-:Y:S01]  /*157b0*/  IMAD.MOV.U32 R2, RZ, RZ, R5 ;  /* 0x000000ffff027224 */ /* 0x000fe200078e0005 */
[----:B------:R-:W-:-:S04]  /*157c0*/  @P0 SHF.R.U32.HI R2, RZ, R3, R12 ;  /* 0x00000003ff020219 */ /* 0x000fc8000001160c */
[----:B------:R-:W-:Y:S02]  /*157d0*/  IADD3 R11, -R2, RZ, RZ ;  /* 0x000000ff020b7210 */ /* 0x000fe40007ffe1ff */
[----:B------:R-:W-:-:S03]  /*157e0*/  SHF.R.S32.HI R3, RZ, 0x1f, R2 ;  /* 0x0000001fff037819 */ /* 0x000fc60000011402 */
        /* <DEDUP_REMOVED lines=8> */
.L_x_3821:
[----:B------:R-:W2:Y:S01]  /*15870*/  S2R R3, SR_CgaCtaId ;  /* 0x0000000000037919 */ /* 0x000ea20000008800 */
[----:B------:R-:W-:-:S04]  /*15880*/  MOV R2, 0x400 ;  /* 0x0000040000027802 */ /* 0x000fc80000000f00 */
[----:B--2---:R-:W-:Y:S02]  /*15890*/  LEA R2, R3, R2, 0x18 ;  /* 0x0000000203027211 */ /* 0x004fe400078ec0ff */
[----:B------:R-:W-:-:S03]  /*158a0*/  SHF.L.U32 R3, R10, 0x1f, RZ ;  /* 0x0000001f0a037819 */ /* 0x000fc600000006ff */
[----:B------:R-:W-:-:S04]  /*158b0*/  IMAD R2, R9, 0x8, R2 ;  /* 0x0000000809027824 */ /* 0x000fc800078e0202 */
[----:B------:R-:W2:Y:S02]  /*158c0*/  SYNCS.PHASECHK.TRANS64.TRYWAIT P0, [R2+URZ+0x28c40], R3 ;  /* 0x028c4003020075a7 */ /* 0x000ea4000800017f */
[----:B--2---:R-:W-:Y:S05]  /*158d0*/  @!P0 BRA `(.L_x_3822) ;  /* 0x0000003400188947 */ /* 0x004fea0003800000 */
.L_x_3938:
        /* <DEDUP_REMOVED lines=11> */
.L_x_3823:
[----:B------:R-:W3:Y:S01]  /*15990*/  LDL R12, [R1+0x10] ;  /* 0x00001000010c7983 */ /* 0x000ee20000100800 */
[----:B0-----:R-:W-:Y:S01]  /*159a0*/  MOV R7, 0x400 ;  /* 0x0000040000077802 */ /* 0x001fe20000000f00 */
        /* <DEDUP_REMOVED lines=18> */
[----:B0--3--:R-:W-:Y:S05]  /*15ad0*/  @!P1 BRA `(.L_x_3824) ;  /* 0x0000003000ac9947 */ /* 0x009fea0003800000 */
.L_x_3939:
        /* <DEDUP_REMOVED lines=8> */
.L_x_3825:
[----:B------:R-:W3:Y:S01]  /*15b60*/  S2R R11, SR_CgaCtaId ;  /* 0x00000000000b7919 */ /* 0x000ee20000008800 */
        /* <DEDUP_REMOVED lines=52> */
.L_x_3820:
[----:B------:R-:W-:Y:S05]  /*15eb0*/  BSYNC B1 ;  /* 0x0000000000017941 */ /* 0x000fea0003800000 */
.L_x_3819:
        /* <DEDUP_REMOVED lines=31> */
.L_x_3828:
[----:B------:R-:W3:Y:S01]  /*160b0*/  S2R R3, SR_CgaCtaId ;  /* 0x0000000000037919 */ /* 0x000ee20000008800 */
[----:B------:R-:W-:-:S04]  /*160c0*/  MOV R2, 0x400 ;  /* 0x0000040000027802 */ /* 0x000fc80000000f00 */
[----:B---3--:R-:W-:Y:S02]  /*160d0*/  LEA R2, R3, R2, 0x18 ;  /* 0x0000000203027211 */ /* 0x008fe400078ec0ff */
[----:B------:R-:W-:-:S03]  /*160e0*/  SHF.L.U32 R3, R10, 0x1f, RZ ;  /* 0x0000001f0a037819 */ /* 0x000fc600000006ff */
[----:B------:R-:W-:-:S04]  /*160f0*/  IMAD R2, R11, 0x8, R2 ;  /* 0x000000080b027824 */ /* 0x000fc800078e0202 */
[----:B------:R-:W3:Y:S02]  /*16100*/  SYNCS.PHASECHK.TRANS64.TRYWAIT P0, [R2+URZ+0x28c40], R3 ;  /* 0x028c4003020075a7 */ /* 0x000ee4000800017f */
[----:B---3--:R-:W-:Y:S05]  /*16110*/  @!P0 BRA `(.L_x_3829) ;  /* 0x0000002c00308947 */ /* 0x008fea0003800000 */
.L_x_3940:
        /* <DEDUP_REMOVED lines=11> */
.L_x_3830:
        /* <DEDUP_REMOVED lines=15> */
[----:B------:R-:W-:Y:S02]  /*162c0*/  R2UR UR8, R7 ;  /* 0x00000000070872ca */ /* 0x000fe400000e0000 */
[----:B----4-:R-:W-:-:S04]  /*162d0*/  LEA R9, R9, R10, 0x6 ;  /* 0x0000000a09097211 */ /* 0x010fc800078e30ff */
[----:B------:R-:W-:-:S07]  /*162e0*/  R2UR UR11, R9 ;  /* 0x00000000090b72ca */ /* 0x000fce00000e0000 */
[----:B------:R-:W-:-:S09]  /*162f0*/  UIADD3 UR8, UR8, 0x22400, URZ ;  /* 0x0002240008087890 */ /* 0x000fd2000fffe03f */
[----:B------:R0:W-:Y:S01]  /*16300*/  UTMALDG.4D [UR8], [UR4], desc[UR6] ;  /* 0x00000608040075b4 */ /* 0x0001e20008019000 */
[----:B------:R-:W2:Y:S02]  /*16310*/  SYNCS.PHASECHK.TRANS64.TRYWAIT P1, [R2+URZ+0x28c60], R3 ;  /* 0x028c6003020075a7 */ /* 0x000ea4000802017f */
[----:B0-2---:R-:W-:Y:S05]  /*16320*/  @!P1 BRA `(.L_x_3831) ;  /* 0x0000002800c09947 */ /* 0x005fea0003800000 */
.L_x_3941:
        /* <DEDUP_REMOVED lines=8> */
.L_x_3832:
        /* <DEDUP_REMOVED lines=54> */
.L_x_3827:
[----:B------:R-:W-:Y:S05]  /*16710*/  BSYNC B1 ;  /* 0x0000000000017941 */ /* 0x000fea0003800000 */
.L_x_3826:
[C---:B------:R-:W-:Y:S01]  /*16720*/  ISETP.GT.AND P0, PT, R5.reuse, 0x1, PT ;  /* 0x000000010500780c */ /* 0x040fe20003f04270 */
[----:B------:R-:W-:-:S12]  /*16730*/  VIADD R5, R5, 0xfffffffe ;  /* 0xfffffffe05057836 */ /* 0x000fd80000000000 */
[----:B------:R-:W-:Y:S05]  /*16740*/  @P0 BRA `(.L_x_3833) ;  /* 0xffffffec00c80947 */ /* 0x000fea000383ffff */
.L_x_3809:
[----:B------:R-:W-:Y:S05]  /*16750*/  BSYNC B0 ;  /* 0x0000000000007941 */ /* 0x000fea0003800000 */
.L_x_3808:
[----:B------:R-:W2:Y:S01]  /*16760*/  LDL.LU R3, [R1] ;  /* 0x0000000001037983 */ /* 0x000ea20000300800 */
[----:B------:R-:W-:Y:S01]  /*16770*/  BSSY B0, `(.L_x_3834) ;  /* 0x0000016000007945 */ /* 0x000fe20003800000 */
[----:B0-----:R-:W0:Y:S02]  /*16780*/  S2R R2, SR_TID.X ;  /* 0x0000000000027919 */ /* 0x001e240000002100 */
[----:B0-----:R-:W-:-:S04]  /*16790*/  LOP3.LUT R2, R2, 0x1f, RZ, 0xc0, !PT ;  /* 0x0000001f02027812 */ /* 0x001fc800078ec0ff */
[----:B------:R-:W-:Y:S01]  /*167a0*/  ISETP.NE.AND P1, PT, R2, RZ, PT ;  /* 0x000000ff0200720c */ /* 0x000fe20003f25270 */
[----:B--2---:R-:W-:-:S05]  /*167b0*/  VIADD R0, R3, 0x1 ;  /* 0x0000000103007836 */ /* 0x004fca0000000000 */
[----:B------:R-:W-:-:S04]  /*167c0*/  ISETP.NE.AND P0, PT, R0, 0x2, PT ;  /* 0x000000020000780c */ /* 0x000fc80003f05270 */
[----:B------:R-:W-:Y:S02]  /*167d0*/  SEL R2, R0, RZ, P0 ;  /* 0x000000ff00027207 */ /* 0x000fe40000000000 */
[----:B------:R-:W-:-:S03]  /*167e0*/  SEL R0, RZ, 0x1, P0 ;  /* 0x00000001ff007807 */ /* 0x000fc60000000000 */
[----:B------:R0:W-:Y:S01]  /*167f0*/  STL [R1], R2 ;  /* 0x0000000201007387 */ /* 0x0001e20000100800 */
        /* <DEDUP_REMOVED lines=12> */
[----:B0-----:R-:W-:-:S07]  /*168c0*/  IADD3 R16, R4, UR36, R7 ;  /* 0x0000002404107c10 */ /* 0x001fce000fffe007 */
.L_x_3835:
[----:B------:R-:W-:Y:S05]  /*168d0*/  BSYNC B0 ;  /* 0x0000000000007941 */ /* 0x000fea0003800000 */
.L_x_3834:
[----:B0-----:R-:W2:Y:S02]  /*168e0*/  LDL.LU R2, [R1+0x8] ;  /* 0x0000080001027983 */ /* 0x001ea40000300800 */
[----:B--2---:R-:W-:-:S05]  /*168f0*/  LOP3.LUT R2, R2, R0, RZ, 0x3c, !PT ;  /* 0x0000000002027212 */ /* 0x004fca00078e3cff */
[----:B------:R0:W-:Y:S02]  /*16900*/  STL [R1+0x8], R2 ;  /* 0x0000080201007387 */ /* 0x0001e40000100800 */
.L_x_3791:
[----:B------:R-:W-:Y:S05]  /*16910*/  BSYNC B6 ;  /* 0x0000000000067941 */ /* 0x000fea0003800000 */
.L_x_3789:
[----:B------:R-:W-:-:S03]  /*16920*/  UMOV UR4, 0xffffffff ;  /* 0xffffffff00047882 */ /* 0x000fc60000000000 */
[----:B------:R-:W-:Y:S05]  /*16930*/  BRA.DIV UR4, `(.L_x_3836) ;  /* 0x0000002604507947 */ /* 0x000fea000b800000 */
[----:B------:R2:W3:Y:S04]  /*16940*/  SHFL.IDX PT, R4, R16, RZ, 0x1f ;  /* 0x00001fff10047589 */ /* 0x0004e800000e0000 */
[----:B------:R-:W4:Y:S02]  /*16950*/  SHFL.IDX PT, R16, R16, 0x1, 0x1f ;  /* 0x00201f0010107f89 */ /* 0x000f2400000e0000 */
.L_x_3945:
        /* <DEDUP_REMOVED lines=10> */
[----:B------:R-:W0:Y:S02]  /*16a00*/  LDC.64 R2, c[0x0][0xc58] ;  /* 0x00031600ff027b82 */ /* 0x000e240000000a00 */
[----:B0-----:R-:W-:-:S05]  /*16a10*/  IMAD.WIDE R2, R5, 0x4, R2 ;  /* 0x0000000405027825 */ /* 0x001fca00078e0202 */
[----:B------:R0:W5:Y:S02]  /*16a20*/  LDG.E R17, desc[UR40][R2.64] ;  /* 0x0000002802117981 */ /* 0x000164000c1e1900 */
.L_x_3838:
[----:B------:R-:W-:Y:S05]  /*16a30*/  BSYNC B0 ;  /* 0x0000000000007941 */ /* 0x000fea0003800000 */
.L_x_3837:
[----:B------:R-:W-:-:S03]  /*16a40*/  UMOV UR4, 0xffffffff ;  /* 0xffffffff00047882 */ /* 0x000fc60000000000 */
[----:B------:R-:W-:Y:S05]  /*16a50*/  BRA.DIV UR4, `(.L_x_3839) ;  /* 0x0000002604547947 */ /* 0x000fea000b800000 */
[----:B-----5:R-:W0:Y:S01]  /*16a60*/  SHFL.UP PT, R14, R17, 0x1, RZ ;  /* 0x04200000110e7989 */ /* 0x020e2200000e00ff */
[C---:B------:R-:W-:Y:S02]  /*16a70*/  ISETP.NE.AND P0, PT, R7.reuse, RZ, PT ;  /* 0x000000ff0700720c */ /* 0x040fe40003f05270 */
[C---:B------:R-:W-:Y:S02]  /*16a80*/  ISETP.GE.U32.AND P1, PT, R7.reuse, 0x2, PT ;  /* 0x000000020700780c */ /* 0x040fe40003f26070 */
        /* <DEDUP_REMOVED lines=17> */
[----:B------:R0:W0:Y:S02]  /*16ba0*/  SHFL.IDX PT, R14, R2, 0x1f, 0x1f ;  /* 0x03e01f00020e7f89 */ /* 0x00002400000e0000 */
.L_x_3953:
[----:B------:R-:W-:Y:S02]  /*16bb0*/  ULDC UR4, c[0x0][0xc10] ;  /* 0x0003040000047ab9 */ /* 0x000fe40000000800 */
[----:B------:R-:W-:-:S04]  /*16bc0*/  IMAD.U32 R5, RZ, RZ, UR4 ;  /* 0x00000004ff057e24 */ /* 0x000fc8000f8e00ff */
[----:B0-----:R-:W-:-:S04]  /*16bd0*/  IMAD R3, R14, R5, RZ ;  /* 0x000000050e037224 */ /* 0x001fc800078e02ff */
[----:B--2-4-:R-:W-:-:S05]  /*16be0*/  IMAD.IADD R16, R16, 0x1, R3 ;  /* 0x0000000110107824 */ /* 0x014fca00078e0203 */
[----:B---3--:R-:W-:-:S13]  /*16bf0*/  ISETP.GT.AND P0, PT, R16, R4, PT ;  /* 0x000000041000720c */ /* 0x008fda0003f04270 */
[----:B------:R-:W-:Y:S05]  /*16c00*/  @P0 BRA `(.L_x_3840) ;  /* 0x0000000000b40947 */ /* 0x000fea0003800000 */
[----:B------:R-:W0:Y:S02]  /*16c10*/  LDC R0, c[0x0][0xc14] ;  /* 0x00030500ff007b82 */ /* 0x000e240000000800 */
.L_x_3845:
[----:B------:R-:W-:-:S05]  /*16c20*/  VIADD R19, R19, 0x1f ;  /* 0x0000001f13137836 */ /* 0x000fca0000000000 */
[----:B0-----:R-:W-:-:S13]  /*16c30*/  ISETP.GE.AND P0, PT, R19, R0, PT ;  /* 0x000000001300720c */ /* 0x001fda0003f06270 */
[----:B------:R-:W-:Y:S05]  /*16c40*/  @P0 BRA `(.L_x_3841) ;  /* 0x0000000400ec0947 */ /* 0x000fea0003800000 */
[----:B------:R-:W0:Y:S01]  /*16c50*/  S2R R2, SR_TID.X ;  /* 0x0000000000027919 */ /* 0x000e220000002100 */
[----:B------:R-:W-:Y:S01]  /*16c60*/  BSSY B0, `(.L_x_3842) ;  /* 0x000000a000007945 */ /* 0x000fe20003800000 */
[----:B------:R-:W-:Y:S01]  /*16c70*/  IMAD.MOV.U32 R17, RZ, RZ, RZ ;  /* 0x000000ffff117224 */ /* 0x000fe200078e00ff */
[----:B0-----:R-:W-:-:S04]  /*16c80*/  LOP3.LUT R7, R2, 0x1f, RZ, 0xc0, !PT ;  /* 0x0000001f02077812 */ /* 0x001fc800078ec0ff */
[C---:B------:R-:W-:Y:S02]  /*16c90*/  ISETP.NE.AND P1, PT, R7.reuse, 0x1f, PT ;  /* 0x0000001f0700780c */ /* 0x040fe40003f25270 */
[----:B------:R-:W-:-:S04]  /*16ca0*/  IADD3 R5, R7, R19, RZ ;  /* 0x0000001307057210 */ /* 0x000fc80007ffe0ff */
[----:B------:R-:W-:-:S13]  /*16cb0*/  ISETP.GE.OR P0, PT, R5, R0, !P1 ;  /* 0x000000000500720c */ /* 0x000fda0004f06670 */
[----:B------:R-:W-:Y:S05]  /*16cc0*/  @P0 BRA `(.L_x_3843) ;  /* 0x00000000000c0947 */ /* 0x000fea0003800000 */
[----:B------:R-:W0:Y:S02]  /*16cd0*/  LDC.64 R2, c[0x0][0xc58] ;  /* 0x00031600ff027b82 */ /* 0x000e240000000a00 */
[----:B0-----:R-:W-:-:S05]  /*16ce0*/  IMAD.WIDE R2, R5, 0x4, R2 ;  /* 0x0000000405027825 */ /* 0x001fca00078e0202 */
[----:B------:R0:W5:Y:S02]  /*16cf0*/  LDG.E R17, desc[UR40][R2.64] ;  /* 0x0000002802117981 */ /* 0x000164000c1e1900 */
.L_x_3843:
[----:B------:R-:W-:Y:S05]  /*16d00*/  BSYNC B0 ;  /* 0x0000000000007941 */ /* 0x000fea0003800000 */
.L_x_3842:
[----:B------:R-:W-:-:S03]  /*16d10*/  UMOV UR4, 0xffffffff ;  /* 0xffffffff00047882 */ /* 0x000fc60000000000 */
[----:B------:R-:W-:Y:S05]  /*16d20*/  BRA.DIV UR4, `(.L_x_3844) ;  /* 0x0000002604707947 */ /* 0x000fea000b800000 */
[----:B-----5:R-:W2:Y:S01]  /*16d30*/  SHFL.UP PT, R14, R17, 0x1, RZ ;  /* 0x04200000110e7989 */ /* 0x020ea200000e00ff */
[C---:B------:R-:W-:Y:S02]  /*16d40*/  ISETP.NE.AND P0, PT, R7.reuse, RZ, PT ;  /* 0x000000ff0700720c */ /* 0x040fe40003f05270 */
[C---:B------:R-:W-:Y:S02]  /*16d50*/  ISETP.GE.U32.AND P1, PT, R7.reuse, 0x2, PT ;  /* 0x000000020700780c */ /* 0x040fe40003f26070 */
[----:B--2---:R-:W-:Y:S02]  /*16d60*/  SEL R14, R14, RZ, P0 ;  /* 0x000000ff0e0e7207 */ /* 0x004fe40000000000 */
[----:B------:R-:W-:-:S03]  /*16d70*/  ISETP.GE.U32.AND P0, PT, R7, 0x4, PT ;  /* 0x000000040700780c */ /* 0x000fc60003f06070 */
[----:B------:R-:W-:-:S05]  /*16d80*/  IMAD.IADD R13, R17, 0x1, R14 ;  /* 0x00000001110d7824 */ /* 0x000fca00078e020e */
[----:B------:R-:W2:Y:S02]  /*16d90*/  SHFL.UP PT, R14, R13, 0x2, RZ ;  /* 0x044000000d0e7989 */ /* 0x000ea400000e00ff */
[----:B--2---:R-:W-:Y:S02]  /*16da0*/  SEL R14, R14, RZ, P1 ;  /* 0x000000ff0e0e7207 */ /* 0x004fe40000800000 */
[----:B------:R-:W-:-:S03]  /*16db0*/  ISETP.GE.U32.AND P1, PT, R7, 0x8, PT ;  /* 0x000000080700780c */ /* 0x000fc60003f26070 */
[----:B0-----:R-:W-:-:S05]  /*16dc0*/  IMAD.IADD R3, R13, 0x1, R14 ;  /* 0x000000010d037824 */ /* 0x001fca00078e020e */
        /* <DEDUP_REMOVED lines=11> */
.L_x_3961:
[----:B------:R-:W-:Y:S02]  /*16e80*/  ULDC UR4, c[0x0][0xc10] ;  /* 0x0003040000047ab9 */ /* 0x000fe40000000800 */
[----:B------:R-:W-:-:S04]  /*16e90*/  IMAD.U32 R5, RZ, RZ, UR4 ;  /* 0x00000004ff057e24 */ /* 0x000fc8000f8e00ff */
[----:B--2---:R-:W-:-:S05]  /*16ea0*/  IMAD R3, R14, R5, RZ ;  /* 0x000000050e037224 */ /* 0x004fca00078e02ff */
[----:B------:R-:W-:-:S04]  /*16eb0*/  IADD3 R16, R3, R16, RZ ;  /* 0x0000001003107210 */ /* 0x000fc80007ffe0ff */
[----:B------:R-:W-:-:S13]  /*16ec0*/  ISETP.GT.AND P0, PT, R16, R4, PT ;  /* 0x000000041000720c */ /* 0x000fda0003f04270 */
[----:B------:R-:W-:Y:S05]  /*16ed0*/  @!P0 BRA `(.L_x_3845) ;  /* 0xfffffffc00508947 */ /* 0x000fea000383ffff */
.L_x_3840:
        /* <DEDUP_REMOVED lines=8> */
.L_x_3965:
[----:B------:R-:W-:Y:S01]  /*16f60*/  ISETP.NE.AND P0, PT, R3, RZ, PT ;  /* 0x000000ff0300720c */ /* 0x000fe20003f05270 */
[----:B------:R-:W-:-:S12]  /*16f70*/  IMAD.MOV.U32 R7, RZ, RZ, RZ ;  /* 0x000000ffff077224 */ /* 0x000fd800078e00ff */
[----:B------:R-:W-:Y:S05]  /*16f80*/  @!P0 BRA `(.L_x_3847) ;  /* 0x0000000000108947 */ /* 0x000fea0003800000 */
[----:B------:R-:W-:Y:S01]  /*16f90*/  UMOV UR4, 0xffffffff ;  /* 0xffffffff00047882 */ /* 0x000fe20000000000 */
[----:B------:R-:W-:Y:S02]  /*16fa0*/  VIADD R12, R6, 0xffffffff ;  /* 0xffffffff060c7836 */ /* 0x000fe40000000000 */
[----:B------:R-:W-:Y:S05]  /*16fb0*/  BRA.DIV UR4, `(.L_x_3848) ;  /* 0x0000002604e47947 */ /* 0x000fea000b800000 */
[----:B------:R4:W0:Y:S02]  /*16fc0*/  SHFL.IDX PT, R7, R2, R12, 0x1f ;  /* 0x00001f0c02077589 */ /* 0x00082400000e0000 */
.L_x_3847:
[----:B0---4-:R-:W0:Y:S01]  /*16fd0*/  LDC.64 R2, c[0x0][0xc68] ;  /* 0x00031a00ff027b82 */ /* 0x011e220000000a00 */
[----:B------:R-:W-:-:S04]  /*16fe0*/  IMAD.IADD R19, R6, 0x1, R19 ;  /* 0x0000000106137824 */ /* 0x000fc800078e0213 */
[----:B0-----:R-:W-:-:S05]  /*16ff0*/  IMAD.WIDE R2, R19, 0x4, R2 ;  /* 0x0000000413027825 */ /* 0x001fca00078e0202 */
[----:B------:R-:W2:Y:S01]  /*17000*/  LDG.E R9, desc[UR40][R2.64] ;  /* 0x0000002802097981 */ /* 0x000ea2000c1e1900 */
[----:B------:R-:W-:-:S05]  /*17010*/  IMAD R16, R7, R5, R16 ;  /* 0x0000000507107224 */ /* 0x000fca00078e0210 */
[----:B------:R-:W-:Y:S01]  /*17020*/  IADD3 R7, R4, -R16, RZ ;  /* 0x8000001004077210 */ /* 0x000fe20007ffe0ff */
        /* <DEDUP_REMOVED lines=30> */
[----:B------:R-:W-:-:S04]  /*17210*/  VIADDMNMX R9, R8, R5, R9, PT ;  /* 0x0000000508097246 */ /* 0x000fc80003800109 */
[----:B------:R-:W-:-:S04]  /*17220*/  IABS R5, R9 ;  /* 0x0000000900057213 */ /* 0x000fc80000000000 */
[----:B------:R-:W0:Y:S08]  /*17230*/  I2F.RP R8, R5 ;  /* 0x0000000500087306 */ /* 0x000e300000209400 */
[----:B0-----:R-:W0:Y:S02]  /*17240*/  MUFU.RCP R8, R8 ;  /* 0x0000000800087308 */ /* 0x001e240000001000 */
[----:B0-----:R-:W-:-:S06]  /*17250*/  IADD3 R10, R8, 0xffffffe, RZ ;  /* 0x0ffffffe080a7810 */ /* 0x001fcc0007ffe0ff */
        /* <DEDUP_REMOVED lines=16> */
[----:B------:R-:W-:Y:S01]  /*17360*/  ISETP.GE.AND P0, PT, R3, RZ, PT ;  /* 0x000000ff0300720c */ /* 0x000fe20003f06270 */
[----:B------:R-:W-:-:S12]  /*17370*/  IMAD.IADD R3, R6, 0x1, R4 ;  /* 0x0000000106037824 */ /* 0x000fd800078e0204 */
        /* <DEDUP_REMOVED lines=8> */
.L_x_3841:
[----:B------:R-:W-:Y:S01]  /*17400*/  UMOV UR4, URZ ;  /* 0x0000003f00047c82 */ /* 0x000fe20008000000 */
[----:B------:R-:W-:Y:S01]  /*17410*/  UMOV UR5, URZ ;  /* 0x0000003f00057c82 */ /* 0x000fe20008000000 */
[----:B------:R-:W-:Y:S01]  /*17420*/  ULDC UR6, c[0x0][0xc14] ;  /* 0x0003050000067ab9 */ /* 0x000fe20000000800 */
[----:B------:R-:W-:Y:S02]  /*17430*/  IMAD.MOV.U32 R16, RZ, RZ, R4 ;  /* 0x000000ffff107224 */ /* 0x000fe400078e0004 */
[----:B------:R-:W-:Y:S02]  /*17440*/  IMAD.U32 R17, RZ, RZ, UR4 ;  /* 0x00000004ff117e24 */ /* 0x000fe4000f8e00ff */
[----:B------:R-:W-:Y:S02]  /*17450*/  IMAD.U32 R18, RZ, RZ, UR5 ;  /* 0x00000005ff127e24 */ /* 0x000fe4000f8e00ff */
[----:B------:R-:W-:-:S07]  /*17460*/  IMAD.U32 R19, RZ, RZ, UR6 ;  /* 0x00000006ff137e24 */ /* 0x000fce000f8e00ff */
.L_x_3849:
[----:B------:R-:W0:Y:S01]  /*17470*/  S2R R2, SR_TID.X ;  /* 0x0000000000027919 */ /* 0x000e220000002100 */
        /* <DEDUP_REMOVED lines=11> */
.L_x_3766:
        /* <DEDUP_REMOVED lines=12> */
.L_x_3968:
[----:B------:R-:W-:Y:S05]  /*175f0*/  BSYNC B0 ;  /* 0x0000000000007941 */ /* 0x000fea0003800000 */
.L_x_3851:
[----:B------:R-:W-:-:S03]  /*17600*/  UMOV UR4, 0xffffffff ;  /* 0xffffffff00047882 */ /* 0x000fc60000000000 */
[----:B------:R-:W-:Y:S05]  /*17610*/  BRA.DIV UR4, `(.L_x_3853) ;  /* 0x0000002204887947 */ /* 0x000fea000b800000 */
[----:B------:R-:W2:Y:S02]  /*17620*/  S2R R2, SR_TID.X ;  /* 0x0000000000027919 */ /* 0x000ea40000002100 */
[----:B--2---:R-:W-:-:S04]  /*17630*/  SHF.R.U32.HI R2, RZ, 0x5, R2 ;  /* 0x00000005ff027819 */ /* 0x004fc80000011602 */
[----:B------:R-:W-:-:S05]  /*17640*/  LOP3.LUT R2, R2, 0x3, RZ, 0xc0, !PT ;  /* 0x0000000302027812 */ /* 0x000fca00078ec0ff */
[----:B------:R2:W3:Y:S02]  /*17650*/  SHFL.IDX PT, R14, R2, RZ, 0x1f ;  /* 0x00001fff020e7589 */ /* 0x0004e400000e0000 */
.L_x_3971:
[----:B---3--:R-:W-:-:S13]  /*17660*/  ISETP.NE.AND P0, PT, R14, RZ, PT ;  /* 0x000000ff0e00720c */ /* 0x008fda0003f05270 */
[----:B------:R-:W-:Y:S05]  /*17670*/  @P0 BRA `(.L_x_3612) ;  /* 0x0000000000940947 */ /* 0x000fea0003800000 */
[----:B------:R-:W-:-:S03]  /*17680*/  UMOV UR4, 0xffffffff ;  /* 0xffffffff00047882 */ /* 0x000fc60000000000 */
[----:B------:R-:W-:Y:S05]  /*17690*/  BRA.DIV UR4, `(.L_x_3854) ;  /* 0x00000022049c7947 */ /* 0x000fea000b800000 */
[----:B------:R-:W-:-:S13]  /*176a0*/  ELECT P6, URZ, PT ;  /* 0x00000000003f782f */ /* 0x000fda00038c0000 */
.L_x_3974:
[----:B------:R-:W-:Y:S05]  /*176b0*/  @!P6 BRA `(.L_x_3612) ;  /* 0x000000000084e947 */ /* 0x000fea0003800000 */
[----:B--2---:R-:W2:Y:S02]  /*176c0*/  LDL.LU R2, [R1+0x30] ;  /* 0x0000300001027983 */ /* 0x004ea40000300800 */
[----:B--2---:R-:W-:-:S04]  /*176d0*/  LOP3.LUT R2, R2, 0x2, RZ, 0xfc, !PT ;  /* 0x0000000202027812 */ /* 0x004fc800078efcff */
[----:B------:R-:W-:-:S13]  /*176e0*/  ISETP.NE.AND P2, PT, R2, 0x3, PT ;  /* 0x000000030200780c */ /* 0x000fda0003f45270 */
[----:B------:R-:W-:Y:S05]  /*176f0*/  @!P2 BRA `(.L_x_3855) ;  /* 0x000000000004a947 */ /* 0x000fea0003800000 */
[----:B------:R-:W-:Y:S01]  /*17700*/  BPT.TRAP 0x1 ;  /* 0x000000040000795c */ /* 0x000fe20000300000 */
.L_x_3855:
        /* <DEDUP_REMOVED lines=14> */
.L_x_3975:
[----:B------:R-:W2:Y:S02]  /*177f0*/  SYNCS.PHASECHK.TRANS64.TRYWAIT P0, [R7+URZ], R2 ;  /* 0x00000002070075a7 */ /* 0x000ea4000800017f */
[----:B--2---:R-:W-:Y:S05]  /*17800*/  @!P0 BRA `(.L_x_3857) ;  /* 0x0000002000748947 */ /* 0x004fea0003800000 */
.L_x_3976:
[----:B------:R-:W-:Y:S05]  /*17810*/  @!P2 BRA `(.L_x_3858) ;  /* 0x000000000004a947 */ /* 0x000fea0003800000 */
[----:B------:R-:W-:Y:S01]  /*17820*/  BPT.TRAP 0x1 ;  /* 0x000000040000795c */ /* 0x000fe20000300000 */
.L_x_3858:
[----:B------:R-:W3:Y:S01]  /*17830*/  LDL.LU R4, [R1] ;  /* 0x0000000001047983 */ /* 0x000ee20000300800 */
[----:B------:R-:W-:-:S04]  /*17840*/  VIADD R0, R0, 0x28c60 ;  /* 0x00028c6000007836 */ /* 0x000fc80000000000 */
[----:B---3--:R-:W-:-:S04]  /*17850*/  IMAD R4, R4, 0x8, R0 ;  /* 0x0000000804047824 */ /* 0x008fc800078e0200 */
[----:B------:R-:W3:Y:S02]  /*17860*/  SYNCS.PHASECHK.TRANS64.TRYWAIT P0, [R4+URZ], R5 ;  /* 0x00000005040075a7 */ /* 0x000ee4000800017f */
[----:B---3--:R-:W-:Y:S05]  /*17870*/  @!P0 BRA `(.L_x_3859) ;  /* 0x00000020006c8947 */ /* 0x008fea0003800000 */
.L_x_3977:
[----:B------:R-:W-:-:S07]  /*17880*/  LEA R3, R3, R0, 0x3 ;  /* 0x0000000003037211 */ /* 0x000fce00078e18ff */
.L_x_3860:
[----:B----4-:R4:W0:Y:S02]  /*17890*/  SYNCS.PHASECHK.TRANS64.TRYWAIT P0, [R3+URZ], R2 ;  /* 0x00000002030075a7 */ /* 0x010824000800017f */
[----:B0-----:R-:W-:Y:S05]  /*178a0*/  @!P0 NANOSLEEP.SYNCS 0x989680 ;  /* 0x009896800000895d */ /* 0x001fea0003900000 */
[----:B------:R-:W0:Y:S02]  /*178b0*/  @!P0 SYNCS.PHASECHK.TRANS64 P0, [R3+URZ], R2 ;  /* 0x00000002030085a7 */ /* 0x000e24000800007f */
[----:B0-----:R-:W-:Y:S05]  /*178c0*/  @!P0 BRA `(.L_x_3860) ;  /* 0xfffffffc00f08947 */ /* 0x001fea000383ffff */
.L_x_3612:
[----:B------:R-:W-:Y:S05]  /*178d0*/  BSYNC B8 ;  /* 0x0000000000087941 */ /* 0x000fea0003800000 */
.L_x_3609:
[----:B------:R-:W-:Y:S05]  /*178e0*/  EXIT ;  /* 0x000000000000794d */ /* 0x000fea0003800000 */
.L_x_3628:
[----:B0-----:R0:W1:Y:S02]  /*178f0*/  SYNCS.PHASECHK.TRANS64.TRYWAIT P5, [R70+URZ+0x28c90], R77 ;  /* 0x028c904d460075a7 */ /* 0x00106400080a017f */
[----:B-1----:R-:W-:Y:S05]  /*17900*/  @!P5 NANOSLEEP.SYNCS 0x989680 ;  /* 0x009896800000d95d */ /* 0x002fea0003900000 */
[----:B------:R-:W1:Y:S02]  /*17910*/  @!P5 SYNCS.PHASECHK.TRANS64 P5, [R70+URZ+0x28c90], R77 ;  /* 0x028c904d4600d5a7 */ /* 0x000e6400080a007f */
[----:B-1----:R-:W-:Y:S05]  /*17920*/  @!P5 BRA `(.L_x_3628) ;  /* 0xfffffffc00f0d947 */ /* 0x002fea000383ffff */
[----:B------:R-:W-:Y:S05]  /*17930*/  BRA `(.L_x_3861) ;  /* 0xfffffeac00547947 */ /* 0x000fea000383ffff */
.L_x_3638:
[----:B0-----:R0:W1:Y:S02]  /*17940*/  SYNCS.PHASECHK.TRANS64.TRYWAIT P5, [R70+URZ+0x28c90], R77 ;  /* 0x028c904d460075a7 */ /* 0x00106400080a017f */
[----:B-1----:R-:W-:Y:S05]  /*17950*/  @!P5 NANOSLEEP.SYNCS 0x989680 ;  /* 0x009896800000d95d */ /* 0x002fea0003900000 */
[----:B------:R-:W1:Y:S02]  /*17960*/  @!P5 SYNCS.PHASECHK.TRANS64 P5, [R70+URZ+0x28c90], R77 ;  /* 0x028c904d4600d5a7 */ /* 0x000e6400080a007f */
[----:B-1----:R-:W-:Y:S05]  /*17970*/  @!P5 BRA `(.L_x_3638) ;  /* 0xfffffffc00f0d947 */ /* 0x002fea000383ffff */
[----:B------:R-:W-:Y:S05]  /*17980*/  BRA `(.L_x_3862) ;  /* 0xfffffeb400c87947 */ /* 0x000fea000383ffff */
.L_x_3643:
[----:B0-----:R0:W1:Y:S02]  /*17990*/  SYNCS.PHASECHK.TRANS64.TRYWAIT P5, [R70+URZ+0x28c90], R77 ;  /* 0x028c904d460075a7 */ /* 0x00106400080a017f */
[----:B-1----:R-:W-:Y:S05]  /*179a0*/  @!P5 NANOSLEEP.SYNCS 0x989680 ;  /* 0x009896800000d95d */ /* 0x002fea0003900000 */
[----:B------:R-:W1:Y:S02]  /*179b0*/  @!P5 SYNCS.PHASECHK.TRANS64 P5, [R70+URZ+0x28c90], R77 ;  /* 0x028c904d4600d5a7 */ /* 0x000e6400080a007f */
[----:B-1----:R-:W-:Y:S05]  /*179c0*/  @!P5 BRA `(.L_x_3643) ;  /* 0xfffffffc00f0d947 */ /* 0x002fea000383ffff */
[----:B------:R-:W-:Y:S05]  /*179d0*/  BRA `(.L_x_3863) ;  /* 0xfffffebc00fc7947 */ /* 0x000fea000383ffff */
.L_x_3647:
[----:B----4-:R4:W0:Y:S02]  /*179e0*/  SYNCS.PHASECHK.TRANS64.TRYWAIT P5, [R70+URZ+0x28cb0], R77 ;  /* 0x028cb04d460075a7 */ /* 0x01082400080a017f */
[----:B0-----:R-:W-:Y:S05]  /*179f0*/  @!P5 NANOSLEEP.SYNCS 0x989680 ;  /* 0x009896800000d95d */ /* 0x001fea0003900000 */
[----:B------:R-:W0:Y:S02]  /*17a00*/  @!P5 SYNCS.PHASECHK.TRANS64 P5, [R70+URZ+0x28cb0], R77 ;  /* 0x028cb04d4600d5a7 */ /* 0x000e2400080a007f */
[----:B0-----:R-:W-:Y:S05]  /*17a10*/  @!P5 BRA `(.L_x_3647) ;  /* 0xfffffffc00f0d947 */ /* 0x001fea000383ffff */
[----:B------:R-:W-:Y:S05]  /*17a20*/  BRA `(.L_x_3864) ;  /* 0xfffffec000787947 */ /* 0x000fea000383ffff */
.L_x_3658:
[----:B0-----:R0:W1:Y:S02]  /*17a30*/  SYNCS.PHASECHK.TRANS64.TRYWAIT P1, [R14+URZ+0x28c50], R3 ;  /* 0x028c50030e0075a7 */ /* 0x001064000802017f */
[----:B-1----:R-:W-:Y:S05]  /*17a40*/  @!P1 NANOSLEEP.SYNCS 0x989680 ;  /* 0x009896800000995d */ /* 0x002fea0003900000 */
[----:B------:R-:W1:Y:S02]  /*17a50*/  @!P1 SYNCS.PHASECHK.TRANS64 P1, [R14+URZ+0x28c50], R3 ;  /* 0x028c50030e0095a7 */ /* 0x000e64000802007f */
[----:B-1----:R-:W-:Y:S05]  /*17a60*/  @!P1 BRA `(.L_x_3658) ;  /* 0xfffffffc00f09947 */ /* 0x002fea000383ffff */
[----:B------:R-:W-:Y:S05]  /*17a70*/  BRA `(.L_x_3865) ;  /* 0xfffffecc009c7947 */ /* 0x000fea000383ffff */
.L_x_3665:
[----:B-1----:R1:W2:Y:S02]  /*17a80*/  SYNCS.PHASECHK.TRANS64.TRYWAIT P2, [R0+URZ+0x28c50], R3 ;  /* 0x028c5003000075a7 */ /* 0x0022a4000804017f */
[----:B--2---:R-:W-:Y:S05]  /*17a90*/  @!P2 NANOSLEEP.SYNCS 0x989680 ;  /* 0x009896800000a95d */ /* 0x004fea0003900000 */
[----:B------:R-:W2:Y:S02]  /*17aa0*/  @!P2 SYNCS.PHASECHK.TRANS64 P2, [R0+URZ+0x28c50], R3 ;  /* 0x028c50030000a5a7 */ /* 0x000ea4000804007f */
[----:B--2---:R-:W-:Y:S05]  /*17ab0*/  @!P2 BRA `(.L_x_3665) ;  /* 0xfffffffc00f0a947 */ /* 0x004fea000383ffff */
[----:B------:R-:W-:Y:S05]  /*17ac0*/  BRA `(.L_x_3664) ;  /* 0xfffffed800c47947 */ /* 0x000fea000383ffff */
.L_x_3682:
        /* <DEDUP_REMOVED lines=8> */
.L_x_3867:
[----:B------:R-:W-:Y:S05]  /*17b50*/  BSYNC B1 ;  /* 0x0000000000017941 */ /* 0x000fea0003800000 */
.L_x_3866:
[----:B------:R-:W-:Y:S05]  /*17b60*/  BRA `(.L_x_3868) ;  /* 0xfffffef4000c7947 */ /* 0x000fea000383ffff */
.L_x_3683:
        /* <DEDUP_REMOVED lines=8> */
.L_x_3870:
[----:B------:R-:W-:Y:S05]  /*17bf0*/  BSYNC B1 ;  /* 0x0000000000017941 */ /* 0x000fea0003800000 */
.L_x_3869:
[----:B------:R-:W-:Y:S05]  /*17c00*/  BRA `(.L_x_3871) ;  /* 0xfffffef000ec7947 */ /* 0x000fea000383ffff */
.L_x_3684:
        /* <DEDUP_REMOVED lines=8> */
.L_x_3873:
[----:B------:R-:W-:Y:S05]  /*17c90*/  BSYNC B1 ;  /* 0x0000000000017941 */ /* 0x000fea0003800000 */
.L_x_3872:
[----:B------:R-:W-:Y:S05]  /*17ca0*/  BRA `(.L_x_3874) ;  /* 0xfffffef000cc7947 */ /* 0x000fea000383ffff */
.L_x_3685:
        /* <DEDUP_REMOVED lines=8> */
.L_x_3876:
[----:B------:R-:W-:Y:S05]  /*17d30*/  BSYNC B1 ;  /* 0x0000000000017941 */ /* 0x000fea0003800000 */
.L_x_3875:
[----:B------:R-:W-:Y:S05]  /*17d40*/  BRA `(.L_x_3877) ;  /* 0xfffffef000ac7947 */ /* 0x000fea000383ffff */
.L_x_3686:
        /* <DEDUP_REMOVED lines=8> */
.L_x_3879:
[----:B------:R-:W-:Y:S05]  /*17dd0*/  BSYNC B1 ;  /* 0x0000000000017941 */ /* 0x000fea0003800000 */
.L_x_3878:
[----:B------:R-:W-:Y:S05]  /*17de0*/  BRA `(.L_x_3880) ;  /* 0xfffffef0008c7947 */ /* 0x000fea000383ffff */
.L_x_3687:
        /* <DEDUP_REMOVED lines=8> */
.L_x_3882:
[----:B------:R-:W-:Y:S05]  /*17e70*/  BSYNC B1 ;  /* 0x0000000000017941 */ /* 0x000fea0003800000 */
.L_x_3881:
[----:B------:R-:W-:Y:S05]  /*17e80*/  BRA `(.L_x_3883) ;  /* 0xfffffef0006c7947 */ /* 0x000fea000383ffff */
.L_x_3688:
        /* <DEDUP_REMOVED lines=8> */
.L_x_3885:
[----:B------:R-:W-:Y:S05]  /*17f10*/  BSYNC B1 ;  /* 0x0000000000017941 */ /* 0x000fea0003800000 */
.L_x_3884:
[----:B------:R-:W-:Y:S05]  /*17f20*/  BRA `(.L_x_3886) ;  /* 0xfffffef0004c7947 */ /* 0x000fea000383ffff */
.L_x_3689:
        /* <DEDUP_REMOVED lines=8> */
.L_x_3888:
[----:B------:R-:W-:Y:S05]  /*17fb0*/  BSYNC B1 ;  /* 0x0000000000017941 */ /* 0x000fea0003800000 */
.L_x_3887:
[----:B------:R-:W-:Y:S05]  /*17fc0*/  BRA `(.L_x_3889) ;  /* 0xfffffef0002c7947 */ /* 0x000fea000383ffff */
.L_x_3691:
[----:B0-----:R0:W1:Y:S02]  /*17fd0*/  SYNCS.PHASECHK.TRANS64.TRYWAIT P2, [R2+URZ+0x28c00], R7 ;  /* 0x028c0007020075a7 */ /* 0x001064000804017f */
[----:B-1----:R-:W-:Y:S05]  /*17fe0*/  @!P2 NANOSLEEP.SYNCS 0x989680 ;  /* 0x009896800000a95d */ /* 0x002fea0003900000 */
[----:B------:R-:W1:Y:S02]  /*17ff0*/  @!P2 SYNCS.PHASECHK.TRANS64 P2, [R2+URZ+0x28c00], R7 ;  /* 0x028c00070200a5a7 */ /* 0x000e64000804007f */
[----:B-1----:R-:W-:Y:S05]  /*18000*/  @!P2 BRA `(.L_x_3691) ;  /* 0xfffffffc00f0a947 */ /* 0x002fea000383ffff */
[----:B------:R-:W-:Y:S05]  /*18010*/  BRA `(.L_x_3890) ;  /* 0xfffffef000b47947 */ /* 0x000fea000383ffff */
.L_x_3699:
        /* <DEDUP_REMOVED lines=8> */
.L_x_3892:
[----:B------:R-:W-:Y:S05]  /*180a0*/  BSYNC B1 ;  /* 0x0000000000017941 */ /* 0x000fea0003800000 */
.L_x_3891:
[----:B------:R-:W-:Y:S05]  /*180b0*/  BRA `(.L_x_3893) ;  /* 0xffffff0000d07947 */ /* 0x000fea000383ffff */
.L_x_3700:
        /* <DEDUP_REMOVED lines=8> */
.L_x_3895:
[----:B------:R-:W-:Y:S05]  /*18140*/  BSYNC B1 ;  /* 0x0000000000017941 */ /* 0x000fea0003800000 */
.L_x_3894:
[----:B------:R-:W-:Y:S05]  /*18150*/  BRA `(.L_x_3896) ;  /* 0xffffff0000b07947 */ /* 0x000fea000383ffff */
.L_x_3701:
        /* <DEDUP_REMOVED lines=8> */
.L_x_3898:
[----:B------:R-:W-:Y:S05]  /*181e0*/  BSYNC B1 ;  /* 0x0000000000017941 */ /* 0x000fea0003800000 */
.L_x_3897:
[----:B------:R-:W-:Y:S05]  /*181f0*/  BRA `(.L_x_3899) ;  /* 0xffffff0000907947 */ /* 0x000fea000383ffff */
.L_x_3702:
        /* <DEDUP_REMOVED lines=8> */
.L_x_3901:
[----:B------:R-:W-:Y:S05]  /*18280*/  BSYNC B1 ;  /* 0x0000000000017941 */ /* 0x000fea0003800000 */
.L_x_3900:
[----:B------:R-:W-:Y:S05]  /*18290*/  BRA `(.L_x_3902) ;  /* 0xffffff0000707947 */ /* 0x000fea000383ffff */
.L_x_3703:
        /* <DEDUP_REMOVED lines=8> */
.L_x_3904:
[----:B------:R-:W-:Y:S05]  /*18320*/  BSYNC B1 ;  /* 0x0000000000017941 */ /* 0x000fea0003800000 */
.L_x_3903:
[----:B------:R-:W-:Y:S05]  /*18330*/  BRA `(.L_x_3905) ;  /* 0xffffff0000507947 */ /* 0x000fea000383ffff */
.L_x_3704:
        /* <DEDUP_REMOVED lines=8> */
.L_x_3907:
[----:B------:R-:W-:Y:S05]  /*183c0*/  BSYNC B1 ;  /* 0x0000000000017941 */ /* 0x000fea0003800000 */
.L_x_3906:
[----:B------:R-:W-:Y:S05]  /*183d0*/  BRA `(.L_x_3908) ;  /* 0xffffff0000347947 */ /* 0x000fea000383ffff */
.L_x_3705:
        /* <DEDUP_REMOVED lines=8> */
.L_x_3910:
[----:B------:R-:W-:Y:S05]  /*18460*/  BSYNC B1 ;  /* 0x0000000000017941 */ /* 0x000fea0003800000 */
.L_x_3909:
[----:B------:R-:W-:Y:S05]  /*18470*/  BRA `(.L_x_3911) ;  /* 0xffffff0000187947 */ /* 0x000fea000383ffff */
.L_x_3706:
        /* <DEDUP_REMOVED lines=8> */
.L_x_3913:
[----:B------:R-:W-:Y:S05]  /*18500*/  BSYNC B1 ;  /* 0x0000000000017941 */ /* 0x000fea0003800000 */
.L_x_3912:
[----:B------:R-:W-:Y:S05]  /*18510*/  BRA `(.L_x_3914) ;  /* 0xfffffefc00fc7947 */ /* 0x000fea000383ffff */
.L_x_3708:
[----:B0-----:R0:W1:Y:S02]  /*18520*/  SYNCS.PHASECHK.TRANS64.TRYWAIT P1, [R2+URZ+0x28c00], R3 ;  /* 0x028c0003020075a7 */ /* 0x001064000802017f */
[----:B-1----:R-:W-:Y:S05]  /*18530*/  @!P1 NANOSLEEP.SYNCS 0x989680 ;  /* 0x009896800000995d */ /* 0x002fea0003900000 */
[----:B------:R-:W1:Y:S02]  /*18540*/  @!P1 SYNCS.PHASECHK.TRANS64 P1, [R2+URZ+0x28c00], R3 ;  /* 0x028c0003020095a7 */ /* 0x000e64000802007f */
[----:B-1----:R-:W-:Y:S05]  /*18550*/  @!P1 BRA `(.L_x_3708) ;  /* 0xfffffffc00f09947 */ /* 0x002fea000383ffff */
[----:B------:R-:W-:Y:S05]  /*18560*/  BRA `(.L_x_3915) ;  /* 0xffffff0000747947 */ /* 0x000fea000383ffff */
.L_x_3714:
[----:B0-----:R0:W1:Y:S02]  /*18570*/  SYNCS.PHASECHK.TRANS64.TRYWAIT P1, [R169+URZ+0x28c30], R56 ;  /* 0x028c3038a90075a7 */ /* 0x001064000802017f */
[----:B-1----:R-:W-:Y:S05]  /*18580*/  @!P1 NANOSLEEP.SYNCS 0x989680 ;  /* 0x009896800000995d */ /* 0x002fea0003900000 */
[----:B------:R-:W1:Y:S02]  /*18590*/  @!P1 SYNCS.PHASECHK.TRANS64 P1, [R169+URZ+0x28c30], R56 ;  /* 0x028c3038a90095a7 */ /* 0x000e64000802007f */
[----:B-1----:R-:W-:Y:S05]  /*185a0*/  @!P1 BRA `(.L_x_3714) ;  /* 0xfffffffc00f09947 */ /* 0x002fea000383ffff */
[----:B------:R-:W-:Y:S05]  /*185b0*/  BRA `(.L_x_3713) ;  /* 0xffffff1000087947 */ /* 0x000fea000383ffff */
.L_x_3719:
[----:B---3--:R3:W4:Y:S02]  /*185c0*/  SYNCS.PHASECHK.TRANS64.TRYWAIT P2, [R169+URZ+0x28c50], R56 ;  /* 0x028c5038a90075a7 */ /* 0x008724000804017f */
[----:B----4-:R-:W-:Y:S05]  /*185d0*/  @!P2 NANOSLEEP.SYNCS 0x989680 ;  /* 0x009896800000a95d */ /* 0x010fea0003900000 */
[----:B------:R-:W4:Y:S02]  /*185e0*/  @!P2 SYNCS.PHASECHK.TRANS64 P2, [R169+URZ+0x28c50], R56 ;  /* 0x028c5038a900a5a7 */ /* 0x000f24000804007f */
[----:B----4-:R-:W-:Y:S05]  /*185f0*/  @!P2 BRA `(.L_x_3719) ;  /* 0xfffffffc00f0a947 */ /* 0x010fea000383ffff */
[----:B------:R-:W-:Y:S05]  /*18600*/  BRA `(.L_x_3718) ;  /* 0xffffff20009c7947 */ /* 0x000fea000383ffff */
.L_x_3726:
[----:B--2---:R2:W3:Y:S02]  /*18610*/  SYNCS.PHASECHK.TRANS64.TRYWAIT P2, [R213+URZ+0x28c30], R214 ;  /* 0x028c30d6d50075a7 */ /* 0x0044e4000804017f */
[----:B---3--:R-:W-:Y:S05]  /*18620*/  @!P2 NANOSLEEP.SYNCS 0x989680 ;  /* 0x009896800000a95d */ /* 0x008fea0003900000 */
[----:B------:R-:W3:Y:S02]  /*18630*/  @!P2 SYNCS.PHASECHK.TRANS64 P2, [R213+URZ+0x28c30], R214 ;  /* 0x028c30d6d500a5a7 */ /* 0x000ee4000804007f */
[----:B---3--:R-:W-:Y:S05]  /*18640*/  @!P2 BRA `(.L_x_3726) ;  /* 0xfffffffc00f0a947 */ /* 0x008fea000383ffff */
[----:B------:R-:W-:Y:S05]  /*18650*/  BRA `(.L_x_3725) ;  /* 0xffffff2400a47947 */ /* 0x000fea000383ffff */
.L_x_3731:
[----:B--2---:R2:W3:Y:S02]  /*18660*/  SYNCS.PHASECHK.TRANS64.TRYWAIT P2, [R213+URZ+0x28c50], R214 ;  /* 0x028c50d6d50075a7 */ /* 0x0044e4000804017f */
[----:B---3--:R-:W-:Y:S05]  /*18670*/  @!P2 NANOSLEEP.SYNCS 0x989680 ;  /* 0x009896800000a95d */ /* 0x008fea0003900000 */
[----:B------:R-:W3:Y:S02]  /*18680*/  @!P2 SYNCS.PHASECHK.TRANS64 P2, [R213+URZ+0x28c50], R214 ;  /* 0x028c50d6d500a5a7 */ /* 0x000ee4000804007f */
[----:B---3--:R-:W-:Y:S05]  /*18690*/  @!P2 BRA `(.L_x_3731) ;  /* 0xfffffffc00f0a947 */ /* 0x008fea000383ffff */
[----:B------:R-:W-:Y:S05]  /*186a0*/  BRA `(.L_x_3730) ;  /* 0xffffff40002c7947 */ /* 0x000fea000383ffff */
.L_x_3739:
[----:B--2---:R2:W3:Y:S02]  /*186b0*/  SYNCS.PHASECHK.TRANS64.TRYWAIT P2, [R185+URZ+0x28c30], R186 ;  /* 0x028c30bab90075a7 */ /* 0x0044e4000804017f */
[----:B---3--:R-:W-:Y:S05]  /*186c0*/  @!P2 NANOSLEEP.SYNCS 0x989680 ;  /* 0x009896800000a95d */ /* 0x008fea0003900000 */
[----:B------:R-:W3:Y:S02]  /*186d0*/  @!P2 SYNCS.PHASECHK.TRANS64 P2, [R185+URZ+0x28c30], R186 ;  /* 0x028c30bab900a5a7 */ /* 0x000ee4000804007f */
[----:B---3--:R-:W-:Y:S05]  /*186e0*/  @!P2 BRA `(.L_x_3739) ;  /* 0xfffffffc00f0a947 */ /* 0x008fea000383ffff */
[----:B------:R-:W-:Y:S05]  /*186f0*/  BRA `(.L_x_3738) ;  /* 0xffffff4400407947 */ /* 0x000fea000383ffff */
.L_x_3744:
[----:B--2---:R2:W3:Y:S02]  /*18700*/  SYNCS.PHASECHK.TRANS64.TRYWAIT P2, [R185+URZ+0x28c50], R186 ;  /* 0x028c50bab90075a7 */ /* 0x0044e4000804017f */
[----:B---3--:R-:W-:Y:S05]  /*18710*/  @!P2 NANOSLEEP.SYNCS 0x989680 ;  /* 0x009896800000a95d */ /* 0x008fea0003900000 */
[----:B------:R-:W3:Y:S02]  /*18720*/  @!P2 SYNCS.PHASECHK.TRANS64 P2, [R185+URZ+0x28c50], R186 ;  /* 0x028c50bab900a5a7 */ /* 0x000ee4000804007f */
[----:B---3--:R-:W-:Y:S05]  /*18730*/  @!P2 BRA `(.L_x_3744) ;  /* 0xfffffffc00f0a947 */ /* 0x008fea000383ffff */
[----:B------:R-:W-:Y:S05]  /*18740*/  BRA `(.L_x_3743) ;  /* 0xffffff5800987947 */ /* 0x000fea000383ffff */
.L_x_3772:
        /* <DEDUP_REMOVED lines=11> */
.L_x_3917:
[----:B------:R-:W-:Y:S05]  /*18800*/  BSYNC B1 ;  /* 0x0000000000017941 */ /* 0x000fea0003800000 */
.L_x_3916:
[----:B------:R-:W-:Y:S05]  /*18810*/  BRA `(.L_x_3918) ;  /* 0xffffffa0009c7947 */ /* 0x000fea000383ffff */
.L_x_3773:
[----:B------:R-:W-:Y:S01]  /*18820*/  BSSY B1, `(.L_x_3919) ;  /* 0x0000006000017945 */ /* 0x000fe20003800000 */
[----:B------:R-:W-:-:S07]  /*18830*/  IMAD.MOV.U32 R15, RZ, RZ, -0x1 ;  /* 0xffffffffff0f7424 */ /* 0x000fce00078e00ff */
[----:B------:R-:W-:Y:S05]  /*18840*/  WARPSYNC.COLLECTIVE R15, `(.L_x_3920) ;  /* 0x000000000f0c7348 */ /* 0x000fea0003c00000 */
[----:B------:R-:W-:Y:S02]  /*18850*/  ELECT P6, UR62, PT ;  /* 0x00000000003e782f */ /* 0x000fe400038c0000 */
[----:B------:R-:W-:Y:S01]  /*18860*/  MOV R14, UR62 ;  /* 0x0000003e000e7c02 */ /* 0x000fe20008000f00 */
[----:B------:R-:W-:Y:S10]  /*18870*/  ENDCOLLECTIVE ;  /* 0x000000000000791b */ /* 0x000ff40003800000 */
.L_x_3920:
[----:B------:R-:W-:Y:S05]  /*18880*/  BSYNC B1 ;  /* 0x0000000000017941 */ /* 0x000fea0003800000 */
.L_x_3919:
[----:B------:R-:W-:Y:S05]  /*18890*/  BRA `(.L_x_3921) ;  /* 0xffffffa000887947 */ /* 0x000fea000383ffff */
.L_x_3775:
[----:B0-----:R0:W1:Y:S02]  /*188a0*/  SYNCS.PHASECHK.TRANS64.TRYWAIT P0, [R9+URZ+0x28c20], R5 ;  /* 0x028c2005090075a7 */ /* 0x001064000800017f */
[----:B-1----:R-:W-:Y:S05]  /*188b0*/  @!P0 NANOSLEEP.SYNCS 0x989680 ;  /* 0x009896800000895d */ /* 0x002fea0003900000 */
[----:B------:R-:W1:Y:S02]  /*188c0*/  @!P0 SYNCS.PHASECHK.TRANS64 P0, [R9+URZ+0x28c20], R5 ;  /* 0x028c2005090085a7 */ /* 0x000e64000800007f */
[----:B-1----:R-:W-:Y:S05]  /*188d0*/  @!P0 BRA `(.L_x_3775) ;  /* 0xfffffffc00f08947 */ /* 0x002fea000383ffff */
[----:B------:R-:W-:Y:S05]  /*188e0*/  BRA `(.L_x_3922) ;  /* 0xffffffa000a47947 */ /* 0x000fea000383ffff */
.L_x_3778:
[----:B0-----:R0:W1:Y:S02]  /*188f0*/  SYNCS.PHASECHK.TRANS64.TRYWAIT P0, [R5+URZ+0x28ca0], R7 ;  /* 0x028ca007050075a7 */ /* 0x001064000800017f */
[----:B-1----:R-:W-:Y:S05]  /*18900*/  @!P0 NANOSLEEP.SYNCS 0x989680 ;  /* 0x009896800000895d */ /* 0x002fea0003900000 */
[----:B------:R-:W1:Y:S02]  /*18910*/  @!P0 SYNCS.PHASECHK.TRANS64 P0, [R5+URZ+0x28ca0], R7 ;  /* 0x028ca007050085a7 */ /* 0x000e64000800007f */
[----:B-1----:R-:W-:Y:S05]  /*18920*/  @!P0 BRA `(.L_x_3778) ;  /* 0xfffffffc00f08947 */ /* 0x002fea000383ffff */
[----:B------:R-:W-:Y:S05]  /*18930*/  BRA `(.L_x_3923) ;  /* 0xffffffa000b47947 */ /* 0x000fea000383ffff */
.L_x_3780:
[----:B-1----:R1:W2:Y:S02]  /*18940*/  SYNCS.PHASECHK.TRANS64.TRYWAIT P0, [R5+URZ+0x28cc0], R7 ;  /* 0x028cc007050075a7 */ /* 0x0022a4000800017f */
[----:B--2---:R-:W-:Y:S05]  /*18950*/  @!P0 NANOSLEEP.SYNCS 0x989680 ;  /* 0x009896800000895d */ /* 0x004fea0003900000 */
[----:B------:R-:W2:Y:S02]  /*18960*/  @!P0 SYNCS.PHASECHK.TRANS64 P0, [R5+URZ+0x28cc0], R7 ;  /* 0x028cc007050085a7 */ /* 0x000ea4000800007f */
[----:B--2---:R-:W-:Y:S05]  /*18970*/  @!P0 BRA `(.L_x_3780) ;  /* 0xfffffffc00f08947 */ /* 0x004fea000383ffff */
[----:B------:R-:W-:Y:S05]  /*18980*/  BRA `(.L_x_3924) ;  /* 0xffffffa400187947 */ /* 0x000fea000383ffff */
.L_x_3784:
[----:B0-----:R0:W1:Y:S02]  /*18990*/  SYNCS.PHASECHK.TRANS64.TRYWAIT P0, [R6+URZ+0x28ca0], R7 ;  /* 0x028ca007060075a7 */ /* 0x001064000800017f */
[----:B-1----:R-:W-:Y:S05]  /*189a0*/  @!P0 NANOSLEEP.SYNCS 0x989680 ;  /* 0x009896800000895d */ /* 0x002fea0003900000 */
[----:B------:R-:W1:Y:S02]  /*189b0*/  @!P0 SYNCS.PHASECHK.TRANS64 P0, [R6+URZ+0x28ca0], R7 ;  /* 0x028ca007060085a7 */ /* 0x000e64000800007f */
[----:B-1----:R-:W-:Y:S05]  /*189c0*/  @!P0 BRA `(.L_x_3784) ;  /* 0xfffffffc00f08947 */ /* 0x002fea000383ffff */
[----:B------:R-:W-:Y:S05]  /*189d0*/  BRA `(.L_x_3925) ;  /* 0xffffffa800587947 */ /* 0x000fea000383ffff */
.L_x_3786:
[----:B-1----:R1:W2:Y:S02]  /*189e0*/  SYNCS.PHASECHK.TRANS64.TRYWAIT P1, [R6+URZ+0x28cc0], R7 ;  /* 0x028cc007060075a7 */ /* 0x0022a4000802017f */
[----:B--2---:R-:W-:Y:S05]  /*189f0*/  @!P1 NANOSLEEP.SYNCS 0x989680 ;  /* 0x009896800000995d */ /* 0x004fea0003900000 */
[----:B------:R-:W2:Y:S02]  /*18a00*/  @!P1 SYNCS.PHASECHK.TRANS64 P1, [R6+URZ+0x28cc0], R7 ;  /* 0x028cc007060095a7 */ /* 0x000ea4000802007f */
[----:B--2---:R-:W-:Y:S05]  /*18a10*/  @!P1 BRA `(.L_x_3786) ;  /* 0xfffffffc00f09947 */ /* 0x004fea000383ffff */
[----:B------:R-:W-:Y:S05]  /*18a20*/  BRA `(.L_x_3926) ;  /* 0xffffffa800b47947 */ /* 0x000fea000383ffff */
.L_x_3796:
        /* <DEDUP_REMOVED lines=11> */
.L_x_3928:
[----:B------:R-:W-:Y:S05]  /*18ae0*/  BSYNC B0 ;  /* 0x0000000000007941 */ /* 0x000fea0003800000 */
.L_x_3927:
[----:B------:R-:W-:Y:S05]  /*18af0*/  BRA `(.L_x_3929) ;  /* 0xffffffb400b87947 */ /* 0x000fea000383ffff */
.L_x_3797:
[----:B------:R-:W-:Y:S01]  /*18b00*/  BSSY B0, `(.L_x_3930) ;  /* 0x0000006000007945 */ /* 0x000fe20003800000 */
[----:B------:R-:W-:-:S07]  /*18b10*/  IMAD.MOV.U32 R15, RZ, RZ, -0x1 ;  /* 0xffffffffff0f7424 */ /* 0x000fce00078e00ff */
[----:B------:R-:W-:Y:S05]  /*18b20*/  WARPSYNC.COLLECTIVE R15, `(.L_x_3931) ;  /* 0x000000000f0c7348 */ /* 0x000fea0003c00000 */
[----:B------:R-:W-:Y:S02]  /*18b30*/  ELECT P6, UR62, PT ;  /* 0x00000000003e782f */ /* 0x000fe400038c0000 */
[----:B------:R-:W-:Y:S01]  /*18b40*/  MOV R14, UR62 ;  /* 0x0000003e000e7c02 */ /* 0x000fe20008000f00 */
[----:B------:R-:W-:Y:S10]  /*18b50*/  ENDCOLLECTIVE ;  /* 0x000000000000791b */ /* 0x000ff40003800000 */
.L_x_3931:
[----:B------:R-:W-:Y:S05]  /*18b60*/  BSYNC B0 ;  /* 0x0000000000007941 */ /* 0x000fea0003800000 */
.L_x_3930:
[----:B------:R-:W-:Y:S05]  /*18b70*/  BRA `(.L_x_3932) ;  /* 0xffffffb400a87947 */ /* 0x000fea000383ffff */
.L_x_3800:
[----:B0-----:R0:W1:Y:S02]  /*18b80*/  SYNCS.PHASECHK.TRANS64.TRYWAIT P0, [R5+URZ+0x28c40], R7 ;  /* 0x028c4007050075a7 */ /* 0x001064000800017f */
[----:B-1----:R-:W-:Y:S05]  /*18b90*/  @!P0 NANOSLEEP.SYNCS 0x989680 ;  /* 0x009896800000895d */ /* 0x002fea0003900000 */
[----:B------:R-:W1:Y:S02]  /*18ba0*/  @!P0 SYNCS.PHASECHK.TRANS64 P0, [R5+URZ+0x28c40], R7 ;  /* 0x028c4007050085a7 */ /* 0x000e64000800007f */
[----:B-1----:R-:W-:Y:S05]  /*18bb0*/  @!P0 BRA `(.L_x_3800) ;  /* 0xfffffffc00f08947 */ /* 0x002fea000383ffff */
[----:B------:R-:W-:Y:S05]  /*18bc0*/  BRA `(.L_x_3933) ;  /* 0xffffffb800107947 */ /* 0x000fea000383ffff */
.L_x_3803:
        /* <DEDUP_REMOVED lines=8> */
.L_x_3806:
[----:B0-----:R0:W1:Y:S02]  /*18c50*/  SYNCS.PHASECHK.TRANS64.TRYWAIT P0, [R2+URZ+0x28c60], R5 ;  /* 0x028c6005020075a7 */ /* 0x001064000800017f */
[----:B-1----:R-:W-:Y:S05]  /*18c60*/  @!P0 NANOSLEEP.SYNCS 0x989680 ;  /* 0x009896800000895d */ /* 0x002fea0003900000 */
[----:B------:R-:W1:Y:S02]  /*18c70*/  @!P0 SYNCS.PHASECHK.TRANS64 P0, [R2+URZ+0x28c60], R5 ;  /* 0x028c6005020085a7 */ /* 0x000e64000800007f */
[----:B-1----:R-:W-:Y:S05]  /*18c80*/  @!P0 BRA `(.L_x_3806) ;  /* 0xfffffffc00f08947 */ /* 0x002fea000383ffff */
[----:B------:R-:W-:Y:S05]  /*18c90*/  BRA `(.L_x_3935) ;  /* 0xffffffbc00087947 */ /* 0x000fea000383ffff */
.L_x_3815:
[----:B--2---:R2:W3:Y:S02]  /*18ca0*/  SYNCS.PHASECHK.TRANS64.TRYWAIT P0, [R3+URZ+0x28c40], R5 ;  /* 0x028c4005030075a7 */ /* 0x0044e4000800017f */
[----:B---3--:R-:W-:Y:S05]  /*18cb0*/  @!P0 NANOSLEEP.SYNCS 0x989680 ;  /* 0x009896800000895d */ /* 0x008fea0003900000 */
[----:B------:R-:W3:Y:S02]  /*18cc0*/  @!P0 SYNCS.PHASECHK.TRANS64 P0, [R3+URZ+0x28c40], R5 ;  /* 0x028c4005030085a7 */ /* 0x000ee4000800007f */
[----:B---3--:R-:W-:Y:S05]  /*18cd0*/  @!P0 BRA `(.L_x_3815) ;  /* 0xfffffffc00f08947 */ /* 0x008fea000383ffff */
[----:B------:R-:W-:Y:S05]  /*18ce0*/  BRA `(.L_x_3936) ;  /* 0xffffffc000cc7947 */ /* 0x000fea000383ffff */
.L_x_3817:
[----:B0-----:R0:W3:Y:S02]  /*18cf0*/  SYNCS.PHASECHK.TRANS64.TRYWAIT P0, [R3+URZ+0x28c60], R5 ;  /* 0x028c6005030075a7 */ /* 0x0010e4000800017f */
[----:B---3--:R-:W-:Y:S05]  /*18d00*/  @!P0 NANOSLEEP.SYNCS 0x989680 ;  /* 0x009896800000895d */ /* 0x008fea0003900000 */
[----:B------:R-:W3:Y:S02]  /*18d10*/  @!P0 SYNCS.PHASECHK.TRANS64 P0, [R3+URZ+0x28c60], R5 ;  /* 0x028c6005030085a7 */ /* 0x000ee4000800007f */
[----:B---3--:R-:W-:Y:S05]  /*18d20*/  @!P0 BRA `(.L_x_3817) ;  /* 0xfffffffc00f08947 */ /* 0x008fea000383ffff */
[----:B------:R-:W-:Y:S05]  /*18d30*/  BRA `(.L_x_3937) ;  /* 0xffffffc4003c7947 */ /* 0x000fea000383ffff */
.L_x_3822:
[----:B--2---:R2:W3:Y:S02]  /*18d40*/  SYNCS.PHASECHK.TRANS64.TRYWAIT P0, [R2+URZ+0x28c40], R3 ;  /* 0x028c4003020075a7 */ /* 0x0044e4000800017f */
[----:B---3--:R-:W-:Y:S05]  /*18d50*/  @!P0 NANOSLEEP.SYNCS 0x989680 ;  /* 0x009896800000895d */ /* 0x008fea0003900000 */
[----:B------:R-:W3:Y:S02]  /*18d60*/  @!P0 SYNCS.PHASECHK.TRANS64 P0, [R2+URZ+0x28c40], R3 ;  /* 0x028c4003020085a7 */ /* 0x000ee4000800007f */
[----:B---3--:R-:W-:Y:S05]  /*18d70*/  @!P0 BRA `(.L_x_3822) ;  /* 0xfffffffc00f08947 */ /* 0x008fea000383ffff */
[----:B------:R-:W-:Y:S05]  /*18d80*/  BRA `(.L_x_3938) ;  /* 0xffffffc800d47947 */ /* 0x000fea000383ffff */
.L_x_3824:
[----:B0-----:R0:W3:Y:S02]  /*18d90*/  SYNCS.PHASECHK.TRANS64.TRYWAIT P1, [R2+URZ+0x28c60], R3 ;  /* 0x028c6003020075a7 */ /* 0x0010e4000802017f */
[----:B---3--:R-:W-:Y:S05]  /*18da0*/  @!P1 NANOSLEEP.SYNCS 0x989680 ;  /* 0x009896800000995d */ /* 0x008fea0003900000 */
[----:B------:R-:W3:Y:S02]  /*18db0*/  @!P1 SYNCS.PHASECHK.TRANS64 P1, [R2+URZ+0x28c60], R3 ;  /* 0x028c6003020095a7 */ /* 0x000ee4000802007f */
[----:B---3--:R-:W-:Y:S05]  /*18dc0*/  @!P1 BRA `(.L_x_3824) ;  /* 0xfffffffc00f09947 */ /* 0x008fea000383ffff */
[----:B------:R-:W-:Y:S05]  /*18dd0*/  BRA `(.L_x_3939) ;  /* 0xffffffcc00407947 */ /* 0x000fea000383ffff */
.L_x_3829:
[----:B---3--:R3:W4:Y:S02]  /*18de0*/  SYNCS.PHASECHK.TRANS64.TRYWAIT P0, [R2+URZ+0x28c40], R3 ;  /* 0x028c4003020075a7 */ /* 0x008724000800017f */
[----:B----4-:R-:W-:Y:S05]  /*18df0*/  @!P0 NANOSLEEP.SYNCS 0x989680 ;  /* 0x009896800000895d */ /* 0x010fea0003900000 */
[----:B------:R-:W4:Y:S02]  /*18e00*/  @!P0 SYNCS.PHASECHK.TRANS64 P0, [R2+URZ+0x28c40], R3 ;  /* 0x028c4003020085a7 */ /* 0x000f24000800007f */
[----:B----4-:R-:W-:Y:S05]  /*18e10*/  @!P0 BRA `(.L_x_3829) ;  /* 0xfffffffc00f08947 */ /* 0x010fea000383ffff */
[----:B------:R-:W-:Y:S05]  /*18e20*/  BRA `(.L_x_3940) ;  /* 0xffffffd000bc7947 */ /* 0x000fea000383ffff */
.L_x_3831:
[----:B0-----:R0:W2:Y:S02]  /*18e30*/  SYNCS.PHASECHK.TRANS64.TRYWAIT P1, [R2+URZ+0x28c60], R3 ;  /* 0x028c6003020075a7 */ /* 0x0010a4000802017f */
[----:B--2---:R-:W-:Y:S05]  /*18e40*/  @!P1 NANOSLEEP.SYNCS 0x989680 ;  /* 0x009896800000995d */ /* 0x004fea0003900000 */
[----:B------:R-:W2:Y:S02]  /*18e50*/  @!P1 SYNCS.PHASECHK.TRANS64 P1, [R2+URZ+0x28c60], R3 ;  /* 0x028c6003020095a7 */ /* 0x000ea4000802007f */
[----:B--2---:R-:W-:Y:S05]  /*18e60*/  @!P1 BRA `(.L_x_3831) ;  /* 0xfffffffc00f09947 */ /* 0x004fea000383ffff */
[----:B------:R-:W-:Y:S05]  /*18e70*/  BRA `(.L_x_3941) ;  /* 0xffffffd4002c7947 */ /* 0x000fea000383ffff */
.L_x_3836:
[----:B------:R-:W-:Y:S01]  /*18e80*/  BSSY B0, `(.L_x_3942) ;  /* 0x0000008000007945 */ /* 0x000fe20003800000 */
[----:B------:R-:W-:Y:S02]  /*18e90*/  IMAD.MOV.U32 R13, RZ, RZ, R16 ;  /* 0x000000ffff0d7224 */ /* 0x000fe400078e0010 */
[----:B------:R-:W-:Y:S02]  /*18ea0*/  IMAD.MOV.U32 R12, RZ, RZ, RZ ;  /* 0x000000ffff0c7224 */ /* 0x000fe400078e00ff */
[----:B------:R-:W-:Y:S02]  /*18eb0*/  IMAD.MOV.U32 R11, RZ, RZ, 0x1f ;  /* 0x0000001fff0b7424 */ /* 0x000fe400078e00ff */
[----:B------:R-:W-:-:S07]  /*18ec0*/  IMAD.MOV.U32 R15, RZ, RZ, -0x1 ;  /* 0xffffffffff0f7424 */ /* 0x000fce00078e00ff */
[----:B01----:R-:W-:Y:S05]  /*18ed0*/  WARPSYNC.COLLECTIVE R15, `(.L_x_3943) ;  /* 0x000000000f087348 */ /* 0x003fea0003c00000 */
[----:B------:R2:W3:Y:S02]  /*18ee0*/  SHFL.IDX P6, R14, R13, R12, R11 ;  /* 0x0000000c0d0e7389 */ /* 0x0004e400000c000b */
[----:B0123--:R-:W-:Y:S01]  /*18ef0*/  ENDCOLLECTIVE ;  /* 0x000000000000791b */ /* 0x00ffe20003800000 */
.L_x_3943:
[----:B------:R-:W-:Y:S05]  /*18f00*/  BSYNC B0 ;  /* 0x0000000000007941 */ /* 0x000fea0003800000 */
.L_x_3942:
        /* <DEDUP_REMOVED lines=8> */
.L_x_3944:
[----:B------:R-:W-:Y:S01]  /*18f90*/  IMAD.MOV.U32 R16, RZ, RZ, R14 ;  /* 0x000000ffff107224 */ /* 0x000fe200078e000e */
[----:B------:R-:W-:Y:S06]  /*18fa0*/  BRA `(.L_x_3945) ;  /* 0xffffffd8006c7947 */ /* 0x000fec000383ffff */
.L_x_3839:
        /* <DEDUP_REMOVED lines=8> */
.L_x_3947:
[----:B------:R-:W-:Y:S05]  /*19030*/  BSYNC B0 ;  /* 0x0000000000007941 */ /* 0x000fea0003800000 */
.L_x_3946:
        /* <DEDUP_REMOVED lines=10> */
.L_x_3948:
        /* <DEDUP_REMOVED lines=8> */
.L_x_3949:
        /* <DEDUP_REMOVED lines=8> */
.L_x_3950:
        /* <DEDUP_REMOVED lines=8> */
.L_x_3951:
        /* <DEDUP_REMOVED lines=8> */
.L_x_3952:
[----:B------:R-:W-:Y:S05]  /*192e0*/  BRA `(.L_x_3953) ;  /* 0xffffffd800307947 */ /* 0x000fea000383ffff */
.L_x_3844:
[----:B------:R-:W-:Y:S01]  /*192f0*/  BSSY B0, `(.L_x_3954) ;  /* 0x0000008000007945 */ /* 0x000fe20003800000 */
[----:B-----5:R-:W-:Y:S02]  /*19300*/  IMAD.MOV.U32 R13, RZ, RZ, R17 ;  /* 0x000000ffff0d7224 */ /* 0x020fe400078e0011 */
[----:B------:R-:W-:Y:S02]  /*19310*/  IMAD.MOV.U32 R12, RZ, RZ, 0x1 ;  /* 0x00000001ff0c7424 */ /* 0x000fe400078e00ff */
[----:B------:R-:W-:Y:S02]  /*19320*/  IMAD.MOV.U32 R11, RZ, RZ, RZ ;  /* 0x000000ffff0b7224 */ /* 0x000fe400078e00ff */
[----:B------:R-:W-:-:S07]  /*19330*/  IMAD.MOV.U32 R15, RZ, RZ, -0x1 ;  /* 0xffffffffff0f7424 */ /* 0x000fce00078e00ff */
[----:B01----:R-:W-:Y:S05]  /*19340*/  WARPSYNC.COLLECTIVE R15, `(.L_x_3955) ;  /* 0x000000000f087348 */ /* 0x003fea0003c00000 */
[----:B------:R2:W3:Y:S02]  /*19350*/  SHFL.UP P6, R14, R13, R12, R11 ;  /* 0x0400000c0d0e7389 */ /* 0x0004e400000c000b */
[----:B0123--:R-:W-:Y:S01]  /*19360*/  ENDCOLLECTIVE ;  /* 0x000000000000791b */ /* 0x00ffe20003800000 */
.L_x_3955:
[----:B------:R-:W-:Y:S05]  /*19370*/  BSYNC B0 ;  /* 0x0000000000007941 */ /* 0x000fea0003800000 */
.L_x_3954:
[C---:B------:R-:W-:Y:S01]  /*19380*/  ISETP.NE.AND P0, PT, R7.reuse, RZ, PT ;  /* 0x000000ff0700720c */ /* 0x040fe20003f05270 */
        /* <DEDUP_REMOVED lines=9> */
.L_x_3956:
        /* <DEDUP_REMOVED lines=8> */
.L_x_3957:
        /* <DEDUP_REMOVED lines=8> */
.L_x_3958:
        /* <DEDUP_REMOVED lines=8> */
.L_x_3959:
        /* <DEDUP_REMOVED lines=8> */
.L_x_3960:
[----:B------:R-:W-:Y:S05]  /*19620*/  BRA `(.L_x_3961) ;  /* 0xffffffd800147947 */ /* 0x000fea000383ffff */
.L_x_3846:
[----:B------:R-:W-:Y:S01]  /*19630*/  BSSY B0, `(.L_x_3962) ;  /* 0x0000006000007945 */ /* 0x000fe20003800000 */
[----:B------:R-:W-:Y:S01]  /*19640*/  PLOP3.LUT P6, PT, P6, PT, PT, 0x8, 0x0 ;  /* 0x000000000000781c */ /* 0x000fe200037ce170 */
[----:B------:R-:W-:-:S12]  /*19650*/  IMAD.MOV.U32 R15, RZ, RZ, -0x1 ;  /* 0xffffffffff0f7424 */ /* 0x000fd800078e00ff */
[----:B01----:R-:W-:Y:S05]  /*19660*/  WARPSYNC.COLLECTIVE R15, `(.L_x_3963) ;  /* 0x000000000f087348 */ /* 0x003fea0003c00000 */
[----:B------:R-:W-:Y:S01]  /*19670*/  VOTE.ANY R14, PT, P6 ;  /* 0x00000000000e7806 */ /* 0x000fe200030e0100 */
[----:B01----:R-:W-:Y:S06]  /*19680*/  ENDCOLLECTIVE ;  /* 0x000000000000791b */ /* 0x003fec0003800000 */
.L_x_3963:
[----:B------:R-:W-:Y:S05]  /*19690*/  BSYNC B0 ;  /* 0x0000000000007941 */ /* 0x000fea0003800000 */
.L_x_3962:
        /* <DEDUP_REMOVED lines=9> */
.L_x_3964:
[----:B------:R-:W-:Y:S01]  /*19730*/  IMAD.MOV.U32 R17, RZ, RZ, R14 ;  /* 0x000000ffff117224 */ /* 0x000fe200078e000e */
[----:B------:R-:W-:Y:S06]  /*19740*/  BRA `(.L_x_3965) ;  /* 0xffffffd800047947 */ /* 0x000fec000383ffff */
.L_x_3848:
[----:B------:R-:W-:Y:S01]  /*19750*/  BSSY B0, `(.L_x_3966) ;  /* 0x0000007000007945 */ /* 0x000fe20003800000 */
[----:B------:R-:W-:Y:S01]  /*19760*/  IMAD.MOV.U32 R13, RZ, RZ, R2 ;  /* 0x000000ffff0d7224 */ /* 0x000fe200078e0002 */
[----:B------:R-:W-:Y:S01]  /*19770*/  MOV R15, 0xffffffff ;  /* 0xffffffff000f7802 */ /* 0x000fe20000000f00 */
[----:B------:R-:W-:-:S07]  /*19780*/  IMAD.MOV.U32 R11, RZ, RZ, 0x1f ;  /* 0x0000001fff0b7424 */ /* 0x000fce00078e00ff */
[----:B0123--:R-:W-:Y:S05]  /*19790*/  WARPSYNC.COLLECTIVE R15, `(.L_x_3967) ;  /* 0x000000000f087348 */ /* 0x00ffea0003c00000 */
[----:B------:R4:W0:Y:S02]  /*197a0*/  SHFL.IDX P6, R14, R13, R12, R11 ;  /* 0x0000000c0d0e7389 */ /* 0x00082400000c000b */
[----:B01234-:R-:W-:Y:S01]  /*197b0*/  ENDCOLLECTIVE ;  /* 0x000000000000791b */ /* 0x01ffe20003800000 */
.L_x_3967:
[----:B------:R-:W-:Y:S05]  /*197c0*/  BSYNC B0 ;  /* 0x0000000000007941 */ /* 0x000fea0003800000 */
.L_x_3966:
[----:B------:R-:W-:Y:S01]  /*197d0*/  IMAD.MOV.U32 R7, RZ, RZ, R14 ;  /* 0x000000ffff077224 */ /* 0x000fe200078e000e */
[----:B------:R-:W-:Y:S06]  /*197e0*/  BRA `(.L_x_3847) ;  /* 0xffffffd400f87947 */ /* 0x000fec000383ffff */
.L_x_3852:
[----:B-1----:R1:W2:Y:S02]  /*197f0*/  SYNCS.PHASECHK.TRANS64.TRYWAIT P0, [R0+URZ+0x28c20], R3 ;  /* 0x028c2003000075a7 */ /* 0x0022a4000800017f */
[----:B--2---:R-:W-:Y:S05]  /*19800*/  @!P0 NANOSLEEP.SYNCS 0x989680 ;  /* 0x009896800000895d */ /* 0x004fea0003900000 */
[----:B------:R-:W2:Y:S02]  /*19810*/  @!P0 SYNCS.PHASECHK.TRANS64 P0, [R0+URZ+0x28c20], R3 ;  /* 0x028c2003000085a7 */ /* 0x000ea4000800007f */
[----:B--2---:R-:W-:Y:S05]  /*19820*/  @!P0 BRA `(.L_x_3852) ;  /* 0xfffffffc00f08947 */ /* 0x004fea000383ffff */
[----:B------:R-:W-:Y:S05]  /*19830*/  BRA `(.L_x_3968) ;  /* 0xffffffdc006c7947 */ /* 0x000fea000383ffff */
.L_x_3853:
        /* <DEDUP_REMOVED lines=11> */
.L_x_3970:
[----:B------:R-:W-:Y:S05]  /*198f0*/  BSYNC B0 ;  /* 0x0000000000007941 */ /* 0x000fea0003800000 */
.L_x_3969:
[----:B------:R-:W-:Y:S05]  /*19900*/  BRA `(.L_x_3971) ;  /* 0xffffffdc00547947 */ /* 0x000fea000383ffff */
.L_x_3854:
[----:B------:R-:W-:Y:S01]  /*19910*/  BSSY B0, `(.L_x_3972) ;  /* 0x0000006000007945 */ /* 0x000fe20003800000 */
[----:B------:R-:W-:-:S07]  /*19920*/  IMAD.MOV.U32 R15, RZ, RZ, -0x1 ;  /* 0xffffffffff0f7424 */ /* 0x000fce00078e00ff */
[----:B012---:R-:W-:Y:S05]  /*19930*/  WARPSYNC.COLLECTIVE R15, `(.L_x_3973) ;  /* 0x000000000f0c7348 */ /* 0x007fea0003c00000 */
[----:B------:R-:W-:Y:S02]  /*19940*/  ELECT P6, UR62, PT ;  /* 0x00000000003e782f */ /* 0x000fe400038c0000 */
[----:B------:R-:W-:Y:S01]  /*19950*/  MOV R14, UR62 ;  /* 0x0000003e000e7c02 */ /* 0x000fe20008000f00 */
[----:B012---:R-:W-:Y:S10]  /*19960*/  ENDCOLLECTIVE ;  /* 0x000000000000791b */ /* 0x007ff40003800000 */
.L_x_3973:
[----:B------:R-:W-:Y:S05]  /*19970*/  BSYNC B0 ;  /* 0x0000000000007941 */ /* 0x000fea0003800000 */
.L_x_3972:
[----:B------:R-:W-:Y:S05]  /*19980*/  BRA `(.L_x_3974) ;  /* 0xffffffdc00487947 */ /* 0x000fea000383ffff */
.L_x_3856:
[----:B-1----:R1:W2:Y:S02]  /*19990*/  SYNCS.PHASECHK.TRANS64.TRYWAIT P0, [R6+URZ], R5 ;  /* 0x00000005060075a7 */ /* 0x0022a4000800017f */
[----:B--2---:R-:W-:Y:S05]  /*199a0*/  @!P0 NANOSLEEP.SYNCS 0x989680 ;  /* 0x009896800000895d */ /* 0x004fea0003900000 */
[----:B------:R-:W2:Y:S02]  /*199b0*/  @!P0 SYNCS.PHASECHK.TRANS64 P0, [R6+URZ], R5 ;  /* 0x00000005060085a7 */ /* 0x000ea4000800007f */
[----:B--2---:R-:W-:Y:S05]  /*199c0*/  @!P0 BRA `(.L_x_3856) ;  /* 0xfffffffc00f08947 */ /* 0x004fea000383ffff */
[----:B------:R-:W-:Y:S05]  /*199d0*/  BRA `(.L_x_3975) ;  /* 0xffffffdc00847947 */ /* 0x000fea000383ffff */
.L_x_3857:
[----:B--2---:R2:W3:Y:S02]  /*199e0*/  SYNCS.PHASECHK.TRANS64.TRYWAIT P0, [R7+URZ], R2 ;  /* 0x00000002070075a7 */ /* 0x0044e4000800017f */
[----:B---3--:R-:W-:Y:S05]  /*199f0*/  @!P0 NANOSLEEP.SYNCS 0x989680 ;  /* 0x009896800000895d */ /* 0x008fea0003900000 */
[----:B------:R-:W3:Y:S02]  /*19a00*/  @!P0 SYNCS.PHASECHK.TRANS64 P0, [R7+URZ], R2 ;  /* 0x00000002070085a7 */ /* 0x000ee4000800007f */
[----:B---3--:R-:W-:Y:S05]  /*19a10*/  @!P0 BRA `(.L_x_3857) ;  /* 0xfffffffc00f08947 */ /* 0x008fea000383ffff */
[----:B------:R-:W-:Y:S05]  /*19a20*/  BRA `(.L_x_3976) ;  /* 0xffffffdc00787947 */ /* 0x000fea000383ffff */
.L_x_3859:
[----:B---3--:R3:W4:Y:S02]  /*19a30*/  SYNCS.PHASECHK.TRANS64.TRYWAIT P0, [R4+URZ], R5 ;  /* 0x00000005040075a7 */ /* 0x008724000800017f */
[----:B----4-:R-:W-:Y:S05]  /*19a40*/  @!P0 NANOSLEEP.SYNCS 0x989680 ;  /* 0x009896800000895d */ /* 0x010fea0003900000 */
[----:B------:R-:W4:Y:S02]  /*19a50*/  @!P0 SYNCS.PHASECHK.TRANS64 P0, [R4+URZ], R5 ;  /* 0x00000005040085a7 */ /* 0x000f24000800007f */
[----:B----4-:R-:W-:Y:S05]  /*19a60*/  @!P0 BRA `(.L_x_3859) ;  /* 0xfffffffc00f08947 */ /* 0x010fea000383ffff */
[----:B------:R-:W-:Y:S05]  /*19a70*/  BRA `(.L_x_3977) ;  /* 0xffffffdc00807947 */ /* 0x000fea000383ffff */
.L_x_3978:
        /* <DEDUP_REMOVED lines=16> */
.L_x_4564:


//--------------------- .text._ZN7cutlass13device_kernelIN5flash11enable_sm90INS1_16FlashAttnFwdSm90INS1_25CollectiveMainloopFwdSm90ILi2EN4cute5tupleIJNS5_1CILi1EEES8_S8_EEENS6_IJNS7_ILi64EEESA_SA_EEELi512ENS_10bfloat16_tEfNS_4arch4Sm90ELb1ELb0ELb0ELb1ELb0ELb0ELb1ELb0ELb0ELb0ELb0ELb0EEENS1_21CollectiveEpilogueFwdINS6_IJSA_NS7_ILi512EEESA_EEES9_SC_SE_Li256ELb1ELb0ELb0ELb0EEENS1_36VarlenDynamicPersistentTileSchedulerILi64ELi64ELi256ELi32ELb0ELb0ELb1ELb1ELb1ELb1EEEEEEEEEvNT_6ParamsE --------------------------
	.section	.text._ZN7cutlass13device_kernelIN5flash11enable_sm90INS1_16FlashAttnFwdSm90INS1_25CollectiveMainloopFwdSm90ILi2EN4cute5tupleIJNS5_1CILi1EEES8_S8_EEENS6_IJNS7_ILi64EEESA_SA_EEELi512ENS_10bfloat16_tEfNS_4arch4Sm90ELb1ELb0ELb0ELb1ELb0ELb0ELb1ELb0ELb0ELb0ELb0ELb0EEENS1_21CollectiveEpilogueFwdINS6_IJSA_NS7_ILi512EEESA_EEES9_SC_SE_Li256ELb1ELb0ELb0ELb0EEENS1_36VarlenDynamicPersistentTileSchedulerILi64ELi64ELi256ELi32ELb0ELb0ELb1ELb1ELb1ELb1EEEEEEEEEvNT_6ParamsE,"ax",@progbits
	.align	128
.text._ZN7cutlass13device_kernelIN5flash11enable_sm90INS1_16FlashAttnFwdSm90INS1_25CollectiveMainloopFwdSm90ILi2EN4cute5tupleIJNS5_1CILi1EEES8_S8_EEENS6_IJNS7_ILi64EEESA_SA_EEELi512ENS_10bfloat16_tEfNS_4arch4Sm90ELb1ELb0ELb0ELb1ELb0ELb0ELb1ELb0ELb0ELb0ELb0ELb0EEENS1_21CollectiveEpilogueFwdINS6_IJSA_NS7_ILi512EEESA_EEES9_SC_SE_Li256ELb1ELb0ELb0ELb0EEENS1_36VarlenDynamicPersistentTileSchedulerILi64ELi64ELi256ELi32ELb0ELb0ELb1ELb1ELb1ELb1EEEEEEEEEvNT_6ParamsE:
        .type           _ZN7cutlass13device_kernelIN5flash11enable_sm90INS1_16FlashAttnFwdSm90INS1_25CollectiveMainloopFwdSm90ILi2EN4cute5tupleIJNS5_1CILi1EEES8_S8_EEENS6_IJNS7_ILi64EEESA_SA_EEELi512ENS_10bfloat16_tEfNS_4arch4Sm90ELb1ELb0ELb0ELb1ELb0ELb0ELb1ELb0ELb0ELb0ELb0ELb0EEENS1_21CollectiveEpilogueFwdINS6_IJSA_NS7_ILi512EEESA_EEES9_SC_SE_Li256ELb1ELb0ELb0ELb0EEENS1_36VarlenDynamicPersistentTileSchedulerILi64ELi64ELi256ELi32ELb0ELb0ELb1ELb1ELb1ELb1EEEEEEEEEvNT_6ParamsE,@function
        .size           _ZN7cutlass13device_kernelIN5flash11enable_sm90INS1_16FlashAttnFwdSm90INS1_25CollectiveMainloopFwdSm90ILi2EN4cute5tupleIJNS5_1CILi1EEES8_S8_EEENS6_IJNS7_ILi64EEESA_SA_EEELi512ENS_10bfloat16_tEfNS_4arch4Sm90ELb1ELb0ELb0ELb1ELb0ELb0ELb1ELb0ELb0ELb0ELb0ELb0EEENS1_21CollectiveEpilogueFwdINS6_IJSA_NS7_ILi512EEESA_EEES9_SC_SE_Li256ELb1ELb0ELb0ELb0EEENS1_36VarlenDynamicPersistentTileSchedulerILi64ELi64ELi256ELi32ELb0ELb0ELb1ELb1ELb1ELb1EEEEEEEEEvNT_6ParamsE,(.L_x_4565 - _ZN7cutlass13device_kernelIN5flash11enable_sm90INS1_16FlashAttnFwdSm90INS1_25CollectiveMainloopFwdSm90ILi2EN4cute5tupleIJNS5_1CILi1EEES8_S8_EEENS6_IJNS7_ILi64EEESA_SA_EEELi512ENS_10bfloat16_tEfNS_4arch4Sm90ELb1ELb0ELb0ELb1ELb0ELb0ELb1ELb0ELb0ELb0ELb0ELb0EEENS1_21CollectiveEpilogueFwdINS6_IJSA_NS7_ILi512EEESA_EEES9_SC_SE_Li256ELb1ELb0ELb0ELb0EEENS1_36VarlenDynamicPersistentTileSchedulerILi64ELi64ELi256ELi32ELb0ELb0ELb1ELb1ELb1ELb1EEEEEEEEEvNT_6ParamsE)
        .other          _ZN7cutlass13device_kernelIN5flash11enable_sm90INS1_16FlashAttnFwdSm90INS1_25CollectiveMainloopFwdSm90ILi2EN4cute5tupleIJNS5_1CILi1EEES8_S8_EEENS6_IJNS7_ILi64EEESA_SA_EEELi512ENS_10bfloat16_tEfNS_4arch4Sm90ELb1ELb0ELb0ELb1ELb0ELb0ELb1ELb0ELb0ELb0ELb0ELb0EEENS1_21CollectiveEpilogueFwdINS6_IJSA_NS7_ILi512EEESA_EEES9_SC_SE_Li256ELb1ELb0ELb0ELb0EEENS1_36VarlenDynamicPersistentTileSchedulerILi64ELi64ELi256ELi32ELb0ELb0ELb1ELb1ELb1ELb1EEEEEEEEEvNT_6ParamsE,@"STO_CUDA_ENTRY STV_DEFAULT"
_ZN7cutlass13device_kernelIN5flash11enable_sm90INS1_16FlashAttnFwdSm90INS1_25CollectiveMainloopFwdSm90ILi2EN4cute5tupleIJNS5_1CILi1EEES8_S8_EEENS6_IJNS7_ILi64EEESA_SA_EEELi512ENS_10bfloat16_tEfNS_4arch4Sm90ELb1ELb0ELb0ELb1ELb0ELb0ELb1ELb0ELb0ELb0ELb0ELb0EEENS1_21CollectiveEpilogueFwdINS6_IJSA_NS7_ILi512EEESA_EEES9_SC_SE_Li256ELb1ELb0ELb0ELb0EEENS1_36VarlenDynamicPersistentTileSchedulerILi64ELi64ELi256ELi32ELb0ELb0ELb1ELb1ELb1ELb1EEEEEEEEEvNT_6ParamsE:
        /* <DEDUP_REMOVED lines=24> */
.L_x_3980:
[----:B------:R-:W-:Y:S05]  /*0180*/  BSYNC B0 ;  /* 0x0000000000007941 */ /* 0x000fea0003800000 */
.L_x_3979:
        /* <DEDUP_REMOVED lines=21> */
[----:B0-----:R0:W1:Y:S01]  /*02e0*/  @UP1 SYNCS.EXCH.64 URZ, [UR8+0x38800], UR4 ;  /* 0x03880004083f15b2 */ /* 0x0010620008000100 */
[----:B------:R0:W2:Y:S04]  /*02f0*/  @UP2 SYNCS.EXCH.64 URZ, [UR8+0x38810], UR4 ;  /* 0x03881004083f25b2 */ /* 0x0000a80008000100 */
        /* <DEDUP_REMOVED lines=16> */
.L_x_3981:
        /* <DEDUP_REMOVED lines=22> */
.L_x_3982:
        /* <DEDUP_REMOVED lines=18> */
.L_x_3983:
        /* <DEDUP_REMOVED lines=22> */
.L_x_3984:
        /* <DEDUP_REMOVED lines=22> */
.L_x_3985:
[----:B0-----:R-:W-:Y:S01]  /*0940*/  UMOV UR4, 0x1 ;  /* 0x0000000100047882 */ /* 0x001fe20000000000 */
[----:B------:R-:W-:Y:S01]  /*0950*/  PLOP3.LUT P0, PT, PT, PT, UP0, 0x80, 0x0 ;  /* 0x000000000000781c */ /* 0x000fe20003f0f008 */
[----:B------:R-:W-:Y:S01]  /*0960*/  USEL UR4, UR4, 0x2, !UP0 ;  /* 0x0000000204047887 */ /* 0x000fe2000c000000 */
[----:B------:R-:W-:-:S05]  /*0970*/  NOP ;  /* 0x0000000000007918 */ /* 0x000fca0000000000 */
[----:B------:R-:W-:-:S05]  /*0980*/  IMAD.U32 R2, RZ, RZ, UR4 ;  /* 0x00000004ff027e24 */ /* 0x000fca000f8e00ff */
[----:B------:R0:W-:Y:S01]  /*0990*/  STL [R1+0x2c], R2 ;  /* 0x00002c0201007387 */ /* 0x0001e20000100800 */
[----:B-123--:R-:W-:Y:S06]  /*09a0*/  BAR.SYNC.DEFER_BLOCKING 0x0 ;  /* 0x0000000000007b1d */ /* 0x00efec0000010000 */
[----:B------:R-:W-:Y:S05]  /*09b0*/  @!P0 BRA `(.L_x_3986) ;  /* 0x000000e8000c8947 */ /* 0x000fea0003800000 */
.L_x_3987:
[----:B------:R-:W-:-:S08]  /*09c0*/  NOP ;  /* 0x0000000000007918 */ /* 0x000fd00000000000 */
[----:B------:R-:W1:Y:S02]  /*09d0*/  USETMAXREG.TRY_ALLOC.CTAPOOL UP0, 0xf0 ;  /* 0x000000f0000079c8 */ /* 0x000e640008000600 */
[----:B-1----:R-:W-:-:S13]  /*09e0*/  PLOP3.LUT P0, PT, PT, PT, UP0, 0x80, 0x0 ;  /* 0x000000000000781c */ /* 0x002fda0003f0f008 */
[----:B------:R-:W-:Y:S05]  /*09f0*/  @!P0 BRA `(.L_x_3987) ;  /* 0xfffffffc00f08947 */ /* 0x000fea000383ffff */
[----:B0-----:R-:W0:Y:S01]  /*0a00*/  S2R R2, SR_TID.X ;  /* 0x0000000000027919 */ /* 0x001e220000002100 */
[----:B------:R-:W1:Y:S01]  /*0a10*/  S2UR UR5, SR_CgaCtaId ;  /* 0x00000000000579c3 */ /* 0x000e620000008800 */
[----:B------:R-:W-:Y:S02]  /*0a20*/  UMOV UR4, 0x400 ;  /* 0x0000040000047882 */ /* 0x000fe40000000000 */
[----:B-1----:R-:W-:-:S06]  /*0a30*/  ULEA UR4, UR5, UR4, 0x18 ;  /* 0x0000000405047291 */ /* 0x002fcc000f8ec03f */
[----:B------:R-:W-:Y:S01]  /*0a40*/  IMAD.U32 R17, RZ, RZ, UR4 ;  /* 0x00000004ff117e24 */ /* 0x000fe2000f8e00ff */
[----:B0-----:R-:W-:Y:S01]  /*0a50*/  LOP3.LUT R0, R2, 0xffffff80, RZ, 0xc0, !PT ;  /* 0xffffff8002007812 */ /* 0x001fe200078ec0ff */
[----:B------:R-:W-:-:S03]  /*0a60*/  ULDC UR4, c[0x0][0xd14] ;  /* 0x0003450000047ab9 */ /* 0x000fc60000000800 */
[----:B------:R-:W-:-:S13]  /*0a70*/  ISETP.NE.AND P0, PT, R0, 0x80, PT ;  /* 0x000000800000780c */ /* 0x000fda0003f05270 */
[----:B------:R-:W-:Y:S06]  /*0a80*/  @!P0 BAR.ARV 0x8, 0xa0 ;  /* 0x0202800000008b1d */ /* 0x000fec0000002000 */
[----:B------:R-:W-:-:S13]  /*0a90*/  ISETP.GE.U32.AND P0, PT, R2, 0x100, PT ;  /* 0x000001000200780c */ /* 0x000fda0003f06070 */
[----:B------:R-:W-:Y:S08]  /*0aa0*/  @P0 BAR.ARV 0xf, 0x100 ;  /* 0x03c4000000000b1d */ /* 0x000ff00000002000 */
[----:B------:R-:W-:Y:S06]  /*0ab0*/  BAR.SYNC.DEFER_BLOCKING 0x5, 0x120 ;  /* 0x0144800000007b1d */ /* 0x000fec0000010000 */
[----:B------:R-:W0:Y:S02]  /*0ac0*/  LDS.128 R184, [R17+0x388d0] ;  /* 0x0388d00011b87984 */ /* 0x000e240000000c00 */
[----:B------:R-:W-:Y:S06]  /*0ad0*/  BAR.ARV 0x4, 0x120 ;  /* 0x0104800000007b1d */ /* 0x000fec0000002000 */
[----:B0-----:R-:W-:-:S13]  /*0ae0*/  ISETP.GE.AND P0, PT, R187, UR4, PT ;  /* 0x00000004bb007c0c */ /* 0x001fda000bf06270 */
[----:B------:R-:W-:Y:S05]  /*0af0*/  @P0 EXIT ;  /* 0x000000000000094d */ /* 0x000fea0003800000 */
[----:B------:R-:W2:Y:S01]  /*0b00*/  LDL R3, [R1+0x2c] ;  /* 0x00002c0001037983 */ /* 0x000ea20000100800 */
[----:B------:R-:W-:Y:S01]  /*0b10*/  VIADD R198, R2, 0xffffff80 ;  /* 0xffffff8002c67836 */ /* 0x000fe20000000000 */
[----:B------:R-:W-:Y:S01]  /*0b20*/  R2UR UR5, R186 ;  /* 0x00000000ba0572ca */ /* 0x000fe200000e0000 */
[----:B------:R-:W-:Y:S01]  /*0b30*/  IMAD.MOV.U32 R191, RZ, RZ, 0x40 ;  /* 0x00000040ffbf7424 */ /* 0x000fe200078e00ff */
[----:B------:R-:W-:Y:S01]  /*0b40*/  MOV R16, RZ ;  /* 0x000000ff00107202 */ /* 0x000fe20000000f00 */
[----:B------:R-:W-:Y:S01]  /*0b50*/  UMOV UR36, URZ ;  /* 0x0000003f00247c82 */ /* 0x000fe20008000000 */
[----:B--2---:R-:W-:Y:S02]  /*0b60*/  R2UR UR4, R3 ;  /* 0x00000000030472ca */ /* 0x004fe400000e0000 */
[----:B------:R-:W-:-:S04]  /*0b70*/  SHF.R.S32.HI R3, RZ, 0x1f, R198 ;  /* 0x0000001fff037819 */ /* 0x000fc800000114c6 */
[CC--:B------:R-:W-:Y:S02]  /*0b80*/  LEA.HI R0, R3.reuse, R198.reuse, RZ, 0x4 ;  /* 0x000000c603007211 */ /* 0x0c0fe400078f20ff */
[----:B------:R-:W-:Y:S02]  /*0b90*/  LEA.HI R4, R3, R198, RZ, 0x5 ;  /* 0x000000c603047211 */ /* 0x000fe400078f28ff */
[----:B------:R-:W-:Y:S02]  /*0ba0*/  SHF.R.S32.HI R11, RZ, 0x4, R0 ;  /* 0x00000004ff0b7819 */ /* 0x000fe40000011400 */
[C---:B------:R-:W-:Y:S01]  /*0bb0*/  LOP3.LUT R7, R0.reuse, 0xfffffff0, RZ, 0xc0, !PT ;  /* 0xfffffff000077812 */ /* 0x040fe200078ec0ff */
[----:B------:R-:W-:Y:S01]  /*0bc0*/  ULOP3.LUT UR40, UR4, 0x1, URZ, 0xfc, !UPT ;  /* 0x0000000104287892 */ /* 0x000fe2000f8efc3f */
[--C-:B------:R-:W-:Y:S02]  /*0bd0*/  SHF.R.S32.HI R13, RZ, 0x5, R4.reuse ;  /* 0x00000005ff0d7819 */ /* 0x100fe40000011404 */
[----:B------:R-:W-:Y:S01]  /*0be0*/  LEA.HI R2, R0, R11, RZ, 0x1 ;  /* 0x0000000b00027211 */ /* 0x000fe200078f08ff */
[----:B------:R-:W-:Y:S01]  /*0bf0*/  IMAD.IADD R9, R198, 0x1, -R7 ;  /* 0x00000001c6097824 */ /* 0x000fe200078e0a07 */
[----:B------:R-:W-:-:S02]  /*0c00*/  SHF.R.S32.HI R4, RZ, 0x1f, R4 ;  /* 0x0000001fff047819 */ /* 0x000fc40000011404 */
[-C--:B------:R-:W-:Y:S02]  /*0c10*/  LEA.HI R5, R3, R198.reuse, RZ, 0x7 ;  /* 0x000000c603057211 */ /* 0x080fe400078f38ff */
[----:B------:R-:W-:Y:S02]  /*0c20*/  LOP3.LUT R2, R2, 0x1ffffffe, RZ, 0xc0, !PT ;  /* 0x1ffffffe02027812 */ /* 0x000fe400078ec0ff */
[----:B------:R-:W-:Y:S02]  /*0c30*/  LEA.HI R4, R4, R13, RZ, 0x2 ;  /* 0x0000000d04047211 */ /* 0x000fe400078f10ff */
[----:B------:R-:W-:Y:S01]  /*0c40*/  SHF.R.S32.HI R0, RZ, 0x1f, R9 ;  /* 0x0000001fff007819 */ /* 0x000fe20000011409 */
[----:B------:R-:W-:Y:S01]  /*0c50*/  IMAD.IADD R11, R11, 0x1, -R2 ;  /* 0x000000010b0b7824 */ /* 0x000fe200078e0a02 */
[----:B------:R-:W-:Y:S02]  /*0c60*/  SHF.R.S32.HI R196, RZ, 0x7, R5 ;  /* 0x00000007ffc47819 */ /* 0x000fe40000011405 */
[----:B------:R-:W-:Y:S01]  /*0c70*/  LOP3.LUT R4, R4, 0x3ffffc, RZ, 0xc0, !PT ;  /* 0x003ffffc04047812 */ /* 0x000fe200078ec0ff */
[----:B------:R-:W-:Y:S01]  /*0c80*/  IMAD.SHL.U32 R11, R11, 0x8, RZ ;  /* 0x000000080b0b7824 */ /* 0x000fe200078e00ff */
        /* <DEDUP_REMOVED lines=8> */
[----:B------:R-:W-:Y:S01]  /*0d10*/  LEA R12, R6, R15, 0x4 ;  /* 0x0000000f060c7211 */ /* 0x000fe200078e20ff */
[----:B------:R-:W-:Y:S01]  /*0d20*/  IMAD.IADD R6, R9, 0x1, -R4 ;  /* 0x0000000109067824 */ /* 0x000fe200078e0a04 */
[----:B------:R-:W-:-:S02]  /*0d30*/  LOP3.LUT R10, R8, 0x7ffffe00, RZ, 0xc0, !PT ;  /* 0x7ffffe00080a7812 */ /* 0x000fc400078ec0ff */
[----:B------:R-:W-:Y:S01]  /*0d40*/  SHF.R.S32.HI R0, RZ, 0x1f, R7 ;  /* 0x0000001fff007819 */ /* 0x000fe20000011407 */
[C---:B------:R-:W-:Y:S01]  /*0d50*/  IMAD.SHL.U32 R8, R6.reuse, 0x40, RZ ;  /* 0x0000004006087824 */ /* 0x040fe200078e00ff */
[----:B------:R-:W-:Y:S01]  /*0d60*/  R2P PR, R6, 0x6 ;  /* 0x0000000606007804 */ /* 0x000fe20000000000 */
[--C-:B------:R-:W-:Y:S01]  /*0d70*/  IMAD.U32 R197, R12, 0x40, R11.reuse ;  /* 0x000000400cc57824 */ /* 0x100fe200078e000b */
[----:B------:R-:W-:Y:S01]  /*0d80*/  LEA.HI R2, R0, R7, RZ, 0x2 ;  /* 0x0000000700027211 */ /* 0x000fe200078f10ff */
[----:B------:R-:W-:Y:S01]  /*0d90*/  IMAD R10, R13, 0x400, R10 ;  /* 0x000004000d0a7824 */ /* 0x000fe200078e020a */
[----:B------:R-:W-:Y:S02]  /*0da0*/  LOP3.LUT R8, R8, 0x1c0, RZ, 0xc0, !PT ;  /* 0x000001c008087812 */ /* 0x000fe400078ec0ff */
[----:B------:R-:W-:Y:S02]  /*0db0*/  SHF.R.S32.HI R4, RZ, 0x2, R2 ;  /* 0x00000002ff047819 */ /* 0x000fe40000011402 */
[----:B------:R-:W-:-:S02]  /*0dc0*/  LOP3.LUT R11, R8, 0x8, R11, 0xf8, !PT ;  /* 0x00000008080b7812 */ /* 0x000fc400078ef80b */
[----:B------:R-:W-:Y:S02]  /*0dd0*/  SHF.R.U32.HI R8, RZ, 0x3, R8 ;  /* 0x00000003ff087819 */ /* 0x000fe40000011608 */
[----:B------:R-:W-:Y:S02]  /*0de0*/  SHF.R.S32.HI R9, RZ, 0x1f, R2 ;  /* 0x0000001fff097819 */ /* 0x000fe40000011402 */
[----:B------:R-:W-:Y:S02]  /*0df0*/  LOP3.LUT R11, R11, R8, RZ, 0x3c, !PT ;  /* 0x000000080b0b7212 */ /* 0x000fe400078e3cff */
[----:B------:R-:W-:Y:S02]  /*0e00*/  LOP3.LUT R2, R2, 0x7ffffffc, RZ, 0xc0, !PT ;  /* 0x7ffffffc02027812 */ /* 0x000fe400078ec0ff */
[----:B------:R-:W-:Y:S01]  /*0e10*/  LEA.HI R9, R9, R4, RZ, 0x3 ;  /* 0x0000000409097211 */ /* 0x000fe200078f18ff */
[----:B------:R-:W-:Y:S01]  /*0e20*/  IMAD.IADD R10, R10, 0x1, R11 ;  /* 0x000000010a0a7824 */ /* 0x000fe200078e020b */
[----:B------:R-:W-:Y:S01]  /*0e30*/  LEA.HI R5, R5, R196, RZ, 0x1 ;  /* 0x000000c405057211 */ /* 0x000fe200078f08ff */
[----:B------:R-:W-:Y:S01]  /*0e40*/  IMAD.IADD R22, R7, 0x1, -R2 ;  /* 0x0000000107167824 */ /* 0x000fe200078e0a02 */
[----:B------:R-:W-:Y:S01]  /*0e50*/  LEA.HI R0, R0, R7, RZ, 0x5 ;  /* 0x0000000700007211 */ /* 0x000fe200078f28ff */
[----:B------:R-:W-:Y:S01]  /*0e60*/  IMAD R189, R10, 0x2, R17 ;  /* 0x000000020abd7824 */ /* 0x000fe200078e0211 */
[----:B------:R-:W-:Y:S01]  /*0e70*/  LOP3.LUT R9, R9, 0xfffffff8, RZ, 0xc0, !PT ;  /* 0xfffffff809097812 */ /* 0x000fe200078ec0ff */
[----:B------:R-:W-:Y:S01]  /*0e80*/  IMAD.MOV.U32 R2, RZ, RZ, RZ ;  /* 0x000000ffff027224 */ /* 0x000fe200078e00ff */
        /* <DEDUP_REMOVED lines=8> */
[----:B------:R-:W-:Y:S01]  /*0f10*/  SHF.R.S32.HI R194, RZ, 0x3, R3 ;  /* 0x00000003ffc27819 */ /* 0x000fe20000011403 */
[----:B------:R-:W-:-:S02]  /*0f20*/  IMAD.IADD R5, R196, 0x1, -R5 ;  /* 0x00000001c4057824 */ /* 0x000fc400078e0a05 */
[C---:B------:R-:W-:Y:S01]  /*0f30*/  @P1 VIADD R190, R192.reuse, 0xffffffe0 ;  /* 0xffffffe0c0be1836 */ /* 0x040fe20000000000 */
[----:B------:R-:W-:Y:S01]  /*0f40*/  IADD3 R192, R192, R191, RZ ;  /* 0x000000bfc0c07210 */ /* 0x000fe20007ffe0ff */
[----:B------:R-:W-:Y:S02]  /*0f50*/  IMAD R18, R0, 0x10, R9 ;  /* 0x0000001000127824 */ /* 0x000fe400078e0209 */
[----:B------:R-:W-:Y:S02]  /*0f60*/  IMAD.SHL.U32 R23, R7, 0x8, RZ ;  /* 0x0000000807177824 */ /* 0x000fe400078e00ff */
[----:B------:R-:W-:Y:S02]  /*0f70*/  IMAD.SHL.U32 R188, R5, 0x100, RZ ;  /* 0x0000010005bc7824 */ /* 0x000fe400078e00ff */
[----:B------:R-:W-:Y:S02]  /*0f80*/  IMAD.SHL.U32 R22, R22, 0x2, RZ ;  /* 0x0000000216167824 */ /* 0x000fe400078e00ff */
[----:B------:R-:W-:-:S07]  /*0f90*/  IMAD.IADD R191, R191, 0x1, R190 ;  /* 0x00000001bfbf7824 */ /* 0x000fce00078e02be */
.L_x_4038:
[----:B0-----:R-:W0:Y:S01]  /*0fa0*/  LDC.64 R4, c[0x0][0xd60] ;  /* 0x00035800ff047b82 */ /* 0x001e220000000a00 */
[----:B------:R-:W-:Y:S01]  /*0fb0*/  ULDC.64 UR10, c[0x0][0x208] ;  /* 0x00008200000a7ab9 */ /* 0x000fe20000000a00 */
[----:B------:R-:W-:Y:S01]  /*0fc0*/  ULDC.64 UR6, c[0x0][0xb20] ;  /* 0x0002c80000067ab9 */ /* 0x000fe20000000a00 */
[----:B------:R-:W-:-:S05]  /*0fd0*/  ULDC.64 UR8, c[0x0][0xb10] ;  /* 0x0002c40000087ab9 */ /* 0x000fca0000000a00 */
[----:B-1----:R-:W1:Y:S08]  /*0fe0*/  LDC.64 R8, c[0x0][0x3f8] ;  /* 0x0000fe00ff087b82 */ /* 0x002e700000000a00 */
[----:B--2---:R-:W2:Y:S01]  /*0ff0*/  LDC R184, c[0x0][0x288] ;  /* 0x0000a200ffb87b82 */ /* 0x004ea20000000800 */
[----:B0-----:R-:W-:-:S07]  /*1000*/  IMAD.WIDE R4, R187, 0x4, R4 ;  /* 0x00000004bb047825 */ /* 0x001fce00078e0204 */
[----:B------:R-:W0:Y:S01]  /*1010*/  LDC R0, c[0x0][0x404] ;  /* 0x00010100ff007b82 */ /* 0x000e220000000800 */
[----:B---3--:R-:W3:Y:S01]  /*1020*/  LDG.E R4, desc[UR10][R4.64] ;  /* 0x0000000a04047981 */ /* 0x008ee2000c1e1900 */
[----:B------:R-:W-:Y:S01]  /*1030*/  UISETP.NE.U32.AND UP0, UPT, UR6, URZ, UPT ;  /* 0x0000003f0600728c */ /* 0x000fe2000bf05070 */
[----:B------:R-:W-:Y:S01]  /*1040*/  IMAD.MOV.U32 R3, RZ, RZ, RZ ;  /* 0x000000ffff037224 */ /* 0x000fe200078e00ff */
[----:B------:R-:W-:-:S04]  /*1050*/  UISETP.NE.U32.AND UP1, UPT, UR8, URZ, UPT ;  /* 0x0000003f0800728c */ /* 0x000fc8000bf25070 */
[----:B------:R-:W4:Y:S01]  /*1060*/  LDC R11, c[0x0][0x2e0] ;  /* 0x0000b800ff0b7b82 */ /* 0x000f220000000800 */
[----:B------:R-:W-:Y:S02]  /*1070*/  UISETP.NE.AND.EX UP0, UPT, UR7, URZ, UPT, UP0 ;  /* 0x0000003f0700728c */ /* 0x000fe4000bf05300 */
[----:B------:R-:W-:-:S04]  /*1080*/  UISETP.NE.AND.EX UP1, UPT, UR9, URZ, UPT, UP1 ;  /* 0x0000003f0900728c */ /* 0x000fc8000bf25310 */
[----:B------:R-:W-:Y:S02]  /*1090*/  PLOP3.LUT P0, PT, PT, PT, UP0, 0x80, 0x0 ;  /* 0x000000000000781c */ /* 0x000fe40003f0f008 */
[----:B------:R-:W-:Y:S01]  /*10a0*/  PLOP3.LUT P2, PT, PT, PT, UP1, 0x80, 0x0 ;  /* 0x000000000000781c */ /* 0x000fe20003f4f018 */
[----:B------:R-:W-:Y:S01]  /*10b0*/  UMOV UR37, UR5 ;  /* 0x0000000500257c82 */ /* 0x000fe20008000000 */
[----:B---3--:R-:W-:-:S13]  /*10c0*/  R2UR UR39, R4 ;  /* 0x00000000042772ca */ /* 0x008fda00000e0000 */
[----:B------:R-:W-:Y:S02]  /*10d0*/  USHF.R.S32.HI UR38, URZ, 0x1f, UR39 ;  /* 0x0000001f3f267899 */ /* 0x000fe40008011427 */
[----:B------:R-:W-:-:S04]  /*10e0*/  @UP0 ULEA UR6, UP2, UR39, UR6, 0x2 ;  /* 0x0000000627060291 */ /* 0x000fc8000f84103f */
[----:B------:R-:W-:Y:S02]  /*10f0*/  @UP0 ULEA.HI.X UR7, UR39, UR7, UR38, 0x2, UP2 ;  /* 0x0000000727070291 */ /* 0x000fe400090f1426 */
[----:B------:R-:W-:Y:S01]  /*1100*/  @UP1 ULEA UR8, UP0, UR39, UR8, 0x2 ;  /* 0x0000000827081291 */ /* 0x000fe2000f80103f */
[----:B------:R-:W-:-:S03]  /*1110*/  IMAD.U32 R4, RZ, RZ, UR6 ;  /* 0x00000006ff047e24 */ /* 0x000fc6000f8e00ff */
[----:B------:R-:W-:Y:S01]  /*1120*/  IMAD.U32 R5, RZ, RZ, UR7 ;  /* 0x00000007ff057e24 */ /* 0x000fe2000f8e00ff */
[----:B------:R-:W-:Y:S01]  /*1130*/  @UP1 ULEA.HI.X UR9, UR39, UR9, UR38, 0x2, UP0 ;  /* 0x0000000927091291 */ /* 0x000fe200080f1426 */
[----:B------:R-:W-:Y:S01]  /*1140*/  IMAD.U32 R6, RZ, RZ, UR8 ;  /* 0x00000008ff067e24 */ /* 0x000fe2000f8e00ff */
[----:B------:R-:W-:Y:S02]  /*1150*/  ULDC.64 UR6, c[0x0][0xb18] ;  /* 0x0002c60000067ab9 */ /* 0x000fe40000000a00 */
[----:B------:R3:W5:Y:S01]  /*1160*/  @P0 LDG.E R3, desc[UR10][R4.64] ;  /* 0x0000000a04030981 */ /* 0x000762000c1e1900 */
[----:B-1----:R-:W-:Y:S01]  /*1170*/  ISETP.NE.U32.AND P0, PT, R8, RZ, PT ;  /* 0x000000ff0800720c */ /* 0x002fe20003f05070 */
[----:B------:R-:W-:Y:S01]  /*1180*/  IMAD.U32 R7, RZ, RZ, UR9 ;  /* 0x00000009ff077e24 */ /* 0x000fe2000f8e00ff */
[----:B------:R-:W-:Y:S02]  /*1190*/  ISETP.NE.U32.AND P1, PT, RZ, UR6, PT ;  /* 0x00000006ff007c0c */ /* 0x000fe4000bf25070 */
[----:B------:R-:W-:-:S02]  /*11a0*/  ISETP.NE.AND.EX P0, PT, R9, RZ, PT, P0 ;  /* 0x000000ff0900720c */ /* 0x000fc40003f05300 */
[----:B--2---:R3:W5:Y:S01]  /*11b0*/  @P2 LDG.E R184, desc[UR10][R6.64] ;  /* 0x0000000a06b82981 */ /* 0x004762000c1e1900 */
[----:B------:R-:W-:Y:S02]  /*11c0*/  ISETP.NE.AND.EX P1, PT, RZ, UR7, PT, P1 ;  /* 0x00000007ff007c0c */ /* 0x000fe4000bf25310 */
[----:B0-----:R-:W-:Y:S01]  /*11d0*/  SEL R0, R0, 0x1, P0 ;  /* 0x0000000100007807 */ /* 0x001fe20000000000 */
[----:B----4-:R-:W-:Y:S10]  /*11e0*/  @P2 BRA `(.L_x_3988) ;  /* 0x0000000000302947 */ /* 0x010ff40003800000 */
[----:B------:R-:W-:Y:S02]  /*11f0*/  ULDC.64 UR4, c[0x0][0xaf8] ;  /* 0x0002be0000047ab9 */ /* 0x000fe40000000a00 */
[----:B------:R-:W-:-:S04]  /*1200*/  ISETP.NE.U32.AND P0, PT, RZ, UR4, PT ;  /* 0x00000004ff007c0c */ /* 0x000fc8000bf05070 */
[----:B------:R-:W-:-:S13]  /*1210*/  ISETP.NE.AND.EX P0, PT, RZ, UR5, PT, P0 ;  /* 0x00000005ff007c0c */ /* 0x000fda000bf05300 */
[----:B------:R-:W-:Y:S05]  /*1220*/  @!P0 BRA `(.L_x_3988) ;  /* 0x0000000000208947 */ /* 0x000fea0003800000 */
[----:B------:R-:W-:Y:S01]  /*1230*/  ULDC.64 UR4, c[0x0][0xaf8] ;  /* 0x0002be0000047ab9 */ /* 0x000fe20000000a00 */
[----:B------:R-:W-:Y:S01]  /*1240*/  ULDC.64 UR8, c[0x0][0x208] ;  /* 0x0000820000087ab9 */ /* 0x000fe20000000a00 */
[----:B------:R-:W-:-:S06]  /*1250*/  UIMAD.WIDE UR4, UR39, 0x4, UR4 ;  /* 0x00000004270478a5 */ /* 0x000fcc000f8e0204 */
[----:B---3--:R-:W-:Y:S02]  /*1260*/  IMAD.U32 R4, RZ, RZ, UR4 ;  /* 0x00000004ff047e24 */ /* 0x008fe4000f8e00ff */
[----:B------:R-:W-:-:S05]  /*1270*/  IMAD.U32 R5, RZ, RZ, UR5 ;  /* 0x00000005ff057e24 */ /* 0x000fca000f8e00ff */
[----:B-----5:R-:W2:Y:S04]  /*1280*/  LDG.E R184, desc[UR8][R4.64] ;  /* 0x0000000804b87981 */ /* 0x020ea8000c1e1900 */
[----:B------:R-:W2:Y:S02]  /*1290*/  LDG.E R7, desc[UR8][R4.64+0x4] ;  /* 0x0000040804077981 */ /* 0x000ea4000c1e1900 */
[----:B--2---:R-:W-:-:S07]  /*12a0*/  IMAD.IADD R184, R7, 0x1, -R184 ;  /* 0x0000000107b87824 */ /* 0x004fce00078e0ab8 */
.L_x_3988:
[----:B------:R-:W-:Y:S02]  /*12b0*/  IMAD R186, R0, R11, RZ ;  /* 0x0000000b00ba7224 */ /* 0x000fe400078e02ff */
[----:B------:R-:W-:Y:S01]  /*12c0*/  IMAD.MOV.U32 R193, RZ, RZ, R185 ;  /* 0x000000ffffc17224 */ /* 0x000fe200078e00b9 */
[----:B------:R-:W-:Y:S06]  /*12d0*/  @!P1 BRA `(.L_x_3989) ;  /* 0x00000000001c9947 */ /* 0x000fec0003800000 */
[----:B------:R-:W-:Y:S01]  /*12e0*/  ULEA UR4, UP0, UR39, UR6, 0x2 ;  /* 0x0000000627047291 */ /* 0x000fe2000f80103f */
[----:B------:R-:W-:-:S03]  /*12f0*/  ULDC.64 UR8, c[0x0][0x208] ;  /* 0x0000820000087ab9 */ /* 0x000fc60000000a00 */
[----:B------:R-:W-:Y:S02]  /*1300*/  ULEA.HI.X UR5, UR39, UR7, UR38, 0x2, UP0 ;  /* 0x0000000727057291 */ /* 0x000fe400080f1426 */
[----:B---3--:R-:W-:-:S04]  /*1310*/  MOV R4, UR4 ;  /* 0x0000000400047c02 */ /* 0x008fc80008000f00 */
[----:B------:R-:W-:-:S05]  /*1320*/  IMAD.U32 R5, RZ, RZ, UR5 ;  /* 0x00000005ff057e24 */ /* 0x000fca000f8e00ff */
[----:B------:R0:W5:Y:S01]  /*1330*/  LDG.E R186, desc[UR8][R4.64] ;  /* 0x0000000804ba7981 */ /* 0x000162000c1e1900 */
[----:B------:R-:W-:Y:S05]  /*1340*/  BRA `(.L_x_3990) ;  /* 0x0000000000307947 */ /* 0x000fea0003800000 */
.L_x_3989:
        /* <DEDUP_REMOVED lines=9> */
[----:B------:R-:W2:Y:S04]  /*13e0*/  LDG.E R186, desc[UR6][R4.64] ;  /* 0x0000000604ba7981 */ /* 0x000ea8000c1e1900 */
[----:B------:R-:W2:Y:S02]  /*13f0*/  LDG.E R7, desc[UR6][R4.64+0x4] ;  /* 0x0000040604077981 */ /* 0x000ea4000c1e1900 */
[----:B--2---:R-:W-:-:S07]  /*1400*/  IMAD.IADD R186, R7, 0x1, -R186 ;  /* 0x0000000107ba7824 */ /* 0x004fce00078e0aba */
.L_x_3990:
[----:B-----5:R-:W-:Y:S01]  /*1410*/  IMAD.IADD R186, R186, 0x1, -R3 ;  /* 0x00000001baba7824 */ /* 0x020fe200078e0a03 */
[----:B------:R-:W-:Y:S01]  /*1420*/  UISETP.NE.AND UP0, UPT, UR41, 0x1, UPT ;  /* 0x000000012900788c */ /* 0x000fe2000bf05270 */
[----:B------:R-:W-:Y:S02]  /*1430*/  LEA R3, R185, 0x7f, 0x6 ;  /* 0x0000007fb9037811 */ /* 0x000fe400078e30ff */
[----:B------:R-:W-:Y:S01]  /*1440*/  CS2R R150, SRZ ;  /* 0x0000000000967805 */ /* 0x000fe2000001ff00 */
[C---:B------:R-:W-:Y:S01]  /*1450*/  VIADD R0, R186.reuse, 0x3f ;  /* 0x0000003fba007836 */ /* 0x040fe20000000000 */
[----:B------:R-:W-:Y:S02]  /*1460*/  CS2R R148, SRZ ;  /* 0x0000000000947805 */ /* 0x000fe4000001ff00 */
[----:B0--3--:R-:W-:Y:S02]  /*1470*/  IADD3 R4, R186, R3, -R184 ;  /* 0x00000003ba047210 */ /* 0x009fe40007ffe8b8 */
[----:B------:R-:W-:-:S02]  /*1480*/  CS2R R146, SRZ ;  /* 0x0000000000927805 */ /* 0x000fc4000001ff00 */
[----:B------:R-:W-:Y:S02]  /*1490*/  PLOP3.LUT P0, PT, PT, PT, UP0, 0x80, 0x0 ;  /* 0x000000000000781c */ /* 0x000fe40003f0f008 */
[----:B------:R-:W-:Y:S02]  /*14a0*/  CS2R R144, SRZ ;  /* 0x0000000000907805 */ /* 0x000fe4000001ff00 */
[----:B------:R-:W-:Y:S02]  /*14b0*/  SHF.R.S32.HI R3, RZ, 0x1f, R0 ;  /* 0x0000001fff037819 */ /* 0x000fe40000011400 */
[----:B------:R-:W-:Y:S02]  /*14c0*/  CS2R R142, SRZ ;  /* 0x00000000008e7805 */ /* 0x000fe4000001ff00 */
[----:B------:R-:W-:Y:S02]  /*14d0*/  SHF.R.S32.HI R5, RZ, 0x1f, R4 ;  /* 0x0000001fff057819 */ /* 0x000fe40000011404 */
[----:B------:R-:W-:-:S02]  /*14e0*/  CS2R R140, SRZ ;  /* 0x00000000008c7805 */ /* 0x000fc4000001ff00 */
[----:B------:R-:W-:Y:S01]  /*14f0*/  LEA.HI R3, R3, R0, RZ, 0x6 ;  /* 0x0000000003037211 */ /* 0x000fe200078f30ff */
[----:B------:R-:W-:Y:S01]  /*1500*/  IMAD.MOV.U32 R0, RZ, RZ, RZ ;  /* 0x000000ffff007224 */ /* 0x000fe200078e00ff */
[----:B------:R-:W-:Y:S02]  /*1510*/  LEA.HI R5, R5, R4, RZ, 0x6 ;  /* 0x0000000405057211 */ /* 0x000fe400078f30ff */
[----:B------:R-:W-:Y:S02]  /*1520*/  CS2R R138, SRZ ;  /* 0x00000000008a7805 */ /* 0x000fe4000001ff00 */
[----:B------:R-:W-:Y:S01]  /*1530*/  SHF.R.S32.HI R168, RZ, 0x6, R3 ;  /* 0x00000006ffa87819 */ /* 0x000fe20000011403 */
[----:B------:R-:W-:Y:S01]  /*1540*/  IMAD.MOV.U32 R3, RZ, RZ, RZ ;  /* 0x000000ffff037224 */ /* 0x000fe200078e00ff */
[----:B------:R-:W-:Y:S02]  /*1550*/  SHF.R.S32.HI R5, RZ, 0x6, R5 ;  /* 0x00000006ff057819 */ /* 0x000fe40000011405 */
[----:B------:R-:W-:-:S02]  /*1560*/  CS2R R136, SRZ ;  /* 0x0000000000887805 */ /* 0x000fc4000001ff00 */
[----:B------:R-:W-:Y:S02]  /*1570*/  CS2R R134, SRZ ;  /* 0x0000000000867805 */ /* 0x000fe4000001ff00 */
[----:B------:R-:W-:Y:S02]  /*1580*/  CS2R R132, SRZ ;  /* 0x0000000000847805 */ /* 0x000fe4000001ff00 */
[----:B------:R-:W-:Y:S02]  /*1590*/  VIMNMX R168, R168, R5, PT ;  /* 0x00000005a8a87248 */ /* 0x000fe40003fe0100 */
        /* <DEDUP_REMOVED lines=51> */
[----:B------:R-:W-:Y:S01]  /*18d0*/  MOV R169, RZ ;  /* 0x000000ff00a97202 */ /* 0x000fe20000000f00 */
[----:B------:R-:W-:Y:S01]  /*18e0*/  IMAD.MOV.U32 R7, RZ, RZ, RZ ;  /* 0x000000ffff077224 */ /* 0x000fe200078e00ff */
[----:B------:R-:W-:Y:S01]  /*18f0*/  CS2R R170, SRZ ;  /* 0x0000000000aa7805 */ /* 0x000fe2000001ff00 */
[----:B------:R-:W-:Y:S01]  /*1900*/  IMAD.MOV.U32 R24, RZ, RZ, RZ ;  /* 0x000000ffff187224 */ /* 0x000fe200078e00ff */
[----:B------:R-:W-:Y:S01]  /*1910*/  CS2R R26, SRZ ;  /* 0x00000000001a7805 */ /* 0x000fe2000001ff00 */
[----:B------:R-:W-:Y:S01]  /*1920*/  IMAD.MOV.U32 R172, RZ, RZ, RZ ;  /* 0x000000ffffac7224 */ /* 0x000fe200078e00ff */
[----:B------:R-:W-:Y:S06]  /*1930*/  @!P0 BRA `(.L_x_3991) ;  /* 0x0000001400e88947 */ /* 0x000fec0003800000 */
        /* <DEDUP_REMOVED lines=13> */
[----:B------:R-:W-:Y:S01]  /*1a10*/  UMOV UR7, 0x40000040 ;  /* 0x4000004000077882 */ /* 0x000fe20000000000 */
[----:B------:R-:W1:Y:S01]  /*1a20*/  S2R R20, SR_TID.X ;  /* 0x0000000000147919 */ /* 0x000e620000002100 */
[----:B0-----:R-:W-:-:S04]  /*1a30*/  LEA.HI R5, R4, R4, RZ, 0x1 ;  /* 0x0000000404057211 */ /* 0x001fc800078f08ff */
[----:B------:R-:W-:Y:S01]  /*1a40*/  LOP3.LUT R5, R5, 0x1fffe, RZ, 0xc0, !PT ;  /* 0x0001fffe05057812 */ /* 0x000fe200078ec0ff */
[----:B------:R-:W-:-:S04]  /*1a50*/  WARPGROUP.ARRIVE ;  /* 0x00000000000079c5 */ /* 0x000fc80000000000 */
        /* <DEDUP_REMOVED lines=10> */
[----:B------:R-:W-:Y:S01]  /*1b00*/  VIADD R8, R5, 0x2 ;  /* 0x0000000205087836 */ /* 0x000fe20000000000 */
[----:B------:R-:W-:-:S02]  /*1b10*/  LOP3.LUT R7, R4, 0x2000000, RZ, 0xfc, !PT ;  /* 0x0200000004077812 */ /* 0x000fc400078efcff */
[----:B-1----:R-:W-:Y:S02]  /*1b20*/  LOP3.LUT R20, R20, 0x7f, RZ, 0xc0, !PT ;  /* 0x0000007f14147812 */ /* 0x002fe400078ec0ff */
[----:B------:R-:W-:Y:S01]  /*1b30*/  R2UR UR12, R8 ;  /* 0x00000000080c72ca */ /* 0x000fe200000e0000 */
[----:B------:R-:W-:Y:S01]  /*1b40*/  IMAD R4, R2, 0x1000, R7 ;  /* 0x0000100002047824 */ /* 0x000fe200078e0207 */
[C---:B------:R-:W-:Y:S01]  /*1b50*/  IADD3 R8, R5.reuse, 0x4, RZ ;  /* 0x0000000405087810 */ /* 0x040fe20007ffe0ff */
[----:B------:R-:W-:Y:S01]  /*1b60*/  VIADD R5, R5, 0x6 ;  /* 0x0000000605057836 */ /* 0x000fe20000000000 */
[----:B------:R-:W-:Y:S01]  /*1b70*/  ISETP.NE.AND P1, PT, R20, RZ, PT ;  /* 0x000000ff1400720c */ /* 0x000fe20003f25270 */
[C---:B------:R-:W-:Y:S01]  /*1b80*/  VIADD R6, R4.reuse, 0x80 ;  /* 0x0000008004067836 */ /* 0x040fe20000000000 */
[----:B------:R-:W-:Y:S02]  /*1b90*/  R2UR UR10, R4 ;  /* 0x00000000040a72ca */ /* 0x000fe400000e0000 */
[----:B------:R-:W-:-:S02]  /*1ba0*/  R2UR UR16, R8 ;  /* 0x00000000081072ca */ /* 0x000fc400000e0000 */
[----:B------:R-:W-:Y:S01]  /*1bb0*/  R2UR UR14, R6 ;  /* 0x00000000060e72ca */ /* 0x000fe200000e0000 */
[C---:B------:R-:W-:Y:S01]  /*1bc0*/  VIADD R6, R4.reuse, 0x100 ;  /* 0x0000010004067836 */ /* 0x040fe20000000000 */
[----:B------:R-:W-:Y:S01]  /*1bd0*/  R2UR UR4, R5 ;  /* 0x00000000050472ca */ /* 0x000fe200000e0000 */
[----:B------:R-:W-:-:S03]  /*1be0*/  VIADD R4, R4, 0x180 ;  /* 0x0000018004047836 */ /* 0x000fc60000000000 */
[----:B------:R-:W-:Y:S02]  /*1bf0*/  R2UR UR18, R6 ;  /* 0x00000000061272ca */ /* 0x000fe400000e0000 */
[----:B------:R-:W-:Y:S01]  /*1c00*/  R2UR UR6, R4 ;  /* 0x00000000040672ca */ /* 0x000fe200000e0000 */
[----:B------:R-:W-:Y:S01]  /*1c10*/  HGMMA.64x256x16.F32.BF16 R24, gdesc[UR8].tnspB, RZ, !UPT, gsb0 ;  /* 0x43e00000081879f0 */ /* 0x000fe2000c0018ff */
[----:B------:R-:W-:-:S04]  /*1c20*/  @!P1 IMAD R4, R2, 0x8, R17 ;  /* 0x0000000802049824 */ /* 0x000fc800078e0211 */
[----:B------:R-:W-:-:S05]  /*1c30*/  @!P1 VIADD R4, R4, 0x38860 ;  /* 0x0003886004049836 */ /* 0x000fca0000000000 */
[----:B------:R-:W-:Y:S01]  /*1c40*/  @!P1 PRMT R4, RZ, 0x654, R4 ;  /* 0x00000654ff049816 */ /* 0x000fe20000000004 */
[----:B------:R-:W-:Y:S02]  /*1c50*/  WARPGROUP.DEPBAR.LE gsb0, 0x0 ;  /* 0x00008000000079c5 */ /* 0x000fe40000010000 */
[----:B------:R-:W-:-:S15]  /*1c60*/  WARPGROUP.ARRIVE ;  /* 0x00000000000079c5 */ /* 0x000fde0000000000 */
        /* <DEDUP_REMOVED lines=14> */
.L_x_3994:
[----:B------:R-:W-:Y:S01]  /*1d50*/  BAR.SYNC.DEFER_BLOCKING 0xe, 0x100 ;  /* 0x0384000000007b1d */ /* 0x000fe20000010000 */
[----:B01----:R-:W-:Y:S01]  /*1d60*/  IMAD R4, R2, 0x40, R18 ;  /* 0x0000004002047824 */ /* 0x003fe200078e0212 */
[----:B------:R-:W-:Y:S01]  /*1d70*/  ISETP.GT.AND P2, PT, R168, RZ, PT ;  /* 0x000000ffa800720c */ /* 0x000fe20003f44270 */
[----:B------:R-:W-:Y:S02]  /*1d80*/  VIADD R2, R2, 0x1 ;  /* 0x0000000102027836 */ /* 0x000fe40000000000 */
[----:B------:R-:W-:Y:S01]  /*1d90*/  IMAD R4, R4, 0x4, R17 ;  /* 0x0000000404047824 */ /* 0x000fe200078e0211 */
[----:B------:R-:W-:Y:S01]  /*1da0*/  UMOV UR11, 0x40000040 ;  /* 0x40000040000b7882 */ /* 0x000fe20000000000 */
[----:B------:R-:W-:Y:S01]  /*1db0*/  UMOV UR15, 0x40000040 ;  /* 0x40000040000f7882 */ /* 0x000fe20000000000 */
[----:B------:R-:W-:Y:S01]  /*1dc0*/  ISETP.NE.AND P0, PT, R2, 0x2, PT ;  /* 0x000000020200780c */ /* 0x000fe20003f05270 */
[----:B------:R-:W-:Y:S01]  /*1dd0*/  UMOV UR19, 0x40000040 ;  /* 0x4000004000137882 */ /* 0x000fe20000000000 */
[----:B------:R-:W-:Y:S01]  /*1de0*/  UMOV UR7, 0x40000040 ;  /* 0x4000004000077882 */ /* 0x000fe20000000000 */
[----:B------:R-:W-:Y:S01]  /*1df0*/  VIADD R168, R168, 0xffffffff ;  /* 0xffffffffa8a87836 */ /* 0x000fe20000000000 */
[----:B------:R-:W-:Y:S01]  /*1e00*/  SEL R2, R2, RZ, P0 ;  /* 0x000000ff02027207 */ /* 0x000fe20000000000 */
[----:B------:R-:W0:Y:S04]  /*1e10*/  LDS R5, [R4+0x38400] ;  /* 0x0384000004057984 */ /* 0x000e280000000800 */
[----:B------:R1:W2:Y:S02]  /*1e20*/  LDS R6, [R4+0x38420] ;  /* 0x0384200004067984 */ /* 0x0002a40000000800 */
[----:B-1----:R-:W-:-:S05]  /*1e30*/  IMAD R4, R2, 0x1000, R7 ;  /* 0x0000100002047824 */ /* 0x002fca00078e0207 */
[----:B------:R-:W-:Y:S01]  /*1e40*/  R2UR UR10, R4 ;  /* 0x00000000040a72ca */ /* 0x000fe200000e0000 */
        /* <DEDUP_REMOVED lines=128> */
[----:B------:R-:W-:-:S04]  /*2650*/  IADD3 R5, R4, 0x80, RZ ;  /* 0x0000008004057810 */ /* 0x000fc80007ffe0ff */
[----:B------:R-:W-:Y:S01]  /*2660*/  R2UR UR14, R5 ;  /* 0x00000000050e72ca */ /* 0x000fe200000e0000 */
[----:B------:R-:W-:Y:S01]  /*2670*/  WARPGROUP.ARRIVE ;  /* 0x00000000000079c5 */ /* 0x000fe20000000000 */
[C---:B------:R-:W-:Y:S02]  /*2680*/  VIADD R5, R4.reuse, 0x100 ;  /* 0x0000010004057836 */ /* 0x040fe40000000000 */
[----:B------:R-:W-:-:S03]  /*2690*/  VIADD R4, R4, 0x180 ;  /* 0x0000018004047836 */ /* 0x000fc60000000000 */
[----:B------:R-:W-:Y:S01]  /*26a0*/  HGMMA.64x256x16.F32.BF16 R24, gdesc[UR8].tnspB, R24, gsb0 ;  /* 0x43e00000081879f0 */ /* 0x000fe20008001818 */
[----:B------:R-:W-:Y:S02]  /*26b0*/  R2UR UR18, R5 ;  /* 0x00000000051272ca */ /* 0x000fe400000e0000 */
[----:B------:R-:W-:Y:S01]  /*26c0*/  R2UR UR6, R4 ;  /* 0x00000000040672ca */ /* 0x000fe200000e0000 */
[----:B------:R-:W-:Y:S01]  /*26d0*/  @!P1 IMAD R4, R2, 0x8, R17 ;  /* 0x0000000802049824 */ /* 0x000fe200078e0211 */
[----:B------:R-:W-:-:S03]  /*26e0*/  SEL R5, RZ, 0x1, P0 ;  /* 0x00000001ff057807 */ /* 0x000fc60000000000 */
[----:B------:R-:W-:Y:S01]  /*26f0*/  @!P1 VIADD R4, R4, 0x38860 ;  /* 0x0003886004049836 */ /* 0x000fe20000000000 */
[----:B------:R-:W-:-:S04]  /*2700*/  LOP3.LUT R16, R16, R5, RZ, 0x3c, !PT ;  /* 0x0000000510107212 */ /* 0x000fc800078e3cff */
        /* <DEDUP_REMOVED lines=16> */
.L_x_3993:
[----:B------:R-:W-:Y:S01]  /*2810*/  BAR.SYNC.DEFER_BLOCKING 0xe, 0x100 ;  /* 0x0384000000007b1d */ /* 0x000fe20000010000 */
[C---:B01----:R-:W-:Y:S01]  /*2820*/  IMAD R4, R2.reuse, 0x40, R18 ;  /* 0x0000004002047824 */ /* 0x043fe200078e0212 */
[----:B------:R-:W-:Y:S01]  /*2830*/  PLOP3.LUT P0, PT, PT, PT, PT, 0x8, 0x0 ;  /* 0x000000000000781c */ /* 0x000fe20003f0e170 */
[----:B------:R-:W-:Y:S02]  /*2840*/  VIADD R2, R2, 0x1 ;  /* 0x0000000102027836 */ /* 0x000fe40000000000 */
[----:B------:R-:W-:-:S03]  /*2850*/  IMAD R17, R4, 0x4, R17 ;  /* 0x0000000404117824 */ /* 0x000fc600078e0211 */
[----:B------:R-:W-:-:S04]  /*2860*/  ISETP.NE.AND P1, PT, R2, 0x2, PT ;  /* 0x000000020200780c */ /* 0x000fc80003f25270 */
[----:B------:R-:W-:Y:S02]  /*2870*/  SEL R7, RZ, 0x1, P1 ;  /* 0x00000001ff077807 */ /* 0x000fe40000800000 */
[----:B------:R-:W-:Y:S02]  /*2880*/  SEL R2, R2, RZ, P1 ;  /* 0x000000ff02027207 */ /* 0x000fe40000800000 */
[----:B------:R-:W-:Y:S01]  /*2890*/  LOP3.LUT R16, R16, R7, RZ, 0x3c, !PT ;  /* 0x0000000710107212 */ /* 0x000fe200078e3cff */
        /* <DEDUP_REMOVED lines=132> */
.L_x_3991:
[----:B------:R-:W-:Y:S02]  /*30e0*/  ISETP.GE.AND P1, PT, R168, 0x1, PT ;  /* 0x00000001a800780c */ /* 0x000fe40003f26270 */
[----:B------:R-:W-:-:S11]  /*30f0*/  PLOP3.LUT P0, PT, PT, PT, PT, 0x80, 0x0 ;  /* 0x000000000000781c */ /* 0x000fd60003f0f070 */
[----:B------:R-:W-:Y:S05]  /*3100*/  @!P1 BRA `(.L_x_3992) ;  /* 0x0000009400d89947 */ /* 0x000fea0003800000 */
[----:B------:R-:W0:Y:S02]  /*3110*/  SHFL.IDX PT, R0, R196, RZ, 0x1f ;  /* 0x00001fffc4007589 */ /* 0x000e2400000e0000 */
[----:B0-----:R-:W-:-:S04]  /*3120*/  LEA.HI R3, R0, R0, RZ, 0x1 ;  /* 0x0000000000037211 */ /* 0x001fc800078f08ff */
[----:B------:R-:W-:-:S05]  /*3130*/  LOP3.LUT R3, R3, 0x1fffe, RZ, 0xc0, !PT ;  /* 0x0001fffe03037812 */ /* 0x000fca00078ec0ff */
[----:B------:R-:W-:Y:S02]  /*3140*/  IMAD.IADD R0, R0, 0x1, -R3 ;  /* 0x0000000100007824 */ /* 0x000fe400078e0a03 */
[----:B------:R-:W-:Y:S02]  /*3150*/  VIADD R3, R17, 0x36400 ;  /* 0x0003640011037836 */ /* 0x000fe40000000000 */
[----:B------:R-:W-:-:S03]  /*3160*/  IMAD R0, R0, 0x8000, R17 ;  /* 0x0000800000007824 */ /* 0x000fc600078e0211 */
[----:B------:R-:W-:Y:S02]  /*3170*/  LOP3.LUT P0, RZ, R3, 0x3ff, RZ, 0xc0, !PT ;  /* 0x000003ff03ff7812 */ /* 0x000fe4000780c0ff */
[----:B------:R-:W-:-:S04]  /*3180*/  IADD3 R0, R0, 0x400, RZ ;  /* 0x0000040000007810 */ /* 0x000fc80007ffe0ff */
        /* <DEDUP_REMOVED lines=20> */
.L_x_3995:
[----:B------:R-:W-:Y:S01]  /*32d0*/  ULEA.HI UR4, UR36, UR36, URZ, 0x1 ;  /* 0x0000002424047291 */ /* 0x000fe2000f8f083f */
[----:B------:R-:W-:-:S03]  /*32e0*/  IMAD.U32 R0, RZ, RZ, UR40 ;  /* 0x00000028ff007e24 */ /* 0x000fc6000f8e00ff */
[----:B------:R-:W-:Y:S02]  /*32f0*/  ULOP3.LUT UR4, UR4, 0xfffffffe, URZ, 0xc0, !UPT ;  /* 0xfffffffe04047892 */ /* 0x000fe4000f8ec03f */
[----:B------:R-:W-:Y:S02]  /*3300*/  ISETP.NE.AND P0, PT, R0, 0x3, PT ;  /* 0x000000030000780c */ /* 0x000fe40003f05270 */
[----:B------:R-:W-:-:S06]  /*3310*/  UIADD3 UR4, UR36, -UR4, URZ ;  /* 0x8000000424047290 */ /* 0x000fcc000fffe03f */
[----:B------:R-:W-:-:S04]  /*3320*/  MOV R4, UR4 ;  /* 0x0000000400047c02 */ /* 0x000fc80008000f00 */
[----:B------:R-:W-:-:S04]  /*3330*/  SHF.L.U32 R4, R4, 0x1f, RZ ;  /* 0x0000001f04047819 */ /* 0x000fc800000006ff */
[----:B------:R-:W0:Y:S02]  /*3340*/  SYNCS.PHASECHK.TRANS64.TRYWAIT P1, [R17+URZ+0x38800], R4 ;  /* 0x03880004110075a7 */ /* 0x000e24000802017f */
[----:B0-----:R-:W-:Y:S05]  /*3350*/  @!P1 BRA `(.L_x_3996) ;  /* 0x0000011400489947 */ /* 0x001fea0003800000 */
.L_x_4124:
[----:B------:R-:W-:Y:S05]  /*3360*/  @!P0 BRA `(.L_x_3997) ;  /* 0x0000000000048947 */ /* 0x000fea0003800000 */
[----:B------:R-:W-:Y:S01]  /*3370*/  BPT.TRAP 0x1 ;  /* 0x000000040000795c */ /* 0x000fe20000300000 */
.L_x_3997:
[----:B------:R-:W-:Y:S01]  /*3380*/  IMAD R6, R2, 0x8, R17 ;  /* 0x0000000802067824 */ /* 0x000fe200078e0211 */
[----:B------:R-:W-:-:S04]  /*3390*/  SHF.L.U32 R7, R16, 0x1f, RZ ;  /* 0x0000001f10077819 */ /* 0x000fc800000006ff */
[----:B------:R1:W2:Y:S01]  /*33a0*/  SYNCS.PHASECHK.TRANS64.TRYWAIT P1, [R6+URZ+0x38830], R7 ;  /* 0x03883007060075a7 */ /* 0x0002a2000802017f */
[----:B------:R-:W-:Y:S05]  /*33b0*/  @!P0 BRA `(.L_x_3998) ;  /* 0x0000000000048947 */ /* 0x000fea0003800000 */
[----:B------:R-:W-:Y:S01]  /*33c0*/  BPT.TRAP 0x1 ;  /* 0x000000040000795c */ /* 0x000fe20000300000 */
.L_x_3998:
[----:B------:R-:W-:-:S05]  /*33d0*/  VIADD R0, R17, 0x22400 ;  /* 0x0002240011007836 */ /* 0x000fca0000000000 */
[----:B------:R-:W-:-:S04]  /*33e0*/  SHF.R.U32.HI R0, RZ, 0x4, R0 ;  /* 0x00000004ff007819 */ /* 0x000fc80000011600 */
[----:B------:R-:W-:Y:S01]  /*33f0*/  LOP3.LUT R0, R0, 0x3fff, RZ, 0xc0, !PT ;  /* 0x00003fff00007812 */ /* 0x000fe200078ec0ff */
[----:B--2---:R-:W-:Y:S06]  /*3400*/  @P1 BRA `(.L_x_3999) ;  /* 0x0000000000081947 */ /* 0x004fec0003800000 */
[----:B------:R-:W2:Y:S02]  /*3410*/  SYNCS.PHASECHK.TRANS64.TRYWAIT P1, [R6+URZ+0x38830], R7 ;  /* 0x03883007060075a7 */ /* 0x000ea4000802017f */
[----:B--2---:R-:W-:Y:S05]  /*3420*/  @!P1 BRA `(.L_x_4000) ;  /* 0x0000011400289947 */ /* 0x004fea0003800000 */
.L_x_3999:
[----:B------:R-:W-:Y:S05]  /*3430*/  WARPSYNC.ALL ;  /* 0x0000000000007948 */ /* 0x000fea0003800000 */
[----:B------:R-:W-:Y:S01]  /*3440*/  LOP3.LUT R0, R0, 0x10000, RZ, 0xfc, !PT ;  /* 0x0001000000007812 */ /* 0x000fe200078efcff */
[----:B------:R-:W-:Y:S01]  /*3450*/  VIADD R3, R17, 0x20400 ;  /* 0x0002040011037836 */ /* 0x000fe20000000000 */
[----:B------:R-:W-:-:S03]  /*3460*/  WARPGROUP.ARRIVE ;  /* 0x00000000000079c5 */ /* 0x000fc60000000000 */
[----:B------:R-:W-:Y:S01]  /*3470*/  IMAD R5, R2, 0x200, R0 ;  /* 0x0000020002057824 */ /* 0x000fe200078e0200 */
[----:B------:R-:W-:Y:S01]  /*3480*/  UMOV UR11, 0x40000040 ;  /* 0x40000040000b7882 */ /* 0x000fe20000000000 */
[----:B------:R-:W-:Y:S01]  /*3490*/  UMOV UR9, 0x40000040 ;  /* 0x4000004000097882 */ /* 0x000fe20000000000 */
[----:B------:R-:W-:Y:S01]  /*34a0*/  SHF.R.U32.HI R3, RZ, 0x4, R3 ;  /* 0x00000004ff037819 */ /* 0x000fe20000011603 */
[----:B------:R-:W-:Y:S01]  /*34b0*/  UMOV UR15, 0x40000040 ;  /* 0x40000040000f7882 */ /* 0x000fe20000000000 */
[----:B------:R-:W-:Y:S01]  /*34c0*/  R2UR UR10, R5 ;  /* 0x00000000050a72ca */ /* 0x000fe200000e0000 */
[----:B------:R-:W-:Y:S01]  /*34d0*/  UMOV UR13, 0x40000040 ;  /* 0x40000040000d7882 */ /* 0x000fe20000000000 */
[----:B------:R-:W-:Y:S01]  /*34e0*/  LOP3.LUT R3, R3, 0x3fff, RZ, 0xc0, !PT ;  /* 0x00003fff03037812 */ /* 0x000fe200078ec0ff */
[----:B------:R-:W-:Y:S01]  /*34f0*/  UMOV UR19, 0x40000040 ;  /* 0x4000004000137882 */ /* 0x000fe20000000000 */
[----:B------:R-:W-:Y:S01]  /*3500*/  UMOV UR17, 0x40000040 ;  /* 0x4000004000117882 */ /* 0x000fe20000000000 */
[----:B------:R-:W-:Y:S01]  /*3510*/  UMOV UR23, 0x40000040 ;  /* 0x4000004000177882 */ /* 0x000fe20000000000 */
[----:B------:R-:W-:Y:S01]  /*3520*/  LOP3.LUT R3, R3, 0x10000, RZ, 0xfc, !PT ;  /* 0x0001000003037812 */ /* 0x000fe200078efcff */
[----:B------:R-:W-:-:S03]  /*3530*/  UMOV UR21, 0x40000040 ;  /* 0x4000004000157882 */ /* 0x000fc60000000000 */
[C---:B------:R-:W-:Y:S01]  /*3540*/  R2UR UR8, R3.reuse ;  /* 0x00000000030872ca */ /* 0x040fe200000e0000 */
[----:B------:R-:W-:Y:S02]  /*3550*/  VIADD R5, R3, 0x2 ;  /* 0x0000000203057836 */ /* 0x000fe40000000000 */
[----:B------:R-:W-:Y:S02]  /*3560*/  UIADD3 UR14, UR10, 0x2, URZ ;  /* 0x000000020a0e7890 */ /* 0x000fe4000fffe03f */
[----:B------:R-:W-:Y:S01]  /*3570*/  UIADD3 UR18, UR10, 0x4, URZ ;  /* 0x000000040a127890 */ /* 0x000fe2000fffe03f */
[----:B------:R-:W-:Y:S01]  /*3580*/  R2UR UR12, R5 ;  /* 0x00000000050c72ca */ /* 0x000fe200000e0000 */
[C---:B------:R-:W-:Y:S01]  /*3590*/  VIADD R5, R3.reuse, 0x4 ;  /* 0x0000000403057836 */ /* 0x040fe20000000000 */
[----:B------:R-:W-:Y:S01]  /*35a0*/  UIADD3 UR22, UR10, 0x6, URZ ;  /* 0x000000060a167890 */ /* 0x000fe2000fffe03f */
[----:B------:R-:W-:-:S03]  /*35b0*/  VIADD R3, R3, 0x6 ;  /* 0x0000000603037836 */ /* 0x000fc60000000000 */
[----:B------:R-:W-:Y:S01]  /*35c0*/  R2UR UR16, R5 ;  /* 0x00000000051072ca */ /* 0x000fe200000e0000 */
[----:B------:R-:W-:Y:S01]  /*35d0*/  HGMMA.64x64x16.F32.BF16 R24, gdesc[UR8], RZ, !UPT, gsb0 ;  /* 0x00e00000081879f0 */ /* 0x000fe2000c0018ff */
[----:B------:R-:W-:Y:S02]  /*35e0*/  R2UR UR20, R3 ;  /* 0x00000000031472ca */ /* 0x000fe400000e0000 */
        /* <DEDUP_REMOVED lines=10> */
[----:B------:R-:W3:Y:S02]  /*3690*/  SYNCS.PHASECHK.TRANS64.TRYWAIT P1, [R17+URZ+0x38810], R4 ;  /* 0x03881004110075a7 */ /* 0x000ee4000802017f */
[----:B---3--:R-:W-:Y:S05]  /*36a0*/  @!P1 BRA `(.L_x_4001) ;  /* 0x00000110009c9947 */ /* 0x008fea0003800000 */
.L_x_4125:
[----:B------:R-:W-:Y:S05]  /*36b0*/  @!P0 BRA `(.L_x_4002) ;  /* 0x0000000000048947 */ /* 0x000fea0003800000 */
[----:B------:R-:W-:Y:S01]  /*36c0*/  BPT.TRAP 0x1 ;  /* 0x000000040000795c */ /* 0x000fe20000300000 */
.L_x_4002:
[----:B------:R4:W0:Y:S01]  /*36d0*/  SYNCS.PHASECHK.TRANS64.TRYWAIT P1, [R6+URZ+0x38850], R7 ;  /* 0x03885007060075a7 */ /* 0x000822000802017f */
[----:B------:R-:W-:Y:S05]  /*36e0*/  @!P0 BRA `(.L_x_4003) ;  /* 0x0000000000048947 */ /* 0x000fea0003800000 */
[----:B------:R-:W-:Y:S01]  /*36f0*/  BPT.TRAP 0x1 ;  /* 0x000000040000795c */ /* 0x000fe20000300000 */
.L_x_4003:
[C---:B------:R-:W-:Y:S02]  /*3700*/  VIADD R3, R17.reuse, 0x400 ;  /* 0x0000040011037836 */ /* 0x040fe40000000000 */
[----:B0--3--:R-:W-:-:S03]  /*3710*/  VIADD R4, R17, 0x26400 ;  /* 0x0002640011047836 */ /* 0x009fc60000000000 */
[----:B------:R-:W-:Y:S02]  /*3720*/  SHF.R.U32.HI R3, RZ, 0x4, R3 ;  /* 0x00000004ff037819 */ /* 0x000fe40000011603 */
[----:B------:R-:W-:Y:S02]  /*3730*/  SHF.R.U32.HI R4, RZ, 0x4, R4 ;  /* 0x00000004ff047819 */ /* 0x000fe40000011604 */
[----:B------:R-:W-:Y:S02]  /*3740*/  LOP3.LUT R3, R3, 0x3fff, RZ, 0xc0, !PT ;  /* 0x00003fff03037812 */ /* 0x000fe400078ec0ff */
[----:B------:R-:W-:Y:S02]  /*3750*/  LOP3.LUT R4, R4, 0x3fff, RZ, 0xc0, !PT ;  /* 0x00003fff04047812 */ /* 0x000fe400078ec0ff */
[----:B------:R-:W-:Y:S02]  /*3760*/  LOP3.LUT R3, R3, 0x10000, RZ, 0xfc, !PT ;  /* 0x0001000003037812 */ /* 0x000fe400078efcff */
[----:B------:R-:W-:-:S02]  /*3770*/  LOP3.LUT R4, R4, 0x10000, RZ, 0xfc, !PT ;  /* 0x0001000004047812 */ /* 0x000fc400078efcff */
[----:B------:R-:W-:Y:S01]  /*3780*/  LEA R5, R2, R3, 0xc ;  /* 0x0000000302057211 */ /* 0x000fe200078e60ff */
[----:B------:R-:W-:Y:S06]  /*3790*/  @P1 BRA `(.L_x_4004) ;  /* 0x0000000000081947 */ /* 0x000fec0003800000 */
[----:B------:R-:W0:Y:S02]  /*37a0*/  SYNCS.PHASECHK.TRANS64.TRYWAIT P1, [R6+URZ+0x38850], R7 ;  /* 0x03885007060075a7 */ /* 0x000e24000802017f */
[----:B0-----:R-:W-:Y:S05]  /*37b0*/  @!P1 BRA `(.L_x_4005) ;  /* 0x00000110006c9947 */ /* 0x001fea0003800000 */
.L_x_4004:
[C---:B------:R-:W-:Y:S01]  /*37c0*/  R2UR UR24, R4.reuse ;  /* 0x00000000041872ca */ /* 0x040fe200000e0000 */
[----:B------:R-:W-:Y:S01]  /*37d0*/  WARPGROUP.ARRIVE ;  /* 0x00000000000079c5 */ /* 0x000fe20000000000 */
[C---:B------:R-:W-:Y:S01]  /*37e0*/  R2UR UR26, R5.reuse ;  /* 0x00000000051a72ca */ /* 0x040fe200000e0000 */
[----:B------:R-:W-:Y:S01]  /*37f0*/  UMOV UR25, 0x40000040 ;  /* 0x4000004000197882 */ /* 0x000fe20000000000 */
[----:B------:R-:W-:Y:S01]  /*3800*/  UMOV UR27, 0x40000040 ;  /* 0x40000040001b7882 */ /* 0x000fe20000000000 */
[----:B------:R-:W-:Y:S01]  /*3810*/  VIADD R8, R4, 0x2 ;  /* 0x0000000204087836 */ /* 0x000fe20000000000 */
[----:B------:R-:W-:Y:S01]  /*3820*/  UMOV UR5, 0x40000040 ;  /* 0x4000004000057882 */ /* 0x000fe20000000000 */
[----:B012-4-:R-:W-:Y:S01]  /*3830*/  VIADD R7, R5, 0x2 ;  /* 0x0000000205077836 */ /* 0x017fe20000000000 */
[----:B------:R-:W-:Y:S01]  /*3840*/  UMOV UR7, 0x40000040 ;  /* 0x4000004000077882 */ /* 0x000fe20000000000 */
[----:B------:R-:W0:Y:S01]  /*3850*/  S2R R9, SR_TID.X ;  /* 0x0000000000097919 */ /* 0x000e220000002100 */
[----:B------:R-:W-:Y:S01]  /*3860*/  R2UR UR4, R8 ;  /* 0x00000000080472ca */ /* 0x000fe200000e0000 */
[----:B------:R-:W-:Y:S01]  /*3870*/  VIADD R8, R4, 0x4 ;  /* 0x0000000404087836 */ /* 0x000fe20000000000 */
[----:B------:R-:W-:Y:S01]  /*3880*/  R2UR UR6, R7 ;  /* 0x00000000070672ca */ /* 0x000fe200000e0000 */
[C---:B------:R-:W-:Y:S01]  /*3890*/  VIADD R7, R5.reuse, 0x4 ;  /* 0x0000000405077836 */ /* 0x040fe20000000000 */
[----:B------:R-:W-:Y:S01]  /*38a0*/  ULDC UR10, c[0x0][0xa80] ;  /* 0x0002a000000a7ab9 */ /* 0x000fe20000000800 */
[----:B------:R-:W-:Y:S01]  /*38b0*/  HGMMA.64x64x16.F32.BF16 R24, gdesc[UR24], R24, gsb0 ;  /* 0x00e00000181879f0 */ /* 0x000fe20008001818 */
[----:B------:R-:W-:-:S02]  /*38c0*/  VIADD R10, R5, 0x800 ;  /* 0x00000800050a7836 */ /* 0x000fc40000000000 */
[----:B------:R-:W1:Y:S01]  /*38d0*/  S2R R57, SR_TID.X ;  /* 0x0000000000397919 */ /* 0x000e620000002100 */
[----:B------:R-:W-:-:S04]  /*38e0*/  IMAD R201, R2, 0x1000, R19 ;  /* 0x0000100002c97824 */ /* 0x000fc800078e0213 */
[----:B------:R-:W-:Y:S01]  /*38f0*/  VIADD R203, R201, 0x80 ;  /* 0x00000080c9cb7836 */ /* 0x000fe20000000000 */
[----:B0-----:R-:W-:Y:S02]  /*3900*/  SHF.R.U32.HI R9, RZ, 0x7, R9 ;  /* 0x00000007ff097819 */ /* 0x001fe40000011609 */
[----:B-1----:R-:W-:Y:S01]  /*3910*/  LOP3.LUT R57, R57, 0x7f, RZ, 0xc0, !PT ;  /* 0x0000007f39397812 */ /* 0x002fe200078ec0ff */
        /* <DEDUP_REMOVED lines=124> */
[----:B------:R-:W0:Y:S01]  /*40e0*/  SHFL.IDX PT, R7, R9, RZ, 0x1f ;  /* 0x00001fff09077589 */ /* 0x000e2200000e0000 */
[----:B------:R-:W-:Y:S01]  /*40f0*/  VIADD R8, R4, 0x800 ;  /* 0x0000080004087836 */ /* 0x000fe20000000000 */
[----:B0-----:R-:W-:-:S04]  /*4100*/  ISETP.GT.AND P1, PT, R7, 0x7f, PT ;  /* 0x0000007f0700780c */ /* 0x001fc80003f24270 */
[----:B------:R-:W-:-:S04]  /*4110*/  SEL R7, RZ, 0x2, !P1 ;  /* 0x00000002ff077807 */ /* 0x000fc80004800000 */
[C---:B------:R-:W-:Y:S01]  /*4120*/  IADD3 R9, R7.reuse, R8, RZ ;  /* 0x0000000807097210 */ /* 0x040fe20007ffe0ff */
        /* <DEDUP_REMOVED lines=12> */
[----:B------:R-:W-:Y:S02]  /*41f0*/  IMAD.IADD R13, R10, 0x1, R9 ;  /* 0x000000010a0d7824 */ /* 0x000fe400078e0209 */
        /* <DEDUP_REMOVED lines=32> */
[----:B------:R-:W-:-:S03]  /*4400*/  VIADD R10, R5, 0xa00 ;  /* 0x00000a00050a7836 */ /* 0x000fc60000000000 */
        /* <DEDUP_REMOVED lines=130> */
[----:B------:R-:W-:Y:S02]  /*4c30*/  IMAD R5, R168, -0x40, R9 ;  /* 0xffffffc0a8057824 */ /* 0x000fe400078e0209 */
[----:B------:R-:W-:-:S03]  /*4c40*/  IMAD R9, R185, 0x40, R18 ;  /* 0x00000040b9097824 */ /* 0x000fc600078e0212 */
[----:B------:R-:W-:Y:S02]  /*4c50*/  IADD3 R7, R186, 0x1, R5 ;  /* 0x00000001ba077810 */ /* 0x000fe40007ffe005 */
[C---:B------:R-:W-:Y:S02]  /*4c60*/  IADD3 R5, -R22.reuse, R5, R186 ;  /* 0x0000000516057210 */ /* 0x040fe40007ffe1ba */
[----:B------:R-:W-:-:S04]  /*4c70*/  IADD3 R8, -R22, R7, -R184 ;  /* 0x0000000716087210 */ /* 0x000fc80007ffe9b8 */
[----:B------:R-:W-:Y:S02]  /*4c80*/  VIADDMNMX R11, R9, R8, R5, PT ;  /* 0x00000008090b7246 */ /* 0x000fe40003800105 */
[----:B------:R-:W-:Y:S02]  /*4c90*/  IADD3 R8, R8, 0x8, R9 ;  /* 0x0000000808087810 */ /* 0x000fe40007ffe009 */
[C---:B------:R-:W-:Y:S02]  /*4ca0*/  ISETP.GT.AND P1, PT, R11.reuse, RZ, PT ;  /* 0x000000ff0b00720c */ /* 0x040fe40003f24270 */
[C---:B------:R-:W-:Y:S02]  /*4cb0*/  ISETP.GT.AND P2, PT, R11.reuse, 0x1, PT ;  /* 0x000000010b00780c */ /* 0x040fe40003f44270 */
[----:B------:R-:W-:Y:S02]  /*4cc0*/  ISETP.GT.AND P3, PT, R11, 0x8, PT ;  /* 0x000000080b00780c */ /* 0x000fe40003f64270 */
[----:B------:R-:W-:Y:S01]  /*4cd0*/  VIMNMX R8, R5, R8, PT ;  /* 0x0000000805087248 */ /* 0x000fe20003fe0100 */
[----:B------:R-:W-:-:S02]  /*4ce0*/  WARPGROUP.DEPBAR.LE gsb0, 0x0 ;  /* 0x00008000000079c5 */ /* 0x000fc40000010000 */
[----:B------:R-:W-:-:S06]  /*4cf0*/  WARPGROUP.ARRIVE ;  /* 0x00000000000079c5 */ /* 0x000fcc0000000000 */
[----:B------:R-:W-:Y:S01]  /*4d00*/  HGMMA.64x64x16.F32.BF16 R24, gdesc[UR4], R24, gsb0 ;  /* 0x00e00000041879f0 */ /* 0x000fe20008001818 */
[----:B------:R-:W-:Y:S01]  /*4d10*/  R2UR UR4, R201 ;  /* 0x00000000c90472ca */ /* 0x000fe200000e0000 */
[----:B------:R-:W-:-:S12]  /*4d20*/  UMOV UR7, 0x40000040 ;  /* 0x4000004000077882 */ /* 0x000fd80000000000 */
[----:B------:R-:W-:Y:S01]  /*4d30*/  UMOV UR6, UR4 ;  /* 0x0000000400067c82 */ /* 0x000fe20008000000 */
[----:B------:R-:W-:Y:S01]  /*4d40*/  R2UR UR4, R203 ;  /* 0x00000000cb0472ca */ /* 0x000fe200000e0000 */
[C---:B------:R-:W-:Y:S01]  /*4d50*/  VIADD R203, R201.reuse, 0x100 ;  /* 0x00000100c9cb7836 */ /* 0x040fe20000000000 */
[----:B------:R-:W-:Y:S01]  /*4d60*/  IADD3 R201, R201, 0x180, RZ ;  /* 0x00000180c9c97810 */ /* 0x000fe20007ffe0ff */
        /* <DEDUP_REMOVED lines=48> */
[----:B------:R-:W0:Y:S01]  /*5070*/  SHFL.BFLY PT, R7, R10, 0x2, 0x1f ;  /* 0x0c401f000a077f89 */ /* 0x000e2200000e0000 */
        /* <DEDUP_REMOVED lines=12> */
[----:B0-----:R-:W-:Y:S02]  /*5140*/  FMNMX.FTZ R9, R10, R7, !PT ;  /* 0x000000070a097209 */ /* 0x001fe40007810000 */
[----:B------:R-:W-:Y:S02]  /*5150*/  FMNMX.FTZ R10, R30, R5, !PT ;  /* 0x000000051e0a7209 */ /* 0x000fe40007810000 */
[----:B------:R-:W-:Y:S01]  /*5160*/  FSEL R38, R38, -INF , P2 ;  /* 0xff80000026267808 */ /* 0x000fe20001000000 */
[----:B------:R-:W0:Y:S01]  /*5170*/  SHFL.BFLY PT, R12, R9, 0x1, 0x1f ;  /* 0x0c201f00090c7f89 */ /* 0x000e2200000e0000 */
        /* <DEDUP_REMOVED lines=12> */
[----:B0-----:R-:W-:-:S02]  /*5240*/  FMNMX.FTZ R5, R9, R12, !PT ;  /* 0x0000000c09057209 */ /* 0x001fc40007810000 */
[----:B------:R-:W-:Y:S02]  /*5250*/  ISETP.GT.AND P3, PT, R8, 0x29, PT ;  /* 0x000000290800780c */ /* 0x000fe40003f64270 */
[----:B------:R-:W-:Y:S01]  /*5260*/  FSEL R46, R46, -INF , P2 ;  /* 0xff8000002e2e7808 */ /* 0x000fe20001000000 */
[----:B------:R-:W-:Y:S01]  /*5270*/  FMUL.FTZ R9, R5, UR10 ;  /* 0x0000000a05097c20 */ /* 0x000fe20008410000 */
[----:B------:R-:W-:Y:S02]  /*5280*/  FMNMX.FTZ R7, R43, R10, !PT ;  /* 0x0000000a2b077209 */ /* 0x000fe40007810000 */
[----:B------:R-:W-:Y:S02]  /*5290*/  FSETP.NEU.FTZ.AND P4, PT, R5, -INF , PT ;  /* 0xff8000000500780b */ /* 0x000fe40003f9d000 */
[----:B------:R-:W-:Y:S02]  /*52a0*/  ISETP.GT.AND P1, PT, R8, 0x30, PT ;  /* 0x000000300800780c */ /* 0x000fe40003f24270 */
[----:B------:R-:W-:-:S02]  /*52b0*/  FSEL R47, R47, -INF , P3 ;  /* 0xff8000002f2f7808 */ /* 0x000fc40001800000 */
[----:B------:R-:W-:Y:S02]  /*52c0*/  FMNMX.FTZ R10, R46, R7, !PT ;  /* 0x000000072e0a7209 */ /* 0x000fe40007810000 */
        /* <DEDUP_REMOVED lines=28> */
[----:B------:R-:W-:Y:S01]  /*5490*/  FFMA.FTZ R176, R53, UR10, -R56 ;  /* 0x0000000a35b07c23 */ /* 0x000fe20008010838 */
[----:B------:R-:W0:Y:S01]  /*54a0*/  SHFL.BFLY PT, R15, R8, 0x2, 0x1f ;  /* 0x0c401f00080f7f89 */ /* 0x000e2200000e0000 */
[----:B------:R-:W1:Y:S08]  /*54b0*/  MUFU.EX2 R7, R7 ;  /* 0x0000000700077308 */ /* 0x000e700000000800 */
[----:B------:R-:W-:Y:S08]  /*54c0*/  MUFU.EX2 R9, R9 ;  /* 0x0000000900097308 */ /* 0x000ff00000000800 */
[----:B------:R-:W2:Y:S01]  /*54d0*/  MUFU.EX2 R12, R12 ;  /* 0x0000000c000c7308 */ /* 0x000ea20000000800 */
[----:B-1----:R-:W-:Y:S01]  /*54e0*/  F2FP.BF16.F32.PACK_AB R152, R10, R7 ;  /* 0x000000070a98723e */ /* 0x002fe200000010ff */
[----:B------:R-:W-:Y:S01]  /*54f0*/  FADD.FTZ R10, R7, R10 ;  /* 0x0000000a070a7221 */ /* 0x000fe20000010000 */
[----:B0-----:R-:W-:Y:S01]  /*5500*/  FMNMX.FTZ R24, R8, R15, !PT ;  /* 0x0000000f08187209 */ /* 0x001fe20007810000 */
[----:B------:R-:W-:-:S04]  /*5510*/  FFMA.FTZ R15, R40, UR10, -R56 ;  /* 0x0000000a280f7c23 */ /* 0x000fc80008010838 */
[----:B------:R-:W-:Y:S01]  /*5520*/  MUFU.EX2 R11, R11 ;  /* 0x0000000b000b7308 */ /* 0x000fe20000000800 */
[----:B------:R-:W0:Y:S07]  /*5530*/  SHFL.BFLY PT, R25, R24, 0x1, 0x1f ;  /* 0x0c201f0018197f89 */ /* 0x000e2e00000e0000 */
[----:B------:R-:W1:Y:S01]  /*5540*/  MUFU.EX2 R14, R14 ;  /* 0x0000000e000e7308 */ /* 0x000e620000000800 */
[----:B--2---:R-:W-:Y:S01]  /*5550*/  F2FP.BF16.F32.PACK_AB R154, R12, R9 ;  /* 0x000000090c9a723e */ /* 0x004fe200000010ff */
[----:B------:R-:W-:Y:S01]  /*5560*/  FADD.FTZ R9, R9, R10 ;  /* 0x0000000a09097221 */ /* 0x000fe20000010000 */
[----:B------:R-:W-:-:S03]  /*5570*/  IMAD.IADD R10, R186, 0x1, -R184 ;  /* 0x00000001ba0a7824 */ /* 0x000fc600078e0ab8 */
[----:B------:R-:W-:Y:S01]  /*5580*/  FADD.FTZ R12, R12, R9 ;  /* 0x000000090c0c7221 */ /* 0x000fe20000010000 */
[----:B------:R-:W-:Y:S01]  /*5590*/  IMAD R10, R185, 0x40, R10 ;  /* 0x00000040b90a7824 */ /* 0x000fe200078e020a */
[----:B------:R-:W-:Y:S04]  /*55a0*/  MUFU.EX2 R13, R13 ;  /* 0x0000000d000d7308 */ /* 0x000fe80000000800 */
[----:B------:R-:W-:-:S04]  /*55b0*/  SHF.R.S32.HI R7, RZ, 0x1f, R10 ;  /* 0x0000001fff077819 */ /* 0x000fc8000001140a */
[----:B------:R-:W2:Y:S01]  /*55c0*/  MUFU.EX2 R20, R20 ;  /* 0x0000001400147308 */ /* 0x000ea20000000800 */
[----:B-1----:R-:W-:Y:S01]  /*55d0*/  F2FP.BF16.F32.PACK_AB R156, R14, R11 ;  /* 0x0000000b0e9c723e */ /* 0x002fe200000010ff */
[----:B------:R-:W-:Y:S01]  /*55e0*/  FADD.FTZ R11, R11, R12 ;  /* 0x0000000c0b0b7221 */ /* 0x000fe20000010000 */
[----:B0-----:R-:W-:Y:S01]  /*55f0*/  FMNMX.FTZ R8, R24, R25, !PT ;  /* 0x0000001918087209 */ /* 0x001fe20007810000 */
[----:B------:R-:W-:Y:S01]  /*5600*/  VIADD R12, R168, 0xfffffffe ;  /* 0xfffffffea80c7836 */ /* 0x000fe20000000000 */
[----:B------:R-:W-:Y:S01]  /*5610*/  LEA.HI R7, R7, R10, RZ, 0x6 ;  /* 0x0000000a07077211 */ /* 0x000fe200078f30ff */
[----:B------:R-:W-:Y:S01]  /*5620*/  FADD.FTZ R14, R14, R11 ;  /* 0x0000000b0e0e7221 */ /* 0x000fe20000010000 */
[C---:B------:R-:W-:Y:S01]  /*5630*/  FSETP.NEU.FTZ.AND P1, PT, R8.reuse, -INF , PT ;  /* 0xff8000000800780b */ /* 0x040fe20003f3d000 */
[----:B------:R-:W-:Y:S01]  /*5640*/  FMUL.FTZ R24, R8, UR10 ;  /* 0x0000000a08187c20 */ /* 0x000fe20008410000 */
[----:B------:R-:W-:Y:S01]  /*5650*/  MUFU.EX2 R15, R15 ;  /* 0x0000000f000f7308 */ /* 0x000fe20000000800 */
[----:B------:R-:W-:-:S03]  /*5660*/  SHF.R.S32.HI R7, RZ, 0x6, R7 ;  /* 0x00000006ff077819 */ /* 0x000fc60000011407 */
[----:B------:R-:W-:Y:S02]  /*5670*/  FSEL R25, R24, RZ, P1 ;  /* 0x000000ff18197208 */ /* 0x000fe40000800000 */
[----:B------:R-:W-:Y:S02]  /*5680*/  ISETP.NE.AND P1, PT, R57, RZ, PT ;  /* 0x000000ff3900720c */ /* 0x000fe40003f25270 */
[----:B------:R-:W0:Y:S01]  /*5690*/  MUFU.EX2 R170, R170 ;  /* 0x000000aa00aa7308 */ /* 0x000e220000000800 */
        /* <DEDUP_REMOVED lines=20> */
[----:B--2---:R-:W-:Y:S01]  /*57e0*/  F2FP.BF16.F32.PACK_AB R158, R20, R13 ;  /* 0x0000000d149e723e */ /* 0x004fe200000010ff */
[----:B------:R-:W-:Y:S01]  /*57f0*/  FADD.FTZ R13, R13, R14 ;  /* 0x0000000e0d0d7221 */ /* 0x000fe20000010000 */
[----:B0-----:R-:W-:Y:S01]  /*5800*/  F2FP.BF16.F32.PACK_AB R160, R170, R15 ;  /* 0x0000000faaa0723e */ /* 0x001fe200000010ff */
[----:B------:R-:W-:Y:S01]  /*5810*/  @!P1 VIADD R6, R6, 0x38860 ;  /* 0x0003886006069836 */ /* 0x000fe20000000000 */
[----:B------:R-:W-:Y:S01]  /*5820*/  VIMNMX R9, RZ, R7, !PT ;  /* 0x00000007ff097248 */ /* 0x000fe20007fe0100 */
[----:B------:R-:W-:Y:S01]  /*5830*/  FADD.FTZ R20, R20, R13 ;  /* 0x0000000d14147221 */ /* 0x000fe20000010000 */
[----:B------:R-:W0:Y:S02]  /*5840*/  MUFU.EX2 R178, R178 ;  /* 0x000000b200b27308 */ /* 0x000e240000000800 */
[----:B------:R-:W-:Y:S01]  /*5850*/  ISETP.GE.AND P2, PT, R12, R9, PT ;  /* 0x000000090c00720c */ /* 0x000fe20003f46270 */
[----:B------:R-:W-:Y:S01]  /*5860*/  FADD.FTZ R15, R15, R20 ;  /* 0x000000140f0f7221 */ /* 0x000fe20000010000 */
[----:B------:R-:W-:-:S03]  /*5870*/  @!P1 PRMT R6, RZ, 0x654, R6 ;  /* 0x00000654ff069816 */ /* 0x000fc60000000006 */
[----:B------:R-:W-:Y:S01]  /*5880*/  FADD.FTZ R170, R170, R15 ;  /* 0x0000000faaaa7221 */ /* 0x000fe20000010000 */
        /* <DEDUP_REMOVED lines=15> */
[----:B------:R-:W-:Y:S01]  /*5980*/  MUFU.EX2 R21, R21 ;  /* 0x0000001500157308 */ /* 0x000fe20000000800 */
[----:B------:R0:W-:Y:S07]  /*5990*/  STSM.16.M88.4 [R189+0x36400], R152 ;  /* 0x03640098bd007844 */ /* 0x0001ee0000000200 */
[----:B------:R-:W3:Y:S01]  /*59a0*/  MUFU.EX2 R172, R172 ;  /* 0x000000ac00ac7308 */ /* 0x000ee20000000800 */
[----:B--2---:R-:W-:Y:S01]  /*59b0*/  F2FP.BF16.F32.PACK_AB R159, R200, R179 ;  /* 0x000000b3c89f723e */ /* 0x004fe200000010ff */
[----:B------:R-:W-:-:S04]  /*59c0*/  FADD.FTZ R179, R179, R182 ;  /* 0x000000b6b3b37221 */ /* 0x000fc80000010000 */
[----:B------:R0:W-:Y:S01]  /*59d0*/  STSM.16.M88.4 [R190], R156 ;  /* 0x0000009cbe007844 */ /* 0x0001e20000000200 */
[----:B------:R-:W-:Y:S01]  /*59e0*/  FADD.FTZ R200, R200, R179 ;  /* 0x000000b3c8c87221 */ /* 0x000fe20000010000 */
[----:B------:R-:W-:Y:S08]  /*59f0*/  MUFU.EX2 R181, R181 ;  /* 0x000000b500b57308 */ /* 0x000ff00000000800 */
[----:B------:R-:W2:Y:S01]  /*5a00*/  MUFU.EX2 R202, R202 ;  /* 0x000000ca00ca7308 */ /* 0x000ea20000000800 */
[----:B---3--:R-:W-:Y:S01]  /*5a10*/  F2FP.BF16.F32.PACK_AB R162, R172, R21 ;  /* 0x00000015aca2723e */ /* 0x008fe200000010ff */
[----:B------:R-:W-:-:S04]  /*5a20*/  FADD.FTZ R21, R21, R170 ;  /* 0x000000aa15157221 */ /* 0x000fc80000010000 */
[----:B------:R-:W-:Y:S02]  /*5a30*/  FADD.FTZ R172, R172, R21 ;  /* 0x00000015acac7221 */ /* 0x000fe40000010000 */
[----:B------:R-:W-:Y:S08]  /*5a40*/  MUFU.EX2 R183, R183 ;  /* 0x000000b700b77308 */ /* 0x000ff00000000800 */
[----:B------:R-:W3:Y:S01]  /*5a50*/  MUFU.EX2 R204, R204 ;  /* 0x000000cc00cc7308 */ /* 0x000ee20000000800 */
[----:B--2---:R-:W-:Y:S01]  /*5a60*/  F2FP.BF16.F32.PACK_AB R161, R202, R181 ;  /* 0x000000b5caa1723e */ /* 0x004fe200000010ff */
[----:B------:R-:W-:-:S04]  /*5a70*/  FADD.FTZ R181, R181, R200 ;  /* 0x000000c8b5b57221 */ /* 0x000fc80000010000 */
[----:B------:R-:W-:Y:S02]  /*5a80*/  FADD.FTZ R202, R202, R181 ;  /* 0x000000b5caca7221 */ /* 0x000fe40000010000 */
[----:B------:R-:W-:Y:S08]  /*5a90*/  MUFU.EX2 R169, R169 ;  /* 0x000000a900a97308 */ /* 0x000ff00000000800 */
[----:B------:R-:W2:Y:S01]  /*5aa0*/  MUFU.EX2 R174, R174 ;  /* 0x000000ae00ae7308 */ /* 0x000ea20000000800 */
[----:B---3--:R-:W-:Y:S01]  /*5ab0*/  F2FP.BF16.F32.PACK_AB R163, R204, R183 ;  /* 0x000000b7cca3723e */ /* 0x008fe200000010ff */
[----:B------:R-:W-:-:S04]  /*5ac0*/  FADD.FTZ R183, R183, R202 ;  /* 0x000000cab7b77221 */ /* 0x000fc80000010000 */
[----:B------:R0:W-:Y:S01]  /*5ad0*/  STSM.16.M88.4 [R192], R160 ;  /* 0x000000a0c0007844 */ /* 0x0001e20000000200 */
[----:B------:R-:W-:Y:S01]  /*5ae0*/  FADD.FTZ R183, R204, R183 ;  /* 0x000000b7ccb77221 */ /* 0x000fe20000010000 */
        /* <DEDUP_REMOVED lines=8> */
[----:B------:R-:W-:-:S06]  /*5b70*/  FADD.FTZ R171, R171, R174 ;  /* 0x000000aeabab7221 */ /* 0x000fcc0000010000 */
[----:B------:R-:W3:Y:S08]  /*5b80*/  MUFU.EX2 R199, R199 ;  /* 0x000000c700c77308 */ /* 0x000ef00000000800 */
[----:B------:R-:W4:Y:S01]  /*5b90*/  MUFU.EX2 R208, R208 ;  /* 0x000000d000d07308 */ /* 0x000f220000000800 */
[----:B--2---:R-:W-:Y:S01]  /*5ba0*/  F2FP.BF16.F32.PACK_AB R165, R187, R206 ;  /* 0x000000cebba5723e */ /* 0x004fe200000010ff */
[----:B------:R-:W-:-:S04]  /*5bb0*/  FADD.FTZ R206, R206, R183 ;  /* 0x000000b7cece7221 */ /* 0x000fc80000010000 */
[----:B------:R-:W-:-:S04]  /*5bc0*/  FADD.FTZ R206, R187, R206 ;  /* 0x000000cebbce7221 */ /* 0x000fc80000010000 */
[----:B---3--:R-:W-:Y:S01]  /*5bd0*/  FADD.FTZ R7, R199, R206 ;  /* 0x000000cec7077221 */ /* 0x008fe20000010000 */
[----:B----4-:R-:W-:-:S03]  /*5be0*/  F2FP.BF16.F32.PACK_AB R167, R208, R199 ;  /* 0x000000c7d0a7723e */ /* 0x010fc600000010ff */
[----:B------:R-:W-:Y:S02]  /*5bf0*/  FADD.FTZ R7, R208, R7 ;  /* 0x00000007d0077221 */ /* 0x000fe40000010000 */
[----:B------:R0:W-:Y:S01]  /*5c00*/  STSM.16.M88.4 [R191], R164 ;  /* 0x000000a4bf007844 */ /* 0x0001e20000000200 */
[----:B-1----:R-:W-:-:S06]  /*5c10*/  WARPGROUP.ARRIVE ;  /* 0x00000000000079c5 */ /* 0x002fcc0000000000 */
        /* <DEDUP_REMOVED lines=32> */
[----:B0-----:R-:W-:Y:S06]  /*5e20*/  @!P2 BRA `(.L_x_4006) ;  /* 0x000000300088a947 */ /* 0x001fec0003800000 */
[----:B------:R-:W-:Y:S01]  /*5e30*/  IMAD.MOV.U32 R11, RZ, RZ, R8 ;  /* 0x000000ffff0b7224 */ /* 0x000fe200078e0008 */
[----:B------:R-:W-:Y:S01]  /*5e40*/  ULDC UR10, c[0x0][0xa80] ;  /* 0x0002a000000a7ab9 */ /* 0x000fe20000000800 */
[----:B------:R-:W-:Y:S02]  /*5e50*/  IMAD.MOV.U32 R13, RZ, RZ, R5 ;  /* 0x000000ffff0d7224 */ /* 0x000fe400078e0005 */
[----:B------:R-:W-:-:S07]  /*5e60*/  IMAD.MOV.U32 R15, RZ, RZ, R2 ;  /* 0x000000ffff0f7224 */ /* 0x000fce00078e0002 */
.L_x_4015:
[----:B------:R-:W-:-:S05]  /*5e70*/  VIADD R2, R15, 0x1 ;  /* 0x000000010f027836 */ /* 0x000fca0000000000 */
[----:B------:R-:W-:-:S04]  /*5e80*/  ISETP.NE.AND P2, PT, R2, 0x2, PT ;  /* 0x000000020200780c */ /* 0x000fc80003f45270 */
[----:B------:R-:W-:Y:S02]  /*5e90*/  SEL R5, RZ, 0x1, P2 ;  /* 0x00000001ff057807 */ /* 0x000fe40001000000 */
[----:B------:R-:W-:Y:S02]  /*5ea0*/  SEL R2, R2, RZ, P2 ;  /* 0x000000ff02027207 */ /* 0x000fe40001000000 */
[----:B------:R-:W-:Y:S01]  /*5eb0*/  LOP3.LUT R16, R16, R5, RZ, 0x3c, !PT ;  /* 0x0000000510107212 */ /* 0x000fe200078e3cff */
[----:B------:R-:W-:Y:S06]  /*5ec0*/  @!P0 BRA `(.L_x_4007) ;  /* 0x0000000000048947 */ /* 0x000fec0003800000 */
[----:B------:R-:W-:Y:S01]  /*5ed0*/  BPT.TRAP 0x1 ;  /* 0x000000040000795c */ /* 0x000fe20000300000 */
.L_x_4007:
[----:B------:R-:W-:Y:S01]  /*5ee0*/  IMAD R10, R2, 0x8, R17 ;  /* 0x00000008020a7824 */ /* 0x000fe200078e0211 */
[----:B------:R-:W-:-:S04]  /*5ef0*/  SHF.L.U32 R5, R16, 0x1f, RZ ;  /* 0x0000001f10057819 */ /* 0x000fc800000006ff */
[----:B------:R0:W1:Y:S01]  /*5f00*/  SYNCS.PHASECHK.TRANS64.TRYWAIT P2, [R10+URZ+0x38830], R5 ;  /* 0x038830050a0075a7 */ /* 0x000062000804017f */
[----:B------:R-:W-:Y:S05]  /*5f10*/  @!P0 BRA `(.L_x_4008) ;  /* 0x0000000000048947 */ /* 0x000fea0003800000 */
[----:B------:R-:W-:Y:S01]  /*5f20*/  BPT.TRAP 0x1 ;  /* 0x000000040000795c */ /* 0x000fe20000300000 */
.L_x_4008:
[----:B------:R-:W-:Y:S01]  /*5f30*/  IMAD R8, R2, 0x200, R0 ;  /* 0x0000020002087824 */ /* 0x000fe200078e0200 */
[----:B-1----:R-:W-:Y:S06]  /*5f40*/  @P2 BRA `(.L_x_4009) ;  /* 0x0000000000082947 */ /* 0x002fec0003800000 */
[----:B------:R-:W1:Y:S02]  /*5f50*/  SYNCS.PHASECHK.TRANS64.TRYWAIT P2, [R10+URZ+0x38830], R5 ;  /* 0x038830050a0075a7 */ /* 0x000e64000804017f */
[----:B-1----:R-:W-:Y:S05]  /*5f60*/  @!P2 BRA `(.L_x_4010) ;  /* 0x000000e80094a947 */ /* 0x002fea0003800000 */
.L_x_4009:
[----:B------:R-:W-:Y:S01]  /*5f70*/  R2UR UR6, R8 ;  /* 0x00000000080672ca */ /* 0x000fe200000e0000 */
[----:B------:R-:W-:Y:S01]  /*5f80*/  WARPGROUP.ARRIVE ;  /* 0x00000000000079c5 */ /* 0x000fe20000000000 */
[----:B------:R-:W-:Y:S01]  /*5f90*/  UMOV UR4, UR8 ;  /* 0x0000000800047c82 */ /* 0x000fe20008000000 */
[----:B------:R-:W-:Y:S01]  /*5fa0*/  UMOV UR5, UR9 ;  /* 0x0000000900057c82 */ /* 0x000fe20008000000 */
[----:B------:R-:W-:Y:S01]  /*5fb0*/  UMOV UR7, 0x40000040 ;  /* 0x4000004000077882 */ /* 0x000fe20000000000 */
[----:B------:R-:W-:Y:S01]  /*5fc0*/  UMOV UR15, 0x40000040 ;  /* 0x40000040000f7882 */ /* 0x000fe20000000000 */
[----:B------:R-:W-:Y:S01]  /*5fd0*/  UMOV UR19, 0x40000040 ;  /* 0x4000004000137882 */ /* 0x000fe20000000000 */
[----:B------:R-:W-:-:S06]  /*5fe0*/  UMOV UR23, 0x40000040 ;  /* 0x4000004000177882 */ /* 0x000fcc0000000000 */
        /* <DEDUP_REMOVED lines=16> */
.L_x_4011:
[----:B------:R2:W3:Y:S01]  /*60f0*/  SYNCS.PHASECHK.TRANS64.TRYWAIT P2, [R10+URZ+0x38850], R5 ;  /* 0x038850050a0075a7 */ /* 0x0004e2000804017f */
[----:B------:R-:W-:Y:S05]  /*6100*/  @!P0 BRA `(.L_x_4012) ;  /* 0x0000000000048947 */ /* 0x000fea0003800000 */
[----:B------:R-:W-:Y:S01]  /*6110*/  BPT.TRAP 0x1 ;  /* 0x000000040000795c */ /* 0x000fe20000300000 */
.L_x_4012:
[----:B---3--:R-:W-:Y:S05]  /*6120*/  @P2 BRA `(.L_x_4013) ;  /* 0x0000000000082947 */ /* 0x008fea0003800000 */
[----:B------:R-:W3:Y:S02]  /*6130*/  SYNCS.PHASECHK.TRANS64.TRYWAIT P2, [R10+URZ+0x38850], R5 ;  /* 0x038850050a0075a7 */ /* 0x000ee4000804017f */
[----:B---3--:R-:W-:Y:S05]  /*6140*/  @!P2 BRA `(.L_x_4014) ;  /* 0x000000e80030a947 */ /* 0x008fea0003800000 */
.L_x_4013:
[----:B0123--:R-:W-:Y:S01]  /*6150*/  LEA R5, R2, R3, 0xc ;  /* 0x0000000302057211 */ /* 0x00ffe200078e60ff */
[----:B------:R-:W-:Y:S01]  /*6160*/  WARPGROUP.ARRIVE ;  /* 0x00000000000079c5 */ /* 0x000fe20000000000 */
[----:B------:R-:W-:Y:S01]  /*6170*/  UMOV UR27, 0x40000040 ;  /* 0x40000040001b7882 */ /* 0x000fe20000000000 */
[----:B------:R-:W-:Y:S01]  /*6180*/  VIADD R14, R4, 0x2 ;  /* 0x00000002040e7836 */ /* 0x000fe20000000000 */
[C---:B------:R-:W-:Y:S01]  /*6190*/  R2UR UR26, R5.reuse ;  /* 0x00000000051a72ca */ /* 0x040fe200000e0000 */
[C---:B------:R-:W-:Y:S01]  /*61a0*/  VIADD R8, R5.reuse, 0x2 ;  /* 0x0000000205087836 */ /* 0x040fe20000000000 */
[----:B------:R-:W-:Y:S01]  /*61b0*/  UMOV UR5, 0x40000040 ;  /* 0x4000004000057882 */ /* 0x000fe20000000000 */
[----:B------:R-:W-:Y:S01]  /*61c0*/  UMOV UR7, 0x40000040 ;  /* 0x4000004000077882 */ /* 0x000fe20000000000 */
[----:B------:R-:W-:Y:S01]  /*61d0*/  R2UR UR4, R14 ;  /* 0x000000000e0472ca */ /* 0x000fe200000e0000 */
[----:B------:R-:W-:Y:S01]  /*61e0*/  VIADD R14, R4, 0x4 ;  /* 0x00000004040e7836 */ /* 0x000fe20000000000 */
[----:B------:R-:W-:Y:S01]  /*61f0*/  R2UR UR6, R8 ;  /* 0x00000000080672ca */ /* 0x000fe200000e0000 */
[----:B------:R-:W-:Y:S01]  /*6200*/  VIADD R8, R5, 0x4 ;  /* 0x0000000405087836 */ /* 0x000fe20000000000 */
[----:B------:R-:W0:Y:S01]  /*6210*/  S2R R20, SR_TID.X ;  /* 0x0000000000147919 */ /* 0x000e220000002100 */
[----:B------:R-:W-:-:S02]  /*6220*/  VIADD R187, R4, 0x800 ;  /* 0x0000080004bb7836 */ /* 0x000fc40000000000 */
[----:B------:R-:W-:Y:S02]  /*6230*/  VIADD R21, R5, 0x800 ;  /* 0x0000080005157836 */ /* 0x000fe40000000000 */
[----:B------:R-:W-:Y:S01]  /*6240*/  HGMMA.64x64x16.F32.BF16 R152, gdesc[UR24], R152, gsb0 ;  /* 0x00e00000189879f0 */ /* 0x000fe20008001898 */
[----:B------:R-:W-:Y:S01]  /*6250*/  IMAD R211, R2, 0x1000, R19 ;  /* 0x0000100002d37824 */ /* 0x000fe200078e0213 */
[----:B0-----:R-:W-:Y:S01]  /*6260*/  SHF.R.U32.HI R20, RZ, 0x7, R20 ;  /* 0x00000007ff147819 */ /* 0x001fe20000011614 */
        /* <DEDUP_REMOVED lines=124> */
[----:B------:R-:W0:Y:S02]  /*6a30*/  SHFL.IDX PT, R8, R20, RZ, 0x1f ;  /* 0x00001fff14087589 */ /* 0x000e2400000e0000 */
[----:B0-----:R-:W-:-:S04]  /*6a40*/  ISETP.GT.AND P2, PT, R8, 0x7f, PT ;  /* 0x0000007f0800780c */ /* 0x001fc80003f44270 */
        /* <DEDUP_REMOVED lines=58> */
[--C-:B------:R-:W-:Y:S02]  /*6df0*/  IMAD.IADD R200, R20, 0x1, R21.reuse ;  /* 0x0000000114c87824 */ /* 0x100fe400078e0215 */
        /* <DEDUP_REMOVED lines=87> */
[----:B------:R-:W-:Y:S01]  /*7370*/  IMAD.IADD R20, R20, 0x1, R21 ;  /* 0x0000000114147824 */ /* 0x000fe200078e0215 */
        /* <DEDUP_REMOVED lines=32> */
[----:B------:R-:W-:-:S04]  /*7580*/  IMAD R8, R12, R5, 0x1 ;  /* 0x000000010c087424 */ /* 0x000fc800078e0205 */
[----:B------:R-:W-:-:S05]  /*7590*/  IMAD R5, R185, 0x40, R8 ;  /* 0x00000040b9057824 */ /* 0x000fca00078e0208 */
[----:B------:R-:W-:-:S04]  /*75a0*/  IADD3 R5, -R184, R5, R186 ;  /* 0x00000005b8057210 */ /* 0x000fc80007ffe1ba */
[----:B------:R-:W-:-:S04]  /*75b0*/  IADD3 R5, R18, R5, -R22 ;  /* 0x0000000512057210 */ /* 0x000fc80007ffe816 */
[C---:B------:R-:W-:Y:S02]  /*75c0*/  ISETP.GT.AND P2, PT, R5.reuse, RZ, PT ;  /* 0x000000ff0500720c */ /* 0x040fe40003f44270 */
[----:B------:R-:W-:Y:S01]  /*75d0*/  ISETP.GT.AND P3, PT, R5, 0x1, PT ;  /* 0x000000010500780c */ /* 0x000fe20003f64270 */
[----:B------:R-:W-:Y:S02]  /*75e0*/  WARPGROUP.DEPBAR.LE gsb0, 0x0 ;  /* 0x00008000000079c5 */ /* 0x000fe40000010000 */
[----:B------:R-:W-:-:S06]  /*75f0*/  WARPGROUP.ARRIVE ;  /* 0x00000000000079c5 */ /* 0x000fcc0000000000 */
[----:B------:R-:W-:Y:S01]  /*7600*/  HGMMA.64x64x16.F32.BF16 R152, gdesc[UR4], R152, gsb0 ;  /* 0x00e00000049879f0 */ /* 0x000fe20008001898 */
[----:B------:R-:W-:Y:S01]  /*7610*/  R2UR UR4, R211 ;  /* 0x00000000d30472ca */ /* 0x000fe200000e0000 */
[----:B------:R-:W-:-:S12]  /*7620*/  UMOV UR7, 0x40000040 ;  /* 0x4000004000077882 */ /* 0x000fd80000000000 */
[----:B------:R-:W-:Y:S01]  /*7630*/  UMOV UR6, UR4 ;  /* 0x0000000400067c82 */ /* 0x000fe20008000000 */
[----:B------:R-:W-:Y:S02]  /*7640*/  WARPGROUP.DEPBAR.LE gsb0, 0x0 ;  /* 0x00008000000079c5 */ /* 0x000fe40000010000 */
[----:B------:R-:W-:Y:S02]  /*7650*/  FSEL R152, R152, -INF , P2 ;  /* 0xff80000098987808 */ /* 0x000fe40001000000 */
        /* <DEDUP_REMOVED lines=43> */
[----:B------:R-:W-:-:S04]  /*7910*/  FMNMX.FTZ R14, R180, R21, !PT ;  /* 0x00000015b40e7209 */ /* 0x000fc80007810000 */
[----:B------:R-:W-:Y:S01]  /*7920*/  FMNMX.FTZ R21, R181, R14, !PT ;  /* 0x0000000eb5157209 */ /* 0x000fe20007810000 */
[----:B------:R-:W-:-:S04]  /*7930*/  VIADD R14, R5, 0x8 ;  /* 0x00000008050e7836 */ /* 0x000fc80000000000 */
[----:B------:R-:W0:Y:S01]  /*7940*/  SHFL.BFLY PT, R20, R21, 0x2, 0x1f ;  /* 0x0c401f0015147f89 */ /* 0x000e2200000e0000 */
[C---:B------:R-:W-:Y:S02]  /*7950*/  ISETP.GT.AND P2, PT, R14.reuse, RZ, PT ;  /* 0x000000ff0e00720c */ /* 0x040fe40003f44270 */
[----:B------:R-:W-:Y:S02]  /*7960*/  ISETP.GT.AND P3, PT, R14, 0x1, PT ;  /* 0x000000010e00780c */ /* 0x000fe40003f64270 */
[----:B------:R-:W-:Y:S02]  /*7970*/  FSEL R154, R154, -INF , P2 ;  /* 0xff8000009a9a7808 */ /* 0x000fe40001000000 */
[C---:B------:R-:W-:Y:S02]  /*7980*/  ISETP.GT.AND P2, PT, R14.reuse, 0x8, PT ;  /* 0x000000080e00780c */ /* 0x040fe40003f44270 */
[----:B------:R-:W-:Y:S02]  /*7990*/  FSEL R155, R155, -INF , P3 ;  /* 0xff8000009b9b7808 */ /* 0x000fe40001800000 */
[----:B------:R-:W-:-:S02]  /*79a0*/  ISETP.GT.AND P3, PT, R14, 0x9, PT ;  /* 0x000000090e00780c */ /* 0x000fc40003f64270 */
[----:B------:R-:W-:Y:S02]  /*79b0*/  FSEL R158, R158, -INF , P2 ;  /* 0xff8000009e9e7808 */ /* 0x000fe40001000000 */
[C---:B------:R-:W-:Y:S02]  /*79c0*/  ISETP.GT.AND P2, PT, R14.reuse, 0x10, PT ;  /* 0x000000100e00780c */ /* 0x040fe40003f44270 */
[----:B------:R-:W-:Y:S02]  /*79d0*/  FSEL R159, R159, -INF , P3 ;  /* 0xff8000009f9f7808 */ /* 0x000fe40001800000 */
[----:B------:R-:W-:Y:S02]  /*79e0*/  ISETP.GT.AND P3, PT, R14, 0x11, PT ;  /* 0x000000110e00780c */ /* 0x000fe40003f64270 */
[----:B------:R-:W-:Y:S02]  /*79f0*/  FSEL R162, R162, -INF , P2 ;  /* 0xff800000a2a27808 */ /* 0x000fe40001000000 */
[----:B------:R-:W-:-:S02]  /*7a00*/  ISETP.GT.AND P2, PT, R14, 0x18, PT ;  /* 0x000000180e00780c */ /* 0x000fc40003f44270 */
[----:B0-----:R-:W-:Y:S02]  /*7a10*/  FMNMX.FTZ R168, R21, R20, !PT ;  /* 0x0000001415a87209 */ /* 0x001fe40007810000 */
[----:B------:R-:W-:Y:S02]  /*7a20*/  FMNMX.FTZ R20, R154, R11, !PT ;  /* 0x0000000b9a147209 */ /* 0x000fe40007810000 */
[----:B------:R-:W-:Y:S01]  /*7a30*/  FSEL R163, R163, -INF , P3 ;  /* 0xff800000a3a37808 */ /* 0x000fe20001800000 */
[----:B------:R-:W0:Y:S01]  /*7a40*/  SHFL.BFLY PT, R169, R168, 0x1, 0x1f ;  /* 0x0c201f00a8a97f89 */ /* 0x000e2200000e0000 */
        /* <DEDUP_REMOVED lines=16> */
[----:B0-----:R-:W-:Y:S02]  /*7b50*/  FMNMX.FTZ R5, R168, R169, !PT ;  /* 0x000000a9a8057209 */ /* 0x001fe40007810000 */
[----:B------:R-:W-:Y:S02]  /*7b60*/  ISETP.GT.AND P5, PT, R14, 0x29, PT ;  /* 0x000000290e00780c */ /* 0x000fe40003fa4270 */
[----:B------:R-:W-:Y:S01]  /*7b70*/  FSEL R204, R174, -INF , P4 ;  /* 0xff800000aecc7808 */ /* 0x000fe20002000000 */
[----:B------:R-:W-:Y:S01]  /*7b80*/  FMUL.FTZ R206, R5, UR10 ;  /* 0x0000000a05ce7c20 */ /* 0x000fe20008410000 */
        /* <DEDUP_REMOVED lines=28> */
[----:B------:R0:W-:Y:S01]  /*7d50*/  MUFU.EX2 R20, R156 ;  /* 0x0000009c00147308 */ /* 0x0001e20000000800 */
[--C-:B------:R-:W-:Y:S01]  /*7d60*/  FFMA.FTZ R170, R164, UR10, -R206.reuse ;  /* 0x0000000aa4aa7c23 */ /* 0x100fe200080108ce */
[--C-:B------:R-:W-:Y:S01]  /*7d70*/  FFMA.FTZ R173, R165, UR10, -R206.reuse ;  /* 0x0000000aa5ad7c23 */ /* 0x100fe200080108ce */
[----:B------:R-:W1:Y:S01]  /*7d80*/  SHFL.BFLY PT, R153, R152, 0x2, 0x1f ;  /* 0x0c401f0098997f89 */ /* 0x000e6200000e0000 */
[--C-:B------:R-:W-:Y:S01]  /*7d90*/  FFMA.FTZ R174, R199, UR10, -R206.reuse ;  /* 0x0000000ac7ae7c23 */ /* 0x100fe200080108ce */
[--C-:B------:R-:W-:Y:S01]  /*7da0*/  FFMA.FTZ R176, R176, UR10, -R206.reuse ;  /* 0x0000000ab0b07c23 */ /* 0x100fe200080108ce */
[--C-:B------:R-:W-:Y:S01]  /*7db0*/  FFMA.FTZ R180, R180, UR10, -R206.reuse ;  /* 0x0000000ab4b47c23 */ /* 0x100fe200080108ce */
[----:B------:R-:W-:Y:S01]  /*7dc0*/  FFMA.FTZ R181, R181, UR10, -R206 ;  /* 0x0000000ab5b57c23 */ /* 0x000fe200080108ce */
[----:B------:R-:W-:Y:S08]  /*7dd0*/  MUFU.EX2 R21, R21 ;  /* 0x0000001500157308 */ /* 0x000ff00000000800 */
[----:B------:R-:W-:Y:S08]  /*7de0*/  MUFU.EX2 R14, R14 ;  /* 0x0000000e000e7308 */ /* 0x000ff00000000800 */
[----:B------:R-:W-:Y:S01]  /*7df0*/  MUFU.EX2 R169, R169 ;  /* 0x000000a900a97308 */ /* 0x000fe20000000800 */
[----:B-1----:R-:W-:-:S05]  /*7e00*/  FMNMX.FTZ R153, R152, R153, !PT ;  /* 0x0000009998997209 */ /* 0x002fca0007810000 */
[----:B------:R-:W1:Y:S02]  /*7e10*/  SHFL.BFLY PT, R152, R153, 0x1, 0x1f ;  /* 0x0c201f0099987f89 */ /* 0x000e6400000e0000 */
[----:B------:R-:W-:Y:S08]  /*7e20*/  MUFU.EX2 R168, R168 ;  /* 0x000000a800a87308 */ /* 0x000ff00000000800 */
[----:B------:R-:W-:Y:S08]  /*7e30*/  MUFU.EX2 R171, R171 ;  /* 0x000000ab00ab7308 */ /* 0x000ff00000000800 */
[----:B------:R-:W-:Y:S01]  /*7e40*/  MUFU.EX2 R170, R170 ;  /* 0x000000aa00aa7308 */ /* 0x000fe20000000800 */
[----:B-1----:R-:W-:Y:S01]  /*7e50*/  FMNMX.FTZ R8, R153, R152, !PT ;  /* 0x0000009899087209 */ /* 0x002fe20007810000 */
[----:B------:R-:W-:-:S06]  /*7e60*/  IMAD.MOV R153, RZ, RZ, -R188 ;  /* 0x000000ffff997224 */ /* 0x000fcc00078e0abc */
[----:B------:R-:W-:Y:S01]  /*7e70*/  MUFU.EX2 R173, R173 ;  /* 0x000000ad00ad7308 */ /* 0x000fe20000000800 */
[C---:B------:R-:W-:Y:S01]  /*7e80*/  FSETP.NEU.FTZ.AND P3, PT, R8.reuse, -INF , PT ;  /* 0xff8000000800780b */ /* 0x040fe20003f7d000 */
[----:B------:R-:W-:-:S03]  /*7e90*/  FMUL.FTZ R152, R8, UR10 ;  /* 0x0000000a08987c20 */ /* 0x000fc60008410000 */
[----:B0-----:R-:W-:Y:S02]  /*7ea0*/  FSEL R156, R8, RZ, P3 ;  /* 0x000000ff089c7208 */ /* 0x001fe40001800000 */
[----:B------:R-:W-:Y:S01]  /*7eb0*/  FSEL R152, R152, RZ, P3 ;  /* 0x000000ff98987208 */ /* 0x000fe20001800000 */
[----:B------:R-:W-:Y:S02]  /*7ec0*/  MUFU.EX2 R172, R172 ;  /* 0x000000ac00ac7308 */ /* 0x000fe40000000800 */
[----:B------:R-:W-:Y:S01]  /*7ed0*/  FADD.FTZ R156, -R156, R11 ;  /* 0x0000000b9c9c7221 */ /* 0x000fe20000010100 */
[----:B------:R-:W-:Y:S01]  /*7ee0*/  @!P1 IADD3 R11, R10, 0x38840, RZ ;  /* 0x000388400a0b9810 */ /* 0x000fe20007ffe0ff */
[--C-:B------:R-:W-:Y:S01]  /*7ef0*/  FFMA.FTZ R200, R154, UR10, -R152.reuse ;  /* 0x0000000a9ac87c23 */ /* 0x100fe20008010898 */
[----:B------:R-:W-:Y:S01]  /*7f00*/  FSEL R154, R5, RZ, P2 ;  /* 0x000000ff059a7208 */ /* 0x000fe20001000000 */
[----:B------:R-:W-:Y:S01]  /*7f10*/  FMUL.FTZ R156, R156, UR10 ;  /* 0x0000000a9c9c7c20 */ /* 0x000fe20008410000 */
[----:B------:R-:W-:Y:S01]  /*7f20*/  ISETP.NE.AND P2, PT, R22, R153, PT ;  /* 0x000000991600720c */ /* 0x000fe20003f45270 */
[--C-:B------:R-:W-:Y:S01]  /*7f30*/  FFMA.FTZ R201, R158, UR10, -R152.reuse ;  /* 0x0000000a9ec97c23 */ /* 0x100fe20008010898 */
[--C-:B------:R-:W-:Y:S01]  /*7f40*/  FFMA.FTZ R199, R155, UR10, -R152.reuse ;  /* 0x0000000a9bc77c23 */ /* 0x100fe20008010898 */
[----:B------:R-:W-:Y:S01]  /*7f50*/  FADD.FTZ R154, -R154, R13 ;  /* 0x0000000d9a9a7221 */ /* 0x000fe20000010100 */
[----:B------:R-:W0:Y:S01]  /*7f60*/  MUFU.EX2 R213, R156 ;  /* 0x0000009c00d57308 */ /* 0x000e220000000800 */
[--C-:B------:R-:W-:Y:S01]  /*7f70*/  FFMA.FTZ R206, R159, UR10, -R152.reuse ;  /* 0x0000000a9fce7c23 */ /* 0x100fe20008010898 */
[--C-:B------:R-:W-:Y:S01]  /*7f80*/  FFMA.FTZ R207, R162, UR10, -R152.reuse ;  /* 0x0000000aa2cf7c23 */ /* 0x100fe20008010898 */
[----:B------:R-:W-:Y:S01]  /*7f90*/  FMUL.FTZ R154, R154, UR10 ;  /* 0x0000000a9a9a7c20 */ /* 0x000fe20008410000 */
[--C-:B------:R-:W-:Y:S01]  /*7fa0*/  FFMA.FTZ R208, R163, UR10, -R152.reuse ;  /* 0x0000000aa3d07c23 */ /* 0x100fe20008010898 */
[--C-:B------:R-:W-:Y:S01]  /*7fb0*/  FFMA.FTZ R209, R166, UR10, -R152.reuse ;  /* 0x0000000aa6d17c23 */ /* 0x100fe20008010898 */
[--C-:B------:R-:W-:Y:S01]  /*7fc0*/  FFMA.FTZ R210, R167, UR10, -R152.reuse ;  /* 0x0000000aa7d27c23 */ /* 0x100fe20008010898 */
[----:B------:R-:W-:Y:S01]  /*7fd0*/  FFMA.FTZ R202, R202, UR10, -R152 ;  /* 0x0000000acaca7c23 */ /* 0x000fe20008010898 */
[----:B------:R1:W2:Y:S01]  /*7fe0*/  MUFU.EX2 R212, R154 ;  /* 0x0000009a00d47308 */ /* 0x0002a20000000800 */
[----:B------:R-:W-:Y:S01]  /*7ff0*/  @!P2 IMAD R158, R15, 0x40, R18 ;  /* 0x000000400f9ea824 */ /* 0x000fe200078e0212 */
[----:B------:R-:W-:Y:S01]  /*8000*/  @!P1 PRMT R15, RZ, 0x654, R11 ;  /* 0x00000654ff0f9816 */ /* 0x000fe2000000000b */
[--C-:B------:R-:W-:Y:S01]  /*8010*/  FFMA.FTZ R203, R203, UR10, -R152.reuse ;  /* 0x0000000acbcb7c23 */ /* 0x100fe20008010898 */
[----:B------:R-:W-:Y:S01]  /*8020*/  FFMA.FTZ R204, R204, UR10, -R152 ;  /* 0x0000000acccc7c23 */ /* 0x000fe20008010898 */
[----:B------:R-:W-:-:S02]  /*8030*/  @!P2 IMAD R160, R158, 0x4, R17 ;  /* 0x000000049ea0a824 */ /* 0x000fc400078e0211 */
[--C-:B------:R-:W-:Y:S01]  /*8040*/  FFMA.FTZ R205, R205, UR10, -R152.reuse ;  /* 0x0000000acdcd7c23 */ /* 0x100fe20008010898 */
[--C-:B------:R-:W-:Y:S01]  /*8050*/  FFMA.FTZ R155, R182, UR10, -R152.reuse ;  /* 0x0000000ab69b7c23 */ /* 0x100fe20008010898 */
[----:B------:R3:W-:Y:S01]  /*8060*/  @!P1 SYNCS.ARRIVE.TRANS64.RED.A1T0 RZ, [R15+URZ], RZ ;  /* 0x000000ff0fff99a7 */ /* 0x0007e2000810043f */
[--C-:B------:R-:W-:Y:S01]  /*8070*/  FFMA.FTZ R178, R178, UR10, -R152.reuse ;  /* 0x0000000ab2b27c23 */ /* 0x100fe20008010898 */
[--C-:B------:R-:W-:Y:S01]  /*8080*/  FFMA.FTZ R182, R183, UR10, -R152.reuse ;  /* 0x0000000ab7b67c23 */ /* 0x100fe20008010898 */
[----:B0-----:R-:W-:Y:S01]  /*8090*/  @!P2 STS [R160+0x38420], R213 ;  /* 0x038420d5a000a388 */ /* 0x001fe20000000800 */
[----:B------:R-:W-:Y:S01]  /*80a0*/  FFMA.FTZ R179, R179, UR10, -R152 ;  /* 0x0000000ab3b37c23 */ /* 0x000fe20008010898 */
[----:B------:R-:W-:Y:S01]  /*80b0*/  MUFU.EX2 R200, R200 ;  /* 0x000000c800c87308 */ /* 0x000fe20000000800 */
[----:B------:R-:W-:Y:S01]  /*80c0*/  F2FP.BF16.F32.PACK_AB R152, R14, R21 ;  /* 0x000000150e98723e */ /* 0x000fe200000010ff */
[-C--:B------:R-:W-:Y:S01]  /*80d0*/  FMUL.FTZ R26, R26, R213.reuse ;  /* 0x000000d51a1a7220 */ /* 0x080fe20000410000 */
[----:B-1----:R-:W-:Y:S01]  /*80e0*/  F2FP.BF16.F32.PACK_AB R154, R169, R20 ;  /* 0x00000014a99a723e */ /* 0x002fe200000010ff */
[----:B--2---:R0:W-:Y:S01]  /*80f0*/  @!P2 STS [R160+0x38400], R212 ;  /* 0x038400d4a000a388 */ /* 0x0041e20000000800 */
[----:B------:R-:W-:Y:S01]  /*8100*/  F2FP.BF16.F32.PACK_AB R156, R171, R168 ;  /* 0x000000a8ab9c723e */ /* 0x000fe200000010ff */
[----:B------:R-:W-:Y:S01]  /*8110*/  FMUL.FTZ R24, R24, R212 ;  /* 0x000000d418187220 */ /* 0x000fe20000410000 */
[----:B------:R-:W-:Y:S01]  /*8120*/  F2FP.BF16.F32.PACK_AB R158, R173, R170 ;  /* 0x000000aaad9e723e */ /* 0x000fe200000010ff */
        /* <DEDUP_REMOVED lines=150> */
[----:B------:R-:W-:Y:S01]  /*8a90*/  FMUL.FTZ R149, R149, R212 ;  /* 0x000000d495957220 */ /* 0x000fe20000410000 */
[-C--:B------:R-:W-:Y:S01]  /*8aa0*/  FMUL.FTZ R150, R150, R213.reuse ;  /* 0x000000d596967220 */ /* 0x080fe20000410000 */
[----:B------:R-:W0:Y:S01]  /*8ab0*/  MUFU.EX2 R178, R179 ;  /* 0x000000b300b27308 */ /* 0x000e220000000800 */
[----:B------:R-:W-:Y:S01]  /*8ac0*/  FMUL.FTZ R151, R151, R213 ;  /* 0x000000d597977220 */ /* 0x000fe20000410000 */
[----:B---3--:R-:W-:-:S02]  /*8ad0*/  VIADD R15, R211, 0x80 ;  /* 0x00000080d30f7836 */ /* 0x008fc40000000000 */
[----:B------:R-:W-:Y:S01]  /*8ae0*/  FFMA.FTZ R21, R212, R6, R21 ;  /* 0x00000006d4157223 */ /* 0x000fe20000010015 */
[----:B------:R-:W-:Y:S01]  /*8af0*/  FFMA.FTZ R200, R213, R7, R200 ;  /* 0x00000007d5c87223 */ /* 0x000fe200000100c8 */
[----:B------:R-:W-:Y:S01]  /*8b00*/  ISETP.GT.AND P2, PT, R12, R9, PT ;  /* 0x000000090c00720c */ /* 0x000fe20003f44270 */
[----:B------:R-:W-:Y:S01]  /*8b10*/  @!P1 VIADD R10, R10, 0x38860 ;  /* 0x000388600a0a9836 */ /* 0x000fe20000000000 */
[----:B------:R-:W-:Y:S01]  /*8b20*/  R2UR UR4, R15 ;  /* 0x000000000f0472ca */ /* 0x000fe200000e0000 */
[----:B------:R2:W-:Y:S01]  /*8b30*/  MUFU.EX2 R11, R155 ;  /* 0x0000009b000b7308 */ /* 0x0005e20000000800 */
[----:B-1----:R-:W-:Y:S01]  /*8b40*/  F2FP.BF16.F32.PACK_AB R166, R181, R180 ;  /* 0x000000b4b5a6723e */ /* 0x002fe200000010ff */
[C---:B------:R-:W-:Y:S02]  /*8b50*/  VIADD R15, R211.reuse, 0x100 ;  /* 0x00000100d30f7836 */ /* 0x040fe40000000000 */
[----:B------:R-:W-:Y:S01]  /*8b60*/  FADD.FTZ R21, R14, R21 ;  /* 0x000000150e157221 */ /* 0x000fe20000010000 */
[----:B------:R-:W-:-:S02]  /*8b70*/  VIADD R211, R211, 0x180 ;  /* 0x00000180d3d37836 */ /* 0x000fc40000000000 */
[----:B------:R-:W-:Y:S01]  /*8b80*/  FADD.FTZ R200, R199, R200 ;  /* 0x000000c8c7c87221 */ /* 0x000fe20000010000 */
[----:B------:R-:W-:Y:S01]  /*8b90*/  @!P1 PRMT R10, RZ, 0x654, R10 ;  /* 0x00000654ff0a9816 */ /* 0x000fe2000000000a */
[----:B------:R-:W-:Y:S01]  /*8ba0*/  FADD.FTZ R20, R20, R21 ;  /* 0x0000001514147221 */ /* 0x000fe20000010000 */
[----:B------:R-:W1:Y:S01]  /*8bb0*/  MUFU.EX2 R182, R182 ;  /* 0x000000b600b67308 */ /* 0x000e620000000800 */
[----:B--2---:R-:W-:Y:S01]  /*8bc0*/  F2FP.BF16.F32.PACK_AB R155, R206, R201 ;  /* 0x000000c9ce9b723e */ /* 0x004fe200000010ff */
[----:B------:R-:W-:Y:S01]  /*8bd0*/  BAR.SYNC.DEFER_BLOCKING 0xf, 0x100 ;  /* 0x03c4000000007b1d */ /* 0x000fe20000010000 */
[----:B0-----:R-:W-:Y:S01]  /*8be0*/  F2FP.BF16.F32.PACK_AB R165, R178, R13 ;  /* 0x0000000db2a5723e */ /* 0x001fe200000010ff */
        /* <DEDUP_REMOVED lines=29> */
[----:B------:R-:W-:Y:S01]  /*8dc0*/  R2UR UR4, R15 ;  /* 0x000000000f0472ca */ /* 0x000fe200000e0000 */
[----:B------:R-:W-:Y:S01]  /*8dd0*/  FADD.FTZ R13, R13, R204 ;  /* 0x000000cc0d0d7221 */ /* 0x000fe20000010000 */
[----:B------:R-:W-:Y:S01]  /*8de0*/  FADD.FTZ R187, R187, R176 ;  /* 0x000000b0bbbb7221 */ /* 0x000fe20000010000 */
[----:B------:R-:W-:Y:S02]  /*8df0*/  IMAD.MOV.U32 R15, RZ, RZ, R2 ;  /* 0x000000ffff0f7224 */ /* 0x000fe400078e0002 */
[----:B------:R-:W-:Y:S01]  /*8e00*/  FADD.FTZ R178, R178, R13 ;  /* 0x0000000db2b27221 */ /* 0x000fe20000010000 */
[----:B------:R-:W-:Y:S01]  /*8e10*/  FADD.FTZ R6, R180, R187 ;  /* 0x000000bbb4067221 */ /* 0x000fe20000010000 */
[----:B------:R-:W-:-:S02]  /*8e20*/  MOV R13, R5 ;  /* 0x00000005000d7202 */ /* 0x000fc40000000f00 */
[----:B------:R-:W-:Y:S01]  /*8e30*/  FADD.FTZ R7, R11, R178 ;  /* 0x000000b20b077221 */ /* 0x000fe20000010000 */
[----:B------:R-:W-:Y:S01]  /*8e40*/  FADD.FTZ R6, R181, R6 ;  /* 0x00000006b5067221 */ /* 0x000fe20000010000 */
[----:B------:R-:W-:Y:S02]  /*8e50*/  IMAD.MOV.U32 R11, RZ, RZ, R8 ;  /* 0x000000ffff0b7224 */ /* 0x000fe400078e0008 */
[----:B------:R-:W-:Y:S01]  /*8e60*/  FADD.FTZ R7, R182, R7 ;  /* 0x00000007b6077221 */ /* 0x000fe20000010000 */
[----:B------:R-:W-:Y:S02]  /*8e70*/  WARPGROUP.DEPBAR.LE gsb0, 0x0 ;  /* 0x00008000000079c5 */ /* 0x000fe40000010000 */
[----:B------:R-:W-:-:S09]  /*8e80*/  WARPGROUP.ARRIVE ;  /* 0x00000000000079c5 */ /* 0x000fd20000000000 */
        /* <DEDUP_REMOVED lines=26> */
[----:B0-----:R-:W-:Y:S06]  /*9030*/  @P2 BRA `(.L_x_4015) ;  /* 0xffffffcc008c2947 */ /* 0x001fec000383ffff */
[----:B------:R-:W-:-:S07]  /*9040*/  IMAD.MOV.U32 R12, RZ, RZ, R10 ;  /* 0x000000ffff0c7224 */ /* 0x000fce00078e000a */
.L_x_4006:
[----:B------:R-:W-:-:S13]  /*9050*/  ISETP.GE.AND P2, PT, R12, RZ, PT ;  /* 0x000000ff0c00720c */ /* 0x000fda0003f46270 */
[----:B------:R-:W-:Y:S05]  /*9060*/  @!P2 BRA `(.L_x_4016) ;  /* 0x0000002c0058a947 */ /* 0x000fea0003800000 */
[----:B------:R-:W-:Y:S01]  /*9070*/  IMAD.MOV.U32 R187, RZ, RZ, R8 ;  /* 0x000000ffffbb7224 */ /* 0x000fe200078e0008 */
[----:B------:R-:W-:Y:S01]  /*9080*/  ULDC UR10, c[0x0][0xa80] ;  /* 0x0002a000000a7ab9 */ /* 0x000fe20000000800 */
[----:B------:R-:W-:Y:S02]  /*9090*/  IMAD.MOV.U32 R10, RZ, RZ, R5 ;  /* 0x000000ffff0a7224 */ /* 0x000fe400078e0005 */
[----:B------:R-:W-:-:S07]  /*90a0*/  IMAD.MOV.U32 R185, RZ, RZ, R2 ;  /* 0x000000ffffb97224 */ /* 0x000fce00078e0002 */
.L_x_4025:
[----:B------:R-:W-:-:S05]  /*90b0*/  VIADD R2, R185, 0x1 ;  /* 0x00000001b9027836 */ /* 0x000fca0000000000 */
[----:B------:R-:W-:-:S04]  /*90c0*/  ISETP.NE.AND P2, PT, R2, 0x2, PT ;  /* 0x000000020200780c */ /* 0x000fc80003f45270 */
[----:B------:R-:W-:Y:S02]  /*90d0*/  SEL R5, RZ, 0x1, P2 ;  /* 0x00000001ff057807 */ /* 0x000fe40001000000 */
[----:B------:R-:W-:Y:S02]  /*90e0*/  SEL R2, R2, RZ, P2 ;  /* 0x000000ff02027207 */ /* 0x000fe40001000000 */
[----:B------:R-:W-:Y:S01]  /*90f0*/  LOP3.LUT R16, R16, R5, RZ, 0x3c, !PT ;  /* 0x0000000510107212 */ /* 0x000fe200078e3cff */
[----:B------:R-:W-:Y:S06]  /*9100*/  @!P0 BRA `(.L_x_4017) ;  /* 0x0000000000048947 */ /* 0x000fec0003800000 */
[----:B------:R-:W-:Y:S01]  /*9110*/  BPT.TRAP 0x1 ;  /* 0x000000040000795c */ /* 0x000fe20000300000 */
.L_x_4017:
[----:B------:R-:W-:Y:S01]  /*9120*/  IMAD R9, R2, 0x8, R17 ;  /* 0x0000000802097824 */ /* 0x000fe200078e0211 */
[----:B------:R-:W-:-:S04]  /*9130*/  SHF.L.U32 R8, R16, 0x1f, RZ ;  /* 0x0000001f10087819 */ /* 0x000fc800000006ff */
[----:B------:R0:W1:Y:S01]  /*9140*/  SYNCS.PHASECHK.TRANS64.TRYWAIT P2, [R9+URZ+0x38830], R8 ;  /* 0x03883008090075a7 */ /* 0x000062000804017f */
[----:B------:R-:W-:Y:S05]  /*9150*/  @!P0 BRA `(.L_x_4018) ;  /* 0x0000000000048947 */ /* 0x000fea0003800000 */
[----:B------:R-:W-:Y:S01]  /*9160*/  BPT.TRAP 0x1 ;  /* 0x000000040000795c */ /* 0x000fe20000300000 */
.L_x_4018:
[----:B------:R-:W-:Y:S01]  /*9170*/  IMAD R5, R2, 0x200, R0 ;  /* 0x0000020002057824 */ /* 0x000fe200078e0200 */
[----:B-1----:R-:W-:Y:S06]  /*9180*/  @P2 BRA `(.L_x_4019) ;  /* 0x0000000000082947 */ /* 0x002fec0003800000 */
[----:B------:R-:W1:Y:S02]  /*9190*/  SYNCS.PHASECHK.TRANS64.TRYWAIT P2, [R9+URZ+0x38830], R8 ;  /* 0x03883008090075a7 */ /* 0x000e64000804017f */
[----:B-1----:R-:W-:Y:S05]  /*91a0*/  @!P2 BRA `(.L_x_4020) ;  /* 0x000000b8002ca947 */ /* 0x002fea0003800000 */
.L_x_4019:
        /* <DEDUP_REMOVED lines=24> */
.L_x_4021:
[----:B------:R2:W3:Y:S01]  /*9330*/  SYNCS.PHASECHK.TRANS64.TRYWAIT P2, [R9+URZ+0x38850], R8 ;  /* 0x03885008090075a7 */ /* 0x0004e2000804017f */
[----:B------:R-:W-:Y:S05]  /*9340*/  @!P0 BRA `(.L_x_4022) ;  /* 0x0000000000048947 */ /* 0x000fea0003800000 */
[----:B------:R-:W-:Y:S01]  /*9350*/  BPT.TRAP 0x1 ;  /* 0x000000040000795c */ /* 0x000fe20000300000 */
.L_x_4022:
[----:B---3--:R-:W-:Y:S05]  /*9360*/  @P2 BRA `(.L_x_4023) ;  /* 0x0000000000082947 */ /* 0x008fea0003800000 */
[----:B------:R-:W3:Y:S02]  /*9370*/  SYNCS.PHASECHK.TRANS64.TRYWAIT P2, [R9+URZ+0x38850], R8 ;  /* 0x03885008090075a7 */ /* 0x000ee4000804017f */
[----:B---3--:R-:W-:Y:S05]  /*9380*/  @!P2 BRA `(.L_x_4024) ;  /* 0x000000b400c8a947 */ /* 0x008fea0003800000 */
.L_x_4023:
[----:B------:R-:W-:Y:S01]  /*9390*/  IMAD R5, R2, 0x1000, R3 ;  /* 0x0000100002057824 */ /* 0x000fe200078e0203 */
[----:B------:R-:W-:Y:S01]  /*93a0*/  WARPGROUP.ARRIVE ;  /* 0x00000000000079c5 */ /* 0x000fe20000000000 */
[----:B------:R-:W-:Y:S01]  /*93b0*/  UMOV UR27, 0x40000040 ;  /* 0x40000040001b7882 */ /* 0x000fe20000000000 */
[C---:B------:R-:W-:Y:S01]  /*93c0*/  VIADD R11, R4.reuse, 0x2 ;  /* 0x00000002040b7836 */ /* 0x040fe20000000000 */
[----:B------:R-:W-:Y:S01]  /*93d0*/  UMOV UR5, 0x40000040 ;  /* 0x4000004000057882 */ /* 0x000fe20000000000 */
[C---:B------:R-:W-:Y:S01]  /*93e0*/  R2UR UR26, R5.reuse ;  /* 0x00000000051a72ca */ /* 0x040fe200000e0000 */
[----:B0123--:R-:W-:Y:S01]  /*93f0*/  VIADD R8, R5, 0x2 ;  /* 0x0000000205087836 */ /* 0x00ffe20000000000 */
[----:B------:R-:W-:Y:S01]  /*9400*/  UMOV UR7, 0x40000040 ;  /* 0x4000004000077882 */ /* 0x000fe20000000000 */
[----:B------:R-:W-:Y:S01]  /*9410*/  R2UR UR4, R11 ;  /* 0x000000000b0472ca */ /* 0x000fe200000e0000 */
[----:B------:R-:W0:Y:S01]  /*9420*/  S2R R13, SR_TID.X ;  /* 0x00000000000d7919 */ /* 0x000e220000002100 */
[C---:B------:R-:W-:Y:S01]  /*9430*/  IADD3 R11, R4.reuse, 0x4, RZ ;  /* 0x00000004040b7810 */ /* 0x040fe20007ffe0ff */
[----:B------:R-:W-:Y:S01]  /*9440*/  VIADD R20, R4, 0x800 ;  /* 0x0000080004147836 */ /* 0x000fe20000000000 */
[----:B------:R-:W-:Y:S01]  /*9450*/  R2UR UR6, R8 ;  /* 0x00000000080672ca */ /* 0x000fe200000e0000 */
[----:B------:R-:W-:-:S02]  /*9460*/  VIADD R8, R5, 0x4 ;  /* 0x0000000405087836 */ /* 0x000fc40000000000 */
[----:B------:R-:W-:Y:S02]  /*9470*/  VIADD R14, R5, 0x800 ;  /* 0x00000800050e7836 */ /* 0x000fe40000000000 */
[----:B------:R-:W-:Y:S01]  /*9480*/  IMAD R207, R2, 0x1000, R19 ;  /* 0x0000100002cf7824 */ /* 0x000fe200078e0213 */
[----:B------:R-:W-:Y:S01]  /*9490*/  HGMMA.64x64x16.F32.BF16 R152, gdesc[UR24], R152, gsb0 ;  /* 0x00e00000189879f0 */ /* 0x000fe20008001898 */
[----:B0-----:R-:W-:Y:S02]  /*94a0*/  SHF.R.U32.HI R13, RZ, 0x7, R13 ;  /* 0x00000007ff0d7819 */ /* 0x001fe4000001160d */
        /* <DEDUP_REMOVED lines=360> */
[----:B------:R-:W-:Y:S01]  /*ab30*/  FFMA.FTZ R181, R181, UR10, -R186 ;  /* 0x0000000ab5b57c23 */ /* 0x000fe200080108ba */
[----:B------:R-:W-:Y:S01]  /*ab40*/  FMNMX.FTZ R8, R178, R15, !PT ;  /* 0x0000000fb2087209 */ /* 0x000fe20007810000 */
[----:B------:R-:W0:Y:S03]  /*ab50*/  MUFU.EX2 R11, R11 ;  /* 0x0000000b000b7308 */ /* 0x000e260000000800 */
[----:B------:R-:W-:-:S04]  /*ab60*/  FMNMX.FTZ R15, R179, R8, !PT ;  /* 0x00000008b30f7209 */ /* 0x000fc80007810000 */
[----:B------:R-:W-:Y:S01]  /*ab70*/  FMNMX.FTZ R8, R182, R15, !PT ;  /* 0x0000000fb6087209 */ /* 0x000fe20007810000 */
[----:B------:R-:W-:Y:S01]  /*ab80*/  FFMA.FTZ R15, R157, UR10, -R186 ;  /* 0x0000000a9d0f7c23 */ /* 0x000fe200080108ba */
[----:B------:R-:W-:Y:S02]  /*ab90*/  MUFU.EX2 R10, R10 ;  /* 0x0000000a000a7308 */ /* 0x000fe40000000800 */
[----:B------:R-:W-:-:S05]  /*aba0*/  FMNMX.FTZ R8, R183, R8, !PT ;  /* 0x00000008b7087209 */ /* 0x000fca0007810000 */
[----:B------:R-:W1:Y:S01]  /*abb0*/  SHFL.BFLY PT, R153, R8, 0x2, 0x1f ;  /* 0x0c401f0008997f89 */ /* 0x000e6200000e0000 */
        /* <DEDUP_REMOVED lines=65> */
[----:B------:R0:W2:Y:S01]  /*afd0*/  MUFU.EX2 R186, R152 ;  /* 0x0000009800ba7308 */ /* 0x0000a20000000800 */
        /* <DEDUP_REMOVED lines=8> */
[----:B0-----:R-:W-:Y:S02]  /*b060*/  @!P1 VIADD R152, R9, 0x38840 ;  /* 0x0003884009989836 */ /* 0x001fe40000000000 */
[--C-:B------:R-:W-:Y:S01]  /*b070*/  FFMA.FTZ R171, R171, UR10, -R156.reuse ;  /* 0x0000000aabab7c23 */ /* 0x100fe2000801089c */
[----:B------:R-:W-:Y:S02]  /*b080*/  @!P2 IMAD R154, R154, 0x4, R17 ;  /* 0x000000049a9aa824 */ /* 0x000fe400078e0211 */
        /* <DEDUP_REMOVED lines=10> */
[----:B-1----:R-:W-:Y:S01]  /*b130*/  F2FP.BF16.F32.PACK_AB R156, R21, R20 ;  /* 0x00000014159c723e */ /* 0x002fe200000010ff */
[----:B--2---:R-:W-:Y:S01]  /*b140*/  FMUL.FTZ R26, R26, R186 ;  /* 0x000000ba1a1a7220 */ /* 0x004fe20000410000 */
[----:B------:R1:W-:Y:S01]  /*b150*/  @!P2 STS [R154+0x38420], R186 ;  /* 0x038420ba9a00a388 */ /* 0x0003e20000000800 */
[----:B------:R-:W-:Y:S01]  /*b160*/  F2FP.BF16.F32.PACK_AB R158, R199, R184 ;  /* 0x000000b8c79e723e */ /* 0x000fe200000010ff */
[----:B------:R-:W-:Y:S01]  /*b170*/  FMUL.FTZ R27, R27, R186 ;  /* 0x000000ba1b1b7220 */ /* 0x000fe20000410000 */
[----:B0-----:R-:W-:Y:S01]  /*b180*/  F2FP.BF16.F32.PACK_AB R152, R13, R10 ;  /* 0x0000000a0d98723e */ /* 0x001fe200000010ff */
[-C--:B------:R-:W-:Y:S01]  /*b190*/  FMUL.FTZ R30, R30, R186.reuse ;  /* 0x000000ba1e1e7220 */ /* 0x080fe20000410000 */
[----:B------:R-:W0:Y:S01]  /*b1a0*/  MUFU.EX2 R200, R200 ;  /* 0x000000c800c87308 */ /* 0x000e220000000800 */
[-C--:B------:R-:W-:Y:S01]  /*b1b0*/  FMUL.FTZ R31, R31, R186.reuse ;  /* 0x000000ba1f1f7220 */ /* 0x080fe20000410000 */
[-C--:B------:R-:W-:Y:S01]  /*b1c0*/  FMUL.FTZ R34, R34, R186.reuse ;  /* 0x000000ba22227220 */ /* 0x080fe20000410000 */
        /* <DEDUP_REMOVED lines=92> */
[----:B------:R-:W-:Y:S01]  /*b790*/  FMUL.FTZ R149, R149, R11 ;  /* 0x0000000b95957220 */ /* 0x000fe20000410000 */
[----:B------:R-:W-:Y:S01]  /*b7a0*/  MUFU.EX2 R174, R174 ;  /* 0x000000ae00ae7308 */ /* 0x000fe20000000800 */
[-C--:B------:R-:W-:Y:S01]  /*b7b0*/  FMUL.FTZ R150, R150, R186.reuse ;  /* 0x000000ba96967220 */ /* 0x080fe20000410000 */
[----:B------:R-:W-:Y:S01]  /*b7c0*/  FMUL.FTZ R151, R151, R186 ;  /* 0x000000ba97977220 */ /* 0x000fe20000410000 */
[----:B------:R1:W-:Y:S01]  /*b7d0*/  STSM.16.M88.4 [R189+0x36400], R152 ;  /* 0x03640098bd007844 */ /* 0x0003e20000000200 */
[----:B------:R-:W-:-:S02]  /*b7e0*/  VIADD R185, R207, 0x80 ;  /* 0x00000080cfb97836 */ /* 0x000fc40000000000 */
[----:B------:R-:W-:Y:S01]  /*b7f0*/  FFMA.FTZ R6, R11, R6, R10 ;  /* 0x000000060b067223 */ /* 0x000fe2000001000a */
[----:B------:R-:W-:Y:S01]  /*b800*/  FFMA.FTZ R7, R186, R7, R187 ;  /* 0x00000007ba077223 */ /* 0x000fe200000100bb */
[----:B------:R1:W-:Y:S01]  /*b810*/  STSM.16.M88.4 [R190], R156 ;  /* 0x0000009cbe007844 */ /* 0x0003e20000000200 */
[----:B------:R-:W2:Y:S01]  /*b820*/  MUFU.EX2 R175, R175 ;  /* 0x000000af00af7308 */ /* 0x000ea20000000800 */
[----:B0-----:R-:W-:Y:S01]  /*b830*/  F2FP.BF16.F32.PACK_AB R161, R171, R170 ;  /* 0x000000aaaba1723e */ /* 0x001fe200000010ff */
[----:B------:R-:W-:Y:S01]  /*b840*/  FADD.FTZ R13, R13, R6 ;  /* 0x000000060d0d7221 */ /* 0x000fe20000010000 */
[----:B------:R-:W-:Y:S01]  /*b850*/  R2UR UR4, R185 ;  /* 0x00000000b90472ca */ /* 0x000fe200000e0000 */
[C---:B------:R-:W-:Y:S02]  /*b860*/  VIADD R185, R207.reuse, 0x100 ;  /* 0x00000100cfb97836 */ /* 0x040fe40000000000 */
[----:B------:R-:W-:Y:S01]  /*b870*/  FADD.FTZ R200, R200, R7 ;  /* 0x00000007c8c87221 */ /* 0x000fe20000010000 */
[----:B------:R-:W-:-:S02]  /*b880*/  VIADD R207, R207, 0x180 ;  /* 0x00000180cfcf7836 */ /* 0x000fc40000000000 */
[----:B------:R-:W-:Y:S01]  /*b890*/  FADD.FTZ R14, R14, R13 ;  /* 0x0000000d0e0e7221 */ /* 0x000fe20000010000 */
[----:B------:R-:W-:Y:S01]  /*b8a0*/  MUFU.EX2 R176, R176 ;  /* 0x000000b000b07308 */ /* 0x000fe20000000800 */
[----:B------:R-:W-:Y:S01]  /*b8b0*/  FADD.FTZ R201, R201, R200 ;  /* 0x000000c8c9c97221 */ /* 0x000fe20000010000 */
[----:B------:R-:W-:Y:S01]  /*b8c0*/  ISETP.GT.AND P2, PT, R12, RZ, PT ;  /* 0x000000ff0c00720c */ /* 0x000fe20003f44270 */
[----:B------:R-:W-:Y:S01]  /*b8d0*/  FADD.FTZ R15, R15, R14 ;  /* 0x0000000e0f0f7221 */ /* 0x000fe20000010000 */
[----:B------:R-:W-:Y:S01]  /*b8e0*/  @!P1 IADD3 R9, R9, 0x38860, RZ ;  /* 0x0003886009099810 */ /* 0x000fe20007ffe0ff */
[----:B------:R-:W-:Y:S01]  /*b8f0*/  FADD.FTZ R202, R202, R201 ;  /* 0x000000c9caca7221 */ /* 0x000fe20000010000 */
[----:B------:R-:W-:Y:S02]  /*b900*/  IMAD.MOV.U32 R187, RZ, RZ, R8 ;  /* 0x000000ffffbb7224 */ /* 0x000fe400078e0008 */
[----:B------:R-:W-:Y:S01]  /*b910*/  FADD.FTZ R20, R20, R15 ;  /* 0x0000000f14147221 */ /* 0x000fe20000010000 */
[----:B------:R-:W0:Y:S01]  /*b920*/  MUFU.EX2 R177, R177 ;  /* 0x000000b100b17308 */ /* 0x000e220000000800 */
[----:B--2---:R-:W-:Y:S01]  /*b930*/  F2FP.BF16.F32.PACK_AB R163, R175, R174 ;  /* 0x000000aeafa3723e */ /* 0x004fe200000010ff */
        /* <DEDUP_REMOVED lines=70> */
[----:B0-----:R-:W-:-:S04]  /*bda0*/  VIADD R9, R12, 0xffffffff ;  /* 0xffffffff0c097836 */ /* 0x001fc80000000000 */
[----:B------:R-:W-:Y:S01]  /*bdb0*/  IMAD.MOV.U32 R12, RZ, RZ, R9 ;  /* 0x000000ffff0c7224 */ /* 0x000fe200078e0009 */
[----:B-1----:R-:W-:Y:S06]  /*bdc0*/  @P2 BRA `(.L_x_4025) ;  /* 0xffffffd000b82947 */ /* 0x002fec000383ffff */
.L_x_4016:
[----:B------:R-:W0:Y:S01]  /*bdd0*/  SHFL.BFLY PT, R3, R6, 0x2, 0x1f ;  /* 0x0c401f0006037f89 */ /* 0x000e2200000e0000 */
[----:B------:R-:W-:Y:S01]  /*bde0*/  IMAD.MOV R13, RZ, RZ, -R188 ;  /* 0x000000ffff0d7224 */ /* 0x000fe200078e0abc */
[----:B------:R-:W-:Y:S02]  /*bdf0*/  UIADD3 UR36, UR36, 0x1, URZ ;  /* 0x0000000124247890 */ /* 0x000fe4000fffe03f */
[----:B------:R-:W1:Y:S01]  /*be00*/  SHFL.BFLY PT, R4, R7, 0x2, 0x1f ;  /* 0x0c401f0007047f89 */ /* 0x000e6200000e0000 */
[----:B------:R-:W-:Y:S08]  /*be10*/  BAR.ARV 0x8, 0xa0 ;  /* 0x0202800000007b1d */ /* 0x000ff00000002000 */
[----:B------:R-:W-:Y:S01]  /*be20*/  BAR.SYNC.DEFER_BLOCKING 0xf, 0x100 ;  /* 0x03c4000000007b1d */ /* 0x000fe20000010000 */
[----:B------:R-:W-:Y:S01]  /*be30*/  ISETP.NE.AND P0, PT, R22, R13, PT ;  /* 0x0000000d1600720c */ /* 0x000fe20003f05270 */
[----:B0-----:R-:W-:Y:S01]  /*be40*/  FADD.FTZ R3, R3, R6 ;  /* 0x0000000603037221 */ /* 0x001fe20000010000 */
[----:B------:R-:W-:-:S02]  /*be50*/  IMAD.MOV.U32 R6, RZ, RZ, RZ ;  /* 0x000000ffff067224 */ /* 0x000fc400078e00ff */
[----:B-1----:R-:W-:Y:S02]  /*be60*/  FADD.FTZ R9, R4, R7 ;  /* 0x0000000704097221 */ /* 0x002fe40000010000 */
[----:B------:R-:W0:Y:S04]  /*be70*/  SHFL.BFLY PT, R0, R3, 0x1, 0x1f ;  /* 0x0c201f0003007f89 */ /* 0x000e2800000e0000 */
[----:B------:R-:W1:Y:S01]  /*be80*/  SHFL.BFLY PT, R4, R9, 0x1, 0x1f ;  /* 0x0c201f0009047f89 */ /* 0x000e6200000e0000 */
[----:B0-----:R-:W-:Y:S01]  /*be90*/  FADD.FTZ R11, R3, R0 ;  /* 0x00000000030b7221 */ /* 0x001fe20000010000 */
[----:B------:R-:W-:Y:S02]  /*bea0*/  IMAD.MOV.U32 R0, RZ, RZ, RZ ;  /* 0x000000ffff007224 */ /* 0x000fe400078e00ff */
[----:B-1----:R-:W-:-:S02]  /*beb0*/  FADD.FTZ R20, R9, R4 ;  /* 0x0000000409147221 */ /* 0x002fc40000010000 */
[----:B------:R-:W-:Y:S01]  /*bec0*/  FSETP.NE.FTZ.AND P2, PT, R11, RZ, PT ;  /* 0x000000ff0b00720b */ /* 0x000fe20003f55000 */
[C---:B------:R-:W-:Y:S02]  /*bed0*/  VIADD R4, R2.reuse, 0x1 ;  /* 0x0000000102047836 */ /* 0x040fe40000000000 */
[----:B------:R-:W-:Y:S01]  /*bee0*/  @!P0 IMAD R2, R2, 0x40, R18 ;  /* 0x0000004002028824 */ /* 0x000fe200078e0212 */
[----:B------:R-:W-:Y:S02]  /*bef0*/  FSETP.NE.FTZ.AND P3, PT, R20, RZ, PT ;  /* 0x000000ff1400720b */ /* 0x000fe40003f75000 */
[----:B------:R-:W-:Y:S02]  /*bf00*/  ISETP.NE.AND P1, PT, R4, 0x2, PT ;  /* 0x000000020400780c */ /* 0x000fe40003f25270 */
[----:B------:R-:W-:Y:S01]  /*bf10*/  @!P0 LEA R17, R2, R17, 0x2 ;  /* 0x0000001102118211 */ /* 0x000fe200078e10ff */
[----:B------:R-:W-:Y:S01]  /*bf20*/  IMAD.U32 R2, RZ, RZ, UR10 ;  /* 0x0000000aff027e24 */ /* 0x000fe2000f8e00ff */
[----:B------:R-:W-:-:S03]  /*bf30*/  SEL R3, RZ, 0x1, P1 ;  /* 0x00000001ff037807 */ /* 0x000fc60000800000 */
[----:B------:R-:W0:Y:S01]  /*bf40*/  @P2 MUFU.RCP R0, R11 ;  /* 0x0000000b00002308 */ /* 0x000e220000001000 */
[----:B------:R-:W-:Y:S01]  /*bf50*/  @P2 FMUL.FTZ R2, R2, 0.69314718246459960938 ;  /* 0x3f31721802022820 */ /* 0x000fe20000410000 */
[----:B------:R-:W-:Y:S01]  /*bf60*/  LOP3.LUT R16, R16, R3, RZ, 0x3c, !PT ;  /* 0x0000000310107212 */ /* 0x000fe200078e3cff */
[----:B------:R-:W-:-:S05]  /*bf70*/  IMAD.MOV.U32 R3, RZ, RZ, -0x800000 ;  /* 0xff800000ff037424 */ /* 0x000fca00078e00ff */
[----:B------:R-:W1:Y:S08]  /*bf80*/  @P3 MUFU.RCP R6, R20 ;  /* 0x0000001400063308 */ /* 0x000e700000001000 */
[----:B------:R-:W2:Y:S01]  /*bf90*/  @P3 MUFU.LG2 R20, R20 ;  /* 0x0000001400143308 */ /* 0x000ea20000000c00 */
[----:B0-----:R-:W-:Y:S01]  /*bfa0*/  @!P0 STS [R17+0x38400], R0 ;  /* 0x0384000011008388 */ /* 0x001fe20000000800 */
[----:B------:R-:W-:Y:S01]  /*bfb0*/  FMUL.FTZ R171, R28, R0 ;  /* 0x000000001cab7220 */ /* 0x000fe20000410000 */
[----:B------:R-:W-:-:S02]  /*bfc0*/  IMAD.U32 R28, RZ, RZ, UR10 ;  /* 0x0000000aff1c7e24 */ /* 0x000fc4000f8e00ff */
[-C--:B------:R-:W-:Y:S01]  /*bfd0*/  FMUL.FTZ R172, R24, R0.reuse ;  /* 0x0000000018ac7220 */ /* 0x080fe20000410000 */
[-C--:B------:R-:W-:Y:S01]  /*bfe0*/  FMUL.FTZ R170, R25, R0.reuse ;  /* 0x0000000019aa7220 */ /* 0x080fe20000410000 */
[-C--:B------:R-:W-:Y:S01]  /*bff0*/  FMUL.FTZ R24, R29, R0.reuse ;  /* 0x000000001d187220 */ /* 0x080fe20000410000 */
[----:B------:R-:W-:Y:S01]  /*c000*/  @P3 FMUL.FTZ R28, R28, 0.69314718246459960938 ;  /* 0x3f3172181c1c3820 */ /* 0x000fe20000410000 */
[-C--:B------:R-:W-:Y:S01]  /*c010*/  FMUL.FTZ R169, R32, R0.reuse ;  /* 0x0000000020a97220 */ /* 0x080fe20000410000 */
        /* <DEDUP_REMOVED lines=10> */
[----:B0-----:R-:W0:Y:S01]  /*c0c0*/  @P2 MUFU.LG2 R17, R11 ;  /* 0x0000000b00112308 */ /* 0x001e220000000c00 */
        /* <DEDUP_REMOVED lines=122> */
.L_x_3992:
[----:B------:R-:W0:Y:S01]  /*c870*/  S2R R4, SR_CgaCtaId ;  /* 0x0000000000047919 */ /* 0x000e220000008800 */
[----:B------:R-:W-:Y:S01]  /*c880*/  MOV R17, 0x400 ;  /* 0x0000040000117802 */ /* 0x000fe20000000f00 */
[----:B------:R-:W-:Y:S01]  /*c890*/  BSSY B0, `(.L_x_4026) ;  /* 0x0000291000007945 */ /* 0x000fe20003800000 */
[----:B------:R-:W-:Y:S02]  /*c8a0*/  BAR.SYNC.DEFER_BLOCKING 0x5, 0x120 ;  /* 0x0144800000007b1d */ /* 0x000fe40000010000 */
[----:B0-----:R-:W-:-:S05]  /*c8b0*/  LEA R17, R4, R17, 0x18 ;  /* 0x0000001104117211 */ /* 0x001fca00078ec0ff */
[----:B------:R-:W0:Y:S02]  /*c8c0*/  LDS.128 R184, [R17+0x388d0] ;  /* 0x0388d00011b87984 */ /* 0x000e240000000c00 */
[----:B0-----:R-:W-:Y:S01]  /*c8d0*/  R2UR UR5, R186 ;  /* 0x00000000ba0572ca */ /* 0x001fe200000e0000 */
[----:B------:R-:W-:Y:S06]  /*c8e0*/  BAR.ARV 0x4, 0x120 ;  /* 0x0104800000007b1d */ /* 0x000fec0000002000 */
[----:B------:R-:W-:Y:S08]  /*c8f0*/  @P0 BRA `(.L_x_4027) ;  /* 0x0000001c005c0947 */ /* 0x000ff00003800000 */
[----:B------:R-:W0:Y:S01]  /*c900*/  S2R R4, SR_SWINHI ;  /* 0x0000000000047919 */ /* 0x000e220000002f00 */
[----:B------:R-:W-:Y:S01]  /*c910*/  F2FP.BF16.F32.PACK_AB R7, R31, R7 ;  /* 0x000000071f07723e */ /* 0x000fe200000010ff */
[----:B------:R-:W-:Y:S01]  /*c920*/  ULDC.64 UR6, c[0x0][0xcd8] ;  /* 0x0003360000067ab9 */ /* 0x000fe20000000a00 */
[----:B------:R-:W-:Y:S01]  /*c930*/  F2FP.BF16.F32.PACK_AB R9, R35, R9 ;  /* 0x000000092309723e */ /* 0x000fe200000010ff */
[----:B------:R-:W-:Y:S01]  /*c940*/  UISETP.NE.U32.AND UP0, UPT, UR6, URZ, UPT ;  /* 0x0000003f0600728c */ /* 0x000fe2000bf05070 */
[----:B------:R-:W-:Y:S01]  /*c950*/  F2FP.BF16.F32.PACK_AB R10, R10, R167 ;  /* 0x000000a70a0a723e */ /* 0x000fe200000010ff */
[----:B------:R-:W-:Y:S01]  /*c960*/  USHF.L.U32 UR8, UR39, 0x2, URZ ;  /* 0x0000000227087899 */ /* 0x000fe2000800063f */
[----:B------:R-:W-:Y:S01]  /*c970*/  F2FP.BF16.F32.PACK_AB R11, R39, R11 ;  /* 0x0000000b270b723e */ /* 0x000fe200000010ff */
[----:B------:R-:W-:Y:S01]  /*c980*/  UISETP.NE.AND.EX UP0, UPT, UR7, URZ, UPT, UP0 ;  /* 0x0000003f0700728c */ /* 0x000fe2000bf05300 */
[----:B------:R-:W-:Y:S01]  /*c990*/  F2FP.BF16.F32.PACK_AB R56, R57, R56 ;  /* 0x000000383938723e */ /* 0x000fe200000010ff */
[----:B------:R-:W-:Y:S01]  /*c9a0*/  USHF.L.U64.HI UR9, UR39, 0x2, UR38 ;  /* 0x0000000227097899 */ /* 0x000fe20008010226 */
[----:B------:R-:W-:Y:S01]  /*c9b0*/  F2FP.BF16.F32.PACK_AB R13, R51, R13 ;  /* 0x0000000d330d723e */ /* 0x000fe200000010ff */
[----:B------:R-:W-:Y:S01]  /*c9c0*/  UIADD3 UR4, UP1, UR8, UR6, URZ ;  /* 0x0000000608047290 */ /* 0x000fe2000ff3e03f */
[----:B------:R-:W-:Y:S01]  /*c9d0*/  F2FP.BF16.F32.PACK_AB R14, R53, R14 ;  /* 0x0000000e350e723e */ /* 0x000fe200000010ff */
[----:B------:R-:W-:Y:S01]  /*c9e0*/  ULDC.64 UR10, c[0x0][0x208] ;  /* 0x00008200000a7ab9 */ /* 0x000fe20000000a00 */
[----:B------:R-:W-:Y:S01]  /*c9f0*/  F2FP.BF16.F32.PACK_AB R15, R55, R15 ;  /* 0x0000000f370f723e */ /* 0x000fe200000010ff */
[----:B------:R-:W-:Y:S01]  /*ca00*/  UIADD3.X UR6, UR9, UR7, URZ, UP1, !UPT ;  /* 0x0000000709067290 */ /* 0x000fe20008ffe43f */
        /* <DEDUP_REMOVED lines=8> */
[----:B------:R-:W-:Y:S02]  /*ca90*/  MOV R20, R17 ;  /* 0x0000001100147202 */ /* 0x000fe40000000f00 */
[----:B0-----:R-:W-:Y:S02]  /*caa0*/  MOV R21, R4 ;  /* 0x0000000400157202 */ /* 0x001fe40000000f00 */
[----:B------:R-:W-:Y:S02]  /*cab0*/  F2FP.BF16.F32.PACK_AB R73, R75, R74 ;  /* 0x0000004a4b49723e */ /* 0x000fe400000010ff */
[----:B------:R-:W-:Y:S01]  /*cac0*/  F2FP.BF16.F32.PACK_AB R80, R81, R80 ;  /* 0x000000505150723e */ /* 0x000fe200000010ff */
[----:B------:R-:W-:Y:S01]  /*cad0*/  IMAD.WIDE R4, R197, 0x2, R20 ;  /* 0x00000002c5047825 */ /* 0x000fe200078e0214 */
[----:B------:R-:W-:-:S02]  /*cae0*/  F2FP.BF16.F32.PACK_AB R74, R77, R76 ;  /* 0x0000004c4d4a723e */ /* 0x000fc400000010ff */
        /* <DEDUP_REMOVED lines=10> */
[----:B------:R-:W-:Y:S02]  /*cb90*/  LOP3.LUT R28, R6, R173, RZ, 0x3c, !PT ;  /* 0x000000ad061c7212 */ /* 0x000fe400078e3cff */
[----:B------:R-:W-:Y:S02]  /*cba0*/  LOP3.LUT R6, R181, 0x380, RZ, 0xc0, !PT ;  /* 0x00000380b5067812 */ /* 0x000fe400078ec0ff */
        /* <DEDUP_REMOVED lines=10> */
[----:B------:R-:W-:-:S02]  /*cc50*/  SHF.R.U64 R6, R6, 0x3, RZ ;  /* 0x0000000306067819 */ /* 0x000fc400000012ff */
[C---:B------:R-:W-:Y:S02]  /*cc60*/  IADD3 R203, P0, R4.reuse, 0x4020, RZ ;  /* 0x0000402004cb7810 */ /* 0x040fe40007f1e0ff */
[----:B------:R-:W-:Y:S02]  /*cc70*/  IADD3.X R99, RZ, R5, RZ, P2, !PT ;  /* 0x00000005ff637210 */ /* 0x000fe400017fe4ff */
[C---:B------:R-:W-:Y:S01]  /*cc80*/  IADD3 R205, P4, R4.reuse, 0x4040, RZ ;  /* 0x0000404004cd7810 */ /* 0x040fe20007f9e0ff */
[--C-:B------:R-:W-:Y:S01]  /*cc90*/  IMAD.X R107, RZ, RZ, R5.reuse, P0 ;  /* 0x000000ffff6b7224 */ /* 0x100fe200000e0605 */
        /* <DEDUP_REMOVED lines=15> */
[----:B------:R-:W-:Y:S02]  /*cd90*/  MOV R173, R4 ;  /* 0x0000000400ad7202 */ /* 0x000fe40000000f00 */
[----:B------:R-:W-:Y:S02]  /*cda0*/  LOP3.LUT R36, R177, 0x380, RZ, 0xc0, !PT ;  /* 0x00000380b1247812 */ /* 0x000fe400078ec0ff */
[----:B------:R-:W-:Y:S02]  /*cdb0*/  SHF.R.U64 R6, R6, 0x3, RZ ;  /* 0x0000000306067819 */ /* 0x000fe400000012ff */
[----:B------:R-:W-:Y:S02]  /*cdc0*/  F2FP.BF16.F32.PACK_AB R5, R27, R26 ;  /* 0x0000001a1b05723e */ /* 0x000fe400000010ff */
[----:B------:R-:W-:-:S02]  /*cdd0*/  LOP3.LUT R40, R179, 0x380, RZ, 0xc0, !PT ;  /* 0x00000380b3287812 */ /* 0x000fc400078ec0ff */
[----:B------:R-:W-:Y:S02]  /*cde0*/  LOP3.LUT R27, R8, 0x380, RZ, 0xc0, !PT ;  /* 0x00000380081b7812 */ /* 0x000fe400078ec0ff */
[----:B------:R-:W-:Y:S02]  /*cdf0*/  SHF.R.U64 R32, R32, 0x3, RZ ;  /* 0x0000000320207819 */ /* 0x000fe400000012ff */
[----:B------:R-:W-:Y:S02]  /*ce00*/  LOP3.LUT R94, R183, 0x380, RZ, 0xc0, !PT ;  /* 0x00000380b75e7812 */ /* 0x000fe400078ec0ff */
[----:B------:R-:W-:Y:S02]  /*ce10*/  SHF.R.U64 R36, R36, 0x3, RZ ;  /* 0x0000000324247819 */ /* 0x000fe400000012ff */
[----:B------:R-:W-:Y:S02]  /*ce20*/  LOP3.LUT R98, R199, 0x380, RZ, 0xc0, !PT ;  /* 0x00000380c7627812 */ /* 0x000fe400078ec0ff */
[----:B------:R-:W-:-:S02]  /*ce30*/  LOP3.LUT R106, R6, R203, RZ, 0x3c, !PT ;  /* 0x000000cb066a7212 */ /* 0x000fc400078e3cff */
[----:B------:R-:W-:Y:S02]  /*ce40*/  SHF.R.U64 R40, R40, 0x3, RZ ;  /* 0x0000000328287819 */ /* 0x000fe400000012ff */
[----:B------:R-:W-:Y:S02]  /*ce50*/  LOP3.LUT R102, R201, 0x380, RZ, 0xc0, !PT ;  /* 0x00000380c9667812 */ /* 0x000fe400078ec0ff */
[----:B------:R-:W-:Y:S02]  /*ce60*/  F2FP.BF16.F32.PACK_AB R4, R170, R172 ;  /* 0x000000acaa04723e */ /* 0x000fe400000010ff */
[----:B------:R-:W-:Y:S01]  /*ce70*/  F2FP.BF16.F32.PACK_AB R6, R24, R171 ;  /* 0x000000ab1806723e */ /* 0x000fe200000010ff */
[----:B------:R-:W-:Y:S01]  /*ce80*/  BAR.SYNC.DEFER_BLOCKING 0x1, 0x100 ;  /* 0x0044000000007b1d */ /* 0x000fe20000010000 */
[----:B------:R-:W-:Y:S02]  /*ce90*/  SHF.R.U64 R27, R27, 0x3, RZ ;  /* 0x000000031b1b7819 */ /* 0x000fe400000012ff */
[----:B------:R-:W-:-:S02]  /*cea0*/  LOP3.LUT R32, R32, R175, RZ, 0x3c, !PT ;  /* 0x000000af20207212 */ /* 0x000fc400078e3cff */
[----:B------:R-:W-:Y:S02]  /*ceb0*/  SHF.R.U64 R94, R94, 0x3, RZ ;  /* 0x000000035e5e7819 */ /* 0x000fe400000012ff */
[----:B------:R-:W-:Y:S02]  /*cec0*/  LOP3.LUT R110, R205, 0x380, RZ, 0xc0, !PT ;  /* 0x00000380cd6e7812 */ /* 0x000fe400078ec0ff */
[----:B------:R-:W-:Y:S02]  /*ced0*/  LOP3.LUT R36, R36, R177, RZ, 0x3c, !PT ;  /* 0x000000b124247212 */ /* 0x000fe400078e3cff */
[----:B------:R-:W-:Y:S02]  /*cee0*/  SHF.R.U64 R98, R98, 0x3, RZ ;  /* 0x0000000362627819 */ /* 0x000fe400000012ff */
[----:B------:R-:W-:Y:S02]  /*cef0*/  LOP3.LUT R114, R207, 0x380, RZ, 0xc0, !PT ;  /* 0x00000380cf727812 */ /* 0x000fe400078ec0ff */
[----:B------:R-:W-:-:S02]  /*cf00*/  LOP3.LUT R40, R40, R179, RZ, 0x3c, !PT ;  /* 0x000000b328287212 */ /* 0x000fc400078e3cff */
[----:B------:R-:W-:Y:S02]  /*cf10*/  SHF.R.U64 R102, R102, 0x3, RZ ;  /* 0x0000000366667819 */ /* 0x000fe400000012ff */
[----:B------:R-:W-:Y:S02]  /*cf20*/  LOP3.LUT R118, R209, 0x380, RZ, 0xc0, !PT ;  /* 0x00000380d1767812 */ /* 0x000fe400078ec0ff */
[----:B------:R-:W-:Y:S02]  /*cf30*/  LOP3.LUT R122, R27, R8, RZ, 0x3c, !PT ;  /* 0x000000081b7a7212 */ /* 0x000fe400078e3cff */
[----:B------:R-:W-:Y:S01]  /*cf40*/  MOV R28, R28 ;  /* 0x0000001c001c7202 */ /* 0x000fe20000000f00 */
[----:B------:R0:W-:Y:S01]  /*cf50*/  STSM.16.M88.4 [R173], R4 ;  /* 0x00000004ad007844 */ /* 0x0001e20000000200 */
[----:B------:R-:W-:Y:S02]  /*cf60*/  F2FP.BF16.F32.PACK_AB R8, R166, R169 ;  /* 0x000000a9a608723e */ /* 0x000fe400000010ff */
[----:B------:R-:W-:-:S02]  /*cf70*/  LOP3.LUT R94, R94, R183, RZ, 0x3c, !PT ;  /* 0x000000b75e5e7212 */ /* 0x000fc400078e3cff */
[----:B------:R-:W-:Y:S01]  /*cf80*/  SHF.R.U64 R110, R110, 0x3, RZ ;  /* 0x000000036e6e7819 */ /* 0x000fe200000012ff */
[----:B------:R-:W-:Y:S01]  /*cf90*/  STSM.16.M88.4 [R28], R8 ;  /* 0x000000081c007844 */ /* 0x000fe20000000200 */
[----:B------:R-:W-:Y:S02]  /*cfa0*/  LOP3.LUT R26, R126, 0x380, RZ, 0xc0, !PT ;  /* 0x000003807e1a7812 */ /* 0x000fe400078ec0ff */
[----:B------:R-:W-:Y:S02]  /*cfb0*/  MOV R32, R32 ;  /* 0x0000002000207202 */ /* 0x000fe40000000f00 */
[----:B------:R-:W-:Y:S02]  /*cfc0*/  LOP3.LUT R98, R98, R199, RZ, 0x3c, !PT ;  /* 0x000000c762627212 */ /* 0x000fe400078e3cff */
[----:B------:R-:W-:Y:S02]  /*cfd0*/  SHF.R.U64 R114, R114, 0x3, RZ ;  /* 0x0000000372727819 */ /* 0x000fe400000012ff */
[----:B------:R-:W-:-:S02]  /*cfe0*/  LOP3.LUT R175, R168, 0x380, RZ, 0xc0, !PT ;  /* 0x00000380a8af7812 */ /* 0x000fc400078ec0ff */
[----:B0-----:R-:W-:Y:S02]  /*cff0*/  F2FP.BF16.F32.PACK_AB R4, R156, R165 ;  /* 0x000000a59c04723e */ /* 0x001fe400000010ff */
[----:B------:R-:W-:Y:S02]  /*d000*/  F2FP.BF16.F32.PACK_AB R5, R43, R42 ;  /* 0x0000002a2b05723e */ /* 0x000fe400000010ff */
[----:B------:R-:W-:Y:S02]  /*d010*/  F2FP.BF16.F32.PACK_AB R6, R12, R158 ;  /* 0x0000009e0c06723e */ /* 0x000fe400000010ff */
[----:B------:R-:W-:Y:S02]  /*d020*/  F2FP.BF16.F32.PACK_AB R7, R47, R46 ;  /* 0x0000002e2f07723e */ /* 0x000fe400000010ff */
[----:B------:R-:W-:Y:S02]  /*d030*/  MOV R36, R36 ;  /* 0x0000002400247202 */ /* 0x000fe40000000f00 */
[----:B------:R-:W-:Y:S01]  /*d040*/  F2FP.BF16.F32.PACK_AB R12, R49, R154 ;  /* 0x0000009a310c723e */ /* 0x000fe200000010ff */
[----:B------:R0:W-:Y:S01]  /*d050*/  STSM.16.M88.4 [R32], R4 ;  /* 0x0000000420007844 */ /* 0x0001e20000000200 */
[----:B------:R-:W-:-:S02]  /*d060*/  LOP3.LUT R102, R102, R201, RZ, 0x3c, !PT ;  /* 0x000000c966667212 */ /* 0x000fc400078e3cff */
[----:B------:R-:W-:Y:S01]  /*d070*/  SHF.R.U64 R118, R118, 0x3, RZ ;  /* 0x0000000376767819 */ /* 0x000fe200000012ff */
[----:B------:R1:W-:Y:S01]  /*d080*/  STSM.16.M88.4 [R36], R12 ;  /* 0x0000000c24007844 */ /* 0x0003e20000000200 */
[----:B------:R-:W-:Y:S02]  /*d090*/  MOV R40, R40 ;  /* 0x0000002800287202 */ /* 0x000fe40000000f00 */
[----:B------:R-:W-:Y:S02]  /*d0a0*/  MOV R44, R44 ;  /* 0x0000002c002c7202 */ /* 0x000fe40000000f00 */
[----:B------:R-:W-:Y:S01]  /*d0b0*/  LOP3.LUT R110, R110, R205, RZ, 0x3c, !PT ;  /* 0x000000cd6e6e7212 */ /* 0x000fe200078e3cff */
[----:B------:R-:W-:Y:S01]  /*d0c0*/  STSM.16.M88.4 [R40], R56 ;  /* 0x0000003828007844 */ /* 0x000fe20000000200 */
[----:B------:R-:W-:Y:S02]  /*d0d0*/  SHF.R.U64 R171, R26, 0x3, RZ ;  /* 0x000000031aab7819 */ /* 0x000fe400000012ff */
[----:B------:R-:W-:Y:S01]  /*d0e0*/  MOV R94, R94 ;  /* 0x0000005e005e7202 */ /* 0x000fe20000000f00 */
[----:B------:R-:W-:Y:S01]  /*d0f0*/  STSM.16.M88.4 [R44], R64 ;  /* 0x000000402c007844 */ /* 0x000fe20000000200 */
[----:B------:R-:W-:Y:S01]  /*d100*/  F2FP.BF16.F32.PACK_AB R81, R83, R82 ;  /* 0x000000525351723e */ /* 0x000fe200000010ff */
[----:B0-----:R-:W-:Y:S01]  /*d110*/  IMAD.U32 R4, RZ, RZ, UR4 ;  /* 0x00000004ff047e24 */ /* 0x001fe2000f8e00ff */
[----:B------:R-:W-:Y:S01]  /*d120*/  F2FP.BF16.F32.PACK_AB R88, R89, R88 ;  /* 0x000000585958723e */ /* 0x000fe200000010ff */
[----:B------:R-:W-:Y:S01]  /*d130*/  STSM.16.M88.4 [R94], R72 ;  /* 0x000000485e007844 */ /* 0x000fe20000000200 */
[----:B------:R-:W-:Y:S01]  /*d140*/  LOP3.LUT R114, R114, R207, RZ, 0x3c, !PT ;  /* 0x000000cf72727212 */ /* 0x000fe200078e3cff */
[----:B------:R-:W-:Y:S01]  /*d150*/  IMAD.U32 R5, RZ, RZ, UR6 ;  /* 0x00000006ff057e24 */ /* 0x000fe2000f8e00ff */
[----:B------:R-:W-:Y:S01]  /*d160*/  SHF.R.U64 R175, R175, 0x3, RZ ;  /* 0x00000003afaf7819 */ /* 0x000fe200000012ff */
[----:B------:R-:W-:Y:S01]  /*d170*/  ULDC.64 UR6, c[0x0][0xce0] ;  /* 0x0003380000067ab9 */ /* 0x000fe20000000a00 */
        /* <DEDUP_REMOVED lines=22> */
[----:B------:R-:W-:Y:S02]  /*d2e0*/  LOP3.LUT R24, R175, R168, RZ, 0x3c, !PT ;  /* 0x000000a8af187212 */ /* 0x000fe400078e3cff */
[----:B------:R-:W-:Y:S01]  /*d2f0*/  MOV R114, R114 ;  /* 0x0000007200727202 */ /* 0x000fe20000000f00 */
[----:B------:R-:W-:Y:S01]  /*d300*/  STSM.16.M88.4 [R110], R104 ;  /* 0x000000686e007844 */ /* 0x000fe20000000200 */
[----:B------:R-:W-:Y:S02]  /*d310*/  F2FP.BF16.F32.PACK_AB R156, R113, R112 ;  /* 0x00000070719c723e */ /* 0x000fe400000010ff */
[----:B------:R-:W-:Y:S02]  /*d320*/  F2FP.BF16.F32.PACK_AB R157, R157, R155 ;  /* 0x0000009b9d9d723e */ /* 0x000fe400000010ff */
[----:B------:R-:W-:Y:S02]  /*d330*/  F2FP.BF16.F32.PACK_AB R158, R117, R116 ;  /* 0x00000074759e723e */ /* 0x000fe400000010ff */
[----:B------:R-:W-:-:S02]  /*d340*/  F2FP.BF16.F32.PACK_AB R159, R160, R159 ;  /* 0x0000009fa09f723e */ /* 0x000fc400000010ff */
[----:B------:R-:W-:Y:S02]  /*d350*/  F2FP.BF16.F32.PACK_AB R161, R162, R161 ;  /* 0x000000a1a2a1723e */ /* 0x000fe400000010ff */
[----:B------:R-:W-:Y:S01]  /*d360*/  F2FP.BF16.F32.PACK_AB R128, R129, R128 ;  /* 0x000000808180723e */ /* 0x000fe200000010ff */
        /* <DEDUP_REMOVED lines=22> */
[----:B------:R-:W-:-:S03]  /*d4d0*/  PLOP3.LUT P0, PT, PT, PT, UP0, 0x80, 0x0 ;  /* 0x000000000000781c */ /* 0x000fc60003f0f008 */
[----:B------:R0:W-:Y:S01]  /*d4e0*/  STSM.16.M88.4 [R24], R144 ;  /* 0x0000009018007844 */ /* 0x0001e20000000200 */
[----:B------:R-:W-:Y:S09]  /*d4f0*/  BAR.SYNC.DEFER_BLOCKING 0x1, 0x100 ;  /* 0x0044000000007b1d */ /* 0x000ff20000010000 */
[----:B------:R-:W2:Y:S01]  /*d500*/  @P0 LDG.E R6, desc[UR10][R4.64] ;  /* 0x0000000a04060981 */ /* 0x000ea2000c1e1900 */
[----:B------:R-:W-:Y:S01]  /*d510*/  UISETP.NE.U32.AND UP1, UPT, UR6, URZ, UPT ;  /* 0x0000003f0600728c */ /* 0x000fe2000bf25070 */
[----:B------:R-:W-:Y:S01]  /*d520*/  LEA R7, R194, R23, 0x6 ;  /* 0x00000017c2077211 */ /* 0x000fe200078e30ff */
[----:B------:R-:W3:Y:S02]  /*d530*/  LDC R76, c[0x0][0xb88] ;  /* 0x0002e200ff4c7b82 */ /* 0x000ee40000000800 */
[----:B------:R-:W-:-:S02]  /*d540*/  UISETP.NE.AND.EX UP1, UPT, UR7, URZ, UPT, UP1 ;  /* 0x0000003f0700728c */ /* 0x000fc4000bf25310 */
[----:B------:R-:W-:-:S04]  /*d550*/  IMAD.WIDE R20, R7, 0x2, R20 ;  /* 0x0000000207147825 */ /* 0x000fc800078e0214 */
[----:B------:R-:W-:Y:S02]  /*d560*/  PLOP3.LUT P6, PT, PT, PT, UP1, 0x80, 0x0 ;  /* 0x000000000000781c */ /* 0x000fe40003fcf018 */
[C---:B------:R-:W-:Y:S02]  /*d570*/  IADD3 R9, P2, R20.reuse, 0x1000, RZ ;  /* 0x0000100014097810 */ /* 0x040fe40007f5e0ff */
[C---:B------:R-:W-:Y:S01]  /*d580*/  IADD3 R25, P1, R20.reuse, 0x2000, RZ ;  /* 0x0000200014197810 */ /* 0x040fe20007f3e0ff */
[----:B------:R-:W-:Y:S01]  /*d590*/  @UP1 UIADD3 UR6, UP2, UR8, UR6, URZ ;  /* 0x0000000608061290 */ /* 0x000fe2000ff5e03f */
[----:B------:R-:W-:Y:S02]  /*d5a0*/  P2R R10, PR, RZ, 0x4 ;  /* 0x00000004ff0a7803 */ /* 0x000fe40000000000 */
[C---:B-1----:R-:W-:Y:S01]  /*d5b0*/  IADD3 R13, P2, R20.reuse, 0x3000, RZ ;  /* 0x00003000140d7810 */ /* 0x042fe20007f5e0ff */
[----:B------:R-:W-:Y:S01]  /*d5c0*/  @UP1 UIADD3.X UR7, UR9, UR7, URZ, UP2, !UPT ;  /* 0x0000000709071290 */ /* 0x000fe200097fe43f */
[C---:B------:R-:W-:Y:S01]  /*d5d0*/  IADD3 R33, P3, R20.reuse, 0x4000, RZ ;  /* 0x0000400014217810 */ /* 0x040fe20007f7e0ff */
[----:B------:R-:W-:Y:S01]  /*d5e0*/  IMAD.U32 R14, RZ, RZ, UR6 ;  /* 0x00000006ff0e7e24 */ /* 0x000fe2000f8e00ff */
[----:B------:R-:W-:-:S02]  /*d5f0*/  IADD3 R29, P4, R20, 0x5000, RZ ;  /* 0x00005000141d7810 */ /* 0x000fc40007f9e0ff */
[----:B------:R-:W-:Y:S01]  /*d600*/  IADD3 R41, P5, R20, 0x6000, RZ ;  /* 0x0000600014297810 */ /* 0x000fe20007fbe0ff */
[----:B------:R-:W-:Y:S01]  /*d610*/  IMAD.U32 R15, RZ, RZ, UR7 ;  /* 0x00000007ff0f7e24 */ /* 0x000fe2000f8e00ff */
[----:B------:R-:W-:Y:S02]  /*d620*/  LOP3.LUT R8, R9, 0x380, RZ, 0xc0, !PT ;  /* 0x0000038009087812 */ /* 0x000fe400078ec0ff */
[----:B0-----:R-:W-:Y:S02]  /*d630*/  LOP3.LUT R24, R25, 0x380, RZ, 0xc0, !PT ;  /* 0x0000038019187812 */ /* 0x001fe400078ec0ff */
[----:B------:R-:W-:Y:S01]  /*d640*/  LOP3.LUT R12, R13, 0x380, RZ, 0xc0, !PT ;  /* 0x000003800d0c7812 */ /* 0x000fe200078ec0ff */
[----:B------:R-:W-:Y:S01]  /*d650*/  UMOV UR4, URZ ;  /* 0x0000003f00047c82 */ /* 0x000fe20008000000 */
[----:B------:R-:W-:Y:S01]  /*d660*/  LOP3.LUT R32, R33, 0x380, RZ, 0xc0, !PT ;  /* 0x0000038021207812 */ /* 0x000fe200078ec0ff */
[----:B---3--:R0:W5:Y:S01]  /*d670*/  @P6 LDG.E R76, desc[UR10][R14.64] ;  /* 0x0000000a0e4c6981 */ /* 0x008162000c1e1900 */
        /* <DEDUP_REMOVED lines=14> */
[----:B--2---:R-:W-:Y:S01]  /*d760*/  @P0 R2UR UR4, R6 ;  /* 0x00000000060402ca */ /* 0x004fe200000e0000 */
[----:B0-----:R-:W-:-:S14]  /*d770*/  @P6 BRA `(.L_x_4028) ;  /* 0x0000000000146947 */ /* 0x001fdc0003800000 */
[----:B------:R-:W-:Y:S05]  /*d780*/  @!P0 BRA `(.L_x_4028) ;  /* 0x0000000000108947 */ /* 0x000fea0003800000 */
[----:B------:R-:W-:Y:S02]  /*d790*/  ULDC.64 UR6, c[0x0][0x208] ;  /* 0x0000820000067ab9 */ /* 0x000fe40000000a00 */
[----:B------:R-:W2:Y:S04]  /*d7a0*/  LDG.E R7, desc[UR6][R4.64] ;  /* 0x0000000604077981 */ /* 0x000ea8000c1e1900 */
[----:B-----5:R-:W2:Y:S02]  /*d7b0*/  LDG.E R76, desc[UR6][R4.64+0x4] ;  /* 0x00000406044c7981 */ /* 0x020ea4000c1e1900 */
[----:B--2---:R-:W-:-:S07]  /*d7c0*/  IMAD.IADD R76, R76, 0x1, -R7 ;  /* 0x000000014c4c7824 */ /* 0x004fce00078e0a07 */
.L_x_4028:
        /* <DEDUP_REMOVED lines=12> */
[----:B------:R-:W-:Y:S01]  /*d890*/  IMAD.X R41, RZ, RZ, R21, P5 ;  /* 0x000000ffff297224 */ /* 0x000fe200028e0615 */
[----:B------:R-:W-:Y:S01]  /*d8a0*/  LOP3.LUT R44, R45, 0x380, RZ, 0xc0, !PT ;  /* 0x000003802d2c7812 */ /* 0x000fe200078ec0ff */
[----:B------:R-:W-:Y:S01]  /*d8b0*/  USHF.R.S32.HI UR9, URZ, 0x1f, UR4 ;  /* 0x0000001f3f097899 */ /* 0x000fe20008011404 */
[----:B------:R-:W-:Y:S01]  /*d8c0*/  SHF.R.U64 R52, R52, 0x3, RZ ;  /* 0x0000000334347819 */ /* 0x000fe200000012ff */
[----:B------:R-:W-:Y:S01]  /*d8d0*/  USHF.R.S32.HI UR12, URZ, 0x1f, UR37 ;  /* 0x0000001f3f0c7899 */ /* 0x000fe20008011425 */
[----:B------:R-:W-:Y:S01]  /*d8e0*/  SHF.R.U64 R36, R36, 0x3, RZ ;  /* 0x0000000324247819 */ /* 0x000fe200000012ff */
[----:B------:R-:W-:Y:S01]  /*d8f0*/  USEL UR39, UR39, URZ, !UP0 ;  /* 0x0000003f27277287 */ /* 0x000fe2000c000000 */
[----:B------:R-:W-:Y:S01]  /*d900*/  SHF.R.U64 R44, R44, 0x3, RZ ;  /* 0x000000032c2c7819 */ /* 0x000fe200000012ff */
[----:B------:R-:W-:Y:S01]  /*d910*/  USEL UR38, UR38, URZ, !UP0 ;  /* 0x0000003f26267287 */ /* 0x000fe2000c000000 */
[----:B------:R-:W-:-:S02]  /*d920*/  LOP3.LUT R52, R52, R53, RZ, 0x3c, !PT ;  /* 0x0000003534347212 */ /* 0x000fc400078e3cff */
[----:B------:R-:W-:Y:S02]  /*d930*/  IADD3.X R53, RZ, R21, RZ, P6, !PT ;  /* 0x00000015ff357210 */ /* 0x000fe400037fe4ff */
[----:B------:R-:W-:Y:S01]  /*d940*/  LOP3.LUT R36, R36, R37, RZ, 0x3c, !PT ;  /* 0x0000002524247212 */ /* 0x000fe200078e3cff */
[--C-:B------:R-:W-:Y:S01]  /*d950*/  IMAD.X R37, RZ, RZ, R21.reuse, P0 ;  /* 0x000000ffff257224 */ /* 0x100fe200000e0615 */
[----:B0-----:R-:W-:Y:S02]  /*d960*/  ISETP.NE.AND P6, PT, R4, RZ, PT ;  /* 0x000000ff0400720c */ /* 0x001fe40003fc5270 */
[----:B------:R-:W-:Y:S01]  /*d970*/  LOP3.LUT R44, R44, R45, RZ, 0x3c, !PT ;  /* 0x0000002d2c2c7212 */ /* 0x000fe200078e3cff */
[----:B------:R-:W-:Y:S01]  /*d980*/  IMAD.X R45, RZ, RZ, R21, P1 ;  /* 0x000000ffff2d7224 */ /* 0x000fe200008e0615 */
[C---:B------:R-:W-:Y:S02]  /*d990*/  IADD3 R57, P2, R20.reuse, 0xa000, RZ ;  /* 0x0000a00014397810 */ /* 0x040fe40007f5e0ff */
[----:B------:R-:W-:-:S02]  /*d9a0*/  IADD3 R49, P3, R20, 0xb000, RZ ;  /* 0x0000b00014317810 */ /* 0x000fc40007f7e0ff */
[C---:B------:R-:W-:Y:S02]  /*d9b0*/  IADD3 R65, P4, R20.reuse, 0xc000, RZ ;  /* 0x0000c00014417810 */ /* 0x040fe40007f9e0ff */
[C---:B------:R-:W-:Y:S02]  /*d9c0*/  IADD3 R61, P5, R20.reuse, 0xd000, RZ ;  /* 0x0000d000143d7810 */ /* 0x040fe40007fbe0ff */
[C---:B------:R-:W-:Y:S02]  /*d9d0*/  IADD3 R73, P0, R20.reuse, 0xe000, RZ ;  /* 0x0000e00014497810 */ /* 0x040fe40007f1e0ff */
[----:B------:R-:W-:Y:S02]  /*d9e0*/  IADD3 R5, P1, R20, 0xf000, RZ ;  /* 0x0000f00014057810 */ /* 0x000fe40007f3e0ff */
[----:B------:R-:W-:Y:S02]  /*d9f0*/  LOP3.LUT R56, R57, 0x380, RZ, 0xc0, !PT ;  /* 0x0000038039387812 */ /* 0x000fe400078ec0ff */
[----:B------:R-:W-:Y:S01]  /*da00*/  LOP3.LUT R48, R49, 0x380, RZ, 0xc0, !PT ;  /* 0x0000038031307812 */ /* 0x000fe200078ec0ff */
[----:B------:R-:W-:Y:S01]  /*da10*/  IMAD.X R69, RZ, RZ, R21, P1 ;  /* 0x000000ffff457224 */ /* 0x000fe200008e0615 */
[----:B------:R-:W-:-:S02]  /*da20*/  LOP3.LUT R64, R65, 0x380, RZ, 0xc0, !PT ;  /* 0x0000038041407812 */ /* 0x000fc400078ec0ff */
        /* <DEDUP_REMOVED lines=8> */
[----:B------:R-:W-:Y:S02]  /*dab0*/  SHF.R.U64 R72, R72, 0x3, RZ ;  /* 0x0000000348487819 */ /* 0x000fe400000012ff */
        /* <DEDUP_REMOVED lines=13> */
[----:B------:R-:W-:Y:S01]  /*db90*/  LOP3.LUT R68, R4, R5, RZ, 0x3c, !PT ;  /* 0x0000000504447212 */ /* 0x000fe200078e3cff */
        /* <DEDUP_REMOVED lines=22> */
[----:B------:R-:W-:-:S04]  /*dd00*/  MOV R11, UR8 ;  /* 0x00000008000b7c02 */ /* 0x000fc80008000f00 */
[----:B------:R-:W-:Y:S02]  /*dd10*/  IADD3.X R5, R4, UR7, R11, P2, !PT ;  /* 0x0000000704057c10 */ /* 0x000fe400097fe40b */
[----:B------:R-:W-:-:S04]  /*dd20*/  LEA R4, P2, R6, UR10, 0x2 ;  /* 0x0000000a06047c11 */ /* 0x000fc8000f8410ff */
[----:B------:R-:W-:-:S05]  /*dd30*/  LEA.HI.X R5, R6, UR11, R5, 0x2, P2 ;  /* 0x0000000b06057c11 */ /* 0x000fca00090f1405 */
[----:B------:R0:W-:Y:S04]  /*dd40*/  @!P1 STG.E desc[UR14][R4.64], R0 ;  /* 0x0000000004009986 */ /* 0x0001e8000c10190e */
[----:B------:R0:W-:Y:S02]  /*dd50*/  @!P0 STG.E desc[UR14][R4.64+0x20], R3 ;  /* 0x0000200304008986 */ /* 0x0001e4000c10190e */
.L_x_4029:
[C---:B0-----:R-:W-:Y:S01]  /*dd60*/  VIADD R3, R23.reuse, 0x40 ;  /* 0x0000004017037836 */ /* 0x041fe20000000000 */
[----:B------:R-:W-:Y:S01]  /*dd70*/  ULDC UR10, c[0x0][0xb8c] ;  /* 0x0002e300000a7ab9 */ /* 0x000fe20000000800 */
[C---:B------:R-:W-:Y:S01]  /*dd80*/  VIADD R82, R23.reuse, 0x80 ;  /* 0x0000008017527836 */ /* 0x040fe20000000000 */
[----:B------:R-:W-:Y:S01]  /*dd90*/  ULDC.64 UR6, c[0x0][0x208] ;  /* 0x0000820000067ab9 */ /* 0x000fe20000000a00 */
[----:B------:R-:W-:Y:S01]  /*dda0*/  VIADD R83, R23, 0xc0 ;  /* 0x000000c017537836 */ /* 0x000fe20000000000 */
[----:B------:R-:W-:Y:S01]  /*ddb0*/  ISETP.GE.AND P1, PT, R3, UR10, PT ;  /* 0x0000000a03007c0c */ /* 0x000fe2000bf26270 */
[----:B------:R0:W5:Y:S01]  /*ddc0*/  LD.E.128 R4, desc[UR6][R20.64] ;  /* 0x0000000614047980 */ /* 0x000162000c101d00 */
[C---:B------:R-:W-:Y:S01]  /*ddd0*/  ISETP.GE.AND P0, PT, R23.reuse, UR10, PT ;  /* 0x0000000a17007c0c */ /* 0x040fe2000bf06270 */
[----:B------:R-:W-:Y:S01]  /*dde0*/  ULDC.64 UR14, c[0x0][0xba0] ;  /* 0x0002e800000e7ab9 */ /* 0x000fe20000000a00 */
[----:B------:R-:W-:Y:S01]  /*ddf0*/  SEL R19, RZ, 0xffffffff, P1 ;  /* 0xffffffffff137807 */ /* 0x000fe20000800000 */
[C---:B------:R-:W-:Y:S01]  /*de00*/  VIADD R84, R23.reuse, 0x100 ;  /* 0x0000010017547836 */ /* 0x040fe20000000000 */
[----:B------:R-:W-:Y:S01]  /*de10*/  SEL R0, RZ, 0x1, P0 ;  /* 0x00000001ff007807 */ /* 0x000fe20000000000 */
[----:B------:R-:W-:Y:S01]  /*de20*/  VIADD R86, R23, 0x140 ;  /* 0x0000014017567836 */ /* 0x000fe20000000000 */
[----:B------:R-:W5:Y:S01]  /*de30*/  LD.E.128 R8, desc[UR6][R8.64] ;  /* 0x0000000608087980 */ /* 0x000f62000c101d00 */
[----:B------:R-:W-:Y:S01]  /*de40*/  IMAD.SHL.U32 R19, R19, 0x2, RZ ;  /* 0x0000000213137824 */ /* 0x000fe200078e00ff */
[----:B------:R-:W-:-:S02]  /*de50*/  ISETP.GE.AND P0, PT, R82, UR10, PT ;  /* 0x0000000a52007c0c */ /* 0x000fc4000bf06270 */
[----:B------:R-:W-:Y:S01]  /*de60*/  ISETP.GE.AND P1, PT, R83, UR10, PT ;  /* 0x0000000a53007c0c */ /* 0x000fe2000bf26270 */
[----:B------:R-:W5:Y:S01]  /*de70*/  LD.E.128 R24, desc[UR6][R24.64] ;  /* 0x0000000618187980 */ /* 0x000f62000c101d00 */
[----:B------:R-:W-:Y:S02]  /*de80*/  LOP3.LUT R0, R19, 0x2, R0, 0xe2, !PT ;  /* 0x0000000213007812 */ /* 0x000fe400078ee200 */
[----:B------:R-:W-:Y:S01]  /*de90*/  SEL R19, RZ, 0x4, P0 ;  /* 0x00000004ff137807 */ /* 0x000fe20000000000 */
[----:B------:R-:W5:Y:S01]  /*dea0*/  LD.E.128 R12, desc[UR6][R12.64] ;  /* 0x000000060c0c7980 */ /* 0x000f62000c101d00 */
[----:B0-----:R-:W-:-:S03]  /*deb0*/  SEL R20, RZ, 0x8, P1 ;  /* 0x00000008ff147807 */ /* 0x001fc60000800000 */
        /* <DEDUP_REMOVED lines=17> */
[----:B------:R-:W-:Y:S01]  /*dfd0*/  ISETP.GE.AND P0, PT, R84, UR10, PT ;  /* 0x0000000a54007c0c */ /* 0x000fe2000bf06270 */
[----:B------:R-:W-:Y:S01]  /*dfe0*/  VIADD R78, R23, 0x180 ;  /* 0x00000180174e7836 */ /* 0x000fe20000000000 */
[----:B------:R-:W-:Y:S01]  /*dff0*/  ISETP.GE.AND P1, PT, R86, UR10, PT ;  /* 0x0000000a56007c0c */ /* 0x000fe2000bf26270 */
[----:B------:R-:W-:Y:S01]  /*e000*/  @!PT LDS RZ, [RZ] ;  /* 0x00000000fffff984 */ /* 0x000fe20000000800 */
[----:B------:R-:W-:Y:S01]  /*e010*/  @!PT LDS RZ, [RZ] ;  /* 0x00000000fffff984 */ /* 0x000fe20000000800 */
[----:B------:R-:W-:Y:S01]  /*e020*/  @!PT LDS RZ, [RZ] ;  /* 0x00000000fffff984 */ /* 0x000fe20000000800 */
[----:B------:R-:W-:Y:S01]  /*e030*/  @!PT LDS RZ, [RZ] ;  /* 0x00000000fffff984 */ /* 0x000fe20000000800 */
[----:B------:R0:W-:Y:S06]  /*e040*/  MEMBAR.ALL.CTA ;  /* 0x0000000000007992 */ /* 0x0001ec0000008000 */
[----:B0-----:R-:W0:Y:S01]  /*e050*/  FENCE.VIEW.ASYNC.S ;  /* 0x00000000000073c6 */ /* 0x001e220000000000 */
[----:B------:R-:W-:-:S02]  /*e060*/  UIMAD UR6, UR4, UR15, UR6 ;  /* 0x0000000f040672a4 */ /* 0x000fc4000f8e0206 */
[----:B------:R-:W-:Y:S01]  /*e070*/  IMAD.WIDE.U32 R20, R19, UR4, R20 ;  /* 0x0000000413147c25 */ /* 0x000fe2000f8e0014 */
[----:B------:R-:W-:Y:S01]  /*e080*/  ULDC.64 UR8, c[0x0][0xbe0] ;  /* 0x0002f80000087ab9 */ /* 0x000fe20000000a00 */
[----:B------:R-:W-:Y:S01]  /*e090*/  SEL R19, RZ, 0x10, P0 ;  /* 0x00000010ff137807 */ /* 0x000fe20000000000 */
[----:B------:R-:W-:Y:S01]  /*e0a0*/  UIMAD UR4, UR12, UR8, URZ ;  /* 0x000000080c0472a4 */ /* 0x000fe2000f8e023f */
[----:B------:R-:W-:Y:S01]  /*e0b0*/  SEL R77, RZ, 0x20, P1 ;  /* 0x00000020ff4d7807 */ /* 0x000fe20000800000 */
[----:B------:R-:W-:Y:S01]  /*e0c0*/  VIADD R21, R21, UR6 ;  /* 0x0000000615157c36 */ /* 0x000fe20008000000 */
[----:B------:R-:W-:Y:S01]  /*e0d0*/  MOV R79, UR8 ;  /* 0x00000008004f7c02 */ /* 0x000fe20008000f00 */
[----:B------:R-:W-:Y:S01]  /*e0e0*/  UIMAD UR4, UR37, UR9, UR4 ;  /* 0x00000009250472a4 */ /* 0x000fe2000f8e0204 */
[----:B------:R-:W-:Y:S01]  /*e0f0*/  ISETP.GE.AND P0, PT, R78, UR10, PT ;  /* 0x0000000a4e007c0c */ /* 0x000fe2000bf06270 */
[----:B------:R-:W-:Y:S01]  /*e100*/  ULDC.64 UR6, c[0x0][0xbe8] ;  /* 0x0002fa0000067ab9 */ /* 0x000fe20000000a00 */
[----:B------:R-:W-:Y:S01]  /*e110*/  LOP3.LUT R19, R77, R0, R19, 0xfe, !PT ;  /* 0x000000004d137212 */ /* 0x000fe200078efe13 */
[----:B-----5:R-:W-:Y:S01]  /*e120*/  IMAD R77, R193, -0x40, R76 ;  /* 0xffffffc0c14d7824 */ /* 0x020fe200078e024c */
[----:B------:R-:W-:Y:S01]  /*e130*/  SEL R0, RZ, 0x40, P0 ;  /* 0x00000040ff007807 */ /* 0x000fe20000000000 */
[----:B------:R-:W-:Y:S01]  /*e140*/  IMAD.WIDE.U32 R20, R79, UR37, R20 ;  /* 0x000000254f147c25 */ /* 0x000fe2000f8e0014 */
[----:B------:R-:W-:Y:S01]  /*e150*/  SHF.R.S32.HI R195, RZ, 0x1f, R194 ;  /* 0x0000001fffc37819 */ /* 0x000fe200000114c2 */
[----:B------:R-:W-:Y:S01]  /*e160*/  BSSY B1, `(.L_x_4030) ;  /* 0x000002f000017945 */ /* 0x000fe20003800000 */
[----:B------:R-:W-:Y:S01]  /*e170*/  LOP3.LUT R19, R19, R0, RZ, 0xfc, !PT ;  /* 0x0000000013137212 */ /* 0x000fe200078efcff */
[----:B------:R-:W-:Y:S01]  /*e180*/  VIADD R21, R21, UR4 ;  /* 0x0000000415157c36 */ /* 0x000fe20008000000 */
[----:B------:R-:W-:Y:S01]  /*e190*/  ISETP.GE.AND P2, PT, R194, R77, PT ;  /* 0x0000004dc200720c */ /* 0x000fe20003f46270 */
[----:B------:R-:W-:Y:S01]  /*e1a0*/  VIADD R0, R17, 0x38820 ;  /* 0x0003882011007836 */ /* 0x000fe20000000000 */
[----:B------:R-:W-:Y:S01]  /*e1b0*/  UIMAD UR4, UR38, UR6, URZ ;  /* 0x00000006260472a4 */ /* 0x000fe2000f8e023f */
[----:B------:R-:W-:-:S02]  /*e1c0*/  VIADD R78, R23, 0x1c0 ;  /* 0x000001c0174e7836 */ /* 0x000fc40000000000 */
[----:B------:R-:W-:Y:S01]  /*e1d0*/  IMAD.U32 R79, RZ, RZ, UR6 ;  /* 0x00000006ff4f7e24 */ /* 0x000fe2000f8e00ff */
[----:B------:R-:W-:Y:S01]  /*e1e0*/  PRMT R0, RZ, 0x654, R0 ;  /* 0x00000654ff007816 */ /* 0x000fe20000000000 */
[----:B------:R-:W-:Y:S01]  /*e1f0*/  UIMAD UR4, UR39, UR7, UR4 ;  /* 0x00000007270472a4 */ /* 0x000fe2000f8e0204 */
[----:B------:R-:W-:Y:S01]  /*e200*/  ISETP.GE.AND P1, PT, R78, UR10, PT ;  /* 0x0000000a4e007c0c */ /* 0x000fe2000bf26270 */
[----:B------:R-:W-:Y:S01]  /*e210*/  IMAD.WIDE.U32 R78, R79, UR39, R20 ;  /* 0x000000274f4e7c25 */ /* 0x000fe2000f8e0014 */
[----:B0-----:R0:W-:Y:S03]  /*e220*/  SYNCS.ARRIVE.TRANS64.RED.A1T0 RZ, [R0+URZ], RZ ;  /* 0x000000ff00ff79a7 */ /* 0x0011e6000810043f */
[----:B------:R-:W-:Y:S02]  /*e230*/  VIADD R76, R194, 0x20 ;  /* 0x00000020c24c7836 */ /* 0x000fe40000000000 */
[----:B------:R-:W-:Y:S01]  /*e240*/  VIADD R85, R79, UR4 ;  /* 0x000000044f557c36 */ /* 0x000fe20008000000 */
[----:B0-----:R-:W-:-:S02]  /*e250*/  SEL R0, RZ, 0x80, P1 ;  /* 0x00000080ff007807 */ /* 0x001fc40000800000 */
[----:B------:R-:W-:Y:S01]  /*e260*/  ISETP.GE.AND P0, PT, R76, R77, PT ;  /* 0x0000004d4c00720c */ /* 0x000fe20003f06270 */
        /* <DEDUP_REMOVED lines=30> */
.L_x_4031:
[----:B------:R-:W-:Y:S05]  /*e450*/  BSYNC B1 ;  /* 0x0000000000017941 */ /* 0x000fea0003800000 */
.L_x_4030:
        /* <DEDUP_REMOVED lines=33> */
.L_x_4027:
        /* <DEDUP_REMOVED lines=22> */
[----:B------:R-:W-:-:S05]  /*e7d0*/  IMAD.U32 R7, RZ, RZ, UR7 ;  /* 0x00000007ff077e24 */ /* 0x000fca000f8e00ff */
[----:B0-----:R0:W5:Y:S01]  /*e7e0*/  @P2 LDG.E R0, desc[UR10][R6.64] ;  /* 0x0000000a06002981 */ /* 0x001162000c1e1900 */
[----:B------:R-:W-:Y:S01]  /*e7f0*/  ULDC UR10, c[0x0][0xb8c] ;  /* 0x0002e300000a7ab9 */ /* 0x000fe20000000800 */
[C---:B------:R-:W-:Y:S01]  /*e800*/  VIADD R13, R23.reuse, 0x80 ;  /* 0x00000080170d7836 */ /* 0x040fe20000000000 */
[----:B------:R-:W-:Y:S01]  /*e810*/  ISETP.GE.AND P3, PT, R12, UR10, PT ;  /* 0x0000000a0c007c0c */ /* 0x000fe2000bf66270 */
[C---:B------:R-:W-:Y:S01]  /*e820*/  VIADD R10, R23.reuse, 0x180 ;  /* 0x00000180170a7836 */ /* 0x040fe20000000000 */
[C---:B------:R-:W-:Y:S02]  /*e830*/  ISETP.GE.AND P0, PT, R23.reuse, UR10, PT ;  /* 0x0000000a17007c0c */ /* 0x040fe4000bf06270 */
[----:B------:R-:W-:Y:S02]  /*e840*/  SEL R9, RZ, 0xffffffff, P3 ;  /* 0xffffffffff097807 */ /* 0x000fe40001800000 */
[----:B------:R-:W-:Y:S02]  /*e850*/  IADD3 R14, R23, 0xc0, RZ ;  /* 0x000000c0170e7810 */ /* 0x000fe40007ffe0ff */
[----:B------:R-:W-:Y:S01]  /*e860*/  SEL R8, RZ, 0x1, P0 ;  /* 0x00000001ff087807 */ /* 0x000fe20000000000 */
[----:B------:R-:W-:Y:S01]  /*e870*/  IMAD.SHL.U32 R9, R9, 0x2, RZ ;  /* 0x0000000209097824 */ /* 0x000fe200078e00ff */
[----:B------:R-:W-:-:S02]  /*e880*/  ISETP.GE.AND P4, PT, R13, UR10, PT ;  /* 0x0000000a0d007c0c */ /* 0x000fc4000bf86270 */
[----:B------:R-:W-:Y:S02]  /*e890*/  ISETP.GE.AND P5, PT, R14, UR10, PT ;  /* 0x0000000a0e007c0c */ /* 0x000fe4000bfa6270 */
[----:B------:R-:W-:Y:S02]  /*e8a0*/  LOP3.LUT R8, R9, 0x2, R8, 0xe2, !PT ;  /* 0x0000000209087812 */ /* 0x000fe400078ee208 */
[----:B0-----:R-:W-:Y:S02]  /*e8b0*/  SEL R7, RZ, 0x4, P4 ;  /* 0x00000004ff077807 */ /* 0x001fe40002000000 */
[----:B------:R-:W-:Y:S02]  /*e8c0*/  SEL R6, RZ, 0x8, P5 ;  /* 0x00000008ff067807 */ /* 0x000fe40002800000 */
[----:B------:R-:W-:Y:S02]  /*e8d0*/  ISETP.GE.AND P0, PT, R10, UR10, PT ;  /* 0x0000000a0a007c0c */ /* 0x000fe4000bf06270 */
[----:B------:R-:W-:-:S02]  /*e8e0*/  ISETP.GT.AND P3, PT, R198, 0x3f, PT ;  /* 0x0000003fc600780c */ /* 0x000fc40003f64270 */
[----:B------:R-:W-:Y:S01]  /*e8f0*/  LOP3.LUT R9, R6, R8, R7, 0xfe, !PT ;  /* 0x0000000806097212 */ /* 0x000fe200078efe07 */
[----:B------:R-:W-:Y:S10]  /*e900*/  @P2 BRA `(.L_x_4033) ;  /* 0x0000000000142947 */ /* 0x000ff40003800000 */
[----:B------:R-:W-:Y:S05]  /*e910*/  @!P1 BRA `(.L_x_4033) ;  /* 0x0000000000109947 */ /* 0x000fea0003800000 */
[----:B------:R-:W-:Y:S02]  /*e920*/  ULDC.64 UR6, c[0x0][0x208] ;  /* 0x0000820000067ab9 */ /* 0x000fe40000000a00 */
[----:B------:R-:W2:Y:S04]  /*e930*/  LDG.E R7, desc[UR6][R4.64] ;  /* 0x0000000604077981 */ /* 0x000ea8000c1e1900 */
[----:B-----5:R-:W2:Y:S02]  /*e940*/  LDG.E R0, desc[UR6][R4.64+0x4] ;  /* 0x0000040604007981 */ /* 0x020ea4000c1e1900 */
[----:B--2---:R-:W-:-:S07]  /*e950*/  IMAD.IADD R0, R0, 0x1, -R7 ;  /* 0x0000000100007824 */ /* 0x004fce00078e0a07 */
.L_x_4033:
        /* <DEDUP_REMOVED lines=34> */
.L_x_4035:
[----:B------:R-:W-:Y:S05]  /*eb80*/  BSYNC B1 ;  /* 0x0000000000017941 */ /* 0x000fea0003800000 */
.L_x_4034:
        /* <DEDUP_REMOVED lines=10> */
[----:B------:R-:W-:Y:S01]  /*ec30*/  ULDC.64 UR8, c[0x0][0xbe0] ;  /* 0x0002f80000087ab9 */ /* 0x000fe20000000a00 */
[----:B------:R-:W-:Y:S01]  /*ec40*/  SEL R6, RZ, 0x10, P1 ;  /* 0x00000010ff067807 */ /* 0x000fe20000800000 */
[----:B------:R-:W-:Y:S01]  /*ec50*/  UIMAD UR4, UR7, UR8, URZ ;  /* 0x00000008070472a4 */ /* 0x000fe2000f8e023f */
[----:B------:R-:W-:Y:S02]  /*ec60*/  IMAD.IADD R5, R5, 0x1, R3 ;  /* 0x0000000105057824 */ /* 0x000fe400078e0203 */
[----:B------:R-:W-:Y:S01]  /*ec70*/  IMAD.U32 R3, RZ, RZ, UR8 ;  /* 0x00000008ff037e24 */ /* 0x000fe2000f8e00ff */
[----:B------:R-:W-:Y:S01]  /*ec80*/  UIMAD UR4, UR37, UR9, UR4 ;  /* 0x00000009250472a4 */ /* 0x000fe2000f8e0204 */
[----:B------:R-:W-:Y:S01]  /*ec90*/  LOP3.LUT R7, R7, R9, R6, 0xfe, !PT ;  /* 0x0000000907077212 */ /* 0x000fe200078efe06 */
[----:B------:R-:W-:Y:S01]  /*eca0*/  ULDC.64 UR6, c[0x0][0xbe8] ;  /* 0x0002fa0000067ab9 */ /* 0x000fe20000000a00 */
[----:B------:R-:W-:Y:S01]  /*ecb0*/  IMAD.WIDE.U32 R4, R3, UR37, R4 ;  /* 0x0000002503047c25 */ /* 0x000fe2000f8e0004 */
[----:B------:R-:W-:-:S02]  /*ecc0*/  SEL R6, RZ, 0x40, P0 ;  /* 0x00000040ff067807 */ /* 0x000fc40000000000 */
[----:B------:R-:W-:Y:S01]  /*ecd0*/  SHF.R.S32.HI R9, RZ, 0x1f, R194 ;  /* 0x0000001fff097819 */ /* 0x000fe200000114c2 */
[----:B------:R-:W-:Y:S01]  /*ece0*/  IMAD R3, R193, -0x40, R0 ;  /* 0xffffffc0c1037824 */ /* 0x000fe200078e0200 */
[----:B------:R-:W-:Y:S01]  /*ecf0*/  LOP3.LUT R15, R7, R6, RZ, 0xfc, !PT ;  /* 0x00000006070f7212 */ /* 0x000fe200078efcff */
[----:B------:R-:W-:Y:S01]  /*ed00*/  VIADD R5, R5, UR4 ;  /* 0x0000000405057c36 */ /* 0x000fe20008000000 */
[----:B------:R-:W-:Y:S01]  /*ed10*/  UIMAD UR4, UR38, UR6, URZ ;  /* 0x00000006260472a4 */ /* 0x000fe2000f8e023f */
[----:B------:R-:W-:Y:S01]  /*ed20*/  VIADD R8, R23, 0x1c0 ;  /* 0x000001c017087836 */ /* 0x000fe20000000000 */
[C---:B------:R-:W-:Y:S01]  /*ed30*/  ISETP.GE.AND P1, PT, R194.reuse, R3, PT ;  /* 0x00000003c200720c */ /* 0x040fe20003f26270 */
[----:B------:R-:W-:Y:S01]  /*ed40*/  IMAD.U32 R7, RZ, RZ, UR6 ;  /* 0x00000006ff077e24 */ /* 0x000fe2000f8e00ff */
[----:B------:R-:W-:Y:S01]  /*ed50*/  UIMAD UR4, UR39, UR7, UR4 ;  /* 0x00000007270472a4 */ /* 0x000fe2000f8e0204 */
[----:B------:R-:W-:Y:S01]  /*ed60*/  VIADD R0, R194, 0x20 ;  /* 0x00000020c2007836 */ /* 0x000fe20000000000 */
[----:B------:R-:W-:Y:S01]  /*ed70*/  ISETP.GE.AND P2, PT, R8, UR10, PT ;  /* 0x0000000a08007c0c */ /* 0x000fe2000bf46270 */
[----:B------:R-:W-:-:S03]  /*ed80*/  IMAD.WIDE.U32 R6, R7, UR39, R4 ;  /* 0x0000002707067c25 */ /* 0x000fc6000f8e0004 */
[----:B------:R-:W-:Y:S01]  /*ed90*/  ISETP.GE.AND P0, PT, R0, R3, PT ;  /* 0x000000030000720c */ /* 0x000fe20003f06270 */
[----:B------:R-:W-:Y:S01]  /*eda0*/  IMAD.MOV.U32 R8, RZ, RZ, R194 ;  /* 0x000000ffff087224 */ /* 0x000fe200078e00c2 */
[----:B------:R-:W-:Y:S01]  /*edb0*/  SEL R0, RZ, 0x80, P2 ;  /* 0x00000080ff007807 */ /* 0x000fe20001000000 */
[----:B------:R-:W-:Y:S02]  /*edc0*/  VIADD R11, R7, UR4 ;  /* 0x00000004070b7c36 */ /* 0x000fe40008000000 */
[----:B------:R-:W-:Y:S01]  /*edd0*/  IMAD.WIDE R8, R193, 0x40, R8 ;  /* 0x00000040c1087825 */ /* 0x000fe200078e0208 */
        /* <DEDUP_REMOVED lines=9> */
[----:B------:R-:W-:Y:S01]  /*ee70*/  ULDC.64 UR8, c[0x0][0x208] ;  /* 0x0000820000087ab9 */ /* 0x000fe20000000a00 */
[----:B------:R-:W-:Y:S01]  /*ee80*/  IMAD.WIDE.U32 R4, R8, UR6, R4 ;  /* 0x0000000608047c25 */ /* 0x000fe2000f8e0004 */
[----:B------:R-:W-:Y:S01]  /*ee90*/  ULDC.64 UR6, c[0x0][0xb80] ;  /* 0x0002e00000067ab9 */ /* 0x000fe20000000a00 */
[----:B------:R-:W-:-:S02]  /*eea0*/  ISETP.GE.AND P4, PT, R14, UR10, PT ;  /* 0x0000000a0e007c0c */ /* 0x000fc4000bf86270 */
[----:B------:R-:W-:Y:S01]  /*eeb0*/  IMAD.IADD R3, R5, 0x1, R3 ;  /* 0x0000000105037824 */ /* 0x000fe200078e0203 */
[C---:B------:R-:W-:Y:S02]  /*eec0*/  LEA R20, P1, R4.reuse, UR6, 0x1 ;  /* 0x0000000604147c11 */ /* 0x040fe4000f8208ff */
[----:B------:R-:W-:Y:S02]  /*eed0*/  ISETP.GE.AND P3, PT, R19, UR10, PT ;  /* 0x0000000a13007c0c */ /* 0x000fe4000bf66270 */
[----:B------:R-:W-:Y:S02]  /*eee0*/  LEA.HI.X R21, R4, UR7, R3, 0x1, P1 ;  /* 0x0000000704157c11 */ /* 0x000fe400088f0c03 */
[----:B------:R-:W-:Y:S02]  /*eef0*/  ISETP.GE.AND P1, PT, R13, UR10, PT ;  /* 0x0000000a0d007c0c */ /* 0x000fe4000bf26270 */
[----:B------:R-:W-:Y:S01]  /*ef00*/  ISETP.GE.AND P2, PT, R24, UR10, PT ;  /* 0x0000000a18007c0c */ /* 0x000fe2000bf46270 */
        /* <DEDUP_REMOVED lines=10> */
.L_x_4037:
[----:B------:R-:W-:Y:S05]  /*efb0*/  BSYNC B1 ;  /* 0x0000000000017941 */ /* 0x000fea0003800000 */
.L_x_4036:
[----:B------:R-:W-:Y:S05]  /*efc0*/  @P0 BRA `(.L_x_4032) ;  /* 0x0000000000740947 */ /* 0x000fea0003800000 */
[----:B------:R-:W-:Y:S01]  /*efd0*/  IADD3 R3, P0, R8, 0x20, RZ ;  /* 0x0000002008037810 */ /* 0x000fe20007f1e0ff */
[----:B------:R-:W-:Y:S01]  /*efe0*/  ULDC.64 UR6, c[0x0][0xbd8] ;  /* 0x0002f60000067ab9 */ /* 0x000fe20000000a00 */
[----:B------:R-:W-:Y:S01]  /*eff0*/  IMAD.MOV.U32 R4, RZ, RZ, R6 ;  /* 0x000000ffff047224 */ /* 0x000fe200078e0006 */
[----:B------:R-:W-:Y:S01]  /*f000*/  ULDC.64 UR8, c[0x0][0x208] ;  /* 0x0000820000087ab9 */ /* 0x000fe20000000a00 */
        /* <DEDUP_REMOVED lines=25> */
.L_x_4032:
[----:B------:R-:W-:Y:S05]  /*f1a0*/  BSYNC B0 ;  /* 0x0000000000007941 */ /* 0x000fea0003800000 */
.L_x_4026:
[----:B------:R-:W-:Y:S02]  /*f1b0*/  ULDC UR4, c[0x0][0xd14] ;  /* 0x0003450000047ab9 */ /* 0x000fe40000000800 */
[----:B------:R-:W-:-:S13]  /*f1c0*/  ISETP.GE.AND P0, PT, R187, UR4, PT ;  /* 0x00000004bb007c0c */ /* 0x000fda000bf06270 */
[----:B------:R-:W-:Y:S05]  /*f1d0*/  @!P0 BRA `(.L_x_4038) ;  /* 0xffffff1c00708947 */ /* 0x000fea000383ffff */
[----:B------:R-:W-:Y:S05]  /*f1e0*/  EXIT ;  /* 0x000000000000794d */ /* 0x000fea0003800000 */
.L_x_3986:
[----:B------:R-:W-:-:S08]  /*f1f0*/  NOP ;  /* 0x0000000000007918 */ /* 0x000fd00000000000 */
[----:B0-----:R-:W0:-:S00]  /*f200*/  USETMAXREG.DEALLOC.CTAPOOL 0x18 ;  /* 0x00000018000079c8 */ /* 0x001e0000080e0500 */
        /* <DEDUP_REMOVED lines=60> */
.L_x_4043:
        /* <DEDUP_REMOVED lines=16> */
.L_x_4042:
[----:B------:R-:W-:Y:S05]  /*f6d0*/  BSYNC B0 ;  /* 0x0000000000007941 */ /* 0x000fea0003800000 */
.L_x_4041:
        /* <DEDUP_REMOVED lines=25> */
.L_x_4039:
        /* <DEDUP_REMOVED lines=21> */
.L_x_4044:
        /* <DEDUP_REMOVED lines=32> */
[----:B-1----:R-:W-:Y:S01]  /*fbc0*/  IMAD.MOV.U32 R2, RZ, RZ, RZ ;  /* 0x000000ffff027224 */ /* 0x002fe200078e00ff */
[----:B--2---:R-:W-:-:S05]  /*fbd0*/  IADD3 R6, RZ, -R3, RZ ;  /* 0x80000003ff067210 */ /* 0x004fca0007ffe0ff */
        /* <DEDUP_REMOVED lines=22> */
.L_x_4040:
[----:B------:R-:W-:Y:S01]  /*fd40*/  MOV R17, RZ ;  /* 0x000000ff00117202 */ /* 0x000fe20000000f00 */
[----:B------:R-:W-:Y:S02]  /*fd50*/  IMAD.U32 R16, RZ, RZ, UR6 ;  /* 0x00000006ff107e24 */ /* 0x000fe4000f8e00ff */
[----:B------:R-:W-:-:S07]  /*fd60*/  IMAD.MOV.U32 R18, RZ, RZ, RZ ;  /* 0x000000ffff127224 */ /* 0x000fce00078e00ff */
.L_x_4045:
        /* <DEDUP_REMOVED lines=26> */
.L_x_4112:
[----:B--2---:R-:W2:Y:S01]  /*ff10*/  LDC.64 R2, c[0x0][0xd60] ;  /* 0x00035800ff027b82 */ /* 0x004ea20000000a00 */
[----:B------:R-:W-:Y:S01]  /*ff20*/  ULDC.64 UR4, c[0x0][0x208] ;  /* 0x0000820000047ab9 */ /* 0x000fe20000000a00 */
[----:B--2---:R-:W-:-:S05]  /*ff30*/  IMAD.WIDE R2, R19, 0x4, R2 ;  /* 0x0000000413027825 */ /* 0x004fca00078e0202 */
[----:B------:R-:W2:Y:S01]  /*ff40*/  LDG.E R5, desc[UR4][R2.64] ;  /* 0x0000000402057981 */ /* 0x000ea2000c1e1900 */
[----:B------:R-:W-:Y:S05]  /*ff50*/  YIELD ;  /* 0x0000000000007946 */ /* 0x000fea0003800000 */
[----:B------:R-:W-:Y:S01]  /*ff60*/  ULDC.64 UR4, c[0x0][0xb20] ;  /* 0x0002c80000047ab9 */ /* 0x000fe20000000a00 */
[----:B-1----:R-:W-:Y:S01]  /*ff70*/  IMAD.MOV.U32 R0, RZ, RZ, RZ ;  /* 0x000000ffff007224 */ /* 0x002fe200078e00ff */
[----:B------:R-:W-:Y:S01]  /*ff80*/  ISETP.NE.U32.AND P0, PT, RZ, UR4, PT ;  /* 0x00000004ff007c0c */ /* 0x000fe2000bf05070 */
[----:B------:R-:W-:Y:S01]  /*ff90*/  ULDC.64 UR8, c[0x0][0x208] ;  /* 0x0000820000087ab9 */ /* 0x000fe20000000a00 */
[----:B------:R-:W-:Y:S01]  /*ffa0*/  MOV R8, RZ ;  /* 0x000000ff00087202 */ /* 0x000fe20000000f00 */
[----:B------:R-:W-:Y:S01]  /*ffb0*/  ULDC.64 UR6, c[0x0][0xb00] ;  /* 0x0002c00000067ab9 */ /* 0x000fe20000000a00 */
[----:B------:R-:W-:-:S02]  /*ffc0*/  ISETP.NE.AND.EX P0, PT, RZ, UR5, PT, P0 ;  /* 0x00000005ff007c0c */ /* 0x000fc4000bf05300 */
[----:B--2---:R-:W-:Y:S01]  /*ffd0*/  SHF.R.S32.HI R4, RZ, 0x1f, R5 ;  /* 0x0000001fff047819 */ /* 0x004fe20000011405 */
[----:B------:R-:W-:-:S10]  /*ffe0*/  IMAD.SHL.U32 R10, R5, 0x4, RZ ;  /* 0x00000004050a7824 */ /* 0x000fd400078e00ff */
[C---:B------:R-:W-:Y:S01]  /*fff0*/  @P0 LEA R2, P1, R5.reuse, UR4, 0x2 ;  /* 0x0000000405020c11 */ /* 0x040fe2000f8210ff */
[----:B------:R1:W-:Y:S03]  /*10000*/  STL [R1+0x10], R5 ;  /* 0x0000100501007387 */ /* 0x0003e60000100800 */
[C-C-:B------:R-:W-:Y:S01]  /*10010*/  @P0 LEA.HI.X R3, R5.reuse, UR5, R4.reuse, 0x2, P1 ;  /* 0x0000000505030c11 */ /* 0x140fe200088f1404 */
[----:B------:R-:W-:Y:S02]  /*10020*/  ULDC.64 UR4, c[0x0][0xb10] ;  /* 0x0002c40000047ab9 */ /* 0x000fe40000000a00 */
[----:B------:R-:W-:Y:S02]  /*10030*/  ISETP.NE.U32.AND P1, PT, RZ, UR4, PT ;  /* 0x00000004ff007c0c */ /* 0x000fe4000bf25070 */
[----:B------:R2:W5:Y:S01]  /*10040*/  @P0 LDG.E R0, desc[UR8][R2.64] ;  /* 0x0000000802000981 */ /* 0x000562000c1e1900 */
[----:B------:R-:W-:-:S02]  /*10050*/  SHF.L.U64.HI R9, R5, 0x2, R4 ;  /* 0x0000000205097819 */ /* 0x000fc40000010204 */
[----:B------:R-:W-:Y:S01]  /*10060*/  ISETP.NE.AND.EX P1, PT, RZ, UR5, PT, P1 ;  /* 0x00000005ff007c0c */ /* 0x000fe2000bf25310 */
[----:B------:R-:W-:Y:S04]  /*10070*/  STL [R1+0x18], R10 ;  /* 0x0000180a01007387 */ /* 0x000fe80000100800 */
[----:B------:R-:W-:Y:S08]  /*10080*/  STL [R1+0x1c], R9 ;  /* 0x00001c0901007387 */ /* 0x000ff00000100800 */
        /* <DEDUP_REMOVED lines=11> */
[----:B------:R-:W-:-:S04]  /*10140*/  ISETP.NE.U32.AND P0, PT, RZ, UR6, PT ;  /* 0x00000006ff007c0c */ /* 0x000fc8000bf05070 */
[----:B------:R-:W-:Y:S01]  /*10150*/  ISETP.NE.AND.EX P0, PT, RZ, UR7, PT, P0 ;  /* 0x00000007ff007c0c */ /* 0x000fe2000bf05300 */
[----:B--2---:R1:W-:Y:S02]  /*10160*/  STL [R1+0x20], R8 ;  /* 0x0000200801007387 */ /* 0x0043e40000100800 */
[----:B-1----:R-:W-:Y:S01]  /*10170*/  IMAD.U32 R8, RZ, RZ, UR4 ;  /* 0x00000004ff087e24 */ /* 0x002fe2000f8e00ff */
[----:B------:R-:W-:Y:S02]  /*10180*/  ULDC.64 UR4, c[0x0][0x3f8] ;  /* 0x0000fe0000047ab9 */ /* 0x000fe40000000a00 */
[----:B------:R-:W-:-:S03]  /*10190*/  UISETP.NE.U32.AND UP0, UPT, UR4, URZ, UPT ;  /* 0x0000003f0400728c */ /* 0x000fc6000bf05070 */
[----:B------:R-:W-:Y:S01]  /*101a0*/  ULDC UR4, c[0x0][0x404] ;  /* 0x0001010000047ab9 */ /* 0x000fe20000000800 */
[----:B------:R-:W-:Y:S01]  /*101b0*/  UISETP.NE.AND.EX UP0, UPT, UR5, URZ, UPT, UP0 ;  /* 0x0000003f0500728c */ /* 0x000fe2000bf05300 */
[----:B------:R1:W5:Y:S02]  /*101c0*/  @P1 LDG.E R8, desc[UR8][R6.64] ;  /* 0x0000000806081981 */ /* 0x000364000c1e1900 */
[----:B------:R-:W-:Y:S01]  /*101d0*/  ULDC UR5, c[0x0][0x2e0] ;  /* 0x0000b80000057ab9 */ /* 0x000fe20000000800 */
[----:B------:R-:W-:-:S04]  /*101e0*/  USEL UR4, UR4, 0x1, UP0 ;  /* 0x0000000104047887 */ /* 0x000fc80008000000 */
[----:B------:R-:W-:-:S06]  /*101f0*/  UIMAD UR4, UR4, UR5, URZ ;  /* 0x00000005040472a4 */ /* 0x000fcc000f8e023f */
[----:B-1----:R-:W-:Y:S01]  /*10200*/  IMAD.U32 R6, RZ, RZ, UR4 ;  /* 0x00000004ff067e24 */ /* 0x002fe2000f8e00ff */
[----:B------:R-:W-:Y:S06]  /*10210*/  @P1 BRA `(.L_x_4047) ;  /* 0x0000000000141947 */ /* 0x000fec0003800000 */
[----:B------:R-:W-:Y:S05]  /*10220*/  @!P2 BRA `(.L_x_4047) ;  /* 0x000000000010a947 */ /* 0x000fea0003800000 */
[----:B------:R-:W-:Y:S02]  /*10230*/  ULDC.64 UR4, c[0x0][0x208] ;  /* 0x0000820000047ab9 */ /* 0x000fe40000000a00 */
[----:B-----5:R-:W2:Y:S04]  /*10240*/  LDG.E R8, desc[UR4][R2.64] ;  /* 0x0000000402087981 */ /* 0x020ea8000c1e1900 */
[----:B------:R-:W2:Y:S02]  /*10250*/  LDG.E R2, desc[UR4][R2.64+0x4] ;  /* 0x0000040402027981 */ /* 0x000ea4000c1e1900 */
[----:B--2---:R-:W-:-:S07]  /*10260*/  IMAD.IADD R8, R2, 0x1, -R8 ;  /* 0x0000000102087824 */ /* 0x004fce00078e0a08 */
.L_x_4047:
[----:B------:R-:W-:Y:S01]  /*10270*/  IMAD.MOV.U32 R2, RZ, RZ, RZ ;  /* 0x000000ffff027224 */ /* 0x000fe200078e00ff */
[----:B------:R-:W-:-:S05]  /*10280*/  ULDC.64 UR4, c[0x0][0x208] ;  /* 0x0000820000047ab9 */ /* 0x000fca0000000a00 */
[----:B------:R-:W2:Y:S01]  /*10290*/  @P0 LDG.E R2, desc[UR4][R4.64] ;  /* 0x0000000404020981 */ /* 0x000ea2000c1e1900 */
[----:B------:R-:W-:Y:S02]  /*102a0*/  ULDC.64 UR4, c[0x0][0xb18] ;  /* 0x0002c60000047ab9 */ /* 0x000fe40000000a00 */
[----:B------:R-:W-:-:S04]  /*102b0*/  ISETP.NE.U32.AND P1, PT, RZ, UR4, PT ;  /* 0x00000004ff007c0c */ /* 0x000fc8000bf25070 */
[----:B------:R-:W-:Y:S01]  /*102c0*/  ISETP.NE.AND.EX P1, PT, RZ, UR5, PT, P1 ;  /* 0x00000005ff007c0c */ /* 0x000fe2000bf25310 */
[----:B--2--5:R-:W-:-:S05]  /*102d0*/  IMAD.IADD R2, R2, 0x1, R0 ;  /* 0x0000000102027824 */ /* 0x024fca00078e0200 */
[----:B------:R1:W-:Y:S07]  /*102e0*/  STL [R1+0x8], R2 ;  /* 0x0000080201007387 */ /* 0x0003ee0000100800 */
[----:B------:R-:W-:Y:S05]  /*102f0*/  @!P1 BRA `(.L_x_4048) ;  /* 0x0000000000149947 */ /* 0x000fea0003800000 */
[----:B-1----:R-:W-:Y:S01]  /*10300*/  IADD3 R2, P0, R10, UR4, RZ ;  /* 0x000000040a027c10 */ /* 0x002fe2000ff1e0ff */
[----:B------:R-:W-:-:S03]  /*10310*/  ULDC.64 UR6, c[0x0][0x208] ;  /* 0x0000820000067ab9 */ /* 0x000fc60000000a00 */
[----:B------:R-:W-:-:S05]  /*10320*/  IADD3.X R3, R9, UR5, RZ, P0, !PT ;  /* 0x0000000509037c10 */ /* 0x000fca00087fe4ff */
[----:B------:R1:W5:Y:S01]  /*10330*/  LDG.E R6, desc[UR6][R2.64] ;  /* 0x0000000602067981 */ /* 0x000362000c1e1900 */
[----:B------:R-:W-:Y:S05]  /*10340*/  BRA `(.L_x_4049) ;  /* 0x0000000000147947 */ /* 0x000fea0003800000 */
.L_x_4048:
[----:B------:R-:W-:Y:S05]  /*10350*/  @!P0 BRA `(.L_x_4049) ;  /* 0x0000000000108947 */ /* 0x000fea0003800000 */
[----:B------:R-:W-:Y:S02]  /*10360*/  ULDC.64 UR4, c[0x0][0x208] ;  /* 0x0000820000047ab9 */ /* 0x000fe40000000a00 */
[----:B------:R-:W2:Y:S04]  /*10370*/  LDG.E R6, desc[UR4][R4.64] ;  /* 0x0000000404067981 */ /* 0x000ea8000c1e1900 */
[----:B------:R-:W2:Y:S02]  /*10380*/  LDG.E R3, desc[UR4][R4.64+0x4] ;  /* 0x0000040404037981 */ /* 0x000ea4000c1e1900 */
[----:B--2---:R-:W-:-:S07]  /*10390*/  IMAD.IADD R6, R3, 0x1, -R6 ;  /* 0x0000000103067824 */ /* 0x004fce00078e0a06 */
.L_x_4049:
[----:B-1---5:R-:W-:Y:S01]  /*103a0*/  IMAD.IADD R3, R6, 0x1, -R0 ;  /* 0x0000000106037824 */ /* 0x022fe200078e0a00 */
[----:B------:R-:W-:Y:S01]  /*103b0*/  LEA R0, R17, 0x7f, 0x6 ;  /* 0x0000007f11007811 */ /* 0x000fe200078e30ff */
[----:B------:R-:W-:Y:S03]  /*103c0*/  BSSY B6, `(.L_x_4050) ;  /* 0x0000349000067945 */ /* 0x000fe60003800000 */
[C---:B------:R-:W-:Y:S01]  /*103d0*/  IADD3 R8, R3.reuse, R0, -R8 ;  /* 0x0000000003087210 */ /* 0x040fe20007ffe808 */
[----:B------:R-:W-:-:S05]  /*103e0*/  VIADD R3, R3, 0x3f ;  /* 0x0000003f03037836 */ /* 0x000fca0000000000 */
[----:B------:R-:W-:-:S04]  /*103f0*/  SHF.R.S32.HI R0, RZ, 0x1f, R3 ;  /* 0x0000001fff007819 */ /* 0x000fc80000011403 */
[----:B------:R-:W-:Y:S02]  /*10400*/  LEA.HI R0, R0, R3, RZ, 0x6 ;  /* 0x0000000300007211 */ /* 0x000fe400078f30ff */
[----:B------:R-:W-:Y:S02]  /*10410*/  SHF.R.S32.HI R3, RZ, 0x1f, R8 ;  /* 0x0000001fff037819 */ /* 0x000fe40000011408 */
[----:B------:R-:W-:Y:S02]  /*10420*/  SHF.R.S32.HI R0, RZ, 0x6, R0 ;  /* 0x00000006ff007819 */ /* 0x000fe40000011400 */
[----:B------:R-:W-:-:S04]  /*10430*/  LEA.HI R3, R3, R8, RZ, 0x6 ;  /* 0x0000000803037211 */ /* 0x000fc800078f30ff */
[----:B------:R-:W-:-:S04]  /*10440*/  SHF.R.S32.HI R3, RZ, 0x6, R3 ;  /* 0x00000006ff037819 */ /* 0x000fc80000011403 */
[----:B------:R-:W-:-:S04]  /*10450*/  VIMNMX R2, R0, R3, PT ;  /* 0x0000000300027248 */ /* 0x000fc80003fe0100 */
[----:B------:R-:W-:Y:S01]  /*10460*/  ISETP.GT.AND P0, PT, R2, RZ, PT ;  /* 0x000000ff0200720c */ /* 0x000fe20003f04270 */
[----:B------:R1:W-:-:S12]  /*10470*/  STL [R1+0x14], R2 ;  /* 0x0000140201007387 */ /* 0x0003d80000100800 */
[----:B-1----:R-:W-:Y:S05]  /*10480*/  @P0 BRA `(.L_x_4051) ;  /* 0x0000000000500947 */ /* 0x002fea0003800000 */
[----:B------:R-:W1:Y:S02]  /*10490*/  S2R R2, SR_TID.X ;  /* 0x0000000000027919 */ /* 0x000e640000002100 */
[----:B-1----:R-:W-:-:S04]  /*104a0*/  LOP3.LUT R2, R2, 0x1f, RZ, 0xc0, !PT ;  /* 0x0000001f02027812 */ /* 0x002fc800078ec0ff */
[----:B------:R-:W-:-:S13]  /*104b0*/  ISETP.NE.AND P1, PT, R2, RZ, PT ;  /* 0x000000ff0200720c */ /* 0x000fda0003f25270 */
[----:B------:R-:W-:Y:S05]  /*104c0*/  @P1 BRA `(.L_x_4052) ;  /* 0x0000003000e01947 */ /* 0x000fea0003800000 */
[----:B------:R-:W2:Y:S01]  /*104d0*/  LDL R2, [R1+0x28] ;  /* 0x0000280001027983 */ /* 0x000ea20000100800 */
[----:B------:R-:W-:Y:S01]  /*104e0*/  VOTEU.ANY UR4, UPT, PT ;  /* 0x0000000000047886 */ /* 0x000fe200038e0100 */
[----:B------:R-:W-:Y:S01]  /*104f0*/  ULDC.64 UR6, c[0x0][0x208] ;  /* 0x0000820000067ab9 */ /* 0x000fe20000000a00 */
[----:B------:R-:W1:Y:S01]  /*10500*/  FLO.U32 R0, UR4 ;  /* 0x0000000400007d00 */ /* 0x000e6200080e0000 */
[----:B------:R-:W1:Y:S07]  /*10510*/  S2R R7, SR_LANEID ;  /* 0x0000000000077919 */ /* 0x000e6e0000000000 */
[----:B------:R-:W3:Y:S01]  /*10520*/  POPC R5, UR4 ;  /* 0x0000000400057d09 */ /* 0x000ee20008000000 */
[----:B-1----:R-:W-:-:S02]  /*10530*/  ISETP.EQ.U32.AND P0, PT, R0, R7, PT ;  /* 0x000000070000720c */ /* 0x002fc40003f02070 */
[----:B--2---:R-:W-:Y:S02]  /*10540*/  R2UR UR5, R2 ;  /* 0x00000000020572ca */ /* 0x004fe400000e0000 */
[----:B------:R-:W3:Y:S09]  /*10550*/  LDC.64 R2, c[0x0][0xd38] ;  /* 0x00034e00ff027b82 */ /* 0x000ef20000000a00 */
[----:B---3--:R-:W2:Y:S01]  /*10560*/  @P0 ATOMG.E.ADD.STRONG.GPU PT, R3, desc[UR6][R2.64], R5 ;  /* 0x00000005020309a8 */ /* 0x008ea200081ee1c6 */
[----:B------:R-:W1:Y:S02]  /*10570*/  S2R R4, SR_LTMASK ;  /* 0x0000000000047919 */ /* 0x000e640000003900 */
[----:B-1----:R-:W-:-:S04]  /*10580*/  LOP3.LUT R4, R4, UR4, RZ, 0xc0, !PT ;  /* 0x0000000404047c12 */ /* 0x002fc8000f8ec0ff */
[----:B------:R-:W1:Y:S01]  /*10590*/  POPC R7, R4 ;  /* 0x0000000400077309 */ /* 0x000e620000000000 */
[----:B--2---:R-:W1:Y:S02]  /*105a0*/  SHFL.IDX PT, R0, R3, R0, 0x1f ;  /* 0x00001f0003007589 */ /* 0x004e6400000e0000 */
[----:B-1----:R-:W-:Y:S01]  /*105b0*/  IADD3 R16, R0, UR5, R7 ;  /* 0x0000000500107c10 */ /* 0x002fe2000fffe007 */
[----:B------:R-:W-:Y:S06]  /*105c0*/  BRA `(.L_x_4052) ;  /* 0x0000003000a07947 */ /* 0x000fec0003800000 */
.L_x_4051:
        /* <DEDUP_REMOVED lines=11> */
[----:B------:R-:W-:Y:S01]  /*10680*/  MOV R4, UR6 ;  /* 0x0000000600047c02 */ /* 0x000fe20008000f00 */
[----:B------:R-:W-:Y:S01]  /*10690*/  IMAD.U32 R5, RZ, RZ, UR7 ;  /* 0x00000007ff057e24 */ /* 0x000fe2000f8e00ff */
        /* <DEDUP_REMOVED lines=10> */
.L_x_4053:
        /* <DEDUP_REMOVED lines=15> */
[----:B------:R-:W-:Y:S02]  /*10830*/  IMAD.MOV.U32 R8, RZ, RZ, 0x70 ;  /* 0x00000070ff087424 */ /* 0x000fe400078e00ff */
[----:B------:R-:W-:Y:S02]  /*10840*/  IMAD.MOV.U32 R12, RZ, RZ, 0x1 ;  /* 0x00000001ff0c7424 */ /* 0x000fe400078e00ff */
[----:B01----:R-:W-:-:S07]  /*10850*/  IMAD.MOV.U32 R13, RZ, RZ, RZ ;  /* 0x000000ffff0d7224 */ /* 0x003fce00078e00ff */
[----:B------:R-:W-:-:S07]  /*10860*/  LEPC R20, `(.L_x_4055) ;  /* 0x000000001014794e */ /* 0x000fce0000000000 */
[----:B--2---:R-:W-:Y:S05]  /*10870*/  CALL.ABS.NOINC R2 ;  /* 0x0000000002007343 */ /* 0x004fea0003c00000 */
.L_x_4055:
        /* <DEDUP_REMOVED lines=16> */
.L_x_4054:
[----:B------:R-:W2:Y:S01]  /*10980*/  LDL.LU R2, [R1+0x18] ;  /* 0x0000180001027983 */ /* 0x000ea20000300800 */
[----:B------:R-:W-:Y:S01]  /*10990*/  ULDC.64 UR4, c[0x0][0xaf0] ;  /* 0x0002bc0000047ab9 */ /* 0x000fe20000000a00 */
[----:B------:R-:W1:Y:S02]  /*109a0*/  LDC R4, c[0x0][0x428] ;  /* 0x00010a00ff047b82 */ /* 0x000e640000000800 */
[----:B------:R-:W3:Y:S04]  /*109b0*/  LDL.LU R0, [R1+0x1c] ;  /* 0x00001c0001007983 */ /* 0x000ee80000300800 */
[----:B------:R-:W4:Y:S04]  /*109c0*/  LDL.LU R9, [R1+0x10] ;  /* 0x0000100001097983 */ /* 0x000f280000300800 */
[----:B------:R-:W4:Y:S01]  /*109d0*/  LDL.LU R8, [R1+0x20] ;  /* 0x0000200001087983 */ /* 0x000f220000300800 */
[----:B------:R-:W-:Y:S01]  /*109e0*/  ISETP.NE.U32.AND P0, PT, RZ, UR4, PT ;  /* 0x00000004ff007c0c */ /* 0x000fe2000bf05070 */
[----:B------:R-:W-:-:S03]  /*109f0*/  ULDC.64 UR6, c[0x0][0x208] ;  /* 0x0000820000067ab9 */ /* 0x000fc60000000a00 */
        /* <DEDUP_REMOVED lines=14> */
[----:B------:R-:W-:Y:S01]  /*10ae0*/  IMAD.MOV.U32 R4, RZ, RZ, R18 ;  /* 0x000000ffff047224 */ /* 0x000fe200078e0012 */
[----:B------:R-:W-:Y:S02]  /*10af0*/  LEA R17, R17, R8, 0x6 ;  /* 0x0000000811117211 */ /* 0x000fe400078e30ff */
        /* <DEDUP_REMOVED lines=8> */
.L_x_4056:
        /* <DEDUP_REMOVED lines=19> */
.L_x_4128:
[----:B------:R-:W-:Y:S01]  /*10cb0*/  UMOV UR4, 0xffffffff ;  /* 0xffffffff00047882 */ /* 0x000fe20000000000 */
[----:B------:R-:W-:Y:S02]  /*10cc0*/  SHF.R.S32.HI R5, RZ, 0x1f, R0 ;  /* 0x0000001fff057819 */ /* 0x000fe40000011400 */
[----:B------:R-:W-:Y:S05]  /*10cd0*/  BRA.DIV UR4, `(.L_x_4058) ;  /* 0x0000003e04bc7947 */ /* 0x000fea000b800000 */
[----:B------:R-:W-:-:S13]  /*10ce0*/  ELECT P6, URZ, PT ;  /* 0x00000000003f782f */ /* 0x000fda00038c0000 */
.L_x_4131:
[----:B------:R-:W-:Y:S05]  /*10cf0*/  @!P6 BRA `(.L_x_4059) ;  /* 0x0000000000fce947 */ /* 0x000fea0003800000 */
[----:B------:R-:W-:-:S04]  /*10d00*/  ISETP.NE.U32.AND P0, PT, R2, RZ, PT ;  /* 0x000000ff0200720c */ /* 0x000fc80003f05070 */
[----:B------:R-:W-:-:S13]  /*10d10*/  ISETP.NE.AND.EX P0, PT, R3, RZ, PT, P0 ;  /* 0x000000ff0300720c */ /* 0x000fda0003f05300 */
[----:B------:R-:W-:Y:S05]  /*10d20*/  @!P0 BRA `(.L_x_4060) ;  /* 0x0000000000488947 */ /* 0x000fea0003800000 */
[----:B------:R-:W0:Y:S01]  /*10d30*/  LDC R11, c[0x0][0x41c] ;  /* 0x00010700ff0b7b82 */ /* 0x000e220000000800 */
[----:B------:R-:W-:Y:S01]  /*10d40*/  ULDC.64 UR4, c[0x0][0x408] ;  /* 0x0001020000047ab9 */ /* 0x000fe20000000a00 */
        /* <DEDUP_REMOVED lines=16> */
.L_x_4060:
        /* <DEDUP_REMOVED lines=9> */
.L_x_4132:
        /* <DEDUP_REMOVED lines=11> */
.L_x_4062:
        /* <DEDUP_REMOVED lines=22> */
.L_x_4059:
        /* <DEDUP_REMOVED lines=27> */
[----:B0-----:R-:W-:Y:S01]  /*112a0*/  IMAD.MOV.U32 R6, RZ, RZ, 0x10000 ;  /* 0x00010000ff067424 */ /* 0x001fe200078e00ff */
        /* <DEDUP_REMOVED lines=23> */
[----:B0-----:R-:W-:Y:S01]  /*11420*/  UIADD3 UR8, UR16, 0x26400, URZ ;  /* 0x0002640010087890 */ /* 0x001fe2000fffe03f */
[----:B-1----:R-:W-:Y:S01]  /*11430*/  MOV R6, UR47 ;  /* 0x0000002f00067c02 */ /* 0x002fe20008000f00 */
        /* <DEDUP_REMOVED lines=28> */
.L_x_4064:
[----:B------:R-:W-:Y:S05]  /*11600*/  BSYNC B0 ;  /* 0x0000000000007941 */ /* 0x000fea0003800000 */
.L_x_4063:
[----:B------:R-:W2:Y:S02]  /*11610*/  LDL.LU R6, [R1+0x24] ;  /* 0x0000240001067983 */ /* 0x000ea40000300800 */
[----:B--2---:R-:W-:-:S13]  /*11620*/  R2UR UR5, R6 ;  /* 0x00000000060572ca */ /* 0x004fda00000e0000 */
[----:B------:R-:W-:-:S04]  /*11630*/  UIADD3 UR5, UR5, 0x1, URZ ;  /* 0x0000000105057890 */ /* 0x000fc8000fffe03f */
[----:B------:R-:W-:Y:S02]  /*11640*/  ULEA.HI UR4, UR5, UR5, URZ, 0x1 ;  /* 0x0000000505047291 */ /* 0x000fe4000f8f083f */
[----:B------:R-:W-:Y:S02]  /*11650*/  MOV R6, UR5 ;  /* 0x0000000500067c02 */ /* 0x000fe40008000f00 */
[----:B------:R-:W-:-:S03]  /*11660*/  ULOP3.LUT UR4, UR4, 0xfffffffe, URZ, 0xc0, !UPT ;  /* 0xfffffffe04047892 */ /* 0x000fc6000f8ec03f */
[----:B------:R0:W-:Y:S01]  /*11670*/  STL [R1+0x24], R6 ;  /* 0x0000240601007387 */ /* 0x0001e20000100800 */
[----:B------:R-:W-:-:S06]  /*11680*/  UIADD3 UR4, UR5, -UR4, URZ ;  /* 0x8000000405047290 */ /* 0x000fcc000fffe03f */
[----:B0-----:R-:W-:-:S05]  /*11690*/  IMAD.U32 R6, RZ, RZ, UR4 ;  /* 0x00000004ff067e24 */ /* 0x001fca000f8e00ff */
[----:B------:R-:W-:-:S04]  /*116a0*/  SHF.L.U32 R6, R6, 0x1f, RZ ;  /* 0x0000001f06067819 */ /* 0x000fc800000006ff */
[----:B------:R-:W0:Y:S02]  /*116b0*/  SYNCS.PHASECHK.TRANS64.TRYWAIT P0, [R11+URZ+0x38820], R6 ;  /* 0x038820060b0075a7 */ /* 0x000e24000800017f */
[----:B0-----:R-:W-:Y:S05]  /*116c0*/  @!P0 BRA `(.L_x_4065) ;  /* 0x0000003400748947 */ /* 0x001fea0003800000 */
.L_x_4133:
        /* <DEDUP_REMOVED lines=13> */
.L_x_4134:
        /* <DEDUP_REMOVED lines=11> */
.L_x_4069:
        /* <DEDUP_REMOVED lines=57> */
.L_x_4067:
[----:B------:R-:W-:Y:S05]  /*11be0*/  BSYNC B0 ;  /* 0x0000000000007941 */ /* 0x000fea0003800000 */
.L_x_4066:
[----:B------:R-:W2:Y:S01]  /*11bf0*/  LDL R7, [R1+0x14] ;  /* 0x0000140001077983 */ /* 0x000ea20000100800 */
[----:B------:R-:W-:Y:S01]  /*11c00*/  BSSY B0, `(.L_x_4070) ;  /* 0x00001a6000007945 */ /* 0x000fe20003800000 */
[----:B--2---:R-:W-:-:S13]  /*11c10*/  ISETP.GE.AND P0, PT, R7, 0x2, PT ;  /* 0x000000020700780c */ /* 0x004fda0003f06270 */
[----:B------:R-:W-:Y:S05]  /*11c20*/  @!P0 BRA `(.L_x_4071) ;  /* 0x00000018008c8947 */ /* 0x000fea0003800000 */
[C---:B0-----:R-:W-:Y:S01]  /*11c30*/  LOP3.LUT R6, R7.reuse, 0x1, RZ, 0xc0, !PT ;  /* 0x0000000107067812 */ /* 0x041fe200078ec0ff */
[----:B------:R-:W-:Y:S01]  /*11c40*/  VIADD R10, R7, 0xfffffffe ;  /* 0xfffffffe070a7836 */ /* 0x000fe20000000000 */
[----:B------:R-:W-:Y:S02]  /*11c50*/  BSSY B1, `(.L_x_4072) ;  /* 0x000008f000017945 */ /* 0x000fe40003800000 */
[----:B------:R-:W-:Y:S01]  /*11c60*/  ISETP.NE.U32.AND P0, PT, R6, 0x1, PT ;  /* 0x000000010600780c */ /* 0x000fe20003f05070 */
[----:B------:R-:W-:-:S12]  /*11c70*/  IMAD.MOV.U32 R8, RZ, RZ, R10 ;  /* 0x000000ffff087224 */ /* 0x000fd800078e000a */
        /* <DEDUP_REMOVED lines=35> */
.L_x_4076:
[----:B-1----:R-:W1:Y:S01]  /*11eb0*/  S2R R3, SR_CgaCtaId ;  /* 0x0000000000037919 */ /* 0x002e620000008800 */
[----:B------:R-:W-:-:S04]  /*11ec0*/  MOV R2, 0x400 ;  /* 0x0000040000027802 */ /* 0x000fc80000000f00 */
[----:B-1----:R-:W-:Y:S02]  /*11ed0*/  LEA R2, R3, R2, 0x18 ;  /* 0x0000000203027211 */ /* 0x002fe400078ec0ff */
[----:B------:R-:W-:-:S03]  /*11ee0*/  SHF.L.U32 R3, R12, 0x1f, RZ ;  /* 0x0000001f0c037819 */ /* 0x000fc600000006ff */
[----:B------:R-:W-:-:S04]  /*11ef0*/  IMAD R2, R13, 0x8, R2 ;  /* 0x000000080d027824 */ /* 0x000fc800078e0202 */
[----:B------:R-:W1:Y:S02]  /*11f00*/  SYNCS.PHASECHK.TRANS64.TRYWAIT P0, [R2+URZ+0x38840], R3 ;  /* 0x03884003020075a7 */ /* 0x000e64000800017f */
[----:B-1----:R-:W-:Y:S05]  /*11f10*/  @!P0 BRA `(.L_x_4077) ;  /* 0x0000002c00948947 */ /* 0x002fea0003800000 */
.L_x_4135:
        /* <DEDUP_REMOVED lines=11> */
.L_x_4078:
[----:B--2---:R-:W2:Y:S01]  /*11fd0*/  LDL R6, [R1] ;  /* 0x0000000001067983 */ /* 0x004ea20000100800 */
        /* <DEDUP_REMOVED lines=19> */
[----:B------:R-:W2:Y:S02]  /*12110*/  SYNCS.PHASECHK.TRANS64.TRYWAIT P0, [R2+URZ+0x38860], R3 ;  /* 0x03886003020075a7 */ /* 0x000ea4000800017f */
[----:B0-2---:R-:W-:Y:S05]  /*12120*/  @!P0 BRA `(.L_x_4079) ;  /* 0x0000002c00248947 */ /* 0x005fea0003800000 */
.L_x_4136:
        /* <DEDUP_REMOVED lines=8> */
.L_x_4080:
        /* <DEDUP_REMOVED lines=54> */
.L_x_4075:
[----:B------:R-:W-:Y:S05]  /*12510*/  BSYNC B2 ;  /* 0x0000000000027941 */ /* 0x000fea0003800000 */
.L_x_4074:
[----:B------:R-:W2:Y:S02]  /*12520*/  LDL.LU R2, [R1+0x14] ;  /* 0x0000140001027983 */ /* 0x000ea40000300800 */
[----:B--2---:R-:W-:-:S07]  /*12530*/  VIADD R8, R2, 0xfffffffd ;  /* 0xfffffffd02087836 */ /* 0x004fce0000000000 */
.L_x_4073:
[----:B------:R-:W-:Y:S05]  /*12540*/  BSYNC B1 ;  /* 0x0000000000017941 */ /* 0x000fea0003800000 */
.L_x_4072:
[----:B------:R-:W-:-:S13]  /*12550*/  ISETP.NE.AND P0, PT, R10, RZ, PT ;  /* 0x000000ff0a00720c */ /* 0x000fda0003f05270 */
[----:B------:R-:W-:Y:S05]  /*12560*/  @!P0 BRA `(.L_x_4071) ;  /* 0x00000010003c8947 */ /* 0x000fea0003800000 */
.L_x_4095:
        /* <DEDUP_REMOVED lines=9> */
[----:B------:R-:W-:Y:S06]  /*12600*/  @!P6 BRA `(.L_x_4082) ;  /* 0x0000000400e8e947 */ /* 0x000fec0003800000 */
[----:B------:R-:W-:Y:S01]  /*12610*/  ISETP.NE.U32.AND P0, PT, RZ, UR38, PT ;  /* 0x00000026ff007c0c */ /* 0x000fe2000bf05070 */
[----:B0-----:R-:W-:-:S03]  /*12620*/  IMAD.MOV.U32 R12, RZ, RZ, R8 ;  /* 0x000000ffff0c7224 */ /* 0x001fc600078e0008 */
[----:B------:R-:W-:-:S13]  /*12630*/  ISETP.NE.AND.EX P0, PT, RZ, UR39, PT, P0 ;  /* 0x00000027ff007c0c */ /* 0x000fda000bf05300 */
[----:B------:R-:W-:Y:S05]  /*12640*/  @!P0 BRA `(.L_x_4083) ;  /* 0x0000000000488947 */ /* 0x000fea0003800000 */
[----:B------:R-:W0:Y:S01]  /*12650*/  LDC R12, c[0x0][0x41c] ;  /* 0x00010700ff0c7b82 */ /* 0x000e220000000800 */
[----:B------:R-:W-:Y:S01]  /*12660*/  IMAD.MOV.U32 R9, RZ, RZ, R8 ;  /* 0x000000ffff097224 */ /* 0x000fe200078e0008 */
[----:B------:R-:W-:Y:S01]  /*12670*/  ULDC.64 UR4, c[0x0][0x208] ;  /* 0x0000820000047ab9 */ /* 0x000fe20000000a00 */
[----:B------:R-:W-:-:S04]  /*12680*/  IMAD R7, R5, UR46, RZ ;  /* 0x0000002e05077c24 */ /* 0x000fc8000f8e02ff */
[----:B------:R-:W-:Y:S01]  /*12690*/  IMAD R6, R0, UR47, R7 ;  /* 0x0000002f00067c24 */ /* 0x000fe2000f8e0207 */
[----:B0-----:R-:W-:-:S13]  /*126a0*/  ISETP.NE.AND P0, PT, R12, 0x1, PT ;  /* 0x000000010c00780c */ /* 0x001fda0003f05270 */
        /* <DEDUP_REMOVED lines=10> */
[----:B------:R0:W5:Y:S01]  /*12750*/  LDG.E R9, desc[UR4][R6.64] ;  /* 0x0000000406097981 */ /* 0x000162000c1e1900 */
[----:B------:R-:W-:-:S07]  /*12760*/  IMAD R12, R12, R3, R8 ;  /* 0x000000030c0c7224 */ /* 0x000fce00078e0208 */
.L_x_4083:
[----:B------:R-:W1:Y:S01]  /*12770*/  S2R R3, SR_CgaCtaId ;  /* 0x0000000000037919 */ /* 0x000e620000008800 */
[----:B------:R-:W-:-:S04]  /*12780*/  MOV R2, 0x400 ;  /* 0x0000040000027802 */ /* 0x000fc80000000f00 */
[----:B-1----:R-:W-:Y:S02]  /*12790*/  LEA R2, R3, R2, 0x18 ;  /* 0x0000000203027211 */ /* 0x002fe400078ec0ff */
[----:B------:R-:W-:-:S03]  /*127a0*/  SHF.L.U32 R3, R11, 0x1f, RZ ;  /* 0x0000001f0b037819 */ /* 0x000fc600000006ff */
[----:B------:R-:W-:-:S04]  /*127b0*/  IMAD R2, R10, 0x8, R2 ;  /* 0x000000080a027824 */ /* 0x000fc800078e0202 */
[----:B------:R-:W1:Y:S02]  /*127c0*/  SYNCS.PHASECHK.TRANS64.TRYWAIT P0, [R2+URZ+0x38840], R3 ;  /* 0x03884003020075a7 */ /* 0x000e64000800017f */
[----:B-1----:R-:W-:Y:S05]  /*127d0*/  @!P0 BRA `(.L_x_4084) ;  /* 0x00000024008c8947 */ /* 0x002fea0003800000 */
.L_x_4137:
[----:B0-----:R-:W0:Y:S02]  /*127e0*/  S2R R6, SR_TID.X ;  /* 0x0000000000067919 */ /* 0x001e240000002100 */
[----:B0-----:R-:W-:-:S04]  /*127f0*/  LOP3.LUT R6, R6, 0x7f, RZ, 0xc0, !PT ;  /* 0x0000007f06067812 */ /* 0x001fc800078ec0ff */
[----:B------:R-:W-:-:S13]  /*12800*/  ISETP.NE.AND P0, PT, R6, RZ, PT ;  /* 0x000000ff0600720c */ /* 0x000fda0003f05270 */
[----:B------:R-:W-:Y:S05]  /*12810*/  @P0 BRA `(.L_x_4085) ;  /* 0x00000000001c0947 */ /* 0x000fea0003800000 */
[----:B------:R-:W0:Y:S01]  /*12820*/  S2R R6, SR_TID.X ;  /* 0x0000000000067919 */ /* 0x000e220000002100 */
[----:B------:R-:W-:-:S04]  /*12830*/  IMAD.MOV.U32 R7, RZ, RZ, 0x2000 ;  /* 0x00002000ff077424 */ /* 0x000fc800078e00ff */
[----:B------:R2:W-:Y:S01]  /*12840*/  SYNCS.ARRIVE.TRANS64 RZ, [R2+URZ+0x38830], R7 ;  /* 0x0388300702ff79a7 */ /* 0x0005e2000800003f */
[----:B0-----:R-:W-:-:S04]  /*12850*/  LOP3.LUT R6, R6, 0x1f, RZ, 0xc0, !PT ;  /* 0x0000001f06067812 */ /* 0x001fc800078ec0ff */
[----:B------:R-:W-:-:S13]  /*12860*/  ISETP.NE.AND P1, PT, R6, RZ, PT ;  /* 0x000000ff0600720c */ /* 0x000fda0003f25270 */
[----:B--2---:R-:W-:Y:S05]  /*12870*/  @!P1 BRA `(.L_x_4085) ;  /* 0x0000000000049947 */ /* 0x004fea0003800000 */
[----:B------:R-:W-:Y:S01]  /*12880*/  BPT.TRAP 0x1 ;  /* 0x000000040000795c */ /* 0x000fe20000300000 */
.L_x_4085:
[----:B------:R-:W2:Y:S01]  /*12890*/  LDL R7, [R1+0x8] ;  /* 0x0000080001077983 */ /* 0x000ea20000100800 */
        /* <DEDUP_REMOVED lines=20> */
.L_x_4138:
[----:B------:R-:W-:Y:S05]  /*129e0*/  @P0 BRA `(.L_x_4087) ;  /* 0x00000000001c0947 */ /* 0x000fea0003800000 */
[----:B------:R-:W2:Y:S01]  /*129f0*/  S2R R7, SR_TID.X ;  /* 0x0000000000077919 */ /* 0x000ea20000002100 */
[----:B01----:R-:W-:-:S04]  /*12a00*/  MOV R3, 0x10000 ;  /* 0x0001000000037802 */ /* 0x003fc80000000f00 */
[----:B------:R3:W-:Y:S01]  /*12a10*/  SYNCS.ARRIVE.TRANS64 RZ, [R2+URZ+0x38850], R3 ;  /* 0x0388500302ff79a7 */ /* 0x0007e2000800003f */
[----:B--2---:R-:W-:-:S04]  /*12a20*/  LOP3.LUT R7, R7, 0x1f, RZ, 0xc0, !PT ;  /* 0x0000001f07077812 */ /* 0x004fc800078ec0ff */
[----:B------:R-:W-:-:S13]  /*12a30*/  ISETP.NE.AND P1, PT, R7, RZ, PT ;  /* 0x000000ff0700720c */ /* 0x000fda0003f25270 */
[----:B---3--:R-:W-:Y:S05]  /*12a40*/  @!P1 BRA `(.L_x_4087) ;  /* 0x0000000000049947 */ /* 0x008fea0003800000 */
[----:B------:R-:W-:Y:S01]  /*12a50*/  BPT.TRAP 0x1 ;  /* 0x000000040000795c */ /* 0x000fe20000300000 */
.L_x_4087:
[----:B------:R-:W2:Y:S01]  /*12a60*/  S2R R7, SR_CgaCtaId ;  /* 0x0000000000077919 */ /* 0x000ea20000008800 */
[----:B01----:R-:W-:Y:S01]  /*12a70*/  MOV R3, 0x400 ;  /* 0x0000040000037802 */ /* 0x003fe20000000f00 */
        /* <DEDUP_REMOVED lines=51> */
.L_x_4082:
[----:B------:R-:W-:Y:S05]  /*12db0*/  BSYNC B1 ;  /* 0x0000000000017941 */ /* 0x000fea0003800000 */
.L_x_4081:
        /* <DEDUP_REMOVED lines=31> */
.L_x_4090:
[----:B------:R-:W2:Y:S01]  /*12fb0*/  S2R R3, SR_CgaCtaId ;  /* 0x0000000000037919 */ /* 0x000ea20000008800 */
[----:B------:R-:W-:-:S04]  /*12fc0*/  MOV R2, 0x400 ;  /* 0x0000040000027802 */ /* 0x000fc80000000f00 */
[----:B--2---:R-:W-:Y:S02]  /*12fd0*/  LEA R2, R3, R2, 0x18 ;  /* 0x0000000203027211 */ /* 0x004fe400078ec0ff */
[----:B------:R-:W-:-:S03]  /*12fe0*/  SHF.L.U32 R3, R12, 0x1f, RZ ;  /* 0x0000001f0c037819 */ /* 0x000fc600000006ff */
[----:B------:R-:W-:-:S04]  /*12ff0*/  IMAD R2, R13, 0x8, R2 ;  /* 0x000000080d027824 */ /* 0x000fc800078e0202 */
[----:B------:R-:W2:Y:S02]  /*13000*/  SYNCS.PHASECHK.TRANS64.TRYWAIT P0, [R2+URZ+0x38840], R3 ;  /* 0x03884003020075a7 */ /* 0x000ea4000800017f */
[----:B--2---:R-:W-:Y:S05]  /*13010*/  @!P0 BRA `(.L_x_4091) ;  /* 0x0000001c00a48947 */ /* 0x004fea0003800000 */
.L_x_4139:
        /* <DEDUP_REMOVED lines=11> */
.L_x_4092:
[----:B------:R-:W3:Y:S01]  /*130d0*/  LDL R6, [R1] ;  /* 0x0000000001067983 */ /* 0x000ee20000100800 */
        /* <DEDUP_REMOVED lines=19> */
[----:B------:R-:W1:Y:S02]  /*13210*/  SYNCS.PHASECHK.TRANS64.TRYWAIT P1, [R2+URZ+0x38860], R3 ;  /* 0x03886003020075a7 */ /* 0x000e64000802017f */
[----:B01----:R-:W-:Y:S05]  /*13220*/  @!P1 BRA `(.L_x_4093) ;  /* 0x0000001c00349947 */ /* 0x003fea0003800000 */
.L_x_4140:
        /* <DEDUP_REMOVED lines=8> */
.L_x_4094:
        /* <DEDUP_REMOVED lines=54> */
.L_x_4089:
[----:B------:R-:W-:Y:S05]  /*13610*/  BSYNC B1 ;  /* 0x0000000000017941 */ /* 0x000fea0003800000 */
.L_x_4088:
[C---:B------:R-:W-:Y:S01]  /*13620*/  ISETP.GT.AND P0, PT, R8.reuse, 0x1, PT ;  /* 0x000000010800780c */ /* 0x040fe20003f04270 */
[----:B------:R-:W-:-:S04]  /*13630*/  VIADD R2, R8, 0xfffffffe ;  /* 0xfffffffe08027836 */ /* 0x000fc80000000000 */
[----:B------:R-:W-:-:S08]  /*13640*/  IMAD.MOV.U32 R8, RZ, RZ, R2 ;  /* 0x000000ffff087224 */ /* 0x000fd000078e0002 */
[----:B------:R-:W-:Y:S05]  /*13650*/  @P0 BRA `(.L_x_4095) ;  /* 0xffffffec00c40947 */ /* 0x000fea000383ffff */
.L_x_4071:
[----:B------:R-:W-:Y:S05]  /*13660*/  BSYNC B0 ;  /* 0x0000000000007941 */ /* 0x000fea0003800000 */
.L_x_4070:
[----:B------:R-:W2:Y:S01]  /*13670*/  LDL.LU R3, [R1] ;  /* 0x0000000001037983 */ /* 0x000ea20000300800 */
[----:B------:R-:W-:Y:S01]  /*13680*/  BSSY B0, `(.L_x_4096) ;  /* 0x0000019000007945 */ /* 0x000fe20003800000 */
[----:B------:R-:W1:Y:S02]  /*13690*/  S2R R2, SR_TID.X ;  /* 0x0000000000027919 */ /* 0x000e640000002100 */
[----:B-1----:R-:W-:-:S04]  /*136a0*/  LOP3.LUT R2, R2, 0x1f, RZ, 0xc0, !PT ;  /* 0x0000001f02027812 */ /* 0x002fc800078ec0ff */
[----:B------:R-:W-:Y:S01]  /*136b0*/  ISETP.NE.AND P1, PT, R2, RZ, PT ;  /* 0x000000ff0200720c */ /* 0x000fe20003f25270 */
[----:B--2---:R-:W-:-:S05]  /*136c0*/  VIADD R0, R3, 0x1 ;  /* 0x0000000103007836 */ /* 0x004fca0000000000 */
[----:B------:R-:W-:-:S04]  /*136d0*/  ISETP.NE.AND P0, PT, R0, 0x2, PT ;  /* 0x000000020000780c */ /* 0x000fc80003f05270 */
[----:B------:R-:W-:Y:S02]  /*136e0*/  SEL R2, R0, RZ, P0 ;  /* 0x000000ff00027207 */ /* 0x000fe40000000000 */
[----:B------:R-:W-:-:S03]  /*136f0*/  SEL R0, RZ, 0x1, P0 ;  /* 0x00000001ff007807 */ /* 0x000fc60000000000 */
[----:B------:R1:W-:Y:S01]  /*13700*/  STL [R1], R2 ;  /* 0x0000000201007387 */ /* 0x0003e20000100800 */
[----:B------:R-:W-:Y:S05]  /*13710*/  @P1 BRA `(.L_x_4097) ;  /* 0x00000000003c1947 */ /* 0x000fea0003800000 */
[----:B-1----:R-:W2:Y:S01]  /*13720*/  LDL R2, [R1+0x28] ;  /* 0x0000280001027983 */ /* 0x002ea20000100800 */
        /* <DEDUP_REMOVED lines=9> */
[----:B0-----:R-:W0:Y:S02]  /*137c0*/  S2R R6, SR_LTMASK ;  /* 0x0000000000067919 */ /* 0x001e240000003900 */
[----:B0-----:R-:W-:-:S04]  /*137d0*/  LOP3.LUT R6, R6, UR4, RZ, 0xc0, !PT ;  /* 0x0000000406067c12 */ /* 0x001fc8000f8ec0ff */
[----:B------:R-:W0:Y:S01]  /*137e0*/  POPC R7, R6 ;  /* 0x0000000600077309 */ /* 0x000e220000000000 */
[----:B--2---:R-:W0:Y:S02]  /*137f0*/  SHFL.IDX PT, R4, R3, R4, 0x1f ;  /* 0x00001f0403047589 */ /* 0x004e2400000e0000 */
[----:B0-----:R-:W-:-:S07]  /*13800*/  IADD3 R16, R4, UR5, R7 ;  /* 0x0000000504107c10 */ /* 0x001fce000fffe007 */
.L_x_4097:
[----:B------:R-:W-:Y:S05]  /*13810*/  BSYNC B0 ;  /* 0x0000000000007941 */ /* 0x000fea0003800000 */
.L_x_4096:
[----:B-1----:R-:W2:Y:S02]  /*13820*/  LDL.LU R2, [R1+0x4] ;  /* 0x0000040001027983 */ /* 0x002ea40000300800 */
[----:B--2---:R-:W-:-:S05]  /*13830*/  LOP3.LUT R2, R2, R0, RZ, 0x3c, !PT ;  /* 0x0000000002027212 */ /* 0x004fca00078e3cff */
[----:B------:R1:W-:Y:S02]  /*13840*/  STL [R1+0x4], R2 ;  /* 0x0000040201007387 */ /* 0x0003e40000100800 */
.L_x_4052:
[----:B------:R-:W-:Y:S05]  /*13850*/  BSYNC B6 ;  /* 0x0000000000067941 */ /* 0x000fea0003800000 */
.L_x_4050:
[----:B------:R-:W-:-:S03]  /*13860*/  UMOV UR4, 0xffffffff ;  /* 0xffffffff00047882 */ /* 0x000fc60000000000 */
[----:B------:R-:W-:Y:S05]  /*13870*/  BRA.DIV UR4, `(.L_x_4098) ;  /* 0x0000001604b47947 */ /* 0x000fea000b800000 */
[----:B------:R2:W3:Y:S04]  /*13880*/  SHFL.IDX PT, R4, R16, RZ, 0x1f ;  /* 0x00001fff10047589 */ /* 0x0004e800000e0000 */
[----:B------:R-:W4:Y:S02]  /*13890*/  SHFL.IDX PT, R16, R16, 0x1, 0x1f ;  /* 0x00201f0010107f89 */ /* 0x000f2400000e0000 */
.L_x_4144:
        /* <DEDUP_REMOVED lines=10> */
[----:B-1----:R-:W0:Y:S01]  /*13940*/  LDC.64 R2, c[0x0][0xd58] ;  /* 0x00035600ff027b82 */ /* 0x002e220000000a00 */
[----:B------:R-:W-:Y:S01]  /*13950*/  ULDC.64 UR4, c[0x0][0x208] ;  /* 0x0000820000047ab9 */ /* 0x000fe20000000a00 */
[----:B0-----:R-:W-:-:S06]  /*13960*/  IMAD.WIDE R2, R5, 0x4, R2 ;  /* 0x0000000405027825 */ /* 0x001fcc00078e0202 */
[----:B------:R0:W5:Y:S02]  /*13970*/  LDG.E R3, desc[UR4][R2.64] ;  /* 0x0000000402037981 */ /* 0x000164000c1e1900 */
.L_x_4100:
[----:B------:R-:W-:Y:S05]  /*13980*/  BSYNC B0 ;  /* 0x0000000000007941 */ /* 0x000fea0003800000 */
.L_x_4099:
[----:B------:R-:W-:-:S03]  /*13990*/  UMOV UR4, 0xffffffff ;  /* 0xffffffff00047882 */ /* 0x000fc60000000000 */
[----:B------:R-:W-:Y:S05]  /*139a0*/  BRA.DIV UR4, `(.L_x_4101) ;  /* 0x0000001604b47947 */ /* 0x000fea000b800000 */
[----:B-----5:R-:W0:Y:S01]  /*139b0*/  SHFL.UP PT, R14, R3, 0x1, RZ ;  /* 0x04200000030e7989 */ /* 0x020e2200000e00ff */
        /* <DEDUP_REMOVED lines=17> */
[----:B-1----:R-:W-:-:S05]  /*13ad0*/  SEL R2, R14, RZ, P0 ;  /* 0x000000ff0e027207 */ /* 0x002fca0000000000 */
[----:B------:R-:W-:-:S05]  /*13ae0*/  IMAD.IADD R2, R7, 0x1, R2 ;  /* 0x0000000107027824 */ /* 0x000fca00078e0202 */
[----:B------:R0:W1:Y:S02]  /*13af0*/  SHFL.IDX PT, R14, R2, 0x1f, 0x1f ;  /* 0x03e01f00020e7f89 */ /* 0x00006400000e0000 */
.L_x_4152:
[----:B------:R-:W-:Y:S02]  /*13b00*/  ULDC UR4, c[0x0][0xd10] ;  /* 0x0003440000047ab9 */ /* 0x000fe40000000800 */
[----:B------:R-:W-:-:S04]  /*13b10*/  IMAD.U32 R5, RZ, RZ, UR4 ;  /* 0x00000004ff057e24 */ /* 0x000fc8000f8e00ff */
[----:B-1----:R-:W-:-:S04]  /*13b20*/  IMAD R7, R14, R5, RZ ;  /* 0x000000050e077224 */ /* 0x002fc800078e02ff */
[----:B--2-4-:R-:W-:-:S05]  /*13b30*/  IMAD.IADD R16, R16, 0x1, R7 ;  /* 0x0000000110107824 */ /* 0x014fca00078e0207 */
[----:B---3--:R-:W-:-:S13]  /*13b40*/  ISETP.GT.AND P0, PT, R16, R4, PT ;  /* 0x000000041000720c */ /* 0x008fda0003f04270 */
[----:B------:R-:W-:Y:S05]  /*13b50*/  @P0 BRA `(.L_x_4102) ;  /* 0x0000000000b80947 */ /* 0x000fea0003800000 */
[----:B------:R-:W1:Y:S02]  /*13b60*/  LDC R0, c[0x0][0xd14] ;  /* 0x00034500ff007b82 */ /* 0x000e640000000800 */
.L_x_4107:
        /* <DEDUP_REMOVED lines=15> */
.L_x_4105:
[----:B------:R-:W-:Y:S05]  /*13c60*/  BSYNC B0 ;  /* 0x0000000000007941 */ /* 0x000fea0003800000 */
.L_x_4104:
[----:B------:R-:W-:-:S03]  /*13c70*/  UMOV UR4, 0xffffffff ;  /* 0xffffffff00047882 */ /* 0x000fc60000000000 */
[----:B------:R-:W-:Y:S05]  /*13c80*/  BRA.DIV UR4, `(.L_x_4106) ;  /* 0x0000001604cc7947 */ /* 0x000fea000b800000 */
[----:B-----5:R-:W1:Y:S01]  /*13c90*/  SHFL.UP PT, R14, R3, 0x1, RZ ;  /* 0x04200000030e7989 */ /* 0x020e6200000e00ff */
[C---:B------:R-:W-:Y:S02]  /*13ca0*/  ISETP.NE.AND P0, PT, R7.reuse, RZ, PT ;  /* 0x000000ff0700720c */ /* 0x040fe40003f05270 */
[C---:B------:R-:W-:Y:S02]  /*13cb0*/  ISETP.GE.U32.AND P1, PT, R7.reuse, 0x2, PT ;  /* 0x000000020700780c */ /* 0x040fe40003f26070 */
        /* <DEDUP_REMOVED lines=18> */
.L_x_4160:
[----:B------:R-:W-:Y:S02]  /*13de0*/  ULDC UR4, c[0x0][0xd10] ;  /* 0x0003440000047ab9 */ /* 0x000fe40000000800 */
[----:B------:R-:W-:-:S04]  /*13df0*/  IMAD.U32 R5, RZ, RZ, UR4 ;  /* 0x00000004ff057e24 */ /* 0x000fc8000f8e00ff */
[----:B-1----:R-:W-:-:S04]  /*13e00*/  IMAD R7, R14, R5, RZ ;  /* 0x000000050e077224 */ /* 0x002fc800078e02ff */
[----:B------:R-:W-:-:S05]  /*13e10*/  IMAD.IADD R16, R7, 0x1, R16 ;  /* 0x0000000107107824 */ /* 0x000fca00078e0210 */
[----:B------:R-:W-:-:S13]  /*13e20*/  ISETP.GT.AND P0, PT, R16, R4, PT ;  /* 0x000000041000720c */ /* 0x000fda0003f04270 */
[----:B------:R-:W-:Y:S05]  /*13e30*/  @!P0 BRA `(.L_x_4107) ;  /* 0xfffffffc004c8947 */ /* 0x000fea000383ffff */
.L_x_4102:
        /* <DEDUP_REMOVED lines=8> */
.L_x_4164:
[----:B------:R-:W-:Y:S01]  /*13ec0*/  ISETP.NE.AND P0, PT, R6, RZ, PT ;  /* 0x000000ff0600720c */ /* 0x000fe20003f05270 */
[----:B------:R-:W-:-:S12]  /*13ed0*/  IMAD.MOV.U32 R8, RZ, RZ, RZ ;  /* 0x000000ffff087224 */ /* 0x000fd800078e00ff */
[----:B------:R-:W-:Y:S05]  /*13ee0*/  @!P0 BRA `(.L_x_4109) ;  /* 0x0000000000108947 */ /* 0x000fea0003800000 */
[----:B------:R-:W-:Y:S01]  /*13ef0*/  UMOV UR4, 0xffffffff ;  /* 0xffffffff00047882 */ /* 0x000fe20000000000 */
[----:B------:R-:W-:Y:S02]  /*13f00*/  VIADD R12, R7, 0xffffffff ;  /* 0xffffffff070c7836 */ /* 0x000fe40000000000 */
[----:B------:R-:W-:Y:S05]  /*13f10*/  BRA.DIV UR4, `(.L_x_4110) ;  /* 0x0000001a04407947 */ /* 0x000fea000b800000 */
[----:B------:R3:W4:Y:S02]  /*13f20*/  SHFL.IDX PT, R8, R2, R12, 0x1f ;  /* 0x00001f0c02087589 */ /* 0x00072400000e0000 */
.L_x_4109:
[----:B01-3--:R-:W0:Y:S01]  /*13f30*/  LDC.64 R2, c[0x0][0xd68] ;  /* 0x00035a00ff027b82 */ /* 0x00be220000000a00 */
[----:B------:R-:W-:Y:S01]  /*13f40*/  IADD3 R19, R7, R19, RZ ;  /* 0x0000001307137210 */ /* 0x000fe20007ffe0ff */
[----:B------:R-:W-:-:S04]  /*13f50*/  ULDC.64 UR4, c[0x0][0x208] ;  /* 0x0000820000047ab9 */ /* 0x000fc80000000a00 */
[----:B0-----:R-:W-:-:S05]  /*13f60*/  IMAD.WIDE R2, R19, 0x4, R2 ;  /* 0x0000000413027825 */ /* 0x001fca00078e0202 */
[----:B------:R-:W2:Y:S01]  /*13f70*/  LDG.E R7, desc[UR4][R2.64] ;  /* 0x0000000402077981 */ /* 0x000ea2000c1e1900 */
[----:B----4-:R-:W-:Y:S02]  /*13f80*/  IMAD R16, R8, R5, R16 ;  /* 0x0000000508107224 */ /* 0x010fe400078e0210 */
[----:B--2---:R-:W-:-:S05]  /*13f90*/  IMAD R6, R17, R7, RZ ;  /* 0x0000000711067224 */ /* 0x004fca00078e02ff */
        /* <DEDUP_REMOVED lines=26> */
[----:B------:R-:W-:-:S03]  /*14140*/  IMAD.MOV R2, RZ, RZ, -R2 ;  /* 0x000000ffff027224 */ /* 0x000fc600078e0a02 */
[----:B------:R-:W-:Y:S01]  /*14150*/  IADD3 R8, -R4, RZ, RZ ;  /* 0x000000ff04087210 */ /* 0x000fe20007ffe1ff */
[----:B------:R-:W-:-:S03]  /*14160*/  IMAD R6, R6, R2, R11 ;  /* 0x0000000206067224 */ /* 0x000fc600078e020b */
[----:B------:R-:W-:Y:S02]  /*14170*/  VIADDMNMX R5, R8, R5, R7, PT ;  /* 0x0000000508057246 */ /* 0x000fe40003800107 */
[----:B------:R-:W-:Y:S02]  /*14180*/  IADD3 R4, R6, R4, RZ ;  /* 0x0000000406047210 */ /* 0x000fe40007ffe0ff */
[----:B------:R-:W-:-:S04]  /*14190*/  IABS R7, R5 ;  /* 0x0000000500077213 */ /* 0x000fc80000000000 */
[----:B------:R-:W0:Y:S08]  /*141a0*/  I2F.RP R8, R7 ;  /* 0x0000000700087306 */ /* 0x000e300000209400 */
[----:B0-----:R-:W0:Y:S02]  /*141b0*/  MUFU.RCP R8, R8 ;  /* 0x0000000800087308 */ /* 0x001e240000001000 */
[----:B0-----:R-:W-:Y:S01]  /*141c0*/  VIADD R9, R8, 0xffffffe ;  /* 0x0ffffffe08097836 */ /* 0x001fe20000000000 */
[----:B------:R-:W-:-:S05]  /*141d0*/  IABS R8, R5 ;  /* 0x0000000500087213 */ /* 0x000fca0000000000 */
[----:B------:R-:W0:Y:S01]  /*141e0*/  F2I.FTZ.U32.TRUNC.NTZ R3, R9 ;  /* 0x0000000900037305 */ /* 0x000e22000021f000 */
[----:B------:R-:W-:Y:S02]  /*141f0*/  IMAD.MOV R8, RZ, RZ, -R8 ;  /* 0x000000ffff087224 */ /* 0x000fe400078e0a08 */
[----:B0-----:R-:W-:-:S04]  /*14200*/  IMAD.MOV R2, RZ, RZ, -R3 ;  /* 0x000000ffff027224 */ /* 0x001fc800078e0a03 */
[----:B------:R-:W-:Y:S02]  /*14210*/  IMAD R11, R2, R7, RZ ;  /* 0x00000007020b7224 */ /* 0x000fe400078e02ff */
[----:B------:R-:W-:-:S04]  /*14220*/  IMAD.MOV.U32 R2, RZ, RZ, RZ ;  /* 0x000000ffff027224 */ /* 0x000fc800078e00ff */
        /* <DEDUP_REMOVED lines=19> */
.L_x_4103:
[----:B------:R-:W-:Y:S01]  /*14360*/  UMOV UR4, URZ ;  /* 0x0000003f00047c82 */ /* 0x000fe20008000000 */
[----:B------:R-:W-:Y:S01]  /*14370*/  UMOV UR5, URZ ;  /* 0x0000003f00057c82 */ /* 0x000fe20008000000 */
[----:B------:R-:W-:Y:S01]  /*14380*/  ULDC UR6, c[0x0][0xd14] ;  /* 0x0003450000067ab9 */ /* 0x000fe20000000800 */
[----:B------:R-:W-:Y:S02]  /*14390*/  IMAD.MOV.U32 R16, RZ, RZ, R4 ;  /* 0x000000ffff107224 */ /* 0x000fe400078e0004 */
[----:B------:R-:W-:Y:S02]  /*143a0*/  IMAD.U32 R17, RZ, RZ, UR4 ;  /* 0x00000004ff117e24 */ /* 0x000fe4000f8e00ff */
[----:B------:R-:W-:Y:S02]  /*143b0*/  IMAD.U32 R18, RZ, RZ, UR5 ;  /* 0x00000005ff127e24 */ /* 0x000fe4000f8e00ff */
[----:B------:R-:W-:-:S07]  /*143c0*/  IMAD.U32 R19, RZ, RZ, UR6 ;  /* 0x00000006ff137e24 */ /* 0x000fce000f8e00ff */
.L_x_4111:
        /* <DEDUP_REMOVED lines=12> */
.L_x_4046:
        /* <DEDUP_REMOVED lines=13> */
.L_x_4167:
[----:B------:R-:W-:-:S03]  /*14560*/  UMOV UR4, 0xffffffff ;  /* 0xffffffff00047882 */ /* 0x000fc60000000000 */
[----:B------:R-:W-:Y:S05]  /*14570*/  BRA.DIV UR4, `(.L_x_4114) ;  /* 0x0000001204e47947 */ /* 0x000fea000b800000 */
[----:B--2---:R-:W2:Y:S02]  /*14580*/  S2R R2, SR_TID.X ;  /* 0x0000000000027919 */ /* 0x004ea40000002100 */
[----:B--2---:R-:W-:-:S04]  /*14590*/  SHF.R.U32.HI R2, RZ, 0x5, R2 ;  /* 0x00000005ff027819 */ /* 0x004fc80000011602 */
[----:B------:R-:W-:-:S05]  /*145a0*/  LOP3.LUT R2, R2, 0x3, RZ, 0xc0, !PT ;  /* 0x0000000302027812 */ /* 0x000fca00078ec0ff */
[----:B------:R2:W3:Y:S02]  /*145b0*/  SHFL.IDX PT, R14, R2, RZ, 0x1f ;  /* 0x00001fff020e7589 */ /* 0x0004e400000e0000 */
.L_x_4170:
[----:B---3--:R-:W-:Y:S01]  /*145c0*/  ISETP.NE.AND P0, PT, R14, RZ, PT ;  /* 0x000000ff0e00720c */ /* 0x008fe20003f05270 */
[----:B------:R-:W-:-:S12]  /*145d0*/  BSSY B0, `(.L_x_4115) ;  /* 0x0000029000007945 */ /* 0x000fd80003800000 */
[----:B------:R-:W-:Y:S05]  /*145e0*/  @P0 BRA `(.L_x_4116) ;  /* 0x00000000009c0947 */ /* 0x000fea0003800000 */
[----:B------:R-:W-:-:S03]  /*145f0*/  UMOV UR4, 0xffffffff ;  /* 0xffffffff00047882 */ /* 0x000fc60000000000 */
[----:B------:R-:W-:Y:S05]  /*14600*/  BRA.DIV UR4, `(.L_x_4117) ;  /* 0x0000001204f47947 */ /* 0x000fea000b800000 */
[----:B------:R-:W-:-:S13]  /*14610*/  ELECT P6, URZ, PT ;  /* 0x00000000003f782f */ /* 0x000fda00038c0000 */
.L_x_4173:
        /* <DEDUP_REMOVED lines=8> */
.L_x_4118:
[----:B-1----:R-:W2:Y:S04]  /*146a0*/  LDL R3, [R1] ;  /* 0x0000000001037983 */ /* 0x002ea80000100800 */
[----:B------:R-:W3:Y:S01]  /*146b0*/  LDL.LU R7, [R1+0x4] ;  /* 0x0000040001077983 */ /* 0x000ee20000300800 */
[----:B------:R-:W-:-:S05]  /*146c0*/  VIADD R2, R0, 0x38840 ;  /* 0x0003884000027836 */ /* 0x000fca0000000000 */
[C---:B--2---:R-:W-:Y:S01]  /*146d0*/  LEA R6, R3.reuse, R2, 0x3 ;  /* 0x0000000203067211 */ /* 0x044fe200078e18ff */
        /* <DEDUP_REMOVED lines=10> */
.L_x_4174:
[----:B------:R-:W2:Y:S02]  /*14780*/  SYNCS.PHASECHK.TRANS64.TRYWAIT P0, [R7+URZ], R2 ;  /* 0x00000002070075a7 */ /* 0x000ea4000800017f */
[----:B--2---:R-:W-:Y:S05]  /*14790*/  @!P0 BRA `(.L_x_4120) ;  /* 0x0000001000c48947 */ /* 0x004fea0003800000 */
.L_x_4175:
[----:B------:R-:W-:Y:S05]  /*147a0*/  @!P2 BRA `(.L_x_4121) ;  /* 0x000000000004a947 */ /* 0x000fea0003800000 */
[----:B------:R-:W-:Y:S01]  /*147b0*/  BPT.TRAP 0x1 ;  /* 0x000000040000795c */ /* 0x000fe20000300000 */
.L_x_4121:
[----:B------:R-:W3:Y:S01]  /*147c0*/  LDL.LU R4, [R1] ;  /* 0x0000000001047983 */ /* 0x000ee20000300800 */
[----:B------:R-:W-:-:S04]  /*147d0*/  VIADD R0, R0, 0x38860 ;  /* 0x0003886000007836 */ /* 0x000fc80000000000 */
[----:B---3--:R-:W-:-:S04]  /*147e0*/  IMAD R4, R4, 0x8, R0 ;  /* 0x0000000804047824 */ /* 0x008fc800078e0200 */
[----:B------:R-:W3:Y:S02]  /*147f0*/  SYNCS.PHASECHK.TRANS64.TRYWAIT P0, [R4+URZ], R5 ;  /* 0x00000005040075a7 */ /* 0x000ee4000800017f */
[----:B---3--:R-:W-:Y:S05]  /*14800*/  @!P0 BRA `(.L_x_4122) ;  /* 0x0000001000bc8947 */ /* 0x008fea0003800000 */
.L_x_4176:
[----:B------:R-:W-:-:S07]  /*14810*/  IMAD R3, R3, 0x8, R0 ;  /* 0x0000000803037824 */ /* 0x000fce00078e0200 */
.L_x_4123:
[----:B----4-:R4:W0:Y:S02]  /*14820*/  SYNCS.PHASECHK.TRANS64.TRYWAIT P0, [R3+URZ], R2 ;  /* 0x00000002030075a7 */ /* 0x010824000800017f */
[----:B0-----:R-:W-:Y:S05]  /*14830*/  @!P0 NANOSLEEP.SYNCS 0x989680 ;  /* 0x009896800000895d */ /* 0x001fea0003900000 */
[----:B------:R-:W0:Y:S02]  /*14840*/  @!P0 SYNCS.PHASECHK.TRANS64 P0, [R3+URZ], R2 ;  /* 0x00000002030085a7 */ /* 0x000e24000800007f */
[----:B0-----:R-:W-:Y:S05]  /*14850*/  @!P0 BRA `(.L_x_4123) ;  /* 0xfffffffc00f08947 */ /* 0x001fea000383ffff */
.L_x_4116:
[----:B------:R-:W-:Y:S05]  /*14860*/  BSYNC B0 ;  /* 0x0000000000007941 */ /* 0x000fea0003800000 */
.L_x_4115:
[----:B------:R-:W-:Y:S05]  /*14870*/  EXIT ;  /* 0x000000000000794d */ /* 0x000fea0003800000 */
.L_x_3996:
[----:B0-----:R0:W1:Y:S02]  /*14880*/  SYNCS.PHASECHK.TRANS64.TRYWAIT P1, [R17+URZ+0x38800], R4 ;  /* 0x03880004110075a7 */ /* 0x001064000802017f */
[----:B-1----:R-:W-:Y:S05]  /*14890*/  @!P1 NANOSLEEP.SYNCS 0x989680 ;  /* 0x009896800000995d */ /* 0x002fea0003900000 */
[----:B------:R-:W1:Y:S02]  /*148a0*/  @!P1 SYNCS.PHASECHK.TRANS64 P1, [R17+URZ+0x38800], R4 ;  /* 0x03880004110095a7 */ /* 0x000e64000802007f */
[----:B-1----:R-:W-:Y:S05]  /*148b0*/  @!P1 BRA `(.L_x_3996) ;  /* 0xfffffffc00f09947 */ /* 0x002fea000383ffff */
[----:B------:R-:W-:Y:S05]  /*148c0*/  BRA `(.L_x_4124) ;  /* 0xfffffee800a47947 */ /* 0x000fea000383ffff */
.L_x_4000:
[----:B--2---:R2:W3:Y:S02]  /*148d0*/  SYNCS.PHASECHK.TRANS64.TRYWAIT P1, [R6+URZ+0x38830], R7 ;  /* 0x03883007060075a7 */ /* 0x0044e4000802017f */
[----:B---3--:R-:W-:Y:S05]  /*148e0*/  @!P1 NANOSLEEP.SYNCS 0x989680 ;  /* 0x009896800000995d */ /* 0x008fea0003900000 */
[----:B------:R-:W3:Y:S02]  /*148f0*/  @!P1 SYNCS.PHASECHK.TRANS64 P1, [R6+URZ+0x38830], R7 ;  /* 0x03883007060095a7 */ /* 0x000ee4000802007f */
[----:B---3--:R-:W-:Y:S05]  /*14900*/  @!P1 BRA `(.L_x_4000) ;  /* 0xfffffffc00f09947 */ /* 0x008fea000383ffff */
[----:B------:R-:W-:Y:S05]  /*14910*/  BRA `(.L_x_3999) ;  /* 0xfffffee800c47947 */ /* 0x000fea000383ffff */
.L_x_4001:
[----:B---3--:R3:W4:Y:S02]  /*14920*/  SYNCS.PHASECHK.TRANS64.TRYWAIT P1, [R17+URZ+0x38810], R4 ;  /* 0x03881004110075a7 */ /* 0x008724000802017f */
[----:B----4-:R-:W-:Y:S05]  /*14930*/  @!P1 NANOSLEEP.SYNCS 0x989680 ;  /* 0x009896800000995d */ /* 0x010fea0003900000 */
[----:B------:R-:W4:Y:S02]  /*14940*/  @!P1 SYNCS.PHASECHK.TRANS64 P1, [R17+URZ+0x38810], R4 ;  /* 0x03881004110095a7 */ /* 0x000f24000802007f */
[----:B----4-:R-:W-:Y:S05]  /*14950*/  @!P1 BRA `(.L_x_4001) ;  /* 0xfffffffc00f09947 */ /* 0x010fea000383ffff */
[----:B------:R-:W-:Y:S05]  /*14960*/  BRA `(.L_x_4125) ;  /* 0xfffffeec00507947 */ /* 0x000fea000383ffff */
.L_x_4005:
[----:B0-----:R0:W3:Y:S02]  /*14970*/  SYNCS.PHASECHK.TRANS64.TRYWAIT P1, [R6+URZ+0x38850], R7 ;  /* 0x03885007060075a7 */ /* 0x0010e4000802017f */
[----:B---3--:R-:W-:Y:S05]  /*14980*/  @!P1 NANOSLEEP.SYNCS 0x989680 ;  /* 0x009896800000995d */ /* 0x008fea0003900000 */
[----:B------:R-:W3:Y:S02]  /*14990*/  @!P1 SYNCS.PHASECHK.TRANS64 P1, [R6+URZ+0x38850], R7 ;  /* 0x03885007060095a7 */ /* 0x000ee4000802007f */
[----:B---3--:R-:W-:Y:S05]  /*149a0*/  @!P1 BRA `(.L_x_4005) ;  /* 0xfffffffc00f09947 */ /* 0x008fea000383ffff */
[----:B------:R-:W-:Y:S05]  /*149b0*/  BRA `(.L_x_4004) ;  /* 0xfffffeec00807947 */ /* 0x000fea000383ffff */
.L_x_4010:
[----:B-1----:R1:W2:Y:S02]  /*149c0*/  SYNCS.PHASECHK.TRANS64.TRYWAIT P2, [R10+URZ+0x38830], R5 ;  /* 0x038830050a0075a7 */ /* 0x0022a4000804017f */
[----:B--2---:R-:W-:Y:S05]  /*149d0*/  @!P2 NANOSLEEP.SYNCS 0x989680 ;  /* 0x009896800000a95d */ /* 0x004fea0003900000 */
[----:B------:R-:W2:Y:S02]  /*149e0*/  @!P2 SYNCS.PHASECHK.TRANS64 P2, [R10+URZ+0x38830], R5 ;  /* 0x038830050a00a5a7 */ /* 0x000ea4000804007f */
[----:B--2---:R-:W-:Y:S05]  /*149f0*/  @!P2 BRA `(.L_x_4010) ;  /* 0xfffffffc00f0a947 */ /* 0x004fea000383ffff */
[----:B------:R-:W-:Y:S05]  /*14a00*/  BRA `(.L_x_4009) ;  /* 0xffffff1400587947 */ /* 0x000fea000383ffff */
.L_x_4014:
[----:B---3--:R3:W4:Y:S02]  /*14a10*/  SYNCS.PHASECHK.TRANS64.TRYWAIT P2, [R10+URZ+0x38850], R5 ;  /* 0x038850050a0075a7 */ /* 0x008724000804017f */
[----:B----4-:R-:W-:Y:S05]  /*14a20*/  @!P2 NANOSLEEP.SYNCS 0x989680 ;  /* 0x009896800000a95d */ /* 0x010fea0003900000 */
[----:B------:R-:W4:Y:S02]  /*14a30*/  @!P2 SYNCS.PHASECHK.TRANS64 P2, [R10+URZ+0x38850], R5 ;  /* 0x038850050a00a5a7 */ /* 0x000f24000804007f */
[----:B----4-:R-:W-:Y:S05]  /*14a40*/  @!P2 BRA `(.L_x_4014) ;  /* 0xfffffffc00f0a947 */ /* 0x010fea000383ffff */
[----:B------:R-:W-:Y:S05]  /*14a50*/  BRA `(.L_x_4013) ;  /* 0xffffff1400bc7947 */ /* 0x000fea000383ffff */
.L_x_4020:
[----:B-1----:R1:W2:Y:S02]  /*14a60*/  SYNCS.PHASECHK.TRANS64.TRYWAIT P2, [R9+URZ+0x38830], R8 ;  /* 0x03883008090075a7 */ /* 0x0022a4000804017f */
[----:B--2---:R-:W-:Y:S05]  /*14a70*/  @!P2 NANOSLEEP.SYNCS 0x989680 ;  /* 0x009896800000a95d */ /* 0x004fea0003900000 */
[----:B------:R-:W2:Y:S02]  /*14a80*/  @!P2 SYNCS.PHASECHK.TRANS64 P2, [R9+URZ+0x38830], R8 ;  /* 0x038830080900a5a7 */ /* 0x000ea4000804007f */
[----:B--2---:R-:W-:Y:S05]  /*14a90*/  @!P2 BRA `(.L_x_4020) ;  /* 0xfffffffc00f0a947 */ /* 0x004fea000383ffff */
[----:B------:R-:W-:Y:S05]  /*14aa0*/  BRA `(.L_x_4019) ;  /* 0xffffff4400c07947 */ /* 0x000fea000383ffff */
.L_x_4024:
[----:B---3--:R3:W4:Y:S02]  /*14ab0*/  SYNCS.PHASECHK.TRANS64.TRYWAIT P2, [R9+URZ+0x38850], R8 ;  /* 0x03885008090075a7 */ /* 0x008724000804017f */
[----:B----4-:R-:W-:Y:S05]  /*14ac0*/  @!P2 NANOSLEEP.SYNCS 0x989680 ;  /* 0x009896800000a95d */ /* 0x010fea0003900000 */
[----:B------:R-:W4:Y:S02]  /*14ad0*/  @!P2 SYNCS.PHASECHK.TRANS64 P2, [R9+URZ+0x38850], R8 ;  /* 0x038850080900a5a7 */ /* 0x000f24000804007f */
[----:B----4-:R-:W-:Y:S05]  /*14ae0*/  @!P2 BRA `(.L_x_4024) ;  /* 0xfffffffc00f0a947 */ /* 0x010fea000383ffff */
[----:B------:R-:W-:Y:S05]  /*14af0*/  BRA `(.L_x_4023) ;  /* 0xffffff4800247947 */ /* 0x000fea000383ffff */
.L_x_4057:
        /* <DEDUP_REMOVED lines=11> */
.L_x_4127:
[----:B------:R-:W-:Y:S05]  /*14bb0*/  BSYNC B0 ;  /* 0x0000000000007941 */ /* 0x000fea0003800000 */
.L_x_4126:
[----:B------:R-:W-:Y:S05]  /*14bc0*/  BRA `(.L_x_4128) ;  /* 0xffffffc000387947 */ /* 0x000fea000383ffff */
.L_x_4058:
[----:B------:R-:W-:Y:S01]  /*14bd0*/  BSSY B0, `(.L_x_4129) ;  /* 0x0000006000007945 */ /* 0x000fe20003800000 */
[----:B------:R-:W-:-:S07]  /*14be0*/  MOV R15, 0xffffffff ;  /* 0xffffffff000f7802 */ /* 0x000fce0000000f00 */
[----:B------:R-:W-:Y:S05]  /*14bf0*/  WARPSYNC.COLLECTIVE R15, `(.L_x_4130) ;  /* 0x000000000f0c7348 */ /* 0x000fea0003c00000 */
[----:B------:R-:W-:Y:S02]  /*14c00*/  ELECT P6, UR62, PT ;  /* 0x00000000003e782f */ /* 0x000fe400038c0000 */
[----:B------:R-:W-:Y:S01]  /*14c10*/  MOV R14, UR62 ;  /* 0x0000003e000e7c02 */ /* 0x000fe20008000f00 */
[----:B------:R-:W-:Y:S10]  /*14c20*/  ENDCOLLECTIVE ;  /* 0x000000000000791b */ /* 0x000ff40003800000 */
.L_x_4130:
[----:B------:R-:W-:Y:S05]  /*14c30*/  BSYNC B0 ;  /* 0x0000000000007941 */ /* 0x000fea0003800000 */
.L_x_4129:
[----:B------:R-:W-:Y:S05]  /*14c40*/  BRA `(.L_x_4131) ;  /* 0xffffffc000287947 */ /* 0x000fea000383ffff */
.L_x_4061:
[----:B0-----:R0:W1:Y:S02]  /*14c50*/  SYNCS.PHASECHK.TRANS64.TRYWAIT P0, [R8+URZ+0x38840], R10 ;  /* 0x0388400a080075a7 */ /* 0x001064000800017f */
[----:B-1----:R-:W-:Y:S05]  /*14c60*/  @!P0 NANOSLEEP.SYNCS 0x989680 ;  /* 0x009896800000895d */ /* 0x002fea0003900000 */
[----:B------:R-:W1:Y:S02]  /*14c70*/  @!P0 SYNCS.PHASECHK.TRANS64 P0, [R8+URZ+0x38840], R10 ;  /* 0x0388400a080085a7 */ /* 0x000e64000800007f */
[----:B-1----:R-:W-:Y:S05]  /*14c80*/  @!P0 BRA `(.L_x_4061) ;  /* 0xfffffffc00f08947 */ /* 0x002fea000383ffff */
[----:B------:R-:W-:Y:S05]  /*14c90*/  BRA `(.L_x_4132) ;  /* 0xffffffc000907947 */ /* 0x000fea000383ffff */
.L_x_4065:
        /* <DEDUP_REMOVED lines=8> */
.L_x_4068:
[----:B0-----:R0:W1:Y:S02]  /*14d20*/  SYNCS.PHASECHK.TRANS64.TRYWAIT P0, [R6+URZ+0x38860], R8 ;  /* 0x03886008060075a7 */ /* 0x001064000800017f */
[----:B-1----:R-:W-:Y:S05]  /*14d30*/  @!P0 NANOSLEEP.SYNCS 0x989680 ;  /* 0x009896800000895d */ /* 0x002fea0003900000 */
[----:B------:R-:W1:Y:S02]  /*14d40*/  @!P0 SYNCS.PHASECHK.TRANS64 P0, [R6+URZ+0x38860], R8 ;  /* 0x03886008060085a7 */ /* 0x000e64000800007f */
[----:B-1----:R-:W-:Y:S05]  /*14d50*/  @!P0 BRA `(.L_x_4068) ;  /* 0xfffffffc00f08947 */ /* 0x002fea000383ffff */
[----:B------:R-:W-:Y:S05]  /*14d60*/  BRA `(.L_x_4134) ;  /* 0xffffffc8008c7947 */ /* 0x000fea000383ffff */
.L_x_4077:
[----:B-1----:R1:W2:Y:S02]  /*14d70*/  SYNCS.PHASECHK.TRANS64.TRYWAIT P0, [R2+URZ+0x38840], R3 ;  /* 0x03884003020075a7 */ /* 0x0022a4000800017f */
[----:B--2---:R-:W-:Y:S05]  /*14d80*/  @!P0 NANOSLEEP.SYNCS 0x989680 ;  /* 0x009896800000895d */ /* 0x004fea0003900000 */
[----:B------:R-:W2:Y:S02]  /*14d90*/  @!P0 SYNCS.PHASECHK.TRANS64 P0, [R2+URZ+0x38840], R3 ;  /* 0x03884003020085a7 */ /* 0x000ea4000800007f */
[----:B--2---:R-:W-:Y:S05]  /*14da0*/  @!P0 BRA `(.L_x_4077) ;  /* 0xfffffffc00f08947 */ /* 0x004fea000383ffff */
[----:B------:R-:W-:Y:S05]  /*14db0*/  BRA `(.L_x_4135) ;  /* 0xffffffd000587947 */ /* 0x000fea000383ffff */
.L_x_4079:
[----:B0-----:R0:W2:Y:S02]  /*14dc0*/  SYNCS.PHASECHK.TRANS64.TRYWAIT P0, [R2+URZ+0x38860], R3 ;  /* 0x03886003020075a7 */ /* 0x0010a4000800017f */
[----:B--2---:R-:W-:Y:S05]  /*14dd0*/  @!P0 NANOSLEEP.SYNCS 0x989680 ;  /* 0x009896800000895d */ /* 0x004fea0003900000 */
[----:B------:R-:W2:Y:S02]  /*14de0*/  @!P0 SYNCS.PHASECHK.TRANS64 P0, [R2+URZ+0x38860], R3 ;  /* 0x03886003020085a7 */ /* 0x000ea4000800007f */
[----:B--2---:R-:W-:Y:S05]  /*14df0*/  @!P0 BRA `(.L_x_4079) ;  /* 0xfffffffc00f08947 */ /* 0x004fea000383ffff */
[----:B------:R-:W-:Y:S05]  /*14e00*/  BRA `(.L_x_4136) ;  /* 0xffffffd000c87947 */ /* 0x000fea000383ffff */
.L_x_4084:
[----:B-1----:R1:W2:Y:S02]  /*14e10*/  SYNCS.PHASECHK.TRANS64.TRYWAIT P0, [R2+URZ+0x38840], R3 ;  /* 0x03884003020075a7 */ /* 0x0022a4000800017f */
[----:B--2---:R-:W-:Y:S05]  /*14e20*/  @!P0 NANOSLEEP.SYNCS 0x989680 ;  /* 0x009896800000895d */ /* 0x004fea0003900000 */
[----:B------:R-:W2:Y:S02]  /*14e30*/  @!P0 SYNCS.PHASECHK.TRANS64 P0, [R2+URZ+0x38840], R3 ;  /* 0x03884003020085a7 */ /* 0x000ea4000800007f */
[----:B--2---:R-:W-:Y:S05]  /*14e40*/  @!P0 BRA `(.L_x_4084) ;  /* 0xfffffffc00f08947 */ /* 0x004fea000383ffff */
[----:B------:R-:W-:Y:S05]  /*14e50*/  BRA `(.L_x_4137) ;  /* 0xffffffd800607947 */ /* 0x000fea000383ffff */
.L_x_4086:
[----:B0-----:R0:W2:Y:S02]  /*14e60*/  SYNCS.PHASECHK.TRANS64.TRYWAIT P1, [R2+URZ+0x38860], R3 ;  /* 0x03886003020075a7 */ /* 0x0010a4000802017f */
[----:B--2---:R-:W-:Y:S05]  /*14e70*/  @!P1 NANOSLEEP.SYNCS 0x989680 ;  /* 0x009896800000995d */ /* 0x004fea0003900000 */
[----:B------:R-:W2:Y:S02]  /*14e80*/  @!P1 SYNCS.PHASECHK.TRANS64 P1, [R2+URZ+0x38860], R3 ;  /* 0x03886003020095a7 */ /* 0x000ea4000802007f */
[----:B--2---:R-:W-:Y:S05]  /*14e90*/  @!P1 BRA `(.L_x_4086) ;  /* 0xfffffffc00f09947 */ /* 0x004fea000383ffff */
[----:B------:R-:W-:Y:S05]  /*14ea0*/  BRA `(.L_x_4138) ;  /* 0xffffffd800cc7947 */ /* 0x000fea000383ffff */
.L_x_4091:
[----:B--2---:R2:W3:Y:S02]  /*14eb0*/  SYNCS.PHASECHK.TRANS64.TRYWAIT P0, [R2+URZ+0x38840], R3 ;  /* 0x03884003020075a7 */ /* 0x0044e4000800017f */
[----:B---3--:R-:W-:Y:S05]  /*14ec0*/  @!P0 NANOSLEEP.SYNCS 0x989680 ;  /* 0x009896800000895d */ /* 0x008fea0003900000 */
[----:B------:R-:W3:Y:S02]  /*14ed0*/  @!P0 SYNCS.PHASECHK.TRANS64 P0, [R2+URZ+0x38840], R3 ;  /* 0x03884003020085a7 */ /* 0x000ee4000800007f */
[----:B---3--:R-:W-:Y:S05]  /*14ee0*/  @!P0 BRA `(.L_x_4091) ;  /* 0xfffffffc00f08947 */ /* 0x008fea000383ffff */
[----:B------:R-:W-:Y:S05]  /*14ef0*/  BRA `(.L_x_4139) ;  /* 0xffffffe000487947 */ /* 0x000fea000383ffff */
.L_x_4093:
[----:B0-----:R0:W1:Y:S02]  /*14f00*/  SYNCS.PHASECHK.TRANS64.TRYWAIT P1, [R2+URZ+0x38860], R3 ;  /* 0x03886003020075a7 */ /* 0x001064000802017f */
[----:B-1----:R-:W-:Y:S05]  /*14f10*/  @!P1 NANOSLEEP.SYNCS 0x989680 ;  /* 0x009896800000995d */ /* 0x002fea0003900000 */
[----:B------:R-:W1:Y:S02]  /*14f20*/  @!P1 SYNCS.PHASECHK.TRANS64 P1, [R2+URZ+0x38860], R3 ;  /* 0x03886003020095a7 */ /* 0x000e64000802007f */
[----:B-1----:R-:W-:Y:S05]  /*14f30*/  @!P1 BRA `(.L_x_4093) ;  /* 0xfffffffc00f09947 */ /* 0x002fea000383ffff */
[----:B------:R-:W-:Y:S05]  /*14f40*/  BRA `(.L_x_4140) ;  /* 0xffffffe000b87947 */ /* 0x000fea000383ffff */
.L_x_4098:
[----:B------:R-:W-:Y:S01]  /*14f50*/  BSSY B0, `(.L_x_4141) ;  /* 0x0000008000007945 */ /* 0x000fe20003800000 */
[----:B0-----:R-:W-:Y:S02]  /*14f60*/  IMAD.MOV.U32 R13, RZ, RZ, R16 ;  /* 0x000000ffff0d7224 */ /* 0x001fe400078e0010 */
[----:B------:R-:W-:Y:S02]  /*14f70*/  IMAD.MOV.U32 R12, RZ, RZ, RZ ;  /* 0x000000ffff0c7224 */ /* 0x000fe400078e00ff */
[----:B------:R-:W-:Y:S02]  /*14f80*/  IMAD.MOV.U32 R11, RZ, RZ, 0x1f ;  /* 0x0000001fff0b7424 */ /* 0x000fe400078e00ff */
[----:B------:R-:W-:-:S07]  /*14f90*/  IMAD.MOV.U32 R15, RZ, RZ, -0x1 ;  /* 0xffffffffff0f7424 */ /* 0x000fce00078e00ff */
[----:B-1----:R-:W-:Y:S05]  /*14fa0*/  WARPSYNC.COLLECTIVE R15, `(.L_x_4142) ;  /* 0x000000000f087348 */ /* 0x002fea0003c00000 */
[----:B------:R0:W2:Y:S02]  /*14fb0*/  SHFL.IDX P6, R14, R13, R12, R11 ;  /* 0x0000000c0d0e7389 */ /* 0x0000a400000c000b */
[----:B012---:R-:W-:Y:S01]  /*14fc0*/  ENDCOLLECTIVE ;  /* 0x000000000000791b */ /* 0x007fe20003800000 */
.L_x_4142:
[----:B------:R-:W-:Y:S05]  /*14fd0*/  BSYNC B0 ;  /* 0x0000000000007941 */ /* 0x000fea0003800000 */
.L_x_4141:
        /* <DEDUP_REMOVED lines=8> */
.L_x_4143:
[----:B------:R-:W-:Y:S01]  /*15060*/  MOV R16, R14 ;  /* 0x0000000e00107202 */ /* 0x000fe20000000f00 */
[----:B------:R-:W-:Y:S06]  /*15070*/  BRA `(.L_x_4144) ;  /* 0xffffffe800087947 */ /* 0x000fec000383ffff */
.L_x_4101:
[----:B------:R-:W-:Y:S01]  /*15080*/  BSSY B0, `(.L_x_4145) ;  /* 0x0000008000007945 */ /* 0x000fe20003800000 */
[----:B-----5:R-:W-:Y:S02]  /*15090*/  IMAD.MOV.U32 R13, RZ, RZ, R3 ;  /* 0x000000ffff0d7224 */ /* 0x020fe400078e0003 */
[----:B------:R-:W-:Y:S02]  /*150a0*/  IMAD.MOV.U32 R12, RZ, RZ, 0x1 ;  /* 0x00000001ff0c7424 */ /* 0x000fe400078e00ff */
[----:B------:R-:W-:Y:S02]  /*150b0*/  IMAD.MOV.U32 R11, RZ, RZ, RZ ;  /* 0x000000ffff0b7224 */ /* 0x000fe400078e00ff */
[----:B------:R-:W-:-:S07]  /*150c0*/  IMAD.MOV.U32 R15, RZ, RZ, -0x1 ;  /* 0xffffffffff0f7424 */ /* 0x000fce00078e00ff */
[----:B01234-:R-:W-:Y:S05]  /*150d0*/  WARPSYNC.COLLECTIVE R15, `(.L_x_4146) ;  /* 0x000000000f087348 */ /* 0x01ffea0003c00000 */
[----:B------:R0:W0:Y:S02]  /*150e0*/  SHFL.UP P6, R14, R13, R12, R11 ;  /* 0x0400000c0d0e7389 */ /* 0x00002400000c000b */
[----:B01234-:R-:W-:Y:S01]  /*150f0*/  ENDCOLLECTIVE ;  /* 0x000000000000791b */ /* 0x01ffe20003800000 */
.L_x_4146:
[----:B------:R-:W-:Y:S05]  /*15100*/  BSYNC B0 ;  /* 0x0000000000007941 */ /* 0x000fea0003800000 */
.L_x_4145:
        /* <DEDUP_REMOVED lines=10> */
.L_x_4147:
        /* <DEDUP_REMOVED lines=8> */
.L_x_4148:
        /* <DEDUP_REMOVED lines=8> */
.L_x_4149:
        /* <DEDUP_REMOVED lines=8> */
.L_x_4150:
        /* <DEDUP_REMOVED lines=8> */
.L_x_4151:
[----:B------:R-:W-:Y:S05]  /*153b0*/  BRA `(.L_x_4152) ;  /* 0xffffffe400d07947 */ /* 0x000fea000383ffff */
.L_x_4106:
[----:B------:R-:W-:Y:S01]  /*153c0*/  BSSY B0, `(.L_x_4153) ;  /* 0x0000008000007945 */ /* 0x000fe20003800000 */
[----:B-----5:R-:W-:Y:S02]  /*153d0*/  IMAD.MOV.U32 R13, RZ, RZ, R3 ;  /* 0x000000ffff0d7224 */ /* 0x020fe400078e0003 */
[----:B------:R-:W-:Y:S02]  /*153e0*/  IMAD.MOV.U32 R12, RZ, RZ, 0x1 ;  /* 0x00000001ff0c7424 */ /* 0x000fe400078e00ff */
[----:B------:R-:W-:Y:S02]  /*153f0*/  IMAD.MOV.U32 R11, RZ, RZ, RZ ;  /* 0x000000ffff0b7224 */ /* 0x000fe400078e00ff */
[----:B------:R-:W-:-:S07]  /*15400*/  IMAD.MOV.U32 R15, RZ, RZ, -0x1 ;  /* 0xffffffffff0f7424 */ /* 0x000fce00078e00ff */
[----:B0-----:R-:W-:Y:S05]  /*15410*/  WARPSYNC.COLLECTIVE R15, `(.L_x_4154) ;  /* 0x000000000f087348 */ /* 0x001fea0003c00000 */
[----:B------:R1:W2:Y:S02]  /*15420*/  SHFL.UP P6, R14, R13, R12, R11 ;  /* 0x0400000c0d0e7389 */ /* 0x0002a400000c000b */
[----:B012---:R-:W-:Y:S01]  /*15430*/  ENDCOLLECTIVE ;  /* 0x000000000000791b */ /* 0x007fe20003800000 */
.L_x_4154:
[----:B------:R-:W-:Y:S05]  /*15440*/  BSYNC B0 ;  /* 0x0000000000007941 */ /* 0x000fea0003800000 */
.L_x_4153:
        /* <DEDUP_REMOVED lines=10> */
.L_x_4155:
        /* <DEDUP_REMOVED lines=8> */
.L_x_4156:
        /* <DEDUP_REMOVED lines=8> */
.L_x_4157:
        /* <DEDUP_REMOVED lines=8> */
.L_x_4158:
        /* <DEDUP_REMOVED lines=8> */
.L_x_4159:
[----:B------:R-:W-:Y:S05]  /*156f0*/  BRA `(.L_x_4160) ;  /* 0xffffffe400b87947 */ /* 0x000fea000383ffff */
.L_x_4108:
[----:B------:R-:W-:Y:S01]  /*15700*/  BSSY B0, `(.L_x_4161) ;  /* 0x0000006000007945 */ /* 0x000fe20003800000 */
[----:B------:R-:W-:Y:S01]  /*15710*/  PLOP3.LUT P6, PT, P6, PT, PT, 0x8, 0x0 ;  /* 0x000000000000781c */ /* 0x000fe200037ce170 */
[----:B------:R-:W-:-:S12]  /*15720*/  IMAD.MOV.U32 R15, RZ, RZ, -0x1 ;  /* 0xffffffffff0f7424 */ /* 0x000fd800078e00ff */
[----:B0-----:R-:W-:Y:S05]  /*15730*/  WARPSYNC.COLLECTIVE R15, `(.L_x_4162) ;  /* 0x000000000f087348 */ /* 0x001fea0003c00000 */
[----:B------:R-:W-:Y:S01]  /*15740*/  VOTE.ANY R14, PT, P6 ;  /* 0x00000000000e7806 */ /* 0x000fe200030e0100 */
[----:B0-----:R-:W-:Y:S06]  /*15750*/  ENDCOLLECTIVE ;  /* 0x000000000000791b */ /* 0x001fec0003800000 */
.L_x_4162:
[----:B------:R-:W-:Y:S05]  /*15760*/  BSYNC B0 ;  /* 0x0000000000007941 */ /* 0x000fea0003800000 */
.L_x_4161:
        /* <DEDUP_REMOVED lines=9> */
.L_x_4163:
[----:B------:R-:W-:Y:S01]  /*15800*/  IMAD.MOV.U32 R17, RZ, RZ, R14 ;  /* 0x000000ffff117224 */ /* 0x000fe200078e000e */
[----:B------:R-:W-:Y:S06]  /*15810*/  BRA `(.L_x_4164) ;  /* 0xffffffe400a87947 */ /* 0x000fec000383ffff */
.L_x_4110:
[----:B------:R-:W-:Y:S01]  /*15820*/  BSSY B0, `(.L_x_4165) ;  /* 0x0000007000007945 */ /* 0x000fe20003800000 */
[----:B------:R-:W-:Y:S01]  /*15830*/  MOV R13, R2 ;  /* 0x00000002000d7202 */ /* 0x000fe20000000f00 */
[----:B------:R-:W-:Y:S02]  /*15840*/  IMAD.MOV.U32 R11, RZ, RZ, 0x1f ;  /* 0x0000001fff0b7424 */ /* 0x000fe400078e00ff */
[----:B------:R-:W-:-:S07]  /*15850*/  IMAD.MOV.U32 R15, RZ, RZ, -0x1 ;  /* 0xffffffffff0f7424 */ /* 0x000fce00078e00ff */
[----:B012---:R-:W-:Y:S05]  /*15860*/  WARPSYNC.COLLECTIVE R15, `(.L_x_4166) ;  /* 0x000000000f087348 */ /* 0x007fea0003c00000 */
[----:B------:R3:W4:Y:S02]  /*15870*/  SHFL.IDX P6, R14, R13, R12, R11 ;  /* 0x0000000c0d0e7389 */ /* 0x00072400000c000b */
[----:B01234-:R-:W-:Y:S01]  /*15880*/  ENDCOLLECTIVE ;  /* 0x000000000000791b */ /* 0x01ffe20003800000 */
.L_x_4166:
[----:B------:R-:W-:Y:S05]  /*15890*/  BSYNC B0 ;  /* 0x0000000000007941 */ /* 0x000fea0003800000 */
.L_x_4165:
[----:B------:R-:W-:Y:S01]  /*158a0*/  IMAD.MOV.U32 R8, RZ, RZ, R14 ;  /* 0x000000ffff087224 */ /* 0x000fe200078e000e */
[----:B------:R-:W-:Y:S06]  /*158b0*/  BRA `(.L_x_4109) ;  /* 0xffffffe4009c7947 */ /* 0x000fec000383ffff */
.L_x_4113:
[----:B-1----:R1:W3:Y:S02]  /*158c0*/  SYNCS.PHASECHK.TRANS64.TRYWAIT P0, [R0+URZ+0x38820], R3 ;  /* 0x03882003000075a7 */ /* 0x0022e4000800017f */
[----:B---3--:R-:W-:Y:S05]  /*158d0*/  @!P0 NANOSLEEP.SYNCS 0x989680 ;  /* 0x009896800000895d */ /* 0x008fea0003900000 */
[----:B------:R-:W3:Y:S02]  /*158e0*/  @!P0 SYNCS.PHASECHK.TRANS64 P0, [R0+URZ+0x38820], R3 ;  /* 0x03882003000085a7 */ /* 0x000ee4000800007f */
[----:B---3--:R-:W-:Y:S05]  /*158f0*/  @!P0 BRA `(.L_x_4113) ;  /* 0xfffffffc00f08947 */ /* 0x008fea000383ffff */
[----:B------:R-:W-:Y:S05]  /*15900*/  BRA `(.L_x_4167) ;  /* 0xffffffec00147947 */ /* 0x000fea000383ffff */
.L_x_4114:
        /* <DEDUP_REMOVED lines=11> */
.L_x_4169:
[----:B------:R-:W-:Y:S05]  /*159c0*/  BSYNC B0 ;  /* 0x0000000000007941 */ /* 0x000fea0003800000 */
.L_x_4168:
[----:B------:R-:W-:Y:S05]  /*159d0*/  BRA `(.L_x_4170) ;  /* 0xffffffe800f87947 */ /* 0x000fea000383ffff */
.L_x_4117:
[----:B------:R-:W-:Y:S01]  /*159e0*/  BSSY B1, `(.L_x_4171) ;  /* 0x0000006000017945 */ /* 0x000fe20003800000 */
[----:B------:R-:W-:-:S07]  /*159f0*/  IMAD.MOV.U32 R15, RZ, RZ, -0x1 ;  /* 0xffffffffff0f7424 */ /* 0x000fce00078e00ff */
[----:B012---:R-:W-:Y:S05]  /*15a00*/  WARPSYNC.COLLECTIVE R15, `(.L_x_4172) ;  /* 0x000000000f0c7348 */ /* 0x007fea0003c00000 */
[----:B------:R-:W-:Y:S02]  /*15a10*/  ELECT P6, UR62, PT ;  /* 0x00000000003e782f */ /* 0x000fe400038c0000 */
[----:B------:R-:W-:Y:S01]  /*15a20*/  MOV R14, UR62 ;  /* 0x0000003e000e7c02 */ /* 0x000fe20008000f00 */
[----:B012---:R-:W-:Y:S10]  /*15a30*/  ENDCOLLECTIVE ;  /* 0x000000000000791b */ /* 0x007ff40003800000 */
.L_x_4172:
[----:B------:R-:W-:Y:S05]  /*15a40*/  BSYNC B1 ;  /* 0x0000000000017941 */ /* 0x000fea0003800000 */
.L_x_4171:
[----:B------:R-:W-:Y:S05]  /*15a50*/  BRA `(.L_x_4173) ;  /* 0xffffffe800f07947 */ /* 0x000fea000383ffff */
.L_x_4119:
[----:B-1----:R1:W2:Y:S02]  /*15a60*/  SYNCS.PHASECHK.TRANS64.TRYWAIT P0, [R6+URZ], R5 ;  /* 0x00000005060075a7 */ /* 0x0022a4000800017f */
[----:B--2---:R-:W-:Y:S05]  /*15a70*/  @!P0 NANOSLEEP.SYNCS 0x989680 ;  /* 0x009896800000895d */ /* 0x004fea0003900000 */
[----:B------:R-:W2:Y:S02]  /*15a80*/  @!P0 SYNCS.PHASECHK.TRANS64 P0, [R6+URZ], R5 ;  /* 0x00000005060085a7 */ /* 0x000ea4000800007f */
[----:B--2---:R-:W-:Y:S05]  /*15a90*/  @!P0 BRA `(.L_x_4119) ;  /* 0xfffffffc00f08947 */ /* 0x004fea000383ffff */
[----:B------:R-:W-:Y:S05]  /*15aa0*/  BRA `(.L_x_4174) ;  /* 0xffffffec00347947 */ /* 0x000fea000383ffff */
.L_x_4120:
[----:B--2---:R2:W3:Y:S02]  /*15ab0*/  SYNCS.PHASECHK.TRANS64.TRYWAIT P0, [R7+URZ], R2 ;  /* 0x00000002070075a7 */ /* 0x0044e4000800017f */
[----:B---3--:R-:W-:Y:S05]  /*15ac0*/  @!P0 NANOSLEEP.SYNCS 0x989680 ;  /* 0x009896800000895d */ /* 0x008fea0003900000 */
[----:B------:R-:W3:Y:S02]  /*15ad0*/  @!P0 SYNCS.PHASECHK.TRANS64 P0, [R7+URZ], R2 ;  /* 0x00000002070085a7 */ /* 0x000ee4000800007f */
[----:B---3--:R-:W-:Y:S05]  /*15ae0*/  @!P0 BRA `(.L_x_4120) ;  /* 0xfffffffc00f08947 */ /* 0x008fea000383ffff */
[----:B------:R-:W-:Y:S05]  /*15af0*/  BRA `(.L_x_4175) ;  /* 0xffffffec00287947 */ /* 0x000fea000383ffff */
.L_x_4122:
[----:B---3--:R3:W4:Y:S02]  /*15b00*/  SYNCS.PHASECHK.TRANS64.TRYWAIT P0, [R4+URZ], R5 ;  /* 0x00000005040075a7 */ /* 0x008724000800017f */
[----:B----4-:R-:W-:Y:S05]  /*15b10*/  @!P0 NANOSLEEP.SYNCS 0x989680 ;  /* 0x009896800000895d */ /* 0x010fea0003900000 */
[----:B------:R-:W4:Y:S02]  /*15b20*/  @!P0 SYNCS.PHASECHK.TRANS64 P0, [R4+URZ], R5 ;  /* 0x00000005040085a7 */ /* 0x000f24000800007f */
[----:B----4-:R-:W-:Y:S05]  /*15b30*/  @!P0 BRA `(.L_x_4122) ;  /* 0xfffffffc00f08947 */ /* 0x010fea000383ffff */
[----:B------:R-:W-:Y:S05]  /*15b40*/  BRA `(.L_x_4176) ;  /* 0xffffffec00307947 */ /* 0x000fea000383ffff */
.L_x_4177:
        /* <DEDUP_REMOVED lines=11> */
.L_x_4565:


//--------------------- .text._ZN7cutlass13device_kernelIN5flash11enable_sm90INS1_16FlashAttnFwdSm90INS1_25CollectiveMainloopFwdSm90ILi2EN4cute5tupleIJNS5_1CILi1EEES8_S8_EEENS6_IJNS7_ILi64EEESA_SA_EEELi512ENS_10bfloat16_tEfNS_4arch4Sm90ELb1ELb0ELb0ELb1ELb0ELb1ELb1ELb0ELb0ELb0ELb0ELb0EEENS1_21CollectiveEpilogueFwdINS6_IJSA_NS7_ILi512EEESA_EEES9_SC_SE_Li256ELb1ELb0ELb0ELb0EEENS1_36VarlenDynamicPersistentTileSchedulerILi64ELi64ELi256ELi32ELb0ELb0ELb1ELb1ELb1ELb1EEEEEEEEEvNT_6ParamsE --------------------------
	.section	.text._ZN7cutlass13device_kernelIN5flash11enable_sm90INS1_16FlashAttnFwdSm90INS1_25CollectiveMainloopFwdSm90ILi2EN4cute5tupleIJNS5_1CILi1EEES8_S8_EEENS6_IJNS7_ILi64EEESA_SA_EEELi512ENS_10bfloat16_tEfNS_4arch4Sm90ELb1ELb0ELb0ELb1ELb0ELb1ELb1ELb0ELb0ELb0ELb0ELb0EEENS1_21CollectiveEpilogueFwdINS6_IJSA_NS7_ILi512EEESA_EEES9_SC_SE_Li256ELb1ELb0ELb0ELb0EEENS1_36VarlenDynamicPersistentTileSchedulerILi64ELi64ELi256ELi32ELb0ELb0ELb1ELb1ELb1ELb1EEEEEEEEEvNT_6ParamsE,"ax",@progbits
	.align	128
.text._ZN7cutlass13device_kernelIN5flash11enable_sm90INS1_16FlashAttnFwdSm90INS1_25CollectiveMainloopFwdSm90ILi2EN4cute5tupleIJNS5_1CILi1EEES8_S8_EEENS6_IJNS7_ILi64EEESA_SA_EEELi512ENS_10bfloat16_tEfNS_4arch4Sm90ELb1ELb0ELb0ELb1ELb0ELb1ELb1ELb0ELb0ELb0ELb0ELb0EEENS1_21CollectiveEpilogueFwdINS6_IJSA_NS7_ILi512EEESA_EEES9_SC_SE_Li256ELb1ELb0ELb0ELb0EEENS1_36VarlenDynamicPersistentTileSchedulerILi64ELi64ELi256ELi32ELb0ELb0ELb1ELb1ELb1ELb1EEEEEEEEEvNT_6ParamsE:
        .type           _ZN7cutlass13device_kernelIN5flash11enable_sm90INS1_16FlashAttnFwdSm90INS1_25CollectiveMainloopFwdSm90ILi2EN4cute5tupleIJNS5_1CILi1EEES8_S8_EEENS6_IJNS7_ILi64EEESA_SA_EEELi512ENS_10bfloat16_tEfNS_4arch4Sm90ELb1ELb0ELb0ELb1ELb0ELb1ELb1ELb0ELb0ELb0ELb0ELb0EEENS1_21CollectiveEpilogueFwdINS6_IJSA_NS7_ILi512EEESA_EEES9_SC_SE_Li256ELb1ELb0ELb0ELb0EEENS1_36VarlenDynamicPersistentTileSchedulerILi64ELi64ELi256ELi32ELb0ELb0ELb1ELb1ELb1ELb1EEEEEEEEEvNT_6ParamsE,@function
        .size           _ZN7cutlass13device_kernelIN5flash11enable_sm90INS1_16FlashAttnFwdSm90INS1_25CollectiveMainloopFwdSm90ILi2EN4cute5tupleIJNS5_1CILi1EEES8_S8_EEENS6_IJNS7_ILi64EEESA_SA_EEELi512ENS_10bfloat16_tEfNS_4arch4Sm90ELb1ELb0ELb0ELb1ELb0ELb1ELb1ELb0ELb0ELb0ELb0ELb0EEENS1_21CollectiveEpilogueFwdINS6_IJSA_NS7_ILi512EEESA_EEES9_SC_SE_Li256ELb1ELb0ELb0ELb0EEENS1_36VarlenDynamicPersistentTileSchedulerILi64ELi64ELi256ELi32ELb0ELb0ELb1ELb1ELb1ELb1EEEEEEEEEvNT_6ParamsE,(.L_x_4566 - _ZN7cutlass13device_kernelIN5flash11enable_sm90INS1_16FlashAttnFwdSm90INS1_25CollectiveMainloopFwdSm90ILi2EN4cute5tupleIJNS5_1CILi1EEES8_S8_EEENS6_IJNS7_ILi64EEESA_SA_EEELi512ENS_10bfloat16_tEfNS_4arch4Sm90ELb1ELb0ELb0ELb1ELb0ELb1ELb1ELb0ELb0ELb0ELb0ELb0EEENS1_21CollectiveEpilogueFwdINS6_IJSA_NS7_ILi512EEESA_EEES9_SC_SE_Li256ELb1ELb0ELb0ELb0EEENS1_36VarlenDynamicPersistentTileSchedulerILi64ELi64ELi256ELi32ELb0ELb0ELb1ELb1ELb1ELb1EEEEEEEEEvNT_6ParamsE)
        .other          _ZN7cutlass13device_kernelIN5flash11enable_sm90INS1_16FlashAttnFwdSm90INS1_25CollectiveMainloopFwdSm90ILi2EN4cute5tupleIJNS5_1CILi1EEES8_S8_EEENS6_IJNS7_ILi64EEESA_SA_EEELi512ENS_10bfloat16_tEfNS_4arch4Sm90ELb1ELb0ELb0ELb1ELb0ELb1ELb1ELb0ELb0ELb0ELb0ELb0EEENS1_21CollectiveEpilogueFwdINS6_IJSA_NS7_ILi512EEESA_EEES9_SC_SE_Li256ELb1ELb0ELb0ELb0EEENS1_36VarlenDynamicPersistentTileSchedulerILi64ELi64ELi256ELi32ELb0ELb0ELb1ELb1ELb1ELb1EEEEEEEEEvNT_6ParamsE,@"STO_CUDA_ENTRY STV_DEFAULT"
_ZN7cutlass13device_kernelIN5flash11enable_sm90INS1_16FlashAttnFwdSm90INS1_25CollectiveMainloopFwdSm90ILi2EN4cute5tupleIJNS5_1CILi1EEES8_S8_EEENS6_IJNS7_ILi64EEESA_SA_EEELi512ENS_10bfloat16_tEfNS_4arch4Sm90ELb1ELb0ELb0ELb1ELb0ELb1ELb1ELb0ELb0ELb0ELb0ELb0EEENS1_21CollectiveEpilogueFwdINS6_IJSA_NS7_ILi512EEESA_EEES9_SC_SE_Li256ELb1ELb0ELb0ELb0EEENS1_36VarlenDynamicPersistentTileSchedulerILi64ELi64ELi256ELi32ELb0ELb0ELb1ELb1ELb1ELb1EEEEEEEEEvNT_6ParamsE:
        /* <DEDUP_REMOVED lines=29> */
.L_x_4179:
[----:B------:R-:W-:Y:S05]  /*01d0*/  BSYNC B0 ;  /* 0x0000000000007941 */ /* 0x000fea0003800000 */
.L_x_4178:
        /* <DEDUP_REMOVED lines=39> */
.L_x_4180:
        /* <DEDUP_REMOVED lines=22> */
.L_x_4181:
        /* <DEDUP_REMOVED lines=18> */
.L_x_4182:
        /* <DEDUP_REMOVED lines=22> */
.L_x_4183:
        /* <DEDUP_REMOVED lines=22> */
.L_x_4184:
        /* <DEDUP_REMOVED lines=9> */
.L_x_4187:
        /* <DEDUP_REMOVED lines=45> */
[----:B------:R-:W-:Y:S02]  /*0cf0*/  LOP3.LUT R5, R5, 0x7ffffffc, RZ, 0xc0, !PT ;  /* 0x7ffffffc05057812 */ /* 0x000fe400078ec0ff */
[----:B------:R-:W-:Y:S01]  /*0d00*/  SHF.R.S32.HI R223, RZ, 0x7, R4 ;  /* 0x00000007ffdf7819 */ /* 0x000fe20000011404 */
[----:B------:R-:W-:Y:S01]  /*0d10*/  IMAD.IADD R11, R10, 0x1, -R11 ;  /* 0x000000010a0b7824 */ /* 0x000fe200078e0a0b */
[----:B------:R-:W-:Y:S02]  /*0d20*/  LOP3.LUT R15, R14, 0x3ffffc, RZ, 0xc0, !PT ;  /* 0x003ffffc0e0f7812 */ /* 0x000fe400078ec0ff */
[----:B------:R-:W-:Y:S02]  /*0d30*/  LOP3.LUT R8, R8, 0xfffffff8, RZ, 0xc0, !PT ;  /* 0xfffffff808087812 */ /* 0x000fe400078ec0ff */
[----:B------:R-:W-:-:S02]  /*0d40*/  LEA.HI R3, R3, R6, RZ, 0x5 ;  /* 0x0000000603037211 */ /* 0x000fc400078f28ff */
[----:B------:R-:W-:Y:S01]  /*0d50*/  IADD3 R5, R6, -R5, RZ ;  /* 0x8000000506057210 */ /* 0x000fe20007ffe0ff */
[----:B------:R-:W-:Y:S01]  /*0d60*/  IMAD R14, R223, 0x100, R10 ;  /* 0x00000100df0e7824 */ /* 0x000fe200078e020a */
[----:B------:R-:W-:Y:S01]  /*0d70*/  LEA.HI R6, R0, R233, RZ, 0x2 ;  /* 0x000000e900067211 */ /* 0x000fe200078f10ff */
[----:B------:R-:W-:Y:S01]  /*0d80*/  IMAD.IADD R15, R212, 0x1, -R15 ;  /* 0x00000001d40f7824 */ /* 0x000fe200078e0a0f */
[----:B------:R-:W-:Y:S01]  /*0d90*/  SHF.R.S32.HI R3, RZ, 0x5, R3 ;  /* 0x00000005ff037819 */ /* 0x000fe20000011403 */
[----:B------:R-:W-:Y:S02]  /*0da0*/  IMAD.IADD R13, R12, 0x1, -R13 ;  /* 0x000000010c0d7824 */ /* 0x000fe400078e0a0d */
[----:B------:R-:W-:Y:S01]  /*0db0*/  IMAD.SHL.U32 R10, R11, 0x40, RZ ;  /* 0x000000400b0a7824 */ /* 0x000fe200078e00ff */
[----:B------:R-:W-:Y:S01]  /*0dc0*/  SHF.R.S32.HI R19, RZ, 0x2, R6 ;  /* 0x00000002ff137819 */ /* 0x000fe20000011406 */
[----:B------:R-:W-:Y:S02]  /*0dd0*/  IMAD.IADD R8, R7, 0x1, -R8 ;  /* 0x0000000107087824 */ /* 0x000fe400078e0a08 */
[----:B------:R-:W-:Y:S01]  /*0de0*/  IMAD R14, R15, 0x10, R14 ;  /* 0x000000100f0e7824 */ /* 0x000fe200078e020e */
[----:B------:R-:W-:Y:S01]  /*0df0*/  LOP3.LUT R10, R10, 0x1c0, RZ, 0xc0, !PT ;  /* 0x000001c00a0a7812 */ /* 0x000fe200078ec0ff */
[----:B------:R-:W-:-:S02]  /*0e00*/  IMAD.SHL.U32 R13, R13, 0x8, RZ ;  /* 0x000000080d0d7824 */ /* 0x000fc400078e00ff */
[----:B------:R-:W-:Y:S02]  /*0e10*/  IMAD.SHL.U32 R9, R9, 0x40, RZ ;  /* 0x0000004009097824 */ /* 0x000fe400078e00ff */
[----:B------:R-:W-:Y:S01]  /*0e20*/  IMAD R190, R3, 0x10, R8 ;  /* 0x0000001003be7824 */ /* 0x000fe200078e0208 */
[----:B------:R-:W-:Y:S01]  /*0e30*/  LEA.HI R3, R0, R233, RZ, 0x3 ;  /* 0x000000e900037211 */ /* 0x000fe200078f18ff */
[----:B------:R-:W-:Y:S02]  /*0e40*/  VIADD R234, R19, 0x20 ;  /* 0x0000002013ea7836 */ /* 0x000fe40000000000 */
[--C-:B------:R-:W-:Y:S01]  /*0e50*/  IMAD.U32 R232, R14, 0x40, R13.reuse ;  /* 0x000000400ee87824 */ /* 0x100fe200078e000d */
[----:B------:R-:W-:Y:S02]  /*0e60*/  LOP3.LUT R13, R10, 0x8, R13, 0xf8, !PT ;  /* 0x000000080a0d7812 */ /* 0x000fe400078ef80d */
[----:B------:R-:W-:Y:S02]  /*0e70*/  SHF.R.U32.HI R10, RZ, 0x3, R10 ;  /* 0x00000003ff0a7819 */ /* 0x000fe4000001160a */
[----:B------:R-:W-:-:S02]  /*0e80*/  LOP3.LUT R9, R9, 0x7ffffe00, RZ, 0xc0, !PT ;  /* 0x7ffffe0009097812 */ /* 0x000fc400078ec0ff */
[----:B------:R-:W-:Y:S02]  /*0e90*/  SHF.R.S32.HI R214, RZ, 0x3, R3 ;  /* 0x00000003ffd67819 */ /* 0x000fe40000011403 */
        /* <DEDUP_REMOVED lines=44> */
.L_x_4329:
        /* <DEDUP_REMOVED lines=9> */
[----:B----4-:R-:W-:Y:S01]  /*11f0*/  IMAD.MOV.U32 R27, RZ, RZ, RZ ;  /* 0x000000ffff1b7224 */ /* 0x010fe200078e00ff */
        /* <DEDUP_REMOVED lines=42> */
.L_x_4189:
[----:B------:R-:W-:Y:S02]  /*14a0*/  IMAD.U32 R32, RZ, RZ, UR5 ;  /* 0x00000005ff207e24 */ /* 0x000fe4000f8e00ff */
[----:B------:R-:W-:Y:S01]  /*14b0*/  IMAD.U32 R24, RZ, RZ, UR4 ;  /* 0x00000004ff187e24 */ /* 0x000fe2000f8e00ff */
[----:B------:R-:W-:Y:S06]  /*14c0*/  @!P2 BRA `(.L_x_4190) ;  /* 0x000000000010a947 */ /* 0x000fec0003800000 */
[----:B------:R-:W-:-:S04]  /*14d0*/  IADD3 R4, P0, R216, UR8, RZ ;  /* 0x00000008d8047c10 */ /* 0x000fc8000ff1e0ff */
[----:B------:R-:W-:-:S05]  /*14e0*/  IADD3.X R5, R217, UR9, RZ, P0, !PT ;  /* 0x00000009d9057c10 */ /* 0x000fca00087fe4ff */
[----:B------:R0:W5:Y:S01]  /*14f0*/  LDG.E R24, desc[UR54][R4.64] ;  /* 0x0000003604187981 */ /* 0x000162000c1e1900 */
[----:B------:R-:W-:Y:S05]  /*1500*/  BRA `(.L_x_4191) ;  /* 0x0000000000107947 */ /* 0x000fea0003800000 */
.L_x_4190:
[----:B------:R-:W-:Y:S05]  /*1510*/  @!P0 BRA `(.L_x_4191) ;  /* 0x00000000000c8947 */ /* 0x000fea0003800000 */
[----:B------:R-:W2:Y:S04]  /*1520*/  LDG.E R5, desc[UR54][R8.64] ;  /* 0x0000003608057981 */ /* 0x000ea8000c1e1900 */
[----:B------:R-:W2:Y:S02]  /*1530*/  LDG.E R24, desc[UR54][R8.64+0x4] ;  /* 0x0000043608187981 */ /* 0x000ea4000c1e1900 */
[----:B--2---:R-:W-:-:S07]  /*1540*/  IMAD.IADD R24, R24, 0x1, -R5 ;  /* 0x0000000118187824 */ /* 0x004fce00078e0a05 */
.L_x_4191:
        /* <DEDUP_REMOVED lines=61> */
.L_x_4194:
[----:B------:R-:W-:Y:S05]  /*1920*/  BSYNC B6 ;  /* 0x0000000000067941 */ /* 0x000fea0003800000 */
.L_x_4193:
        /* <DEDUP_REMOVED lines=20> */
.L_x_4196:
[----:B------:R-:W-:Y:S05]  /*1a70*/  BSYNC B6 ;  /* 0x0000000000067941 */ /* 0x000fea0003800000 */
.L_x_4195:
        /* <DEDUP_REMOVED lines=8> */
[----:B------:R-:W2:Y:S06]  /*1b00*/  LDC R63, c[0x0][0x3d4] ;  /* 0x0000f500ff3f7b82 */ /* 0x000eac0000000800 */
[----:B------:R-:W-:Y:S02]  /*1b10*/  @P0 IADD3 R4, P1, R216, UR4, RZ ;  /* 0x00000004d8040c10 */ /* 0x000fe4000ff3e0ff */
[----:B------:R-:W3:Y:S02]  /*1b20*/  LDC.64 R26, c[0x0][0x3d8] ;  /* 0x0000f600ff1a7b82 */ /* 0x000ee40000000a00 */
[----:B------:R-:W-:Y:S01]  /*1b30*/  @P0 IADD3.X R5, R217, UR5, RZ, P1, !PT ;  /* 0x00000005d9050c10 */ /* 0x000fe20008ffe4ff */
[----:B------:R-:W-:-:S04]  /*1b40*/  ULDC.64 UR4, c[0x0][0x2f8] ;  /* 0x0000be0000047ab9 */ /* 0x000fc80000000a00 */
[----:B------:R4:W3:Y:S01]  /*1b50*/  @P0 LDG.E R25, desc[UR54][R4.64] ;  /* 0x0000003604190981 */ /* 0x0008e2000c1e1900 */
[----:B0-----:R-:W-:Y:S01]  /*1b60*/  ISETP.NE.AND P0, PT, R0, 0x1, PT ;  /* 0x000000010000780c */ /* 0x001fe20003f05270 */
[----:B------:R-:W0:Y:S01]  /*1b70*/  LDC.64 R42, c[0x0][0x3e8] ;  /* 0x0000fa00ff2a7b82 */ /* 0x000e220000000a00 */
[----:B------:R-:W-:Y:S01]  /*1b80*/  SHF.R.S32.HI R14, RZ, 0x1f, R44 ;  /* 0x0000001fff0e7819 */ /* 0x000fe2000001142c */
[----:B------:R-:W-:Y:S01]  /*1b90*/  IMAD.SHL.U32 R38, R222, 0x4, RZ ;  /* 0x00000004de267824 */ /* 0x000fe200078e00ff */
[----:B------:R-:W0:Y:S01]  /*1ba0*/  S2R R45, SR_TID.X ;  /* 0x00000000002d7919 */ /* 0x000e220000002100 */
[-C--:B-1----:R-:W-:Y:S01]  /*1bb0*/  IMAD.WIDE.U32 R48, R19, R28.reuse, R16 ;  /* 0x0000001c13307225 */ /* 0x082fe200078e0010 */
[----:B------:R-:W-:Y:S02]  /*1bc0*/  SHF.L.U64.HI R50, R28, 0x6, R29 ;  /* 0x000000061c327819 */ /* 0x000fe4000001021d */
[----:B--2---:R-:W-:Y:S01]  /*1bd0*/  ISETP.GE.AND P2, PT, R16, R63, PT ;  /* 0x0000003f1000720c */ /* 0x004fe20003f46270 */
[-C--:B------:R-:W-:Y:S01]  /*1be0*/  IMAD R3, R14, R28.reuse, RZ ;  /* 0x0000001c0e037224 */ /* 0x080fe200078e02ff */
[----:B------:R-:W-:Y:S01]  /*1bf0*/  SHF.R.S32.HI R39, RZ, 0x1f, R38 ;  /* 0x0000001fff277819 */ /* 0x000fe20000011426 */
[C---:B----4-:R-:W-:Y:S01]  /*1c00*/  IMAD.WIDE.U32 R4, R44.reuse, R28, RZ ;  /* 0x0000001c2c047225 */ /* 0x050fe200078e00ff */
[----:B------:R-:W-:Y:S01]  /*1c10*/  SEL R13, R63, RZ, P2 ;  /* 0x000000ff3f0d7207 */ /* 0x000fe20001000000 */
[----:B------:R-:W1:Y:S01]  /*1c20*/  @P0 LDC R7, c[0x0][0x42c] ;  /* 0x00010b00ff070b82 */ /* 0x000e620000000800 */
[----:B------:R-:W-:Y:S01]  /*1c30*/  P2R R72, PR, RZ, 0x4 ;  /* 0x00000004ff487803 */ /* 0x000fe20000000000 */
[----:B------:R-:W-:Y:S01]  /*1c40*/  IMAD R3, R44, R29, R3 ;  /* 0x0000001d2c037224 */ /* 0x000fe200078e0203 */
[----:B------:R-:W-:Y:S01]  /*1c50*/  IADD3 R44, P2, R19, R44, RZ ;  /* 0x0000002c132c7210 */ /* 0x000fe20007f5e0ff */
[----:B------:R-:W-:Y:S01]  /*1c60*/  IMAD.IADD R13, R16, 0x1, R13 ;  /* 0x00000001100d7824 */ /* 0x000fe200078e020d */
[----:B---3--:R-:W-:Y:S01]  /*1c70*/  SHF.L.U64.HI R52, R26, 0x6, R27 ;  /* 0x000000061a347819 */ /* 0x008fe2000001021b */
[----:B------:R-:W-:-:S02]  /*1c80*/  IMAD.IADD R5, R5, 0x1, R3 ;  /* 0x0000000105057824 */ /* 0x000fc400078e0203 */
[----:B------:R-:W2:Y:S01]  /*1c90*/  @P0 LDC R9, c[0x0][0x430] ;  /* 0x00010c00ff090b82 */ /* 0x000ea20000000800 */
[----:B------:R-:W-:Y:S01]  /*1ca0*/  SHF.R.S32.HI R12, RZ, 0x1f, R13 ;  /* 0x0000001fff0c7819 */ /* 0x000fe2000001140d */
[----:B------:R-:W-:Y:S02]  /*1cb0*/  IMAD.SHL.U32 R58, R191, 0x40, RZ ;  /* 0x00000040bf3a7824 */ /* 0x000fe400078e00ff */
[----:B0-----:R-:W-:Y:S01]  /*1cc0*/  IMAD.WIDE.U32 R10, R19, R42, R16 ;  /* 0x0000002a130a7225 */ /* 0x001fe200078e0010 */
[----:B------:R-:W-:Y:S02]  /*1cd0*/  SHF.L.U64.HI R54, R42, 0x6, R43 ;  /* 0x000000062a367819 */ /* 0x000fe4000001022b */
[----:B------:R-:W-:Y:S01]  /*1ce0*/  LOP3.LUT R58, R58, 0x1c0, RZ, 0xc0, !PT ;  /* 0x000001c03a3a7812 */ /* 0x000fe200078ec0ff */
[----:B------:R-:W-:Y:S01]  /*1cf0*/  IMAD.SHL.U32 R51, R28, 0x40, RZ ;  /* 0x000000401c337824 */ /* 0x000fe200078e00ff */
[----:B------:R-:W0:Y:S01]  /*1d00*/  LDC R61, c[0x0][0x3d4] ;  /* 0x0000f500ff3d7b82 */ /* 0x000e220000000800 */
[----:B------:R-:W-:Y:S01]  /*1d10*/  IMAD.SHL.U32 R55, R42, 0x40, RZ ;  /* 0x000000402a377824 */ /* 0x000fe200078e00ff */
[----:B------:R-:W-:Y:S01]  /*1d20*/  SHF.R.U32.HI R62, RZ, 0x3, R58 ;  /* 0x00000003ff3e7819 */ /* 0x000fe2000001163a */
[----:B------:R-:W-:-:S02]  /*1d30*/  VIADD R80, R16, 0x20 ;  /* 0x0000002010507836 */ /* 0x000fc40000000000 */
[----:B------:R-:W-:Y:S01]  /*1d40*/  IMAD.SHL.U32 R53, R26, 0x40, RZ ;  /* 0x000000401a357824 */ /* 0x000fe200078e00ff */
[----:B------:R-:W-:Y:S01]  /*1d50*/  SHF.R.U32.HI R45, RZ, 0x7, R45 ;  /* 0x00000007ff2d7819 */ /* 0x000fe2000001162d */
[----:B-1----:R-:W-:Y:S01]  /*1d60*/  @P0 IMAD.HI.U32 R0, R186, R7, RZ ;  /* 0x00000007ba000227 */ /* 0x002fe200078e00ff */
[----:B------:R-:W1:Y:S03]  /*1d70*/  LDC R60, c[0x0][0x2e4] ;  /* 0x0000b900ff3c7b82 */ /* 0x000e660000000800 */
[----:B------:R-:W-:Y:S02]  /*1d80*/  VIADD R59, R45, 0x8 ;  /* 0x000000082d3b7836 */ /* 0x000fe40000000000 */
[----:B------:R-:W-:Y:S01]  /*1d90*/  IMAD.SHL.U32 R63, R63, 0x2, RZ ;  /* 0x000000023f3f7824 */ /* 0x000fe200078e00ff */
[----:B--2---:R-:W-:Y:S01]  /*1da0*/  @P0 SHF.R.U32.HI R186, RZ, R9, R0 ;  /* 0x00000009ffba0219 */ /* 0x004fe20000011600 */
[----:B------:R-:W-:Y:S01]  /*1db0*/  IMAD.X R45, R227, 0x1, R14, P2 ;  /* 0x00000001e32d7824 */ /* 0x000fe200010e060e */
[----:B------:R-:W-:-:S02]  /*1dc0*/  ISETP.NE.U32.AND P0, PT, RZ, UR8, PT ;  /* 0x00000008ff007c0c */ /* 0x000fc4000bf05070 */
        /* <DEDUP_REMOVED lines=15> */
[C---:B------:R-:W-:Y:S02]  /*1ec0*/  IMAD R8, R0.reuse, UR4, RZ ;  /* 0x0000000400087c24 */ /* 0x040fe4000f8e02ff */
        /* <DEDUP_REMOVED lines=13> */
[----:B------:R-:W-:Y:S01]  /*1fa0*/  IMAD R15, R19, R27, R4 ;  /* 0x0000001b130f7224 */ /* 0x000fe200078e0204 */
[----:B------:R-:W-:Y:S01]  /*1fb0*/  LOP3.LUT R69, R49, 0xfffffff8, RZ, 0xc0, !PT ;  /* 0xfffffff831457812 */ /* 0x000fe200078ec0ff */
[CC--:B------:R-:W-:Y:S01]  /*1fc0*/  IMAD.WIDE.U32 R4, R19.reuse, R26.reuse, R38 ;  /* 0x0000001a13047225 */ /* 0x0c0fe200078e0026 */
[----:B------:R-:W-:Y:S02]  /*1fd0*/  ISETP.GE.AND P0, PT, R16, UR4, PT ;  /* 0x0000000410007c0c */ /* 0x000fe4000bf06270 */
[----:B------:R-:W-:Y:S01]  /*1fe0*/  ISETP.GE.AND P1, PT, R80, UR4, PT ;  /* 0x0000000450007c0c */ /* 0x000fe2000bf26270 */
[----:B------:R-:W-:Y:S01]  /*1ff0*/  IMAD.WIDE.U32 R8, R19, R26, R16 ;  /* 0x0000001a13087225 */ /* 0x000fe200078e0010 */
[----:B------:R-:W-:-:S02]  /*2000*/  IADD3 R5, R5, R15, RZ ;  /* 0x0000000f05057210 */ /* 0x000fc40007ffe0ff */
[----:B------:R-:W-:Y:S01]  /*2010*/  SHF.R.S32.HI R73, RZ, 0x1f, R69 ;  /* 0x0000001fff497819 */ /* 0x000fe20000011445 */
[-C--:B------:R-:W-:Y:S01]  /*2020*/  IMAD R6, R227, R42.reuse, RZ ;  /* 0x0000002ae3067224 */ /* 0x080fe200078e02ff */
[----:B------:R-:W-:Y:S01]  /*2030*/  IADD3 R75, R37, R75, RZ ;  /* 0x0000004b254b7210 */ /* 0x000fe20007ffe0ff */
[----:B------:R-:W-:Y:S01]  /*2040*/  IMAD.IADD R9, R15, 0x1, R9 ;  /* 0x000000010f097824 */ /* 0x000fe200078e0209 */
[----:B-----5:R-:W-:Y:S01]  /*2050*/  SHF.R.S32.HI R15, RZ, 0x1f, R33 ;  /* 0x0000001fff0f7819 */ /* 0x020fe20000011421 */
[C---:B------:R-:W-:Y:S02]  /*2060*/  IMAD R21, R19.reuse, R43, R6 ;  /* 0x0000002b13157224 */ /* 0x040fe400078e0206 */
[----:B------:R-:W-:-:S04]  /*2070*/  IMAD.WIDE.U32 R6, R19, R42, R38 ;  /* 0x0000002a13067225 */ /* 0x000fc800078e0026 */
[----:B------:R-:W-:Y:S02]  /*2080*/  IMAD R20, R15, R26, RZ ;  /* 0x0000001a0f147224 */ /* 0x000fe400078e02ff */
[----:B------:R-:W-:Y:S02]  /*2090*/  IMAD.IADD R11, R21, 0x1, R11 ;  /* 0x00000001150b7824 */ /* 0x000fe400078e020b */
[----:B------:R-:W-:Y:S02]  /*20a0*/  IMAD.IADD R7, R7, 0x1, R21 ;  /* 0x0000000107077824 */ /* 0x000fe400078e0215 */
[----:B------:R-:W-:Y:S02]  /*20b0*/  IMAD R12, R15, R42, RZ ;  /* 0x0000002a0f0c7224 */ /* 0x000fe400078e02ff */
[C---:B------:R-:W-:Y:S02]  /*20c0*/  IMAD R13, R33.reuse, R27, R20 ;  /* 0x0000001b210d7224 */ /* 0x040fe400078e0214 */
[----:B------:R-:W-:-:S02]  /*20d0*/  IMAD R71, R33, R43, R12 ;  /* 0x0000002b21477224 */ /* 0x000fc400078e020c */
[----:B------:R-:W-:-:S04]  /*20e0*/  IMAD.WIDE.U32 R28, R33, R42, R10 ;  /* 0x0000002a211c7225 */ /* 0x000fc800078e000a */
[C---:B------:R-:W-:Y:S02]  /*20f0*/  IMAD.WIDE.U32 R20, R33.reuse, R42, R6 ;  /* 0x0000002a21147225 */ /* 0x040fe400078e0006 */
[----:B------:R-:W2:Y:S02]  /*2100*/  LDC.64 R42, c[0x0][0x2d8] ;  /* 0x0000b600ff2a7b82 */ /* 0x000ea40000000a00 */
[----:B------:R-:W-:Y:S01]  /*2110*/  IMAD.WIDE.U32 R30, R33, R26, R4 ;  /* 0x0000001a211e7225 */ /* 0x000fe200078e0004 */
[----:B------:R-:W-:-:S03]  /*2120*/  LOP3.LUT R5, R58, 0x18, R16, 0xf8, !PT ;  /* 0x000000183a057812 */ /* 0x000fc600078ef810 */
[----:B------:R-:W-:Y:S01]  /*2130*/  IMAD.WIDE.U32 R34, R33, R26, R8 ;  /* 0x0000001a21227225 */ /* 0x000fe200078e0008 */
[----:B------:R-:W-:-:S03]  /*2140*/  LOP3.LUT R5, R5, R62, RZ, 0x3c, !PT ;  /* 0x0000003e05057212 */ /* 0x000fc600078e3cff */
[----:B------:R-:W-:Y:S02]  /*2150*/  IMAD.IADD R67, R71, 0x1, R29 ;  /* 0x0000000147437824 */ /* 0x000fe400078e021d */
[----:B------:R-:W-:Y:S01]  /*2160*/  IMAD R64, R212, 0x200, R5 ;  /* 0x00000200d4407824 */ /* 0x000fe200078e0205 */
[----:B------:R-:W-:Y:S01]  /*2170*/  LOP3.LUT R5, R58, 0x38, R49, 0xf8, !PT ;  /* 0x000000383a057812 */ /* 0x000fe200078ef831 */
[----:B------:R-:W-:Y:S02]  /*2180*/  IMAD.IADD R65, R13, 0x1, R35 ;  /* 0x000000010d417824 */ /* 0x000fe400078e0223 */
[----:B------:R-:W-:Y:S01]  /*2190*/  IMAD.IADD R66, R31, 0x1, R13 ;  /* 0x000000011f427824 */ /* 0x000fe200078e020d */
[----:B------:R-:W-:Y:S01]  /*21a0*/  LOP3.LUT R5, R5, R62, RZ, 0x3c, !PT ;  /* 0x0000003e05057212 */ /* 0x000fe200078e3cff */
[----:B------:R-:W-:-:S04]  /*21b0*/  IMAD.IADD R71, R21, 0x1, R71 ;  /* 0x0000000115477824 */ /* 0x000fc800078e0247 */
[----:B01----:R-:W-:-:S07]  /*21c0*/  IMAD R68, R212, 0x200, R5 ;  /* 0x00000200d4447824 */ /* 0x003fce00078e0205 */
.L_x_4226:
[----:B------:R-:W-:Y:S01]  /*21d0*/  VIADD R47, R47, 0xffffffff ;  /* 0xffffffff2f2f7836 */ /* 0x000fe20000000000 */
[----:B------:R-:W-:Y:S01]  /*21e0*/  ISETP.GE.AND P3, PT, R61, 0x1, PT ;  /* 0x000000013d00780c */ /* 0x000fe20003f66270 */
[----:B--2---:R-:W-:Y:S01]  /*21f0*/  IMAD.SHL.U32 R25, R23, 0x1000, RZ ;  /* 0x0000100017197824 */ /* 0x004fe200078e00ff */
[----:B------:R-:W-:Y:S05]  /*2200*/  YIELD ;  /* 0x0000000000007946 */ /* 0x000fea0003800000 */
[----:B------:R-:W-:Y:S01]  /*2210*/  SHF.R.S32.HI R74, RZ, 0x1f, R47 ;  /* 0x0000001fff4a7819 */ /* 0x000fe2000001142f */
[-C--:B-1----:R-:W-:Y:S01]  /*2220*/  IMAD R4, R50, R47.reuse, RZ ;  /* 0x0000002f32047224 */ /* 0x082fe200078e02ff */
[----:B------:R-:W-:Y:S01]  /*2230*/  BSSY B0, `(.L_x_4197) ;  /* 0x0000189000007945 */ /* 0x000fe20003800000 */
[----:B---3--:R-:W-:-:S04]  /*2240*/  IMAD.WIDE.U32 R14, R51, R47, RZ ;  /* 0x0000002f330e7225 */ /* 0x008fc800078e00ff */
[----:B------:R-:W-:Y:S01]  /*2250*/  IMAD R5, R74, R51, R4 ;  /* 0x000000334a057224 */ /* 0x000fe200078e0204 */
[----:B------:R-:W-:-:S03]  /*2260*/  IADD3 R4, P2, R3, R14, RZ ;  /* 0x0000000e03047210 */ /* 0x000fc60007f5e0ff */
[----:B------:R-:W-:Y:S01]  /*2270*/  IMAD.IADD R77, R15, 0x1, R5 ;  /* 0x000000010f4d7824 */ /* 0x000fe200078e0205 */
[----:B--2---:R-:W-:Y:S01]  /*2280*/  LEA R12, P4, R4, R42, 0x1 ;  /* 0x0000002a040c7211 */ /* 0x004fe200078808ff */
        /* <DEDUP_REMOVED lines=44> */
.L_x_4201:
[----:B------:R-:W-:Y:S05]  /*2550*/  BSYNC B1 ;  /* 0x0000000000017941 */ /* 0x000fea0003800000 */
.L_x_4200:
        /* <DEDUP_REMOVED lines=19> */
.L_x_4202:
[----:B------:R-:W-:Y:S01]  /*2690*/  IMAD R70, R23, 0x8, R2 ;  /* 0x0000000817467824 */ /* 0x000fe200078e0202 */
[----:B------:R-:W-:Y:S01]  /*26a0*/  SHF.L.U32 R57, R188, 0x1f, RZ ;  /* 0x0000001fbc397819 */ /* 0x000fe200000006ff */
[----:B------:R-:W-:Y:S03]  /*26b0*/  BSSY B1, `(.L_x_4203) ;  /* 0x0000003000017945 */ /* 0x000fe60003800000 */
[----:B------:R-:W0:Y:S02]  /*26c0*/  SYNCS.PHASECHK.TRANS64.TRYWAIT P5, [R70+URZ+0x38890], R57 ;  /* 0x03889039460075a7 */ /* 0x000e2400080a017f */
[----:B0-----:R-:W-:Y:S05]  /*26d0*/  @!P5 BRA `(.L_x_4204) ;  /* 0x0000019c00fcd947 */ /* 0x001fea0003800000 */
.L_x_4431:
[----:B------:R-:W-:Y:S05]  /*26e0*/  BSYNC B1 ;  /* 0x0000000000017941 */ /* 0x000fea0003800000 */
.L_x_4203:
        /* <DEDUP_REMOVED lines=13> */
[----:B------:R-:W-:Y:S02]  /*27c0*/  PRMT R27, R77, 0x5432, R74 ;  /* 0x000054324d1b7816 */ /* 0x000fe4000000004a */
[----:B------:R-:W-:-:S02]  /*27d0*/  PRMT R78, R82, 0x5432, R78 ;  /* 0x00005432524e7816 */ /* 0x000fc4000000004e */
[----:B------:R-:W-:Y:S02]  /*27e0*/  PRMT R81, R77, 0x5410, R81 ;  /* 0x000054104d517816 */ /* 0x000fe40000000051 */
        /* <DEDUP_REMOVED lines=10> */
[----:B------:R-:W-:-:S02]  /*2890*/  IMAD.U32 R6, R5, 0x10000, RZ ;  /* 0x0001000005067824 */ /* 0x000fc400078e00ff */
[----:B------:R-:W-:Y:S01]  /*28a0*/  FMUL.FTZ R84, R7, R74 ;  /* 0x0000004a07547220 */ /* 0x000fe20000410000 */
[C---:B------:R-:W-:Y:S02]  /*28b0*/  IMAD.U32 R5, R4.reuse, 0x10000, RZ ;  /* 0x0001000004057824 */ /* 0x040fe400078e00ff */
[C---:B------:R-:W-:Y:S01]  /*28c0*/  FMUL.FTZ R7, R15.reuse, R82 ;  /* 0x000000520f077220 */ /* 0x040fe20000410000 */
[-C--:B------:R-:W-:Y:S01]  /*28d0*/  FMUL.FTZ R15, R15, R77.reuse ;  /* 0x0000004d0f0f7220 */ /* 0x080fe20000410000 */
[----:B------:R-:W-:Y:S01]  /*28e0*/  LOP3.LUT R4, R4, 0xffff0000, RZ, 0xc0, !PT ;  /* 0xffff000004047812 */ /* 0x000fe200078ec0ff */
[----:B------:R-:W-:Y:S02]  /*28f0*/  IMAD.U32 R27, R27, 0x10000, RZ ;  /* 0x000100001b1b7824 */ /* 0x000fe400078e00ff */
[----:B------:R-:W-:Y:S01]  /*2900*/  FFMA.FTZ R77, R14, R77, -R7 ;  /* 0x0000004d0e4d7223 */ /* 0x000fe20000010807 */
[----:B------:R-:W-:Y:S01]  /*2910*/  LOP3.LUT R81, R81, 0xffff0000, RZ, 0xc0, !PT ;  /* 0xffff000051517812 */ /* 0x000fe200078ec0ff */
[----:B------:R-:W-:Y:S01]  /*2920*/  FFMA.FTZ R83, R6, R74, -R83 ;  /* 0x0000004a06537223 */ /* 0x000fe20000010853 */
[----:B------:R-:W-:Y:S01]  /*2930*/  LOP3.LUT R7, R76, 0xffff0000, RZ, 0xc0, !PT ;  /* 0xffff00004c077812 */ /* 0x000fe200078ec0ff */
[----:B------:R-:W-:Y:S01]  /*2940*/  FFMA.FTZ R84, R6, R79, R84 ;  /* 0x0000004f06547223 */ /* 0x000fe20000010054 */
[----:B------:R-:W-:Y:S01]  /*2950*/  FFMA.FTZ R14, R14, R82, R15 ;  /* 0x000000520e0e7223 */ /* 0x000fe2000001000f */
[----:B------:R-:W-:Y:S01]  /*2960*/  FMUL.FTZ R79, R26, R81 ;  /* 0x000000511a4f7220 */ /* 0x000fe20000410000 */
        /* <DEDUP_REMOVED lines=11> */
[----:B------:R-:W-:-:S07]  /*2a20*/  F2FP.BF16.F32.PACK_AB R7, R26, R79 ;  /* 0x0000004f1a07723e */ /* 0x000fce00000010ff */
.L_x_4209:
[----:B------:R-:W-:Y:S05]  /*2a30*/  BSYNC B2 ;  /* 0x0000000000027941 */ /* 0x000fea0003800000 */
.L_x_4208:
[----:B--2---:R1:W-:Y:S02]  /*2a40*/  STG.E.128 desc[UR54][R12.64], R4 ;  /* 0x000000040c007986 */ /* 0x0043e4000c101d36 */
.L_x_4207:
[----:B------:R-:W-:Y:S05]  /*2a50*/  BSYNC B1 ;  /* 0x0000000000017941 */ /* 0x000fea0003800000 */
.L_x_4206:
        /* <DEDUP_REMOVED lines=57> */
.L_x_4211:
[----:B------:R-:W-:Y:S05]  /*2df0*/  BSYNC B1 ;  /* 0x0000000000017941 */ /* 0x000fea0003800000 */
.L_x_4210:
[----:B-1----:R1:W-:Y:S01]  /*2e00*/  STG.E.128 desc[UR54][R12.64+0x40], R4 ;  /* 0x000040040c007986 */ /* 0x0023e2000c101d36 */
[----:B------:R-:W-:Y:S05]  /*2e10*/  BRA `(.L_x_4205) ;  /* 0x0000000c00287947 */ /* 0x000fea0003800000 */
.L_x_4199:
        /* <DEDUP_REMOVED lines=31> */
[----:B------:R-:W-:Y:S01]  /*3010*/  MOV R26, R9 ;  /* 0x00000009001a7202 */ /* 0x000fe20000000f00 */
[----:B------:R-:W-:Y:S01]  /*3020*/  IMAD.MOV.U32 R13, RZ, RZ, R11 ;  /* 0x000000ffff0d7224 */ /* 0x000fe200078e000b */
[----:B------:R-:W-:Y:S01]  /*3030*/  PRMT R92, R57, 0x5410, R74 ;  /* 0x00005410395c7816 */ /* 0x000fe2000000004a */
[----:B------:R-:W-:-:S03]  /*3040*/  IMAD.MOV.U32 R24, RZ, RZ, R8 ;  /* 0x000000ffff187224 */ /* 0x000fc600078e0008 */
[----:B------:R-:W-:Y:S02]  /*3050*/  PRMT R91, R12, 0x5410, R13 ;  /* 0x000054100c5b7816 */ /* 0x000fe4000000000d */
[----:B------:R-:W-:Y:S01]  /*3060*/  PRMT R84, R26, 0x5410, R24 ;  /* 0x000054101a547816 */ /* 0x000fe20000000018 */
[----:B------:R-:W-:Y:S06]  /*3070*/  @!P3 BRA `(.L_x_4212) ;  /* 0x000000000004b947 */ /* 0x000fec0003800000 */
[----:B------:R-:W-:Y:S01]  /*3080*/  BPT.TRAP 0x1 ;  /* 0x000000040000795c */ /* 0x000fe20000300000 */
.L_x_4212:
[----:B------:R-:W-:Y:S01]  /*3090*/  IMAD R70, R23, 0x8, R2 ;  /* 0x0000000817467824 */ /* 0x000fe200078e0202 */
[----:B------:R-:W-:Y:S01]  /*30a0*/  SHF.L.U32 R57, R188, 0x1f, RZ ;  /* 0x0000001fbc397819 */ /* 0x000fe200000006ff */
[----:B------:R-:W-:Y:S03]  /*30b0*/  BSSY B1, `(.L_x_4213) ;  /* 0x0000003000017945 */ /* 0x000fe60003800000 */
[----:B------:R-:W0:Y:S02]  /*30c0*/  SYNCS.PHASECHK.TRANS64.TRYWAIT P5, [R70+URZ+0x38890], R57 ;  /* 0x03889039460075a7 */ /* 0x000e2400080a017f */
[----:B0-----:R-:W-:Y:S05]  /*30d0*/  @!P5 BRA `(.L_x_4214) ;  /* 0x000001940090d947 */ /* 0x001fea0003800000 */
.L_x_4432:
[----:B------:R-:W-:Y:S05]  /*30e0*/  BSYNC B1 ;  /* 0x0000000000017941 */ /* 0x000fea0003800000 */
.L_x_4213:
        /* <DEDUP_REMOVED lines=24> */
[----:B------:R-:W-:Y:S02]  /*3270*/  IMAD.IADD R13, R68, 0x1, R25 ;  /* 0x00000001440d7824 */ /* 0x000fe400078e0219 */
        /* <DEDUP_REMOVED lines=63> */
[----:B------:R-:W-:Y:S01]  /*3670*/  FFMA.FTZ R85, R9, R90, R88 ;  /* 0x0000005a09557223 */ /* 0x000fe20000010058 */
[----:B------:R-:W-:Y:S01]  /*3680*/  LOP3.LUT R12, R12, 0xffff0000, RZ, 0xc0, !PT ;  /* 0xffff00000c0c7812 */ /* 0x000fe200078ec0ff */
[----:B------:R-:W-:Y:S01]  /*3690*/  FFMA.FTZ R27, R4, R5, -R27 ;  /* 0x00000005041b7223 */ /* 0x000fe2000001081b */
[----:B------:R-:W-:Y:S01]  /*36a0*/  SHF.L.U32 R15, R26, 0x10, RZ ;  /* 0x000000101a0f7819 */ /* 0x000fe200000006ff */
        /* <DEDUP_REMOVED lines=30> */
.L_x_4216:
[----:B------:R-:W-:Y:S05]  /*3890*/  BSYNC B1 ;  /* 0x0000000000017941 */ /* 0x000fea0003800000 */
.L_x_4215:
        /* <DEDUP_REMOVED lines=10> */
.L_x_4198:
[----:B------:R-:W-:-:S13]  /*3940*/  ISETP.NE.AND P3, PT, R189, 0x3, PT ;  /* 0x00000003bd00780c */ /* 0x000fda0003f65270 */
[----:B------:R-:W-:Y:S05]  /*3950*/  @!P3 BRA `(.L_x_4217) ;  /* 0x000000000004b947 */ /* 0x000fea0003800000 */
[----:B------:R-:W-:Y:S01]  /*3960*/  BPT.TRAP 0x1 ;  /* 0x000000040000795c */ /* 0x000fe20000300000 */
.L_x_4217:
        /* <DEDUP_REMOVED lines=8> */
.L_x_4433:
[----:B------:R-:W-:Y:S05]  /*39f0*/  BSYNC B1 ;  /* 0x0000000000017941 */ /* 0x000fea0003800000 */
.L_x_4218:
        /* <DEDUP_REMOVED lines=12> */
.L_x_4205:
[----:B------:R-:W-:Y:S05]  /*3ac0*/  BSYNC B0 ;  /* 0x0000000000007941 */ /* 0x000fea0003800000 */
.L_x_4197:
        /* <DEDUP_REMOVED lines=17> */
.L_x_4221:
[----:B------:R-:W-:Y:S05]  /*3be0*/  BSYNC B0 ;  /* 0x0000000000007941 */ /* 0x000fea0003800000 */
.L_x_4220:
[----:B------:R-:W4:Y:S01]  /*3bf0*/  SYNCS.PHASECHK.TRANS64.TRYWAIT P5, [R70+URZ+0x388b0], R57 ;  /* 0x0388b039460075a7 */ /* 0x000f2200080a017f */
[----:B------:R-:W-:Y:S01]  /*3c00*/  BSSY B0, `(.L_x_4222) ;  /* 0x0000003000007945 */ /* 0x000fe20003800000 */
[----:B------:R-:W-:-:S03]  /*3c10*/  ISETP.GE.AND P3, PT, R19, R56, PT ;  /* 0x000000381300720c */ /* 0x000fc60003f66270 */
[----:B----4-:R-:W-:Y:S10]  /*3c20*/  @!P5 BRA `(.L_x_4223) ;  /* 0x0000018800e4d947 */ /* 0x010ff40003800000 */
.L_x_4434:
[----:B------:R-:W-:Y:S05]  /*3c30*/  BSYNC B0 ;  /* 0x0000000000007941 */ /* 0x000fea0003800000 */
.L_x_4222:
[----:B------:R-:W-:Y:S04]  /*3c40*/  BSSY B0, `(.L_x_4224) ;  /* 0x0000051000007945 */ /* 0x000fe80003800000 */
[----:B------:R-:W-:Y:S05]  /*3c50*/  @P3 BRA `(.L_x_4225) ;  /* 0x00000004003c3947 */ /* 0x000fea0003800000 */
[----:B-1----:R-:W-:Y:S01]  /*3c60*/  IMAD.WIDE R4, R47, 0x40, R44 ;  /* 0x000000402f047825 */ /* 0x002fe200078e022c */
[----:B------:R-:W-:Y:S01]  /*3c70*/  ULDC.64 UR4, c[0x0][0x318] ;  /* 0x0000c60000047ab9 */ /* 0x000fe20000000a00 */
[----:B------:R-:W-:Y:S02]  /*3c80*/  MOV R74, R36 ;  /* 0x00000024004a7202 */ /* 0x000fe40000000f00 */
[----:B------:R-:W-:Y:S01]  /*3c90*/  IMAD R5, R5, UR4, RZ ;  /* 0x0000000405057c24 */ /* 0x000fe2000f8e02ff */
[----:B------:R-:W-:Y:S01]  /*3ca0*/  LOP3.LUT P3, RZ, R191, 0x4, RZ, 0xc0, !PT ;  /* 0x00000004bfff7812 */ /* 0x000fe2000786c0ff */
[----:B------:R-:W-:Y:S02]  /*3cb0*/  IMAD R9, R23, 0x8000, R64 ;  /* 0x0000800017097824 */ /* 0x000fe400078e0240 */
[----:B------:R-:W-:-:S04]  /*3cc0*/  IMAD.WIDE.U32 R6, R4, UR4, R74 ;  /* 0x0000000404067c25 */ /* 0x000fc8000f8e004a */
[----:B------:R-:W-:Y:S01]  /*3cd0*/  IMAD R5, R4, UR5, R5 ;  /* 0x0000000504057c24 */ /* 0x000fe2000f8e0205 */
[----:B------:R-:W-:Y:S01]  /*3ce0*/  ULDC.64 UR4, c[0x0][0x308] ;  /* 0x0000c20000047ab9 */ /* 0x000fe20000000a00 */
[----:B------:R-:W-:Y:S01]  /*3cf0*/  VIADD R4, R16, 0x40 ;  /* 0x0000004010047836 */ /* 0x000fe20000000000 */
[C---:B------:R-:W-:Y:S01]  /*3d00*/  LEA R56, P5, R6.reuse, UR4, 0x1 ;  /* 0x0000000406387c11 */ /* 0x040fe2000f8a08ff */
[----:B------:R-:W-:Y:S01]  /*3d10*/  IMAD.IADD R5, R7, 0x1, R5 ;  /* 0x0000000107057824 */ /* 0x000fe200078e0205 */
[----:B------:R-:W-:Y:S01]  /*3d20*/  ULDC UR4, c[0x0][0x310] ;  /* 0x0000c40000047ab9 */ /* 0x000fe20000000800 */
[C---:B------:R-:W-:Y:S02]  /*3d30*/  VIADD R77, R9.reuse, 0x20 ;  /* 0x00000020094d7836 */ /* 0x040fe40000000000 */
[C---:B------:R-:W-:Y:S01]  /*3d40*/  @P3 VIADD R77, R9.reuse, 0xffffffe0 ;  /* 0xffffffe0094d3836 */ /* 0x040fe20000000000 */
[----:B0---4-:R-:W-:Y:S01]  /*3d50*/  LEA.HI.X R57, R6, UR5, R5, 0x1, P5 ;  /* 0x0000000506397c11 */ /* 0x011fe2000a8f0c05 */
[----:B---3--:R-:W-:Y:S01]  /*3d60*/  IMAD R78, R9, 0x2, R2 ;  /* 0x00000002094e7824 */ /* 0x008fe200078e0202 */
[C---:B------:R-:W-:Y:S01]  /*3d70*/  ISETP.GE.AND P5, PT, R16.reuse, UR4, PT ;  /* 0x0000000410007c0c */ /* 0x040fe2000bfa6270 */
[----:B------:R-:W-:Y:S01]  /*3d80*/  VIADD R12, R16, 0x80 ;  /* 0x00000080100c7836 */ /* 0x000fe20000000000 */
[----:B------:R-:W-:Y:S01]  /*3d90*/  ISETP.GE.AND P3, PT, R4, UR4, PT ;  /* 0x0000000404007c0c */ /* 0x000fe2000bf66270 */
[----:B------:R-:W-:-:S02]  /*3da0*/  VIADD R13, R16, 0xc0 ;  /* 0x000000c0100d7836 */ /* 0x000fc40000000000 */
        /* <DEDUP_REMOVED lines=58> */
.L_x_4225:
[----:B------:R-:W-:Y:S05]  /*4150*/  BSYNC B0 ;  /* 0x0000000000007941 */ /* 0x000fea0003800000 */
.L_x_4224:
        /* <DEDUP_REMOVED lines=17> */
.L_x_4192:
[----:B-1----:R-:W4:Y:S01]  /*4270*/  LDL R4, [R1+0x4] ;  /* 0x0000040001047983 */ /* 0x002f220000100800 */
[----:B------:R-:W-:Y:S01]  /*4280*/  BSSY B0, `(.L_x_4227) ;  /* 0x0000049000007945 */ /* 0x000fe20003800000 */
[----:B------:R-:W-:Y:S01]  /*4290*/  IMAD.MOV.U32 R169, RZ, RZ, RZ ;  /* 0x000000ffffa97224 */ /* 0x000fe200078e00ff */
        /* <DEDUP_REMOVED lines=41> */
[----:B---3--:R-:W-:-:S02]  /*4530*/  CS2R R78, SRZ ;  /* 0x00000000004e7805 */ /* 0x008fc4000001ff00 */
        /* <DEDUP_REMOVED lines=18> */
[----:B--2---:R-:W-:Y:S01]  /*4660*/  CS2R R24, SRZ ;  /* 0x0000000000187805 */ /* 0x004fe2000001ff00 */
        /* <DEDUP_REMOVED lines=10> */
.L_x_4228:
[----:B------:R-:W-:Y:S05]  /*4710*/  BSYNC B0 ;  /* 0x0000000000007941 */ /* 0x000fea0003800000 */
.L_x_4227:
        /* <DEDUP_REMOVED lines=23> */
[----:B------:R-:W-:Y:S01]  /*4890*/  IMAD.IADD R3, R0, 0x1, -R3 ;  /* 0x0000000100037824 */ /* 0x000fe200078e0a03 */
[----:B------:R-:W-:-:S03]  /*48a0*/  IADD3 R0, R2, 0x36400, RZ ;  /* 0x0003640002007810 */ /* 0x000fc60007ffe0ff */
[----:B------:R-:W-:Y:S01]  /*48b0*/  IMAD R3, R3, 0x8000, R2 ;  /* 0x0000800003037824 */ /* 0x000fe200078e0202 */
[----:B------:R-:W-:-:S03]  /*48c0*/  SHF.R.U32.HI R0, RZ, 0x4, R0 ;  /* 0x00000004ff007819 */ /* 0x000fc60000011600 */
[----:B------:R-:W-:Y:S01]  /*48d0*/  VIADD R3, R3, 0x400 ;  /* 0x0000040003037836 */ /* 0x000fe20000000000 */
[----:B------:R-:W-:Y:S02]  /*48e0*/  LOP3.LUT R0, R0, 0x3fff, RZ, 0xc0, !PT ;  /* 0x00003fff00007812 */ /* 0x000fe400078ec0ff */
[----:B-1----:R-:W-:Y:S02]  /*48f0*/  LOP3.LUT R20, R20, 0x7f, RZ, 0xc0, !PT ;  /* 0x0000007f14147812 */ /* 0x002fe400078ec0ff */
[----:B------:R-:W-:Y:S02]  /*4900*/  SHF.R.U32.HI R3, RZ, 0x4, R3 ;  /* 0x00000004ff037819 */ /* 0x000fe40000011603 */
[----:B------:R-:W-:Y:S02]  /*4910*/  LOP3.LUT R4, R0, 0x10000, RZ, 0xfc, !PT ;  /* 0x0001000000047812 */ /* 0x000fe400078efcff */
[----:B------:R-:W-:Y:S02]  /*4920*/  LOP3.LUT R3, R3, 0x3fff, RZ, 0xc0, !PT ;  /* 0x00003fff03037812 */ /* 0x000fe400078ec0ff */
[C---:B------:R-:W-:Y:S01]  /*4930*/  R2UR UR4, R4.reuse ;  /* 0x00000000040472ca */ /* 0x040fe200000e0000 */
[----:B------:R-:W-:Y:S01]  /*4940*/  VIADD R10, R4, 0x2 ;  /* 0x00000002040a7836 */ /* 0x000fe20000000000 */
[----:B------:R-:W-:-:S02]  /*4950*/  LOP3.LUT R15, R3, 0x2000000, RZ, 0xfc, !PT ;  /* 0x02000000030f7812 */ /* 0x000fc400078efcff */
[----:B------:R-:W-:-:S03]  /*4960*/  ISETP.NE.AND P2, PT, R20, RZ, PT ;  /* 0x000000ff1400720c */ /* 0x000fc60003f45270 */
[----:B------:R-:W-:-:S04]  /*4970*/  IMAD R6, R18, 0x1000, R15 ;  /* 0x0000100012067824 */ /* 0x000fc800078e020f */
[C---:B------:R-:W-:Y:S01]  /*4980*/  VIADD R8, R6.reuse, 0x80 ;  /* 0x0000008006087836 */ /* 0x040fe20000000000 */
[C---:B------:R-:W-:Y:S01]  /*4990*/  R2UR UR6, R6.reuse ;  /* 0x00000000060672ca */ /* 0x040fe200000e0000 */
[C---:B------:R-:W-:Y:S02]  /*49a0*/  VIADD R12, R6.reuse, 0x100 ;  /* 0x00000100060c7836 */ /* 0x040fe40000000000 */
[----:B------:R-:W-:Y:S02]  /*49b0*/  VIADD R6, R6, 0x180 ;  /* 0x0000018006067836 */ /* 0x000fe40000000000 */
[----:B------:R-:W-:-:S04]  /*49c0*/  @!P2 IMAD R0, R18, 0x8, R2 ;  /* 0x000000081200a824 */ /* 0x000fc800078e0202 */
[----:B------:R-:W-:-:S04]  /*49d0*/  @!P2 VIADD R0, R0, 0x38860 ;  /* 0x000388600000a836 */ /* 0x000fc80000000000 */
[----:B------:R-:W-:Y:S01]  /*49e0*/  HGMMA.64x256x16.F32.BF16 R24, gdesc[UR4].tnspB, RZ, !UPT, gsb0 ;  /* 0x43e00000041879f0 */ /* 0x000fe2000c0018ff */
[----:B------:R-:W-:Y:S02]  /*49f0*/  R2UR UR4, R10 ;  /* 0x000000000a0472ca */ /* 0x000fe400000e0000 */
        /* <DEDUP_REMOVED lines=32> */
[----:B------:R-:W-:-:S07]  /*4c00*/  IADD3 R197, R197, -0x2, RZ ;  /* 0xfffffffec5c57810 */ /* 0x000fce0007ffe0ff */
.L_x_4234:
[----:B------:R-:W-:Y:S01]  /*4c10*/  BAR.SYNC.DEFER_BLOCKING 0xe, 0x100 ;  /* 0x0384000000007b1d */ /* 0x000fe20000010000 */
[----:B------:R-:W-:Y:S01]  /*4c20*/  IMAD R3, R18, 0x40, R190 ;  /* 0x0000004012037824 */ /* 0x000fe200078e02be */
[----:B------:R-:W-:Y:S01]  /*4c30*/  R2UR UR4, R4 ;  /* 0x00000000040472ca */ /* 0x000fe200000e0000 */
[----:B------:R-:W-:Y:S01]  /*4c40*/  VIADD R18, R18, 0x1 ;  /* 0x0000000112127836 */ /* 0x000fe20000000000 */
[----:B------:R-:W-:Y:S01]  /*4c50*/  R2UR UR5, R5 ;  /* 0x00000000050572ca */ /* 0x000fe200000e0000 */
[----:B------:R-:W-:Y:S01]  /*4c60*/  IMAD R3, R3, 0x4, R2 ;  /* 0x0000000403037824 */ /* 0x000fe200078e0202 */
[C---:B------:R-:W-:Y:S01]  /*4c70*/  ISETP.GT.AND P1, PT, R197.reuse, RZ, PT ;  /* 0x000000ffc500720c */ /* 0x040fe20003f24270 */
[----:B------:R-:W-:Y:S01]  /*4c80*/  IMAD.MOV.U32 R7, RZ, RZ, 0x40000040 ;  /* 0x40000040ff077424 */ /* 0x000fe200078e00ff */
[C---:B------:R-:W-:Y:S01]  /*4c90*/  ISETP.NE.AND P0, PT, R18.reuse, 0x2, PT ;  /* 0x000000021200780c */ /* 0x040fe20003f05270 */
[----:B------:R-:W-:Y:S02]  /*4ca0*/  IMAD.MOV.U32 R21, RZ, RZ, 0x40000040 ;  /* 0x40000040ff157424 */ /* 0x000fe400078e00ff */
[----:B------:R-:W-:Y:S01]  /*4cb0*/  VIADD R197, R197, 0xffffffff ;  /* 0xffffffffc5c57836 */ /* 0x000fe20000000000 */
[----:B------:R-:W-:-:S02]  /*4cc0*/  SEL R18, R18, RZ, P0 ;  /* 0x000000ff12127207 */ /* 0x000fc40000000000 */
[----:B------:R-:W-:Y:S01]  /*4cd0*/  R2UR UR7, R7 ;  /* 0x00000000070772ca */ /* 0x000fe200000e0000 */
[----:B------:R-:W-:Y:S02]  /*4ce0*/  IMAD.MOV.U32 R7, RZ, RZ, 0x40000040 ;  /* 0x40000040ff077424 */ /* 0x000fe400078e00ff */
[----:B------:R-:W-:-:S04]  /*4cf0*/  IMAD R6, R18, 0x1000, R15 ;  /* 0x0000100012067824 */ /* 0x000fc800078e020f */
[C---:B------:R-:W-:Y:S01]  /*4d00*/  VIADD R20, R6.reuse, 0x80 ;  /* 0x0000008006147836 */ /* 0x040fe20000000000 */
[----:B------:R-:W-:Y:S01]  /*4d10*/  R2UR UR6, R6 ;  /* 0x00000000060672ca */ /* 0x000fe200000e0000 */
[----:B01----:R-:W0:Y:S04]  /*4d20*/  LDS R0, [R3+0x38400] ;  /* 0x0384000003007984 */ /* 0x003e280000000800 */
[----:B------:R1:W2:Y:S02]  /*4d30*/  LDS R14, [R3+0x38420] ;  /* 0x03842000030e7984 */ /* 0x0002a40000000800 */
[----:B-1----:R-:W-:-:S04]  /*4d40*/  SEL R3, RZ, 0x1, P0 ;  /* 0x00000001ff037807 */ /* 0x002fc80000000000 */
[----:B------:R-:W-:Y:S01]  /*4d50*/  LOP3.LUT R22, R22, R3, RZ, 0x3c, !PT ;  /* 0x0000000316167212 */ /* 0x000fe200078e3cff */
        /* <DEDUP_REMOVED lines=163> */
.L_x_4233:
[----:B------:R-:W-:Y:S05]  /*5790*/  BSYNC B0 ;  /* 0x0000000000007941 */ /* 0x000fea0003800000 */
.L_x_4232:
        /* <DEDUP_REMOVED lines=141> */
.L_x_4230:
        /* <DEDUP_REMOVED lines=32> */
.L_x_4236:
[----:B------:R-:W-:Y:S05]  /*6270*/  BSYNC B6 ;  /* 0x0000000000067941 */ /* 0x000fea0003800000 */
.L_x_4235:
        /* <DEDUP_REMOVED lines=12> */
.L_x_4240:
[----:B-1----:R1:W2:Y:S02]  /*6340*/  SYNCS.PHASECHK.TRANS64.TRYWAIT P0, [R2+URZ+0x38800], R3 ;  /* 0x03880003020075a7 */ /* 0x0022a4000800017f */
[----:B--2---:R-:W-:Y:S05]  /*6350*/  @!P0 NANOSLEEP.SYNCS 0x989680 ;  /* 0x009896800000895d */ /* 0x004fea0003900000 */
[----:B------:R-:W2:Y:S02]  /*6360*/  @!P0 SYNCS.PHASECHK.TRANS64 P0, [R2+URZ+0x38800], R3 ;  /* 0x03880003020085a7 */ /* 0x000ea4000800007f */
[----:B--2---:R-:W-:Y:S05]  /*6370*/  @!P0 BRA `(.L_x_4240) ;  /* 0xfffffffc00f08947 */ /* 0x004fea000383ffff */
.L_x_4239:
[----:B------:R-:W-:Y:S05]  /*6380*/  BSYNC B0 ;  /* 0x0000000000007941 */ /* 0x000fea0003800000 */
.L_x_4238:
[----:B------:R-:W-:Y:S05]  /*6390*/  BRA `(.L_x_4241) ;  /* 0x0000003000047947 */ /* 0x000fea0003800000 */
.L_x_4237:
        /* <DEDUP_REMOVED lines=20> */
[----:B------:R-:W-:-:S03]  /*64e0*/  IMAD.WIDE.U32 R40, R33, R44, RZ ;  /* 0x0000002c21287225 */ /* 0x000fc600078e00ff */
[----:B------:R-:W-:Y:S01]  /*64f0*/  IADD3 R49, R49, R43, RZ ;  /* 0x0000002b31317210 */ /* 0x000fe20007ffe0ff */
        /* <DEDUP_REMOVED lines=10> */
[----:B------:R-:W-:Y:S01]  /*65a0*/  IMAD.SHL.U32 R46, R46, 0x20, RZ ;  /* 0x000000202e2e7824 */ /* 0x000fe200078e00ff */
[C---:B------:R-:W-:Y:S01]  /*65b0*/  IADD3.X R26, R49.reuse, R12, R9, P3, !PT ;  /* 0x0000000c311a7210 */ /* 0x040fe20001ffe409 */
[----:B------:R-:W-:Y:S01]  /*65c0*/  IMAD.SHL.U32 R44, R44, 0x20, RZ ;  /* 0x000000202c2c7824 */ /* 0x000fe200078e00ff */
[----:B------:R-:W-:Y:S02]  /*65d0*/  IADD3.X R48, R49, R5, R12, P1, !PT ;  /* 0x0000000531307210 */ /* 0x000fe40000ffe40c */
[----:B------:R-:W-:-:S02]  /*65e0*/  IADD3.X R28, R51, R14, R11, P4, !PT ;  /* 0x0000000e331c7210 */ /* 0x000fc400027fe40b */
        /* <DEDUP_REMOVED lines=18> */
.L_x_4243:
[----:B------:R-:W-:Y:S05]  /*6710*/  BSYNC B6 ;  /* 0x0000000000067941 */ /* 0x000fea0003800000 */
.L_x_4242:
        /* <DEDUP_REMOVED lines=26> */
[----:B------:R-:W-:Y:S01]  /*68c0*/  IMAD.MOV.U32 R10, RZ, RZ, R42 ;  /* 0x000000ffff0a7224 */ /* 0x000fe200078e002a */
[----:B------:R-:W-:Y:S01]  /*68d0*/  LEA R3, R222, R3, 0x5 ;  /* 0x00000003de037211 */ /* 0x000fe200078e28ff */
        /* <DEDUP_REMOVED lines=40> */
.L_x_4247:
[----:B------:R-:W-:Y:S05]  /*6b60*/  BSYNC B1 ;  /* 0x0000000000017941 */ /* 0x000fea0003800000 */
.L_x_4246:
        /* <DEDUP_REMOVED lines=24> */
.L_x_4249:
[----:B------:R-:W-:Y:S05]  /*6cf0*/  BSYNC B1 ;  /* 0x0000000000017941 */ /* 0x000fea0003800000 */
.L_x_4248:
[----:B------:R-:W-:Y:S01]  /*6d00*/  IMAD.WIDE.U32 R10, R3, R4, R10 ;  /* 0x00000004030a7225 */ /* 0x000fe200078e000a */
[----:B------:R-:W-:Y:S01]  /*6d10*/  LEA.HI R0, R219, R219, RZ, 0x1 ;  /* 0x000000dbdb007211 */ /* 0x000fe200078f08ff */
[----:B------:R-:W-:Y:S01]  /*6d20*/  ULDC.64 UR4, c[0x0][0x3c8] ;  /* 0x0000f20000047ab9 */ /* 0x000fe20000000a00 */
[----:B------:R-:W-:Y:S01]  /*6d30*/  ULDC.64 UR6, c[0x0][0x3e0] ;  /* 0x0000f80000067ab9 */ /* 0x000fe20000000a00 */
[----:B------:R-:W-:Y:S01]  /*6d40*/  IMAD.WIDE.U32 R12, R3, R6, R12 ;  /* 0x00000006030c7225 */ /* 0x000fe200078e000c */
[----:B------:R-:W-:-:S03]  /*6d50*/  LOP3.LUT R56, R0, 0xfffffffe, RZ, 0xc0, !PT ;  /* 0xfffffffe00387812 */ /* 0x000fc600078ec0ff */
[C---:B------:R-:W-:Y:S01]  /*6d60*/  IMAD R4, R41.reuse, R4, RZ ;  /* 0x0000000429047224 */ /* 0x040fe200078e02ff */
[----:B------:R-:W-:Y:S01]  /*6d70*/  LEA R0, P3, R12, UR6, 0x1 ;  /* 0x000000060c007c11 */ /* 0x000fe2000f8608ff */
[----:B------:R-:W-:Y:S02]  /*6d80*/  IMAD R6, R41, R6, RZ ;  /* 0x0000000629067224 */ /* 0x000fe400078e02ff */
[----:B01----:R-:W-:Y:S02]  /*6d90*/  IMAD.SHL.U32 R14, R191, 0x40, RZ ;  /* 0x00000040bf0e7824 */ /* 0x003fe400078e00ff */
[C---:B------:R-:W-:Y:S01]  /*6da0*/  IMAD R5, R3.reuse, R5, R4 ;  /* 0x0000000503057224 */ /* 0x040fe200078e0204 */
[----:B------:R-:W-:Y:S01]  /*6db0*/  LEA R4, P2, R10, UR4, 0x1 ;  /* 0x000000040a047c11 */ /* 0x000fe2000f8408ff */
[----:B------:R-:W-:Y:S01]  /*6dc0*/  IMAD R3, R3, R7, R6 ;  /* 0x0000000703037224 */ /* 0x000fe200078e0206 */
[----:B------:R-:W-:Y:S01]  /*6dd0*/  LOP3.LUT R15, R14, 0x1c0, RZ, 0xc0, !PT ;  /* 0x000001c00e0f7812 */ /* 0x000fe200078ec0ff */
[----:B------:R-:W-:Y:S01]  /*6de0*/  IMAD.IADD R5, R11, 0x1, R5 ;  /* 0x000000010b057824 */ /* 0x000fe200078e0205 */
[----:B------:R-:W-:Y:S01]  /*6df0*/  UMOV UR4, 0xffffffff ;  /* 0xffffffff00047882 */ /* 0x000fe20000000000 */
[----:B------:R-:W-:Y:S01]  /*6e00*/  IMAD.IADD R3, R13, 0x1, R3 ;  /* 0x000000010d037824 */ /* 0x000fe200078e0203 */
[----:B------:R-:W-:Y:S01]  /*6e10*/  LOP3.LUT R6, R15, 0x18, R16, 0xf8, !PT ;  /* 0x000000180f067812 */ /* 0x000fe200078ef810 */
[----:B------:R-:W-:Y:S01]  /*6e20*/  IMAD.IADD R56, R219, 0x1, -R56 ;  /* 0x00000001db387824 */ /* 0x000fe200078e0a38 */
[----:B------:R-:W-:-:S02]  /*6e30*/  SHF.R.U32.HI R15, RZ, 0x3, R15 ;  /* 0x00000003ff0f7819 */ /* 0x000fc4000001160f */
[----:B------:R-:W-:Y:S02]  /*6e40*/  LEA.HI.X R5, R10, UR5, R5, 0x1, P2 ;  /* 0x000000050a057c11 */ /* 0x000fe400090f0c05 */
[----:B------:R-:W-:Y:S02]  /*6e50*/  LEA.HI.X R3, R12, UR7, R3, 0x1, P3 ;  /* 0x000000070c037c11 */ /* 0x000fe400098f0c03 */
[----:B------:R-:W-:Y:S02]  /*6e60*/  LOP3.LUT R39, R6, R15, RZ, 0x3c, !PT ;  /* 0x0000000f06277212 */ /* 0x000fe400078e3cff */
[----:B------:R-:W-:Y:S01]  /*6e70*/  SHF.L.U32 R7, R56, 0x1f, RZ ;  /* 0x0000001f38077819 */ /* 0x000fe200000006ff */
[----:B------:R-:W-:Y:S06]  /*6e80*/  BRA.DIV UR4, `(.L_x_4250) ;  /* 0x0000015a04607947 */ /* 0x000fec000b800000 */
.L_x_4437:
[----:B------:R-:W-:-:S03]  /*6e90*/  UMOV UR4, 0xffffffff ;  /* 0xffffffff00047882 */ /* 0x000fc60000000000 */
[----:B------:R-:W-:Y:S05]  /*6ea0*/  BRA.DIV UR4, `(.L_x_4251) ;  /* 0x0000015a04807947 */ /* 0x000fea000b800000 */
.L_x_4440:
[----:B------:R-:W-:-:S03]  /*6eb0*/  UMOV UR4, 0xffffffff ;  /* 0xffffffff00047882 */ /* 0x000fc60000000000 */
[----:B------:R-:W-:Y:S05]  /*6ec0*/  BRA.DIV UR4, `(.L_x_4252) ;  /* 0x0000015a04a07947 */ /* 0x000fea000b800000 */
.L_x_4443:
[----:B------:R-:W-:-:S03]  /*6ed0*/  UMOV UR4, 0xffffffff ;  /* 0xffffffff00047882 */ /* 0x000fc60000000000 */
[----:B------:R-:W-:Y:S05]  /*6ee0*/  BRA.DIV UR4, `(.L_x_4253) ;  /* 0x0000015a04c07947 */ /* 0x000fea000b800000 */
.L_x_4446:
[----:B------:R-:W-:-:S03]  /*6ef0*/  UMOV UR4, 0xffffffff ;  /* 0xffffffff00047882 */ /* 0x000fc60000000000 */
[----:B------:R-:W-:Y:S05]  /*6f00*/  BRA.DIV UR4, `(.L_x_4254) ;  /* 0x0000015a04e07947 */ /* 0x000fea000b800000 */
.L_x_4449:
[----:B------:R-:W-:-:S03]  /*6f10*/  UMOV UR4, 0xffffffff ;  /* 0xffffffff00047882 */ /* 0x000fc60000000000 */
[----:B------:R-:W-:Y:S05]  /*6f20*/  BRA.DIV UR4, `(.L_x_4255) ;  /* 0x0000015e04007947 */ /* 0x000fea000b800000 */
.L_x_4452:
[----:B------:R-:W-:-:S03]  /*6f30*/  UMOV UR4, 0xffffffff ;  /* 0xffffffff00047882 */ /* 0x000fc60000000000 */
[----:B------:R-:W-:Y:S05]  /*6f40*/  BRA.DIV UR4, `(.L_x_4256) ;  /* 0x0000015e04207947 */ /* 0x000fea000b800000 */
.L_x_4455:
[----:B------:R-:W-:-:S03]  /*6f50*/  UMOV UR4, 0xffffffff ;  /* 0xffffffff00047882 */ /* 0x000fc60000000000 */
[----:B------:R-:W-:Y:S05]  /*6f60*/  BRA.DIV UR4, `(.L_x_4257) ;  /* 0x0000015e04407947 */ /* 0x000fea000b800000 */
.L_x_4458:
        /* <DEDUP_REMOVED lines=8> */
[----:B------:R-:W-:Y:S01]  /*6ff0*/  LEA R3, R212, R39, 0x9 ;  /* 0x00000027d4037211 */ /* 0x000fe200078e48ff */
[----:B------:R-:W-:Y:S01]  /*7000*/  IMAD.MOV.U32 R6, RZ, RZ, R26 ;  /* 0x000000ffff067224 */ /* 0x000fe200078e001a */
[----:B------:R-:W-:Y:S01]  /*7010*/  PRMT R12, R12, 0x5410, R5 ;  /* 0x000054100c0c7816 */ /* 0x000fe20000000005 */
        /* <DEDUP_REMOVED lines=9> */
[----:B------:R-:W-:Y:S01]  /*70b0*/  PRMT R42, R6, 0x7610, R42 ;  /* 0x00007610062a7816 */ /* 0x000fe2000000002a */
[----:B------:R-:W-:Y:S01]  /*70c0*/  VIADD R4, R3, 0x20400 ;  /* 0x0002040003047836 */ /* 0x000fe20000000000 */
[----:B------:R-:W-:Y:S01]  /*70d0*/  PRMT R13, R13, 0x5410, R0 ;  /* 0x000054100d0d7816 */ /* 0x000fe20000000000 */
[----:B------:R-:W-:Y:S01]  /*70e0*/  IMAD.MOV.U32 R10, RZ, RZ, R27 ;  /* 0x000000ffff0a7224 */ /* 0x000fe200078e001b */
[----:B------:R-:W-:Y:S01]  /*70f0*/  PRMT R40, R5, 0x7610, R40 ;  /* 0x0000761005287816 */ /* 0x000fe20000000028 */
[----:B------:R-:W-:-:S02]  /*7100*/  VIADD R0, R3, 0x20440 ;  /* 0x0002044003007836 */ /* 0x000fc40000000000 */
        /* <DEDUP_REMOVED lines=13> */
.L_x_4459:
[----:B------:R-:W-:Y:S05]  /*71e0*/  BSYNC B1 ;  /* 0x0000000000017941 */ /* 0x000fea0003800000 */
.L_x_4258:
        /* <DEDUP_REMOVED lines=36> */
[----:B------:R-:W-:Y:S01]  /*7430*/  LOP3.LUT R4, R4, 0xffff0000, RZ, 0xc0, !PT ;  /* 0xffff000004047812 */ /* 0x000fe200078ec0ff */
[----:B------:R-:W-:Y:S01]  /*7440*/  FMUL.FTZ R41, R13, R15 ;  /* 0x0000000f0d297220 */ /* 0x000fe20000410000 */
[----:B------:R-:W-:Y:S01]  /*7450*/  LOP3.LUT R5, R5, 0xffff0000, RZ, 0xc0, !PT ;  /* 0xffff000005057812 */ /* 0x000fe200078ec0ff */
[C---:B------:R-:W-:Y:S01]  /*7460*/  IMAD.U32 R13, R35.reuse, 0x10000, RZ ;  /* 0x00010000230d7824 */ /* 0x040fe200078e00ff */
        /* <DEDUP_REMOVED lines=15> */
[----:B------:R1:W-:Y:S02]  /*7560*/  STS.128 [R3+0x20400], R4 ;  /* 0x0204000403007388 */ /* 0x0003e40000000c00 */
.L_x_4263:
[----:B------:R-:W-:Y:S05]  /*7570*/  BSYNC B2 ;  /* 0x0000000000027941 */ /* 0x000fea0003800000 */
.L_x_4262:
        /* <DEDUP_REMOVED lines=47> */
.L_x_4261:
[----:B------:R-:W-:Y:S05]  /*7870*/  BSYNC B1 ;  /* 0x0000000000017941 */ /* 0x000fea0003800000 */
.L_x_4260:
        /* <DEDUP_REMOVED lines=53> */
.L_x_4266:
[----:B------:R-:W-:Y:S05]  /*7bd0*/  BSYNC B1 ;  /* 0x0000000000017941 */ /* 0x000fea0003800000 */
.L_x_4265:
        /* <DEDUP_REMOVED lines=48> */
.L_x_4245:
        /* <DEDUP_REMOVED lines=38> */
[----:B------:R-:W-:-:S05]  /*8140*/  IMAD R3, R185, 0x40, R19 ;  /* 0x00000040b9037824 */ /* 0x000fca00078e0213 */
[----:B------:R-:W-:Y:S02]  /*8150*/  LEA R3, R222, R3, 0x5 ;  /* 0x00000003de037211 */ /* 0x000fe400078e28ff */
        /* <DEDUP_REMOVED lines=25> */
.L_x_4462:
[----:B------:R-:W-:-:S03]  /*82f0*/  UMOV UR4, 0xffffffff ;  /* 0xffffffff00047882 */ /* 0x000fc60000000000 */
[----:B------:R-:W-:Y:S05]  /*8300*/  BRA.DIV UR4, `(.L_x_4268) ;  /* 0x0000014a04bc7947 */ /* 0x000fea000b800000 */
.L_x_4465:
[----:B------:R-:W-:-:S03]  /*8310*/  UMOV UR4, 0xffffffff ;  /* 0xffffffff00047882 */ /* 0x000fc60000000000 */
[----:B------:R-:W-:Y:S05]  /*8320*/  BRA.DIV UR4, `(.L_x_4269) ;  /* 0x0000014a04dc7947 */ /* 0x000fea000b800000 */
.L_x_4468:
[----:B------:R-:W-:-:S03]  /*8330*/  UMOV UR4, 0xffffffff ;  /* 0xffffffff00047882 */ /* 0x000fc60000000000 */
[----:B------:R-:W-:Y:S05]  /*8340*/  BRA.DIV UR4, `(.L_x_4270) ;  /* 0x0000014a04fc7947 */ /* 0x000fea000b800000 */
.L_x_4471:
[----:B------:R-:W-:-:S03]  /*8350*/  UMOV UR4, 0xffffffff ;  /* 0xffffffff00047882 */ /* 0x000fc60000000000 */
[----:B------:R-:W-:Y:S05]  /*8360*/  BRA.DIV UR4, `(.L_x_4271) ;  /* 0x0000014e041c7947 */ /* 0x000fea000b800000 */
.L_x_4474:
[----:B------:R-:W-:Y:S01]  /*8370*/  UMOV UR4, 0xffffffff ;  /* 0xffffffff00047882 */ /* 0x000fe20000000000 */
[----:B------:R-:W-:Y:S02]  /*8380*/  LOP3.LUT R6, R6, 0xfffffffe, RZ, 0xc0, !PT ;  /* 0xfffffffe06067812 */ /* 0x000fe400078ec0ff */
[----:B------:R-:W-:Y:S05]  /*8390*/  BRA.DIV UR4, `(.L_x_4272) ;  /* 0x0000014e04387947 */ /* 0x000fea000b800000 */
.L_x_4477:
[----:B------:R-:W-:Y:S01]  /*83a0*/  UMOV UR4, 0xffffffff ;  /* 0xffffffff00047882 */ /* 0x000fe20000000000 */
[----:B------:R-:W-:Y:S02]  /*83b0*/  IMAD.IADD R56, R219, 0x1, -R6 ;  /* 0x00000001db387824 */ /* 0x000fe400078e0a06 */
[----:B------:R-:W-:Y:S05]  /*83c0*/  BRA.DIV UR4, `(.L_x_4273) ;  /* 0x0000014e04547947 */ /* 0x000fea000b800000 */
.L_x_4480:
[----:B------:R-:W-:Y:S01]  /*83d0*/  UMOV UR4, 0xffffffff ;  /* 0xffffffff00047882 */ /* 0x000fe20000000000 */
[----:B------:R-:W-:Y:S02]  /*83e0*/  SHF.L.U32 R3, R56, 0x1f, RZ ;  /* 0x0000001f38037819 */ /* 0x000fe400000006ff */
[----:B------:R-:W-:Y:S05]  /*83f0*/  BRA.DIV UR4, `(.L_x_4274) ;  /* 0x0000014e04707947 */ /* 0x000fea000b800000 */
.L_x_4483:
        /* <DEDUP_REMOVED lines=35> */
.L_x_4484:
[----:B------:R-:W-:Y:S05]  /*8630*/  BSYNC B1 ;  /* 0x0000000000017941 */ /* 0x000fea0003800000 */
.L_x_4275:
[----:B------:R-:W-:Y:S04]  /*8640*/  BSSY B1, `(.L_x_4277) ;  /* 0x000006a000017945 */ /* 0x000fe80003800000 */
[----:B------:R-:W-:Y:S05]  /*8650*/  @P2 BRA `(.L_x_4278) ;  /* 0x0000000400a02947 */ /* 0x000fea0003800000 */
[----:B------:R-:W-:Y:S01]  /*8660*/  IMAD.SHL.U32 R0, R191, 0x40, RZ ;  /* 0x00000040bf007824 */ /* 0x000fe200078e00ff */
[----:B------:R-:W-:Y:S01]  /*8670*/  SHF.R.U64 R12, R32, 0x10, R33 ;  /* 0x00000010200c7819 */ /* 0x000fe20000001221 */
[----:B------:R-:W-:Y:S01]  /*8680*/  IMAD.IADD R4, R16, 0x1, R21 ;  /* 0x0000000110047824 */ /* 0x000fe200078e0215 */
[----:B------:R-:W-:Y:S02]  /*8690*/  SHF.R.U32.HI R32, RZ, 0x10, R33 ;  /* 0x00000010ff207819 */ /* 0x000fe40000011621 */
        /* <DEDUP_REMOVED lines=10> */
[----:B------:R-:W-:Y:S01]  /*8740*/  PRMT R33, R20, 0x5432, R12 ;  /* 0x0000543214217816 */ /* 0x000fe2000000000c */
        /* <DEDUP_REMOVED lines=9> */
[----:B------:R-:W-:Y:S02]  /*87e0*/  PRMT R36, R14, 0x5410, R3 ;  /* 0x000054100e247816 */ /* 0x000fe40000000003 */
[----:B------:R-:W-:Y:S01]  /*87f0*/  SHF.R.U32.HI R42, RZ, 0x10, R39 ;  /* 0x00000010ff2a7819 */ /* 0x000fe20000011627 */
[C---:B------:R-:W-:Y:S01]  /*8800*/  IMAD.U32 R39, R38.reuse, 0x10000, RZ ;  /* 0x0001000026277824 */ /* 0x040fe200078e00ff */
[----:B------:R-:W-:Y:S01]  /*8810*/  PRMT R37, R15, 0x5410, R35 ;  /* 0x000054100f257816 */ /* 0x000fe20000000023 */
[----:B------:R-:W-:Y:S01]  /*8820*/  IMAD.U32 R35, R33, 0x10000, RZ ;  /* 0x0001000021237824 */ /* 0x000fe200078e00ff */
        /* <DEDUP_REMOVED lines=9> */
[C---:B------:R-:W-:Y:S01]  /*88c0*/  IMAD.U32 R12, R6.reuse, 0x10000, RZ ;  /* 0x00010000060c7824 */ /* 0x040fe200078e00ff */
[----:B------:R-:W-:Y:S01]  /*88d0*/  LOP3.LUT R6, R6, 0xffff0000, RZ, 0xc0, !PT ;  /* 0xffff000006067812 */ /* 0x000fe200078ec0ff */
[----:B-1----:R-:W-:Y:S01]  /*88e0*/  IMAD.U32 R15, R9, 0x10000, RZ ;  /* 0x00010000090f7824 */ /* 0x002fe200078e00ff */
[----:B------:R-:W-:Y:S01]  /*88f0*/  SHF.L.U32 R14, R8, 0x10, RZ ;  /* 0x00000010080e7819 */ /* 0x000fe200000006ff */
[----:B------:R-:W-:Y:S01]  /*8900*/  IMAD.U32 R20, R10, 0x10000, RZ ;  /* 0x000100000a147824 */ /* 0x000fe200078e00ff */
[----:B------:R-:W-:Y:S01]  /*8910*/  LOP3.LUT R8, R8, 0xffff0000, RZ, 0xc0, !PT ;  /* 0xffff000008087812 */ /* 0x000fe200078ec0ff */
[----:B------:R-:W-:Y:S01]  /*8920*/  IMAD.U32 R32, R11, 0x10000, RZ ;  /* 0x000100000b207824 */ /* 0x000fe200078e00ff */
        /* <DEDUP_REMOVED lines=20> */
[----:B------:R-:W-:Y:S01]  /*8a70*/  LOP3.LUT R10, R10, 0xffff0000, RZ, 0xc0, !PT ;  /* 0xffff00000a0a7812 */ /* 0x000fe200078ec0ff */
[----:B------:R-:W-:-:S02]  /*8a80*/  IMAD.U32 R4, R42, 0x10000, RZ ;  /* 0x000100002a047824 */ /* 0x000fc400078e00ff */
[C---:B------:R-:W-:Y:S01]  /*8a90*/  FFMA.FTZ R34, R5.reuse, R34, -R0 ;  /* 0x0000002205227223 */ /* 0x040fe20000010800 */
[----:B------:R-:W-:Y:S01]  /*8aa0*/  FFMA.FTZ R9, R5, R40, R38 ;  /* 0x0000002805097223 */ /* 0x000fe20000010026 */
[----:B------:R-:W-:Y:S02]  /*8ab0*/  IMAD.U32 R13, R7, 0x10000, RZ ;  /* 0x00010000070d7824 */ /* 0x000fe400078e00ff */
[----:B------:R-:W-:Y:S01]  /*8ac0*/  FMUL.FTZ R35, R20, R15 ;  /* 0x0000000f14237220 */ /* 0x000fe20000410000 */
[----:B------:R-:W-:Y:S02]  /*8ad0*/  IMAD.U32 R3, R36, 0x10000, RZ ;  /* 0x0001000024037824 */ /* 0x000fe400078e00ff */
[----:B------:R-:W-:Y:S01]  /*8ae0*/  FMUL.FTZ R38, R32, R4 ;  /* 0x0000000420267220 */ /* 0x000fe20000410000 */
[----:B------:R-:W-:Y:S01]  /*8af0*/  IMAD.U32 R0, R37, 0x10000, RZ ;  /* 0x0001000025007824 */ /* 0x000fe200078e00ff */
        /* <DEDUP_REMOVED lines=9> */
[C---:B------:R-:W-:Y:S01]  /*8b90*/  FMUL.FTZ R5, R10.reuse, R41 ;  /* 0x000000290a057220 */ /* 0x040fe20000410000 */
[----:B------:R-:W-:Y:S01]  /*8ba0*/  LOP3.LUT R0, R37, 0xffff0000, RZ, 0xc0, !PT ;  /* 0xffff000025007812 */ /* 0x000fe200078ec0ff */
[----:B------:R-:W-:Y:S01]  /*8bb0*/  FFMA.FTZ R32, R13, R4, R32 ;  /* 0x000000040d207223 */ /* 0x000fe20000010020 */
        /* <DEDUP_REMOVED lines=18> */
.L_x_4278:
[----:B------:R-:W-:Y:S05]  /*8ce0*/  BSYNC B1 ;  /* 0x0000000000017941 */ /* 0x000fea0003800000 */
.L_x_4277:
        /* <DEDUP_REMOVED lines=9> */
[----:B------:R-:W-:Y:S02]  /*8d80*/  SHF.R.U32.HI R24, RZ, 0x10, R25 ;  /* 0x00000010ff187819 */ /* 0x000fe40000011619 */
[----:B------:R-:W-:Y:S01]  /*8d90*/  SHF.R.U64 R12, R26, 0x10, R27 ;  /* 0x000000101a0c7819 */ /* 0x000fe2000000121b */
[----:B0-----:R-:W-:Y:S01]  /*8da0*/  IMAD.IADD R3, R231, 0x1, R0 ;  /* 0x00000001e7037824 */ /* 0x001fe200078e0200 */
[----:B------:R-:W-:Y:S02]  /*8db0*/  SHF.R.U64 R0, R28, 0x10, R29 ;  /* 0x000000101c007819 */ /* 0x000fe4000000121d */
[----:B------:R-:W-:Y:S01]  /*8dc0*/  SHF.R.U32.HI R26, RZ, 0x10, R27 ;  /* 0x00000010ff1a7819 */ /* 0x000fe2000001161b */
[----:B------:R-:W-:Y:S01]  /*8dd0*/  IMAD R3, R3, 0x2, R2 ;  /* 0x0000000203037824 */ /* 0x000fe200078e0202 */
[C---:B------:R-:W-:Y:S02]  /*8de0*/  PRMT R30, R48.reuse, 0x5432, R0 ;  /* 0x00005432301e7816 */ /* 0x040fe40000000000 */
[----:B------:R-:W-:-:S02]  /*8df0*/  PRMT R25, R48, 0x5410, R13 ;  /* 0x0000541030197816 */ /* 0x000fc4000000000d */
[----:B------:R-:W0:Y:S01]  /*8e00*/  LDS.128 R8, [R3+0x20400] ;  /* 0x0204000003087984 */ /* 0x000e220000000c00 */
[----:B------:R-:W-:Y:S01]  /*8e10*/  SHF.R.U32.HI R35, RZ, 0x10, R31 ;  /* 0x00000010ff237819 */ /* 0x000fe2000001161f */
[----:B------:R-:W-:Y:S01]  /*8e20*/  IMAD.U32 R31, R30, 0x10000, RZ ;  /* 0x000100001e1f7824 */ /* 0x000fe200078e00ff */
[----:B------:R-:W-:Y:S02]  /*8e30*/  PRMT R32, R49, 0x5432, R32 ;  /* 0x0000543231207816 */ /* 0x000fe40000000020 */
[----:B------:R-:W-:Y:S01]  /*8e40*/  PRMT R29, R52, 0x5432, R26 ;  /* 0x00005432341d7816 */ /* 0x000fe2000000001a */
[----:B------:R-:W-:Y:S01]  /*8e50*/  IMAD.U32 R26, R25, 0x10000, RZ ;  /* 0x00010000191a7824 */ /* 0x000fe200078e00ff */
[----:B------:R-:W-:Y:S01]  /*8e60*/  PRMT R27, R50, 0x5432, R24 ;  /* 0x00005432321b7816 */ /* 0x000fe20000000018 */
[----:B------:R-:W-:Y:S01]  /*8e70*/  IMAD.U32 R33, R32, 0x10000, RZ ;  /* 0x0001000020217824 */ /* 0x000fe200078e00ff */
[----:B------:R-:W-:Y:S02]  /*8e80*/  PRMT R35, R14, 0x5410, R35 ;  /* 0x000054100e237816 */ /* 0x000fe40000000023 */
[----:B------:R-:W-:-:S02]  /*8e90*/  PRMT R28, R51, 0x5432, R12 ;  /* 0x00005432331c7816 */ /* 0x000fc4000000000c */
[----:B------:R-:W-:Y:S02]  /*8ea0*/  PRMT R34, R14, 0x5432, R34 ;  /* 0x000054320e227816 */ /* 0x000fe40000000022 */
[----:B------:R-:W-:Y:S01]  /*8eb0*/  LOP3.LUT R25, R25, 0xffff0000, RZ, 0xc0, !PT ;  /* 0xffff000019197812 */ /* 0x000fe200078ec0ff */
[----:B-1----:R-:W-:Y:S01]  /*8ec0*/  IMAD.U32 R0, R4, 0x10000, RZ ;  /* 0x0001000004007824 */ /* 0x002fe200078e00ff */
[----:B------:R-:W-:Y:S01]  /*8ed0*/  SHF.L.U32 R14, R7, 0x10, RZ ;  /* 0x00000010070e7819 */ /* 0x000fe200000006ff */
[C---:B------:R-:W-:Y:S01]  /*8ee0*/  IMAD.U32 R12, R5.reuse, 0x10000, RZ ;  /* 0x00010000050c7824 */ /* 0x040fe200078e00ff */
        /* <DEDUP_REMOVED lines=19> */
[----:B------:R-:W-:Y:S01]  /*9020*/  FFMA.FTZ R41, R12, R15, -R41 ;  /* 0x0000000f0c297223 */ /* 0x000fe20000010829 */
[----:B------:R-:W-:Y:S02]  /*9030*/  IMAD.U32 R31, R29, 0x10000, RZ ;  /* 0x000100001d1f7824 */ /* 0x000fe400078e00ff */
[----:B------:R-:W-:Y:S01]  /*9040*/  FMUL.FTZ R45, R24, R37 ;  /* 0x00000025182d7220 */ /* 0x000fe20000410000 */
[----:B------:R-:W-:Y:S01]  /*9050*/  LOP3.LUT R15, R30, 0xffff0000, RZ, 0xc0, !PT ;  /* 0xffff00001e0f7812 */ /* 0x000fe200078ec0ff */
[----:B------:R-:W-:Y:S01]  /*9060*/  FFMA.FTZ R43, R12, R33, R43 ;  /* 0x000000210c2b7223 */ /* 0x000fe2000001002b */
[-C--:B------:R-:W-:Y:S01]  /*9070*/  FMUL.FTZ R24, R24, R31.reuse ;  /* 0x0000001f18187220 */ /* 0x080fe20000410000 */
[----:B------:R-:W-:Y:S01]  /*9080*/  FFMA.FTZ R45, R14, R31, -R45 ;  /* 0x0000001f0e2d7223 */ /* 0x000fe2000001082d */
[----:B------:R-:W-:Y:S01]  /*9090*/  LOP3.LUT R0, R27, 0xffff0000, RZ, 0xc0, !PT ;  /* 0xffff00001b007812 */ /* 0x000fe200078ec0ff */
[C---:B------:R-:W-:Y:S01]  /*90a0*/  FMUL.FTZ R31, R8.reuse, R15 ;  /* 0x0000000f081f7220 */ /* 0x040fe20000410000 */
[----:B------:R-:W-:Y:S01]  /*90b0*/  FMUL.FTZ R27, R8, R25 ;  /* 0x00000019081b7220 */ /* 0x000fe20000410000 */
[----:B------:R-:W-:-:S02]  /*90c0*/  IMAD.U32 R21, R10, 0x10000, RZ ;  /* 0x000100000a157824 */ /* 0x000fc400078e00ff */
[----:B------:R-:W-:Y:S01]  /*90d0*/  FFMA.FTZ R37, R14, R37, R24 ;  /* 0x000000250e257223 */ /* 0x000fe20000010018 */
[----:B------:R-:W-:Y:S02]  /*90e0*/  IMAD.U32 R12, R34, 0x10000, RZ ;  /* 0x00010000220c7824 */ /* 0x000fe400078e00ff */
[C---:B------:R-:W-:Y:S01]  /*90f0*/  FMUL.FTZ R20, R9.reuse, R32 ;  /* 0x0000002009147220 */ /* 0x040fe20000410000 */
[C---:B------:R-:W-:Y:S01]  /*9100*/  FFMA.FTZ R31, R4.reuse, R25, -R31 ;  /* 0x00000019041f7223 */ /* 0x040fe2000001081f */
[----:B------:R-:W-:Y:S01]  /*9110*/  FMUL.FTZ R9, R9, R0 ;  /* 0x0000000009097220 */ /* 0x000fe20000410000 */
[----:B------:R-:W-:Y:S01]  /*9120*/  FFMA.FTZ R14, R4, R15, R27 ;  /* 0x0000000f040e7223 */ /* 0x000fe2000001001b */
[----:B------:R-:W-:Y:S02]  /*9130*/  IMAD.U32 R8, R28, 0x10000, RZ ;  /* 0x000100001c087824 */ /* 0x000fe400078e00ff */
[----:B------:R-:W-:Y:S01]  /*9140*/  FMUL.FTZ R4, R21, R12 ;  /* 0x0000000c15047220 */ /* 0x000fe20000410000 */
[C---:B------:R-:W-:Y:S01]  /*9150*/  FFMA.FTZ R32, R5.reuse, R32, R9 ;  /* 0x0000002005207223 */ /* 0x040fe20000010009 */
[----:B------:R-:W-:Y:S01]  /*9160*/  LOP3.LUT R10, R10, 0xffff0000, RZ, 0xc0, !PT ;  /* 0xffff00000a0a7812 */ /* 0x000fe200078ec0ff */
[----:B------:R-:W-:Y:S01]  /*9170*/  FFMA.FTZ R20, R5, R0, -R20 ;  /* 0x0000000005147223 */ /* 0x000fe20000010814 */
[-C--:B------:R-:W-:Y:S01]  /*9180*/  FMUL.FTZ R24, R21, R8.reuse ;  /* 0x0000000815187220 */ /* 0x080fe20000410000 */
[----:B------:R-:W-:Y:S01]  /*9190*/  FFMA.FTZ R15, R13, R8, -R4 ;  /* 0x000000080d0f7223 */ /* 0x000fe20000010804 */
[----:B------:R-:W-:-:S02]  /*91a0*/  LOP3.LUT R9, R34, 0xffff0000, RZ, 0xc0, !PT ;  /* 0xffff000022097812 */ /* 0x000fc400078ec0ff */
[----:B------:R-:W-:Y:S01]  /*91b0*/  LOP3.LUT R11, R11, 0xffff0000, RZ, 0xc0, !PT ;  /* 0xffff00000b0b7812 */ /* 0x000fe200078ec0ff */
[----:B------:R-:W-:Y:S01]  /*91c0*/  FFMA.FTZ R24, R13, R12, R24 ;  /* 0x0000000c0d187223 */ /* 0x000fe20000010018 */
[----:B------:R-:W-:Y:S01]  /*91d0*/  LOP3.LUT R5, R28, 0xffff0000, RZ, 0xc0, !PT ;  /* 0xffff00001c057812 */ /* 0x000fe200078ec0ff */
[C---:B------:R-:W-:Y:S01]  /*91e0*/  FMUL.FTZ R13, R10.reuse, R9 ;  /* 0x000000090a0d7220 */ /* 0x040fe20000410000 */
[----:B------:R-:W-:Y:S02]  /*91f0*/  LOP3.LUT R4, R35, 0xffff0000, RZ, 0xc0, !PT ;  /* 0xffff000023047812 */ /* 0x000fe400078ec0ff */
[----:B------:R-:W-:Y:S01]  /*9200*/  LOP3.LUT R0, R29, 0xffff0000, RZ, 0xc0, !PT ;  /* 0xffff00001d007812 */ /* 0x000fe200078ec0ff */
[-C--:B------:R-:W-:Y:S01]  /*9210*/  FMUL.FTZ R8, R10, R5.reuse ;  /* 0x000000050a087220 */ /* 0x080fe20000410000 */
[----:B------:R-:W-:Y:S01]  /*9220*/  FFMA.FTZ R10, R6, R5, -R13 ;  /* 0x00000005060a7223 */ /* 0x000fe2000001080d */
[C---:B------:R-:W-:Y:S01]  /*9230*/  FMUL.FTZ R12, R11.reuse, R4 ;  /* 0x000000040b0c7220 */ /* 0x040fe20000410000 */
[----:B------:R-:W-:Y:S01]  /*9240*/  F2FP.BF16.F32.PACK_AB R5, R20, R41 ;  /* 0x000000291405723e */ /* 0x000fe200000010ff */
        /* <DEDUP_REMOVED lines=13> */
.L_x_4264:
[----:B------:R-:W-:Y:S05]  /*9320*/  BSYNC B0 ;  /* 0x0000000000007941 */ /* 0x000fea0003800000 */
.L_x_4244:
        /* <DEDUP_REMOVED lines=8> */
.L_x_4241:
[----:B------:R-:W-:-:S13]  /*93b0*/  ISETP.NE.AND P0, PT, R189, 0x3, PT ;  /* 0x00000003bd00780c */ /* 0x000fda0003f05270 */
[----:B------:R-:W-:Y:S05]  /*93c0*/  @!P0 BRA `(.L_x_4279) ;  /* 0x0000000000048947 */ /* 0x000fea0003800000 */
[----:B------:R-:W-:Y:S01]  /*93d0*/  BPT.TRAP 0x1 ;  /* 0x000000040000795c */ /* 0x000fe20000300000 */
.L_x_4279:
[----:B------:R-:W-:Y:S01]  /*93e0*/  IMAD R169, R18, 0x8, R2 ;  /* 0x0000000812a97824 */ /* 0x000fe200078e0202 */
[----:B------:R-:W-:-:S04]  /*93f0*/  SHF.L.U32 R20, R22, 0x1f, RZ ;  /* 0x0000001f16147819 */ /* 0x000fc800000006ff */
[----:B------:R0:W0:Y:S01]  /*9400*/  SYNCS.PHASECHK.TRANS64.TRYWAIT P1, [R169+URZ+0x38830], R20 ;  /* 0x03883014a90075a7 */ /* 0x000022000802017f */
[----:B------:R-:W-:Y:S05]  /*9410*/  @!P0 BRA `(.L_x_4280) ;  /* 0x0000000000048947 */ /* 0x000fea0003800000 */
[----:B------:R-:W-:Y:S01]  /*9420*/  BPT.TRAP 0x1 ;  /* 0x000000040000795c */ /* 0x000fe20000300000 */
.L_x_4280:
        /* <DEDUP_REMOVED lines=10> */
.L_x_4281:
[----:B------:R-:W-:Y:S01]  /*94d0*/  IMAD.MOV.U32 R7, RZ, RZ, 0x40000040 ;  /* 0x40000040ff077424 */ /* 0x000fe200078e00ff */
[----:B------:R-:W-:Y:S01]  /*94e0*/  LOP3.LUT R6, R3, 0x10000, RZ, 0xfc, !PT ;  /* 0x0001000003067812 */ /* 0x000fe200078efcff */
[----:B------:R-:W-:Y:S01]  /*94f0*/  IMAD.MOV.U32 R5, RZ, RZ, 0x40000040 ;  /* 0x40000040ff057424 */ /* 0x000fe200078e00ff */
[----:B------:R-:W-:Y:S01]  /*9500*/  LEA R4, R18, R14, 0x9 ;  /* 0x0000000e12047211 */ /* 0x000fe200078e48ff */
        /* <DEDUP_REMOVED lines=9> */
[----:B------:R-:W-:Y:S01]  /*95a0*/  SHF.L.U32 R3, R56, 0x1f, RZ ;  /* 0x0000001f38037819 */ /* 0x000fe200000006ff */
[----:B------:R-:W-:Y:S01]  /*95b0*/  IMAD.MOV.U32 R9, RZ, RZ, 0x40000040 ;  /* 0x40000040ff097424 */ /* 0x000fe200078e00ff */
[----:B------:R-:W-:Y:S01]  /*95c0*/  BSSY B0, `(.L_x_4283) ;  /* 0x0000022000007945 */ /* 0x000fe20003800000 */
[----:B------:R-:W-:-:S02]  /*95d0*/  VIADD R10, R6, 0x4 ;  /* 0x00000004060a7836 */ /* 0x000fc40000000000 */
[----:B------:R-:W-:Y:S02]  /*95e0*/  IMAD.MOV.U32 R11, RZ, RZ, 0x40000040 ;  /* 0x40000040ff0b7424 */ /* 0x000fe400078e00ff */
[----:B------:R-:W-:-:S04]  /*95f0*/  IMAD.MOV.U32 R5, RZ, RZ, 0x40000040 ;  /* 0x40000040ff057424 */ /* 0x000fc800078e00ff */
[----:B------:R-:W-:Y:S01]  /*9600*/  HGMMA.64x64x16.F32.BF16 R24, gdesc[UR4], RZ, !UPT, gsb0 ;  /* 0x00e00000041879f0 */ /* 0x000fe2000c0018ff */
        /* <DEDUP_REMOVED lines=29> */
.L_x_4485:
[----:B------:R-:W-:Y:S05]  /*97e0*/  BSYNC B0 ;  /* 0x0000000000007941 */ /* 0x000fea0003800000 */
.L_x_4283:
[----:B------:R-:W-:Y:S05]  /*97f0*/  @!P0 BRA `(.L_x_4285) ;  /* 0x0000000000048947 */ /* 0x000fea0003800000 */
[----:B------:R-:W-:Y:S01]  /*9800*/  BPT.TRAP 0x1 ;  /* 0x000000040000795c */ /* 0x000fe20000300000 */
.L_x_4285:
[----:B------:R2:W3:Y:S01]  /*9810*/  SYNCS.PHASECHK.TRANS64.TRYWAIT P1, [R169+URZ+0x38850], R20 ;  /* 0x03885014a90075a7 */ /* 0x0004e2000802017f */
[----:B------:R-:W-:Y:S05]  /*9820*/  @!P0 BRA `(.L_x_4286) ;  /* 0x0000000000048947 */ /* 0x000fea0003800000 */
[----:B------:R-:W-:Y:S01]  /*9830*/  BPT.TRAP 0x1 ;  /* 0x000000040000795c */ /* 0x000fe20000300000 */
.L_x_4286:
[C---:B------:R-:W-:Y:S01]  /*9840*/  VIADD R0, R2.reuse, 0x400 ;  /* 0x0000040002007836 */ /* 0x040fe20000000000 */
[----:B------:R-:W-:Y:S01]  /*9850*/  BSSY B0, `(.L_x_4287) ;  /* 0x000000a000007945 */ /* 0x000fe20003800000 */
[----:B-1----:R-:W-:-:S03]  /*9860*/  VIADD R3, R2, 0x26400 ;  /* 0x0002640002037836 */ /* 0x002fc60000000000 */
        /* <DEDUP_REMOVED lines=8> */
.L_x_4288:
[----:B------:R-:W-:Y:S05]  /*98f0*/  BSYNC B0 ;  /* 0x0000000000007941 */ /* 0x000fea0003800000 */
.L_x_4287:
[----:B------:R-:W-:Y:S01]  /*9900*/  IMAD.MOV.U32 R5, RZ, RZ, 0x40000040 ;  /* 0x40000040ff057424 */ /* 0x000fe200078e00ff */
[----:B------:R-:W-:Y:S01]  /*9910*/  LOP3.LUT R4, R3, 0x10000, RZ, 0xfc, !PT ;  /* 0x0001000003047812 */ /* 0x000fe200078efcff */
[----:B------:R-:W-:Y:S01]  /*9920*/  IMAD.MOV.U32 R21, RZ, RZ, 0x40000040 ;  /* 0x40000040ff157424 */ /* 0x000fe200078e00ff */
[----:B012---:R-:W-:Y:S01]  /*9930*/  LEA R20, R18, R15, 0xc ;  /* 0x0000000f12147211 */ /* 0x007fe200078e60ff */
[----:B------:R-:W-:Y:S05]  /*9940*/  WARPSYNC.ALL ;  /* 0x0000000000007948 */ /* 0x000fea0003800000 */
[C---:B------:R-:W-:Y:S01]  /*9950*/  R2UR UR4, R4.reuse ;  /* 0x00000000040472ca */ /* 0x040fe200000e0000 */
[----:B------:R-:W-:Y:S01]  /*9960*/  WARPGROUP.ARRIVE ;  /* 0x00000000000079c5 */ /* 0x000fe20000000000 */
[----:B------:R-:W-:Y:S01]  /*9970*/  R2UR UR5, R5 ;  /* 0x00000000050572ca */ /* 0x000fe200000e0000 */
[----:B------:R-:W-:Y:S01]  /*9980*/  VIADD R58, R4, 0x2 ;  /* 0x00000002043a7836 */ /* 0x000fe20000000000 */
[C---:B------:R-:W-:Y:S01]  /*9990*/  R2UR UR6, R20.reuse ;  /* 0x00000000140672ca */ /* 0x040fe200000e0000 */
        /* <DEDUP_REMOVED lines=19> */
[----:B------:R-:W-:-:S02]  /*9ad0*/  IMAD.MOV.U32 R57, RZ, RZ, 0x40000040 ;  /* 0x40000040ff397424 */ /* 0x000fc400078e00ff */
[----:B------:R-:W-:Y:S01]  /*9ae0*/  IMAD.MOV.U32 R67, RZ, RZ, 0x40000040 ;  /* 0x40000040ff437424 */ /* 0x000fe200078e00ff */
[----:B0-----:R-:W-:Y:S02]  /*9af0*/  SHF.R.U32.HI R0, RZ, 0x7, R0 ;  /* 0x00000007ff007819 */ /* 0x001fe40000011600 */
[----:B-1----:R-:W-:-:S04]  /*9b00*/  LOP3.LUT R61, R61, 0x7f, RZ, 0xc0, !PT ;  /* 0x0000007f3d3d7812 */ /* 0x002fc800078ec0ff */
        /* <DEDUP_REMOVED lines=21> */
[----:B------:R-:W-:Y:S02]  /*9c60*/  R2UR UR5, R59 ;  /* 0x000000003b0572ca */ /* 0x000fe400000e0000 */
[----:B------:R-:W-:Y:S01]  /*9c70*/  R2UR UR6, R56 ;  /* 0x00000000380672ca */ /* 0x000fe200000e0000 */
[----:B------:R-:W-:Y:S01]  /*9c80*/  VIADD R56, R20, 0x200 ;  /* 0x0000020014387836 */ /* 0x000fe20000000000 */
[----:B------:R-:W-:Y:S01]  /*9c90*/  R2UR UR7, R57 ;  /* 0x00000000390772ca */ /* 0x000fe200000e0000 */
[----:B------:R-:W-:Y:S01]  /*9ca0*/  IMAD.MOV.U32 R57, RZ, RZ, 0x40000040 ;  /* 0x40000040ff397424 */ /* 0x000fe200078e00ff */
        /* <DEDUP_REMOVED lines=131> */
[----:B------:R-:W-:Y:S02]  /*a4e0*/  R2UR UR7, R57 ;  /* 0x00000000390772ca */ /* 0x000fe400000e0000 */
        /* <DEDUP_REMOVED lines=23> */
[----:B------:R-:W-:-:S02]  /*a660*/  IMAD.MOV.U32 R3, RZ, RZ, 0x28 ;  /* 0x00000028ff037424 */ /* 0x000fc400078e00ff */
[----:B------:R-:W-:-:S03]  /*a670*/  IMAD.MOV.U32 R21, RZ, RZ, 0xa00 ;  /* 0x00000a00ff157424 */ /* 0x000fc600078e00ff */
[----:B------:R-:W-:Y:S02]  /*a680*/  SEL R3, R3, 0x26, P1 ;  /* 0x0000002603037807 */ /* 0x000fe40000800000 */
[----:B------:R-:W-:Y:S02]  /*a690*/  SEL R21, R21, 0x980, P1 ;  /* 0x0000098015157807 */ /* 0x000fe40000800000 */
[----:B------:R-:W-:Y:S02]  /*a6a0*/  LOP3.LUT R3, R3, 0x6, RZ, 0xc0, !PT ;  /* 0x0000000603037812 */ /* 0x000fe400078ec0ff */
[----:B------:R-:W-:Y:S01]  /*a6b0*/  LOP3.LUT R21, R21, 0xa00, RZ, 0xc0, !PT ;  /* 0x00000a0015157812 */ /* 0x000fe200078ec0ff */
        /* <DEDUP_REMOVED lines=9> */
[CC--:B------:R-:W-:Y:S02]  /*a750*/  IADD3 R58, R3.reuse, R21.reuse, R4 ;  /* 0x00000015033a7210 */ /* 0x0c0fe40007ffe004 */
[----:B------:R-:W-:Y:S01]  /*a760*/  IADD3 R56, R3, R21, R20 ;  /* 0x0000001503387210 */ /* 0x000fe20007ffe014 */
        /* <DEDUP_REMOVED lines=14> */
[----:B------:R-:W-:Y:S01]  /*a850*/  VIADD R57, R4, 0xa00 ;  /* 0x00000a0004397836 */ /* 0x000fe20000000000 */
[----:B------:R-:W-:Y:S01]  /*a860*/  IADD3 R66, R0, R59, RZ ;  /* 0x0000003b00427210 */ /* 0x000fe20007ffe0ff */
[----:B------:R-:W-:-:S02]  /*a870*/  IMAD.IADD R58, R62, 0x1, R59 ;  /* 0x000000013e3a7824 */ /* 0x000fc400078e023b */
[--C-:B------:R-:W-:Y:S02]  /*a880*/  IMAD.IADD R64, R0, 0x1, R57.reuse ;  /* 0x0000000100407824 */ /* 0x100fe400078e0239 */
        /* <DEDUP_REMOVED lines=50> */
[----:B------:R-:W-:Y:S01]  /*abb0*/  IMAD.IADD R56, R62, 0x1, R57 ;  /* 0x000000013e387824 */ /* 0x000fe200078e0239 */
[----:B------:R-:W-:Y:S01]  /*abc0*/  IADD3 R64, R0, R57, RZ ;  /* 0x0000003900407210 */ /* 0x000fe20007ffe0ff */
        /* <DEDUP_REMOVED lines=32> */
[----:B------:R-:W-:-:S02]  /*add0*/  IADD3 R56, R3, R21, R20 ;  /* 0x0000001503387210 */ /* 0x000fc40007ffe014 */
[----:B------:R-:W-:Y:S01]  /*ade0*/  IADD3 R3, R4, 0xe00, RZ ;  /* 0x00000e0004037810 */ /* 0x000fe20007ffe0ff */
        /* <DEDUP_REMOVED lines=40> */
[----:B------:R-:W-:Y:S01]  /*b070*/  IMAD.MOV.U32 R56, RZ, RZ, 0x40 ;  /* 0x00000040ff387424 */ /* 0x000fe200078e00ff */
[----:B------:R-:W-:Y:S02]  /*b080*/  R2UR UR5, R57 ;  /* 0x00000000390572ca */ /* 0x000fe400000e0000 */
[----:B------:R-:W-:Y:S02]  /*b090*/  R2UR UR6, R58 ;  /* 0x000000003a0672ca */ /* 0x000fe400000e0000 */
[----:B------:R-:W-:Y:S01]  /*b0a0*/  R2UR UR7, R59 ;  /* 0x000000003b0772ca */ /* 0x000fe200000e0000 */
[----:B------:R-:W-:Y:S01]  /*b0b0*/  IMAD.MOV.U32 R59, RZ, RZ, 0x40000040 ;  /* 0x40000040ff3b7424 */ /* 0x000fe200078e00ff */
[----:B------:R-:W-:-:S04]  /*b0c0*/  SEL R0, R56, 0x3e, P1 ;  /* 0x0000003e38007807 */ /* 0x000fc80000800000 */
[----:B------:R-:W-:-:S04]  /*b0d0*/  LOP3.LUT R21, R0, 0x6, RZ, 0xc0, !PT ;  /* 0x0000000600157812 */ /* 0x000fc800078ec0ff */
[CC--:B------:R-:W-:Y:S02]  /*b0e0*/  IADD3 R58, R21.reuse, R3.reuse, R4 ;  /* 0x00000003153a7210 */ /* 0x0c0fe40007ffe004 */
[----:B------:R-:W-:Y:S01]  /*b0f0*/  IADD3 R20, R21, R3, R20 ;  /* 0x0000000315147210 */ /* 0x000fe20007ffe014 */
[----:B------:R-:W-:Y:S02]  /*b100*/  IMAD.MOV.U32 R21, RZ, RZ, 0x40000040 ;  /* 0x40000040ff157424 */ /* 0x000fe400078e00ff */
[C---:B------:R-:W-:Y:S02]  /*b110*/  IMAD R3, R197.reuse, -0x40, R56 ;  /* 0xffffffc0c5037824 */ /* 0x040fe400078e0238 */
[----:B------:R-:W-:-:S03]  /*b120*/  VIADD R197, R197, 0xfffffffe ;  /* 0xfffffffec5c57836 */ /* 0x000fc60000000000 */
[----:B------:R-:W-:Y:S02]  /*b130*/  IADD3 R0, R194, 0x1, R3 ;  /* 0x00000001c2007810 */ /* 0x000fe40007ffe003 */
[C---:B------:R-:W-:Y:S02]  /*b140*/  IADD3 R3, -R192.reuse, R3, R194 ;  /* 0x00000003c0037210 */ /* 0x040fe40007ffe1c2 */
[----:B------:R-:W-:Y:S01]  /*b150*/  IADD3 R0, -R192, R0, -R187 ;  /* 0x00000000c0007210 */ /* 0x000fe20007ffe9bb */
[----:B------:R-:W-:Y:S02]  /*b160*/  WARPGROUP.DEPBAR.LE gsb0, 0x0 ;  /* 0x00008000000079c5 */ /* 0x000fe40000010000 */
[----:B------:R-:W-:-:S06]  /*b170*/  WARPGROUP.ARRIVE ;  /* 0x00000000000079c5 */ /* 0x000fcc0000000000 */
[----:B------:R-:W-:Y:S01]  /*b180*/  HGMMA.64x64x16.F32.BF16 R24, gdesc[UR4], R24, gsb0 ;  /* 0x00e00000041879f0 */ /* 0x000fe20008001818 */
[----:B------:R-:W-:Y:S02]  /*b190*/  R2UR UR4, R58 ;  /* 0x000000003a0472ca */ /* 0x000fe400000e0000 */
[----:B------:R-:W-:Y:S02]  /*b1a0*/  R2UR UR5, R59 ;  /* 0x000000003b0572ca */ /* 0x000fe400000e0000 */
[----:B------:R-:W-:Y:S02]  /*b1b0*/  R2UR UR6, R20 ;  /* 0x00000000140672ca */ /* 0x000fe400000e0000 */
[----:B------:R-:W-:Y:S02]  /*b1c0*/  R2UR UR7, R21 ;  /* 0x00000000150772ca */ /* 0x000fe400000e0000 */
[----:B------:R-:W-:-:S04]  /*b1d0*/  LEA R21, R185, R190, 0x6 ;  /* 0x000000beb9157211 */ /* 0x000fc800078e30ff */
        /* <DEDUP_REMOVED lines=64> */
[C---:B------:R-:W-:Y:S02]  /*b5e0*/  ISETP.GT.AND P2, PT, R21.reuse, 0x10, PT ;  /* 0x000000101500780c */ /* 0x040fe40003f44270 */
[----:B------:R-:W-:Y:S02]  /*b5f0*/  FMNMX.FTZ R3, R30, R3, !PT ;  /* 0x000000031e037209 */ /* 0x000fe40007810000 */
[----:B------:R-:W-:Y:S02]  /*b600*/  FSEL R34, R34, -INF , P2 ;  /* 0xff80000022227808 */ /* 0x000fe40001000000 */
[C---:B------:R-:W-:Y:S02]  /*b610*/  ISETP.GT.AND P2, PT, R21.reuse, 0x18, PT ;  /* 0x000000181500780c */ /* 0x040fe40003f44270 */
[----:B------:R-:W-:Y:S02]  /*b620*/  ISETP.GT.AND P3, PT, R21, 0x29, PT ;  /* 0x000000291500780c */ /* 0x000fe40003f64270 */
[----:B------:R-:W-:-:S02]  /*b630*/  FSEL R38, R38, -INF , P2 ;  /* 0xff80000026267808 */ /* 0x000fc40001000000 */
[----:B------:R-:W-:Y:S02]  /*b640*/  ISETP.GT.AND P2, PT, R21, 0x20, PT ;  /* 0x000000201500780c */ /* 0x000fe40003f44270 */
[----:B0-----:R-:W-:Y:S02]  /*b650*/  FMNMX.FTZ R29, R57, R68, !PT ;  /* 0x00000044391d7209 */ /* 0x001fe40007810000 */
[----:B------:R-:W-:Y:S02]  /*b660*/  FSEL R68, R31, -INF , P1 ;  /* 0xff8000001f447808 */ /* 0x000fe40000800000 */
[----:B------:R-:W-:Y:S01]  /*b670*/  ISETP.GT.AND P1, PT, R21, 0x11, PT ;  /* 0x000000111500780c */ /* 0x000fe20003f24270 */
[----:B------:R-:W0:Y:S01]  /*b680*/  SHFL.BFLY PT, R0, R29, 0x1, 0x1f ;  /* 0x0c201f001d007f89 */ /* 0x000e2200000e0000 */
[----:B------:R-:W-:Y:S02]  /*b690*/  FMNMX.FTZ R3, R68, R3, !PT ;  /* 0x0000000344037209 */ /* 0x000fe40007810000 */
[----:B------:R-:W-:-:S02]  /*b6a0*/  FSEL R70, R35, -INF , P1 ;  /* 0xff80000023467808 */ /* 0x000fc40000800000 */
[----:B------:R-:W-:Y:S02]  /*b6b0*/  FMNMX.FTZ R3, R34, R3, !PT ;  /* 0x0000000322037209 */ /* 0x000fe40007810000 */
[----:B------:R-:W-:Y:S02]  /*b6c0*/  ISETP.GT.AND P1, PT, R21, 0x19, PT ;  /* 0x000000191500780c */ /* 0x000fe40003f24270 */
[----:B------:R-:W-:Y:S02]  /*b6d0*/  FMNMX.FTZ R3, R70, R3, !PT ;  /* 0x0000000346037209 */ /* 0x000fe40007810000 */
[----:B------:R-:W-:Y:S02]  /*b6e0*/  FSEL R72, R39, -INF , P1 ;  /* 0xff80000027487808 */ /* 0x000fe40000800000 */
[----:B------:R-:W-:Y:S02]  /*b6f0*/  ISETP.GT.AND P1, PT, R21, 0x21, PT ;  /* 0x000000211500780c */ /* 0x000fe40003f24270 */
[----:B------:R-:W-:-:S02]  /*b700*/  FSEL R42, R42, -INF , P2 ;  /* 0xff8000002a2a7808 */ /* 0x000fc40001000000 */
[----:B------:R-:W-:Y:S02]  /*b710*/  ISETP.GT.AND P2, PT, R21, 0x28, PT ;  /* 0x000000281500780c */ /* 0x000fe40003f44270 */
[----:B------:R-:W-:Y:S02]  /*b720*/  FSEL R74, R43, -INF , P1 ;  /* 0xff8000002b4a7808 */ /* 0x000fe40000800000 */
[----:B------:R-:W-:Y:S02]  /*b730*/  FSEL R46, R46, -INF , P2 ;  /* 0xff8000002e2e7808 */ /* 0x000fe40001000000 */
[----:B------:R-:W-:Y:S02]  /*b740*/  ISETP.GT.AND P1, PT, R21, 0x30, PT ;  /* 0x000000301500780c */ /* 0x000fe40003f24270 */
[----:B0-----:R-:W-:Y:S02]  /*b750*/  FMNMX.FTZ R0, R29, R0, !PT ;  /* 0x000000001d007209 */ /* 0x001fe40007810000 */
[----:B------:R-:W-:Y:S01]  /*b760*/  FMNMX.FTZ R29, R38, R3, !PT ;  /* 0x00000003261d7209 */ /* 0x000fe20007810000 */
[----:B------:R-:W-:Y:S01]  /*b770*/  IMAD.U32 R3, RZ, RZ, UR4 ;  /* 0x00000004ff037e24 */ /* 0x000fe2000f8e00ff */
[----:B------:R-:W-:-:S02]  /*b780*/  FSETP.NEU.FTZ.AND P4, PT, R0, -INF , PT ;  /* 0xff8000000000780b */ /* 0x000fc40003f9d000 */
[----:B------:R-:W-:Y:S01]  /*b790*/  FMNMX.FTZ R29, R72, R29, !PT ;  /* 0x0000001d481d7209 */ /* 0x000fe20007810000 */
[----:B------:R-:W-:Y:S01]  /*b7a0*/  FMUL.FTZ R31, R0, R3 ;  /* 0x00000003001f7220 */ /* 0x000fe20000410000 */
[----:B------:R-:W-:Y:S02]  /*b7b0*/  FSEL R76, R47, -INF , P3 ;  /* 0xff8000002f4c7808 */ /* 0x000fe40001800000 */
[----:B------:R-:W-:Y:S02]  /*b7c0*/  FMNMX.FTZ R29, R42, R29, !PT ;  /* 0x0000001d2a1d7209 */ /* 0x000fe40007810000 */
[----:B------:R-:W-:Y:S02]  /*b7d0*/  FSEL R31, R31, RZ, P4 ;  /* 0x000000ff1f1f7208 */ /* 0x000fe40002000000 */
[----:B------:R-:W-:Y:S02]  /*b7e0*/  FMNMX.FTZ R29, R74, R29, !PT ;  /* 0x0000001d4a1d7209 */ /* 0x000fe40007810000 */
[----:B------:R-:W-:Y:S01]  /*b7f0*/  ISETP.GT.AND P2, PT, R21, 0x31, PT ;  /* 0x000000311500780c */ /* 0x000fe20003f44270 */
[--C-:B------:R-:W-:Y:S01]  /*b800*/  FFMA.FTZ R33, R24, R3, -R31.reuse ;  /* 0x0000000318217223 */ /* 0x100fe2000001081f */
[----:B------:R-:W-:Y:S01]  /*b810*/  FMNMX.FTZ R29, R46, R29, !PT ;  /* 0x0000001d2e1d7209 */ /* 0x000fe20007810000 */
[-CC-:B------:R-:W-:Y:S01]  /*b820*/  FFMA.FTZ R177, R20, R3.reuse, -R31.reuse ;  /* 0x0000000314b17223 */ /* 0x180fe2000001081f */
[----:B------:R-:W-:Y:S01]  /*b830*/  FSEL R50, R50, -INF , P1 ;  /* 0xff80000032327808 */ /* 0x000fe20000800000 */
[--C-:B------:R-:W-:Y:S01]  /*b840*/  FFMA.FTZ R25, R25, R3, -R31.reuse ;  /* 0x0000000319197223 */ /* 0x100fe2000001081f */
[----:B------:R-:W-:Y:S01]  /*b850*/  FMNMX.FTZ R29, R76, R29, !PT ;  /* 0x0000001d4c1d7209 */ /* 0x000fe20007810000 */
[-CC-:B------:R-:W-:Y:S01]  /*b860*/  FFMA.FTZ R176, R28, R3.reuse, -R31.reuse ;  /* 0x000000031cb07223 */ /* 0x180fe2000001081f */
[----:B------:R-:W-:Y:S01]  /*b870*/  ISETP.GT.AND P1, PT, R21, 0x38, PT ;  /* 0x000000381500780c */ /* 0x000fe20003f24270 */
[----:B------:R-:W-:Y:S01]  /*b880*/  MUFU.EX2 R152, R25 ;  /* 0x0000001900987308 */ /* 0x000fe20000000800 */
[----:B------:R-:W-:Y:S01]  /*b890*/  FSEL R24, R51, -INF , P2 ;  /* 0xff80000033187808 */ /* 0x000fe20001000000 */
[--C-:B------:R-:W-:Y:S01]  /*b8a0*/  FFMA.FTZ R178, R32, R3, -R31.reuse ;  /* 0x0000000320b27223 */ /* 0x100fe2000001081f */
[----:B------:R-:W-:Y:S01]  /*b8b0*/  FMNMX.FTZ R29, R50, R29, !PT ;  /* 0x0000001d321d7209 */ /* 0x000fe20007810000 */
[-CC-:B------:R-:W-:Y:S01]  /*b8c0*/  FFMA.FTZ R179, R56, R3.reuse, -R31.reuse ;  /* 0x0000000338b37223 */ /* 0x180fe2000001081f */
[----:B------:R-:W-:Y:S01]  /*b8d0*/  ISETP.GT.AND P2, PT, R21, 0x39, PT ;  /* 0x000000391500780c */ /* 0x000fe20003f44270 */
[-CC-:B------:R-:W-:Y:S01]  /*b8e0*/  FFMA.FTZ R180, R36, R3.reuse, -R31.reuse ;  /* 0x0000000324b47223 */ /* 0x180fe2000001081f */
[----:B------:R-:W-:Y:S01]  /*b8f0*/  FSEL R54, R54, -INF , P1 ;  /* 0xff80000036367808 */ /* 0x000fe20000800000 */
[--C-:B------:R-:W-:Y:S01]  /*b900*/  FFMA.FTZ R181, R58, R3, -R31.reuse ;  /* 0x000000033ab57223 */ /* 0x100fe2000001081f */
[----:B------:R-:W-:Y:S01]  /*b910*/  FMNMX.FTZ R29, R24, R29, !PT ;  /* 0x0000001d181d7209 */ /* 0x000fe20007810000 */
[-CC-:B------:R-:W-:Y:S01]  /*b920*/  FFMA.FTZ R182, R40, R3.reuse, -R31.reuse ;  /* 0x0000000328b67223 */ /* 0x180fe2000001081f */
[----:B------:R-:W-:Y:S01]  /*b930*/  FSEL R78, R55, -INF , P2 ;  /* 0xff800000374e7808 */ /* 0x000fe20001000000 */
        /* <DEDUP_REMOVED lines=8> */
[----:B------:R-:W-:Y:S01]  /*b9c0*/  FFMA.FTZ R175, R66, R3, -R31 ;  /* 0x0000000342af7223 */ /* 0x000fe2000001081f */
[----:B------:R-:W0:Y:S01]  /*b9d0*/  MUFU.EX2 R33, R33 ;  /* 0x0000002100217308 */ /* 0x000e220000000800 */
[----:B------:R-:W1:Y:S07]  /*b9e0*/  SHFL.BFLY PT, R20, R29, 0x2, 0x1f ;  /* 0x0c401f001d147f89 */ /* 0x000e6e00000e0000 */
[----:B------:R-:W2:Y:S08]  /*b9f0*/  MUFU.EX2 R176, R176 ;  /* 0x000000b000b07308 */ /* 0x000eb00000000800 */
[----:B------:R-:W3:Y:S01]  /*ba00*/  MUFU.EX2 R177, R177 ;  /* 0x000000b100b17308 */ /* 0x000ee20000000800 */
[----:B0-----:R-:W-:Y:S01]  /*ba10*/  FADD.FTZ R226, R33, R152 ;  /* 0x0000009821e27221 */ /* 0x001fe20000010000 */
[----:B------:R-:W-:-:S06]  /*ba20*/  F2FP.BF16.F32.PACK_AB R152, R152, R33 ;  /* 0x000000219898723e */ /* 0x000fcc00000010ff */
[----:B------:R-:W-:Y:S01]  /*ba30*/  MUFU.EX2 R178, R178 ;  /* 0x000000b200b27308 */ /* 0x000fe20000000800 */
[----:B-1----:R-:W-:Y:S01]  /*ba40*/  FMNMX.FTZ R20, R29, R20, !PT ;  /* 0x000000141d147209 */ /* 0x002fe20007810000 */
[----:B--2---:R-:W-:-:S04]  /*ba50*/  FADD.FTZ R226, R176, R226 ;  /* 0x000000e2b0e27221 */ /* 0x004fc80000010000 */
[----:B------:R-:W0:Y:S02]  /*ba60*/  SHFL.BFLY PT, R21, R20, 0x1, 0x1f ;  /* 0x0c201f0014157f89 */ /* 0x000e2400000e0000 */
[----:B------:R-:W1:Y:S01]  /*ba70*/  MUFU.EX2 R179, R179 ;  /* 0x000000b300b37308 */ /* 0x000e620000000800 */
[C---:B---3--:R-:W-:Y:S01]  /*ba80*/  F2FP.BF16.F32.PACK_AB R154, R177.reuse, R176 ;  /* 0x000000b0b19a723e */ /* 0x048fe200000010ff */
[----:B------:R-:W-:-:S06]  /*ba90*/  FADD.FTZ R177, R177, R226 ;  /* 0x000000e2b1b17221 */ /* 0x000fcc0000010000 */
[----:B------:R-:W-:Y:S08]  /*baa0*/  MUFU.EX2 R180, R180 ;  /* 0x000000b400b47308 */ /* 0x000ff00000000800 */
[----:B------:R-:W2:Y:S01]  /*bab0*/  MUFU.EX2 R181, R181 ;  /* 0x000000b500b57308 */ /* 0x000ea20000000800 */
[----:B-1----:R-:W-:Y:S01]  /*bac0*/  F2FP.BF16.F32.PACK_AB R156, R179, R178 ;  /* 0x000000b2b39c723e */ /* 0x002fe200000010ff */
[----:B------:R-:W-:Y:S01]  /*bad0*/  FADD.FTZ R178, R178, R177 ;  /* 0x000000b1b2b27221 */ /* 0x000fe20000010000 */
[----:B0-----:R-:W-:-:S03]  /*bae0*/  FMNMX.FTZ R168, R20, R21, !PT ;  /* 0x0000001514a87209 */ /* 0x001fc60007810000 */
[----:B------:R-:W-:Y:S02]  /*baf0*/  FADD.FTZ R179, R179, R178 ;  /* 0x000000b2b3b37221 */ /* 0x000fe40000010000 */
[----:B------:R-:W-:Y:S01]  /*bb00*/  MUFU.EX2 R182, R182 ;  /* 0x000000b600b67308 */ /* 0x000fe20000000800 */
[C---:B------:R-:W-:Y:S01]  /*bb10*/  FSETP.NEU.FTZ.AND P1, PT, R168.reuse, -INF , PT ;  /* 0xff800000a800780b */ /* 0x040fe20003f3d000 */
[----:B------:R-:W-:-:S05]  /*bb20*/  FMUL.FTZ R20, R168, R3 ;  /* 0x00000003a8147220 */ /* 0x000fca0000410000 */
[----:B------:R-:W-:Y:S01]  /*bb30*/  FSEL R25, R20, RZ, P1 ;  /* 0x000000ff14197208 */ /* 0x000fe20000800000 */
[----:B------:R-:W0:Y:S01]  /*bb40*/  MUFU.EX2 R183, R183 ;  /* 0x000000b700b77308 */ /* 0x000e220000000800 */
[----:B------:R-:W-:Y:S01]  /*bb50*/  ISETP.NE.AND P1, PT, R61, RZ, PT ;  /* 0x000000ff3d00720c */ /* 0x000fe20003f25270 */
[----:B------:R-:W-:Y:S01]  /*bb60*/  IMAD R20, R18, 0x1000, R184 ;  /* 0x0000100012147824 */ /* 0x000fe200078e02b8 */
[----:B--2---:R-:W-:Y:S01]  /*bb70*/  F2FP.BF16.F32.PACK_AB R158, R181, R180 ;  /* 0x000000b4b59e723e */ /* 0x004fe200000010ff */
        /* <DEDUP_REMOVED lines=20> */
[C---:B------:R-:W-:Y:S01]  /*bcc0*/  R2UR UR6, R20.reuse ;  /* 0x00000000140672ca */ /* 0x040fe200000e0000 */
[----:B------:R-:W-:Y:S01]  /*bcd0*/  VIADD R24, R20, 0x80 ;  /* 0x0000008014187836 */ /* 0x000fe20000000000 */
[----:B0-----:R-:W-:Y:S01]  /*bce0*/  F2FP.BF16.F32.PACK_AB R160, R183, R182 ;  /* 0x000000b6b7a0723e */ /* 0x001fe200000010ff */
[----:B------:R-:W-:-:S02]  /*bcf0*/  IMAD.MOV.U32 R25, RZ, RZ, 0x40000040 ;  /* 0x40000040ff197424 */ /* 0x000fc400078e00ff */
[----:B------:R-:W-:Y:S01]  /*bd00*/  FADD.FTZ R180, R180, R179 ;  /* 0x000000b3b4b47221 */ /* 0x000fe20000010000 */
[----:B------:R-:W-:Y:S01]  /*bd10*/  @!P1 VIADD R169, R169, 0x38860 ;  /* 0x00038860a9a99836 */ /* 0x000fe20000000000 */
[----:B------:R-:W0:Y:S01]  /*bd20*/  MUFU.EX2 R27, R27 ;  /* 0x0000001b001b7308 */ /* 0x000e220000000800 */
[----:B-1----:R-:W-:Y:S01]  /*bd30*/  IMAD.MOV.U32 R21, RZ, RZ, 0x40000040 ;  /* 0x40000040ff157424 */ /* 0x002fe200078e00ff */
[----:B------:R-:W-:Y:S01]  /*bd40*/  R2UR UR10, R24 ;  /* 0x00000000180a72ca */ /* 0x000fe200000e0000 */
[----:B------:R-:W-:Y:S01]  /*bd50*/  FADD.FTZ R181, R181, R180 ;  /* 0x000000b4b5b57221 */ /* 0x000fe20000010000 */
[----:B------:R-:W-:Y:S02]  /*bd60*/  R2UR UR11, R25 ;  /* 0x00000000190b72ca */ /* 0x000fe400000e0000 */
[----:B------:R-:W-:Y:S01]  /*bd70*/  R2UR UR7, R21 ;  /* 0x00000000150772ca */ /* 0x000fe200000e0000 */
[----:B------:R-:W-:Y:S01]  /*bd80*/  IMAD.MOV.U32 R21, RZ, RZ, 0x40000040 ;  /* 0x40000040ff157424 */ /* 0x000fe200078e00ff */
[----:B------:R-:W1:Y:S01]  /*bd90*/  MUFU.EX2 R200, R200 ;  /* 0x000000c800c87308 */ /* 0x000e620000000800 */
[----:B------:R-:W-:Y:S01]  /*bda0*/  FADD.FTZ R182, R182, R181 ;  /* 0x000000b5b6b67221 */ /* 0x000fe20000010000 */
[----:B------:R-:W-:-:S03]  /*bdb0*/  @!P1 PRMT R169, RZ, 0x654, R169 ;  /* 0x00000654ffa99816 */ /* 0x000fc600000000a9 */
[----:B------:R-:W-:-:S03]  /*bdc0*/  FADD.FTZ R183, R183, R182 ;  /* 0x000000b6b7b77221 */ /* 0x000fc60000010000 */
[----:B------:R-:W2:Y:S01]  /*bdd0*/  MUFU.EX2 R201, R201 ;  /* 0x000000c900c97308 */ /* 0x000ea20000000800 */
[----:B0-----:R-:W-:Y:S01]  /*bde0*/  F2FP.BF16.F32.PACK_AB R153, R27, R26 ;  /* 0x0000001a1b99723e */ /* 0x001fe200000010ff */
[----:B------:R-:W-:-:S06]  /*bdf0*/  FADD.FTZ R230, R26, R27 ;  /* 0x0000001b1ae67221 */ /* 0x000fcc0000010000 */
[----:B------:R-:W-:Y:S01]  /*be00*/  MUFU.EX2 R202, R202 ;  /* 0x000000ca00ca7308 */ /* 0x000fe20000000800 */
[----:B-1----:R-:W-:-:S07]  /*be10*/  FADD.FTZ R230, R200, R230 ;  /* 0x000000e6c8e67221 */ /* 0x002fce0000010000 */
[----:B------:R-:W0:Y:S01]  /*be20*/  MUFU.EX2 R203, R203 ;  /* 0x000000cb00cb7308 */ /* 0x000e220000000800 */
[C---:B--2---:R-:W-:Y:S01]  /*be30*/  F2FP.BF16.F32.PACK_AB R155, R201.reuse, R200 ;  /* 0x000000c8c99b723e */ /* 0x044fe200000010ff */
[----:B------:R-:W-:Y:S01]  /*be40*/  BAR.SYNC.DEFER_BLOCKING 0xf, 0x100 ;  /* 0x03c4000000007b1d */ /* 0x000fe20000010000 */
[----:B------:R-:W-:-:S05]  /*be50*/  FADD.FTZ R201, R201, R230 ;  /* 0x000000e6c9c97221 */ /* 0x000fca0000010000 */
[----:B------:R-:W-:Y:S08]  /*be60*/  MUFU.EX2 R204, R204 ;  /* 0x000000cc00cc7308 */ /* 0x000ff00000000800 */
[----:B------:R-:W1:Y:S01]  /*be70*/  MUFU.EX2 R205, R205 ;  /* 0x000000cd00cd7308 */ /* 0x000e620000000800 */
[----:B0-----:R-:W-:Y:S01]  /*be80*/  F2FP.BF16.F32.PACK_AB R157, R203, R202 ;  /* 0x000000cacb9d723e */ /* 0x001fe200000010ff */
[----:B------:R-:W-:-:S04]  /*be90*/  FADD.FTZ R202, R202, R201 ;  /* 0x000000c9caca7221 */ /* 0x000fc80000010000 */
[----:B------:R-:W-:Y:S02]  /*bea0*/  FADD.FTZ R203, R203, R202 ;  /* 0x000000cacbcb7221 */ /* 0x000fe40000010000 */
[----:B------:R-:W0:Y:S01]  /*beb0*/  MUFU.EX2 R186, R186 ;  /* 0x000000ba00ba7308 */ /* 0x000e220000000800 */
[----:B------:R2:W-:Y:S07]  /*bec0*/  STSM.16.M88.4 [R196+0x36400], R152 ;  /* 0x03640098c4007844 */ /* 0x0005ee0000000200 */
[----:B------:R-:W3:Y:S01]  /*bed0*/  MUFU.EX2 R198, R198 ;  /* 0x000000c600c67308 */ /* 0x000ee20000000800 */
[----:B-1----:R-:W-:Y:S01]  /*bee0*/  F2FP.BF16.F32.PACK_AB R159, R205, R204 ;  /* 0x000000cccd9f723e */ /* 0x002fe200000010ff */
[----:B------:R-:W-:-:S04]  /*bef0*/  FADD.FTZ R204, R204, R203 ;  /* 0x000000cbcccc7221 */ /* 0x000fc80000010000 */
[----:B------:R1:W-:Y:S01]  /*bf00*/  STSM.16.M88.4 [R208], R156 ;  /* 0x0000009cd0007844 */ /* 0x0003e20000000200 */
[----:B------:R-:W-:Y:S01]  /*bf10*/  FADD.FTZ R205, R205, R204 ;  /* 0x000000cccdcd7221 */ /* 0x000fe20000010000 */
[----:B------:R-:W-:Y:S01]  /*bf20*/  MUFU.EX2 R206, R206 ;  /* 0x000000ce00ce7308 */ /* 0x000fe20000000800 */
[----:B0-----:R-:W-:-:S07]  /*bf30*/  FADD.FTZ R183, R186, R183 ;  /* 0x000000b7bab77221 */ /* 0x001fce0000010000 */
[----:B------:R-:W0:Y:S01]  /*bf40*/  MUFU.EX2 R207, R207 ;  /* 0x000000cf00cf7308 */ /* 0x000e220000000800 */
[C---:B---3--:R-:W-:Y:S01]  /*bf50*/  F2FP.BF16.F32.PACK_AB R162, R198.reuse, R186 ;  /* 0x000000bac6a2723e */ /* 0x048fe200000010ff */
[----:B------:R-:W-:-:S06]  /*bf60*/  FADD.FTZ R198, R198, R183 ;  /* 0x000000b7c6c67221 */ /* 0x000fcc0000010000 */
        /* <DEDUP_REMOVED lines=19> */
[----:B0-----:R-:W-:-:S07]  /*c0a0*/  F2FP.BF16.F32.PACK_AB R166, R175, R173 ;  /* 0x000000adafa6723e */ /* 0x001fce00000010ff */
[----:B------:R-:W0:Y:S08]  /*c0b0*/  MUFU.EX2 R174, R174 ;  /* 0x000000ae00ae7308 */ /* 0x000e300000000800 */
[----:B------:R-:W4:Y:S01]  /*c0c0*/  MUFU.EX2 R170, R170 ;  /* 0x000000aa00aa7308 */ /* 0x000f220000000800 */
[----:B---3--:R-:W-:Y:S01]  /*c0d0*/  F2FP.BF16.F32.PACK_AB R165, R172, R225 ;  /* 0x000000e1aca5723e */ /* 0x008fe200000010ff */
[----:B------:R-:W-:-:S04]  /*c0e0*/  FADD.FTZ R225, R225, R224 ;  /* 0x000000e0e1e17221 */ /* 0x000fc80000010000 */
[----:B------:R-:W-:-:S04]  /*c0f0*/  FADD.FTZ R225, R172, R225 ;  /* 0x000000e1ace17221 */ /* 0x000fc80000010000 */
[----:B0-----:R-:W-:Y:S01]  /*c100*/  FADD.FTZ R225, R174, R225 ;  /* 0x000000e1aee17221 */ /* 0x001fe20000010000 */
[----:B----4-:R-:W-:-:S05]  /*c110*/  F2FP.BF16.F32.PACK_AB R167, R170, R174 ;  /* 0x000000aeaaa7723e */ /* 0x010fca00000010ff */
[----:B------:R1:W-:Y:S01]  /*c120*/  STSM.16.M88.4 [R209], R164 ;  /* 0x000000a4d1007844 */ /* 0x0003e20000000200 */
[----:B------:R-:W-:-:S06]  /*c130*/  WARPGROUP.ARRIVE ;  /* 0x00000000000079c5 */ /* 0x000fcc0000000000 */
[----:B------:R-:W-:Y:S03]  /*c140*/  HGMMA.64x256x16.F32.BF16 R24, R152, gdesc[UR4].tnspB, RZ, !UPT, gsb0 ;  /* 0x43e0000498187df0 */ /* 0x000fe6000c0018ff */
[----:B------:R-:W-:Y:S02]  /*c150*/  WARPGROUP.DEPBAR.LE gsb0, 0x0 ;  /* 0x00008000000079c5 */ /* 0x000fe40000010000 */
[----:B------:R-:W-:Y:S01]  /*c160*/  WARPGROUP.ARRIVE ;  /* 0x00000000000079c5 */ /* 0x000fe20000000000 */
[C---:B--2---:R-:W-:Y:S02]  /*c170*/  VIADD R152, R20.reuse, 0x100 ;  /* 0x0000010014987836 */ /* 0x044fe40000000000 */
[----:B------:R-:W-:Y:S02]  /*c180*/  IMAD.MOV.U32 R153, RZ, RZ, 0x40000040 ;  /* 0x40000040ff997424 */ /* 0x000fe400078e00ff */
[----:B------:R-:W-:-:S15]  /*c190*/  VIADD R20, R20, 0x180 ;  /* 0x0000018014147836 */ /* 0x000fde0000000000 */
[----:B------:R-:W-:-:S03]  /*c1a0*/  NOP ;  /* 0x0000000000007918 */ /* 0x000fc60000000000 */
        /* <DEDUP_REMOVED lines=9> */
[----:B------:R-:W-:-:S03]  /*c240*/  R2UR UR7, R21 ;  /* 0x00000000150772ca */ /* 0x000fc600000e0000 */
[----:B------:R-:W-:-:S05]  /*c250*/  IMAD R20, R185, 0x40, R20 ;  /* 0x00000040b9147824 */ /* 0x000fca00078e0214 */
[----:B------:R-:W-:-:S04]  /*c260*/  SHF.R.S32.HI R21, RZ, 0x1f, R20 ;  /* 0x0000001fff157819 */ /* 0x000fc80000011414 */
[----:B------:R-:W-:Y:S01]  /*c270*/  LEA.HI R21, R21, R20, RZ, 0x6 ;  /* 0x0000001415157211 */ /* 0x000fe200078f30ff */
[----:B------:R-:W-:-:S03]  /*c280*/  FADD.FTZ R20, R170, R225 ;  /* 0x000000e1aa147221 */ /* 0x000fc60000010000 */
[----:B------:R-:W-:-:S04]  /*c290*/  SHF.R.S32.HI R21, RZ, 0x6, R21 ;  /* 0x00000006ff157819 */ /* 0x000fc80000011415 */
[----:B------:R-:W-:Y:S01]  /*c2a0*/  VIMNMX R211, RZ, R21, !PT ;  /* 0x00000015ffd37248 */ /* 0x000fe20007fe0100 */
[----:B------:R-:W-:-:S03]  /*c2b0*/  FADD.FTZ R21, R175, R198 ;  /* 0x000000c6af157221 */ /* 0x000fc60000010000 */
        /* <DEDUP_REMOVED lines=16> */
[----:B------:R-:W-:Y:S01]  /*c3c0*/  IMAD.MOV.U32 R200, RZ, RZ, R168 ;  /* 0x000000ffffc87224 */ /* 0x000fe200078e00a8 */
[----:B------:R-:W-:Y:S01]  /*c3d0*/  MOV R199, R18 ;  /* 0x0000001200c77202 */ /* 0x000fe20000000f00 */
[----:B------:R-:W-:-:S07]  /*c3e0*/  IMAD.MOV.U32 R198, RZ, RZ, R0 ;  /* 0x000000ffffc67224 */ /* 0x000fce00078e0000 */
.L_x_4303:
[----:B------:R-:W-:-:S05]  /*c3f0*/  VIADD R18, R199, 0x1 ;  /* 0x00000001c7127836 */ /* 0x000fca0000000000 */
[----:B------:R-:W-:-:S04]  /*c400*/  ISETP.NE.AND P2, PT, R18, 0x2, PT ;  /* 0x000000021200780c */ /* 0x000fc80003f45270 */
[----:B------:R-:W-:Y:S02]  /*c410*/  SEL R3, RZ, 0x1, P2 ;  /* 0x00000001ff037807 */ /* 0x000fe40001000000 */
[----:B------:R-:W-:Y:S02]  /*c420*/  SEL R18, R18, RZ, P2 ;  /* 0x000000ff12127207 */ /* 0x000fe40001000000 */
[----:B------:R-:W-:Y:S01]  /*c430*/  LOP3.LUT R22, R22, R3, RZ, 0x3c, !PT ;  /* 0x0000000316167212 */ /* 0x000fe200078e3cff */
[----:B----4-:R-:W-:Y:S06]  /*c440*/  @!P0 BRA `(.L_x_4293) ;  /* 0x0000000000048947 */ /* 0x010fec0003800000 */
[----:B------:R-:W-:Y:S01]  /*c450*/  BPT.TRAP 0x1 ;  /* 0x000000040000795c */ /* 0x000fe20000300000 */
.L_x_4293:
[----:B------:R-:W-:Y:S01]  /*c460*/  IMAD R186, R18, 0x8, R2 ;  /* 0x0000000812ba7824 */ /* 0x000fe200078e0202 */
[----:B------:R-:W-:-:S04]  /*c470*/  SHF.L.U32 R3, R22, 0x1f, RZ ;  /* 0x0000001f16037819 */ /* 0x000fc800000006ff */
[----:B------:R0:W2:Y:S01]  /*c480*/  SYNCS.PHASECHK.TRANS64.TRYWAIT P2, [R186+URZ+0x38830], R3 ;  /* 0x03883003ba0075a7 */ /* 0x0000a2000804017f */
[----:B------:R-:W-:Y:S05]  /*c490*/  @!P0 BRA `(.L_x_4294) ;  /* 0x0000000000048947 */ /* 0x000fea0003800000 */
[----:B------:R-:W-:Y:S01]  /*c4a0*/  BPT.TRAP 0x1 ;  /* 0x000000040000795c */ /* 0x000fe20000300000 */
.L_x_4294:
[----:B------:R-:W-:Y:S01]  /*c4b0*/  BSSY B2, `(.L_x_4295) ;  /* 0x0000006000027945 */ /* 0x000fe20003800000 */
[----:B------:R-:W-:Y:S02]  /*c4c0*/  IMAD R202, R18, 0x200, R14 ;  /* 0x0000020012ca7824 */ /* 0x000fe400078e020e */
[----:B------:R-:W-:Y:S01]  /*c4d0*/  IMAD.MOV.U32 R203, RZ, RZ, 0x40000040 ;  /* 0x40000040ffcb7424 */ /* 0x000fe200078e00ff */
[----:B--2---:R-:W-:Y:S06]  /*c4e0*/  @P2 BRA `(.L_x_4296) ;  /* 0x0000000000082947 */ /* 0x004fec0003800000 */
[----:B------:R-:W2:Y:S02]  /*c4f0*/  SYNCS.PHASECHK.TRANS64.TRYWAIT P2, [R186+URZ+0x38830], R3 ;  /* 0x03883003ba0075a7 */ /* 0x000ea4000804017f */
[----:B--2---:R-:W-:Y:S05]  /*c500*/  @!P2 BRA `(.L_x_4297) ;  /* 0x0000010c00a4a947 */ /* 0x004fea0003800000 */
.L_x_4296:
[----:B------:R-:W-:Y:S05]  /*c510*/  BSYNC B2 ;  /* 0x0000000000027941 */ /* 0x000fea0003800000 */
.L_x_4295:
[C---:B------:R-:W-:Y:S01]  /*c520*/  R2UR UR6, R202.reuse ;  /* 0x00000000ca0672ca */ /* 0x040fe200000e0000 */
[----:B-1----:R-:W-:Y:S01]  /*c530*/  WARPGROUP.ARRIVE ;  /* 0x00000000000079c5 */ /* 0x002fe20000000000 */
        /* <DEDUP_REMOVED lines=34> */
.L_x_4298:
[----:B------:R1:W3:Y:S01]  /*c760*/  SYNCS.PHASECHK.TRANS64.TRYWAIT P2, [R186+URZ+0x38850], R3 ;  /* 0x03885003ba0075a7 */ /* 0x0002e2000804017f */
[----:B------:R-:W-:Y:S05]  /*c770*/  @!P0 BRA `(.L_x_4299) ;  /* 0x0000000000048947 */ /* 0x000fea0003800000 */
[----:B------:R-:W-:Y:S01]  /*c780*/  BPT.TRAP 0x1 ;  /* 0x000000040000795c */ /* 0x000fe20000300000 */
.L_x_4299:
[----:B------:R-:W-:Y:S04]  /*c790*/  BSSY B2, `(.L_x_4300) ;  /* 0x0000004000027945 */ /* 0x000fe80003800000 */
[----:B---3--:R-:W-:Y:S05]  /*c7a0*/  @P2 BRA `(.L_x_4301) ;  /* 0x0000000000082947 */ /* 0x008fea0003800000 */
[----:B------:R-:W3:Y:S02]  /*c7b0*/  SYNCS.PHASECHK.TRANS64.TRYWAIT P2, [R186+URZ+0x38850], R3 ;  /* 0x03885003ba0075a7 */ /* 0x000ee4000804017f */
[----:B---3--:R-:W-:Y:S05]  /*c7c0*/  @!P2 BRA `(.L_x_4302) ;  /* 0x0000010c0008a947 */ /* 0x008fea0003800000 */
.L_x_4301:
[----:B------:R-:W-:Y:S05]  /*c7d0*/  BSYNC B2 ;  /* 0x0000000000027941 */ /* 0x000fea0003800000 */
.L_x_4300:
        /* <DEDUP_REMOVED lines=11> */
[----:B------:R-:W-:Y:S02]  /*c890*/  VIADD R206, R4, 0x800 ;  /* 0x0000080004ce7836 */ /* 0x000fe40000000000 */
[----:B0123--:R-:W-:Y:S02]  /*c8a0*/  IMAD.MOV.U32 R3, RZ, RZ, 0x4 ;  /* 0x00000004ff037424 */ /* 0x00ffe400078e00ff */
[----:B------:R-:W-:-:S03]  /*c8b0*/  IMAD.MOV.U32 R207, RZ, RZ, 0x40000040 ;  /* 0x40000040ffcf7424 */ /* 0x000fc600078e00ff */
        /* <DEDUP_REMOVED lines=8> */
[----:B------:R-:W-:Y:S02]  /*c940*/  IADD3 R204, R4, 0x4, RZ ;  /* 0x0000000404cc7810 */ /* 0x000fe40007ffe0ff */
        /* <DEDUP_REMOVED lines=100> */
[----:B------:R-:W-:Y:S02]  /*cf90*/  IADD3 R204, R202, 0x404, RZ ;  /* 0x00000404cacc7810 */ /* 0x000fe40007ffe0ff */
[----:B------:R-:W-:Y:S01]  /*cfa0*/  R2UR UR7, R205 ;  /* 0x00000000cd0772ca */ /* 0x000fe200000e0000 */
[----:B------:R-:W-:Y:S01]  /*cfb0*/  IMAD.MOV.U32 R205, RZ, RZ, 0x40000040 ;  /* 0x40000040ffcd7424 */ /* 0x000fe200078e00ff */
[----:B------:R-:W-:Y:S01]  /*cfc0*/  R2UR UR6, R204 ;  /* 0x00000000cc0672ca */ /* 0x000fe200000e0000 */
[----:B------:R-:W-:Y:S01]  /*cfd0*/  VIADD R204, R4, 0x406 ;  /* 0x0000040604cc7836 */ /* 0x000fe20000000000 */
[----:B------:R-:W-:-:S02]  /*cfe0*/  WARPGROUP.DEPBAR.LE gsb0, 0x0 ;  /* 0x00008000000079c5 */ /* 0x000fc40000010000 */
        /* <DEDUP_REMOVED lines=38> */
[----:B------:R-:W-:Y:S02]  /*d250*/  MOV R205, 0x40000040 ;  /* 0x4000004000cd7802 */ /* 0x000fe40000000f00 */
[----:B------:R-:W-:Y:S01]  /*d260*/  R2UR UR6, R204 ;  /* 0x00000000cc0672ca */ /* 0x000fe200000e0000 */
[----:B------:R-:W-:Y:S01]  /*d270*/  VIADD R204, R4, 0x606 ;  /* 0x0000060604cc7836 */ /* 0x000fe20000000000 */
[----:B------:R-:W-:Y:S01]  /*d280*/  R2UR UR7, R205 ;  /* 0x00000000cd0772ca */ /* 0x000fe200000e0000 */
[----:B------:R-:W-:Y:S01]  /*d290*/  IMAD.MOV.U32 R205, RZ, RZ, 0x40000040 ;  /* 0x40000040ffcd7424 */ /* 0x000fe200078e00ff */
        /* <DEDUP_REMOVED lines=31> */
[----:B------:R-:W-:Y:S02]  /*d490*/  R2UR UR5, R205 ;  /* 0x00000000cd0572ca */ /* 0x000fe400000e0000 */
[----:B------:R-:W-:Y:S01]  /*d4a0*/  MOV R205, 0x40000040 ;  /* 0x4000004000cd7802 */ /* 0x000fe20000000f00 */
[----:B------:R-:W-:Y:S02]  /*d4b0*/  WARPGROUP.DEPBAR.LE gsb0, 0x0 ;  /* 0x00008000000079c5 */ /* 0x000fe40000010000 */
[----:B------:R-:W-:-:S08]  /*d4c0*/  WARPGROUP.ARRIVE ;  /* 0x00000000000079c5 */ /* 0x000fd00000000000 */
        /* <DEDUP_REMOVED lines=98> */
[----:B------:R-:W-:Y:S01]  /*daf0*/  R2UR UR6, R204 ;  /* 0x00000000cc0672ca */ /* 0x000fe200000e0000 */
[----:B------:R-:W-:Y:S01]  /*db00*/  IMAD.IADD R204, R203, 0x1, R3 ;  /* 0x00000001cbcc7824 */ /* 0x000fe200078e0203 */
[----:B------:R-:W-:Y:S01]  /*db10*/  R2UR UR7, R205 ;  /* 0x00000000cd0772ca */ /* 0x000fe200000e0000 */
[----:B------:R-:W-:-:S02]  /*db20*/  IMAD.MOV.U32 R205, RZ, RZ, 0x40000040 ;  /* 0x40000040ffcd7424 */ /* 0x000fc400078e00ff */
        /* <DEDUP_REMOVED lines=28> */
[----:B------:R-:W-:Y:S02]  /*dcf0*/  IMAD.MOV.U32 R207, RZ, RZ, 0x40000040 ;  /* 0x40000040ffcf7424 */ /* 0x000fe400078e00ff */
        /* <DEDUP_REMOVED lines=13> */
[----:B------:R-:W-:Y:S01]  /*ddd0*/  SEL R0, R0, 0x3e, P2 ;  /* 0x0000003e00007807 */ /* 0x000fe20001000000 */
[----:B------:R-:W-:-:S02]  /*dde0*/  WARPGROUP.DEPBAR.LE gsb0, 0x0 ;  /* 0x00008000000079c5 */ /* 0x000fc40000010000 */
[----:B------:R-:W-:-:S08]  /*ddf0*/  WARPGROUP.ARRIVE ;  /* 0x00000000000079c5 */ /* 0x000fd00000000000 */
[----:B------:R-:W-:Y:S01]  /*de00*/  HGMMA.64x64x16.F32.BF16 R152, gdesc[UR4], R152, gsb0 ;  /* 0x00e00000049879f0 */ /* 0x000fe20008001898 */
[----:B------:R-:W-:Y:S01]  /*de10*/  R2UR UR5, R205 ;  /* 0x00000000cd0572ca */ /* 0x000fe200000e0000 */
[----:B------:R-:W-:Y:S01]  /*de20*/  IMAD.MOV.U32 R205, RZ, RZ, 0x40000040 ;  /* 0x40000040ffcd7424 */ /* 0x000fe200078e00ff */
[----:B------:R-:W-:Y:S02]  /*de30*/  R2UR UR4, R204 ;  /* 0x00000000cc0472ca */ /* 0x000fe400000e0000 */
[----:B------:R-:W-:Y:S01]  /*de40*/  IADD3 R204, R201, R206, RZ ;  /* 0x000000cec9cc7210 */ /* 0x000fe20007ffe0ff */
[----:B------:R-:W-:Y:S01]  /*de50*/  IMAD.IADD R206, R3, 0x1, R206 ;  /* 0x0000000103ce7824 */ /* 0x000fe200078e02ce */
[----:B------:R-:W-:Y:S01]  /*de60*/  R2UR UR7, R205 ;  /* 0x00000000cd0772ca */ /* 0x000fe200000e0000 */
[----:B------:R-:W-:Y:S01]  /*de70*/  IMAD.MOV.U32 R205, RZ, RZ, 0x40000040 ;  /* 0x40000040ffcd7424 */ /* 0x000fe200078e00ff */
[----:B------:R-:W-:Y:S01]  /*de80*/  R2UR UR6, R204 ;  /* 0x00000000cc0672ca */ /* 0x000fe200000e0000 */
[----:B------:R-:W-:Y:S01]  /*de90*/  IMAD.IADD R204, R203, 0x1, R3 ;  /* 0x00000001cbcc7824 */ /* 0x000fe200078e0203 */
[----:B------:R-:W-:Y:S01]  /*dea0*/  LOP3.LUT R203, R0, 0x6, RZ, 0xc0, !PT ;  /* 0x0000000600cb7812 */ /* 0x000fe200078ec0ff */
[----:B------:R-:W-:-:S02]  /*deb0*/  IMAD.MOV.U32 R3, RZ, RZ, 0x1000 ;  /* 0x00001000ff037424 */ /* 0x000fc400078e00ff */
[----:B------:R-:W-:-:S03]  /*dec0*/  IMAD.MOV.U32 R0, RZ, RZ, -0x40 ;  /* 0xffffffc0ff007424 */ /* 0x000fc600078e00ff */
[----:B------:R-:W-:Y:S01]  /*ded0*/  SEL R3, R3, 0xf80, P2 ;  /* 0x00000f8003037807 */ /* 0x000fe20001000000 */
[----:B------:R-:W-:-:S03]  /*dee0*/  IMAD R0, R197, R0, 0x1 ;  /* 0x00000001c5007424 */ /* 0x000fc600078e0200 */
[----:B------:R-:W-:Y:S01]  /*def0*/  LOP3.LUT R3, R3, 0x1e00, RZ, 0xc0, !PT ;  /* 0x00001e0003037812 */ /* 0x000fe200078ec0ff */
[----:B------:R-:W-:-:S03]  /*df00*/  IMAD R0, R185, 0x40, R0 ;  /* 0x00000040b9007824 */ /* 0x000fc600078e0200 */
        /* <DEDUP_REMOVED lines=10> */
[----:B------:R-:W-:Y:S01]  /*dfb0*/  IMAD.MOV.U32 R203, RZ, RZ, 0x40000040 ;  /* 0x40000040ffcb7424 */ /* 0x000fe200078e00ff */
[----:B------:R-:W-:-:S04]  /*dfc0*/  IADD3 R3, -R187, R0, R194 ;  /* 0x00000000bb037210 */ /* 0x000fc80007ffe1c2 */
[----:B------:R-:W-:-:S04]  /*dfd0*/  IADD3 R0, R190, R3, -R192 ;  /* 0x00000003be007210 */ /* 0x000fc80007ffe8c0 */
[C---:B------:R-:W-:Y:S02]  /*dfe0*/  ISETP.GT.AND P2, PT, R0.reuse, RZ, PT ;  /* 0x000000ff0000720c */ /* 0x040fe40003f44270 */
[----:B------:R-:W-:Y:S01]  /*dff0*/  ISETP.GT.AND P3, PT, R0, 0x1, PT ;  /* 0x000000010000780c */ /* 0x000fe20003f64270 */
        /* <DEDUP_REMOVED lines=41> */
[C---:B------:R-:W-:Y:S02]  /*e290*/  ISETP.GT.AND P3, PT, R0.reuse, 0x29, PT ;  /* 0x000000290000780c */ /* 0x040fe40003f64270 */
[----:B------:R-:W-:Y:S02]  /*e2a0*/  FMNMX.FTZ R172, R169, R202, !PT ;  /* 0x000000caa9ac7209 */ /* 0x000fe40007810000 */
[----:B------:R-:W-:Y:S02]  /*e2b0*/  ISETP.GT.AND P2, PT, R0, 0x30, PT ;  /* 0x000000300000780c */ /* 0x000fe40003f44270 */
[----:B------:R-:W-:Y:S01]  /*e2c0*/  FSEL R202, R173, -INF , P3 ;  /* 0xff800000adca7808 */ /* 0x000fe20001800000 */
[----:B------:R-:W-:Y:S01]  /*e2d0*/  IMAD.MOV.U32 R173, RZ, RZ, 0x40000040 ;  /* 0x40000040ffad7424 */ /* 0x000fe200078e00ff */
[----:B------:R-:W-:-:S02]  /*e2e0*/  FMNMX.FTZ R3, R201, R172, !PT ;  /* 0x000000acc9037209 */ /* 0x000fc40007810000 */
[----:B------:R-:W-:Y:S02]  /*e2f0*/  ISETP.GT.AND P3, PT, R0, 0x31, PT ;  /* 0x000000310000780c */ /* 0x000fe40003f64270 */
[----:B------:R-:W-:Y:S02]  /*e300*/  FSEL R176, R176, -INF , P2 ;  /* 0xff800000b0b07808 */ /* 0x000fe40001000000 */
[----:B------:R-:W-:Y:S02]  /*e310*/  FMNMX.FTZ R3, R202, R3, !PT ;  /* 0x00000003ca037209 */ /* 0x000fe40007810000 */
[----:B------:R-:W-:Y:S02]  /*e320*/  ISETP.GT.AND P2, PT, R0, 0x38, PT ;  /* 0x000000380000780c */ /* 0x000fe40003f44270 */
[----:B------:R-:W-:Y:S02]  /*e330*/  FSEL R177, R177, -INF , P3 ;  /* 0xff800000b1b17808 */ /* 0x000fe40001800000 */
[----:B------:R-:W-:-:S02]  /*e340*/  FMNMX.FTZ R172, R176, R3, !PT ;  /* 0x00000003b0ac7209 */ /* 0x000fc40007810000 */
[C---:B------:R-:W-:Y:S01]  /*e350*/  ISETP.GT.AND P3, PT, R0.reuse, 0x39, PT ;  /* 0x000000390000780c */ /* 0x040fe20003f64270 */
[----:B------:R-:W-:Y:S01]  /*e360*/  VIADD R0, R0, 0x8 ;  /* 0x0000000800007836 */ /* 0x000fe20000000000 */
[----:B------:R-:W-:Y:S02]  /*e370*/  FSEL R180, R180, -INF , P2 ;  /* 0xff800000b4b47808 */ /* 0x000fe40001000000 */
[----:B------:R-:W-:Y:S02]  /*e380*/  FMNMX.FTZ R3, R177, R172, !PT ;  /* 0x000000acb1037209 */ /* 0x000fe40007810000 */
[----:B------:R-:W-:Y:S02]  /*e390*/  FSEL R181, R181, -INF , P3 ;  /* 0xff800000b5b57808 */ /* 0x000fe40001800000 */
[----:B------:R-:W-:Y:S02]  /*e3a0*/  FMNMX.FTZ R172, R180, R3, !PT ;  /* 0x00000003b4ac7209 */ /* 0x000fe40007810000 */
[----:B------:R-:W-:-:S02]  /*e3b0*/  ISETP.GT.AND P3, PT, R0, RZ, PT ;  /* 0x000000ff0000720c */ /* 0x000fc40003f64270 */
[----:B------:R-:W-:Y:S01]  /*e3c0*/  FMNMX.FTZ R203, R181, R172, !PT ;  /* 0x000000acb5cb7209 */ /* 0x000fe20007810000 */
[----:B------:R-:W-:Y:S01]  /*e3d0*/  IMAD R172, R18, 0x1000, R184 ;  /* 0x0000100012ac7824 */ /* 0x000fe200078e02b8 */
[----:B------:R-:W-:Y:S02]  /*e3e0*/  ISETP.GT.AND P6, PT, R0, 0x1, PT ;  /* 0x000000010000780c */ /* 0x000fe40003fc4270 */
[----:B------:R-:W-:Y:S01]  /*e3f0*/  FSEL R154, R154, -INF , P3 ;  /* 0xff8000009a9a7808 */ /* 0x000fe20001800000 */
[----:B------:R-:W0:Y:S01]  /*e400*/  SHFL.BFLY PT, R204, R203, 0x2, 0x1f ;  /* 0x0c401f00cbcc7f89 */ /* 0x000e2200000e0000 */
[C---:B------:R-:W-:Y:S02]  /*e410*/  ISETP.GT.AND P2, PT, R0.reuse, 0x9, PT ;  /* 0x000000090000780c */ /* 0x040fe40003f44270 */
[----:B------:R-:W-:Y:S02]  /*e420*/  ISETP.GT.AND P5, PT, R0, 0x8, PT ;  /* 0x000000080000780c */ /* 0x000fe40003fa4270 */
[----:B------:R-:W-:-:S02]  /*e430*/  FSEL R155, R155, -INF , P6 ;  /* 0xff8000009b9b7808 */ /* 0x000fc40003000000 */
[C---:B------:R-:W-:Y:S02]  /*e440*/  ISETP.GT.AND P4, PT, R0.reuse, 0x10, PT ;  /* 0x000000100000780c */ /* 0x040fe40003f84270 */
[----:B------:R-:W-:Y:S02]  /*e450*/  FSEL R159, R159, -INF , P2 ;  /* 0xff8000009f9f7808 */ /* 0x000fe40001000000 */
[----:B------:R-:W-:Y:S02]  /*e460*/  ISETP.GT.AND P2, PT, R0, 0x20, PT ;  /* 0x000000200000780c */ /* 0x000fe40003f44270 */
[----:B------:R-:W-:Y:S02]  /*e470*/  FSEL R158, R158, -INF , P5 ;  /* 0xff8000009e9e7808 */ /* 0x000fe40002800000 */
[----:B------:R-:W-:Y:S02]  /*e480*/  FSEL R162, R162, -INF , P4 ;  /* 0xff800000a2a27808 */ /* 0x000fe40002000000 */
[----:B------:R-:W-:-:S02]  /*e490*/  ISETP.GT.AND P4, PT, R0, 0x21, PT ;  /* 0x000000210000780c */ /* 0x000fc40003f84270 */
[C---:B------:R-:W-:Y:S02]  /*e4a0*/  ISETP.GT.AND P3, PT, R0.reuse, 0x11, PT ;  /* 0x000000110000780c */ /* 0x040fe40003f64270 */
[----:B------:R-:W-:Y:S02]  /*e4b0*/  ISETP.GT.AND P6, PT, R0, 0x18, PT ;  /* 0x000000180000780c */ /* 0x000fe40003fc4270 */
[----:B------:R-:W-:Y:S02]  /*e4c0*/  FSEL R163, R163, -INF , P3 ;  /* 0xff800000a3a37808 */ /* 0x000fe40001800000 */
[----:B0-----:R-:W-:Y:S02]  /*e4d0*/  FMNMX.FTZ R3, R203, R204, !PT ;  /* 0x000000cccb037209 */ /* 0x001fe40007810000 */
[----:B------:R-:W-:Y:S02]  /*e4e0*/  FMNMX.FTZ R204, R154, R200, !PT ;  /* 0x000000c89acc7209 */ /* 0x000fe40007810000 */
[----:B------:R-:W-:-:S02]  /*e4f0*/  FSEL R203, R170, -INF , P2 ;  /* 0xff800000aacb7808 */ /* 0x000fc40001000000 */
[----:B------:R-:W-:Y:S02]  /*e500*/  FMNMX.FTZ R205, R155, R204, !PT ;  /* 0x000000cc9bcd7209 */ /* 0x000fe40007810000 */
[----:B------:R-:W-:Y:S02]  /*e510*/  FSEL R204, R171, -INF , P4 ;  /* 0xff800000abcc7808 */ /* 0x000fe40002000000 */
[----:B------:R-:W-:Y:S02]  /*e520*/  FMNMX.FTZ R170, R158, R205, !PT ;  /* 0x000000cd9eaa7209 */ /* 0x000fe40007810000 */
[----:B------:R-:W-:Y:S02]  /*e530*/  ISETP.GT.AND P5, PT, R0, 0x19, PT ;  /* 0x000000190000780c */ /* 0x000fe40003fa4270 */
[----:B------:R-:W-:Y:S02]  /*e540*/  FMNMX.FTZ R171, R159, R170, !PT ;  /* 0x000000aa9fab7209 */ /* 0x000fe40007810000 */
[----:B------:R-:W-:-:S02]  /*e550*/  FSEL R166, R166, -INF , P6 ;  /* 0xff800000a6a67808 */ /* 0x000fc40003000000 */
[----:B------:R-:W-:Y:S02]  /*e560*/  FMNMX.FTZ R170, R162, R171, !PT ;  /* 0x000000aba2aa7209 */ /* 0x000fe40007810000 */
[----:B------:R-:W-:Y:S02]  /*e570*/  FSEL R167, R167, -INF , P5 ;  /* 0xff800000a7a77808 */ /* 0x000fe40002800000 */
[----:B------:R-:W-:Y:S02]  /*e580*/  FMNMX.FTZ R171, R163, R170, !PT ;  /* 0x000000aaa3ab7209 */ /* 0x000fe40007810000 */
[----:B------:R-:W-:Y:S02]  /*e590*/  ISETP.GT.AND P3, PT, R0, 0x28, PT ;  /* 0x000000280000780c */ /* 0x000fe40003f64270 */
[----:B------:R-:W-:Y:S02]  /*e5a0*/  FMNMX.FTZ R170, R166, R171, !PT ;  /* 0x000000aba6aa7209 */ /* 0x000fe40007810000 */
[----:B------:R-:W-:-:S02]  /*e5b0*/  ISETP.GT.AND P6, PT, R0, 0x29, PT ;  /* 0x000000290000780c */ /* 0x000fc40003fc4270 */
[----:B------:R-:W-:Y:S02]  /*e5c0*/  FMNMX.FTZ R170, R167, R170, !PT ;  /* 0x000000aaa7aa7209 */ /* 0x000fe40007810000 */
[----:B------:R-:W-:Y:S02]  /*e5d0*/  FSEL R205, R174, -INF , P3 ;  /* 0xff800000aecd7808 */ /* 0x000fe40001800000 */
[----:B------:R-:W-:Y:S02]  /*e5e0*/  FMNMX.FTZ R171, R203, R170, !PT ;  /* 0x000000aacbab7209 */ /* 0x000fe40007810000 */
[----:B------:R-:W-:Y:S02]  /*e5f0*/  ISETP.GT.AND P5, PT, R0, 0x30, PT ;  /* 0x000000300000780c */ /* 0x000fe40003fa4270 */
[----:B------:R-:W-:Y:S02]  /*e600*/  FMNMX.FTZ R170, R204, R171, !PT ;  /* 0x000000abccaa7209 */ /* 0x000fe40007810000 */
[----:B------:R-:W-:-:S02]  /*e610*/  FSEL R206, R175, -INF , P6 ;  /* 0xff800000afce7808 */ /* 0x000fc40003000000 */
[----:B------:R-:W-:Y:S02]  /*e620*/  FMNMX.FTZ R171, R205, R170, !PT ;  /* 0x000000aacdab7209 */ /* 0x000fe40007810000 */
[----:B------:R-:W-:Y:S02]  /*e630*/  ISETP.GT.AND P2, PT, R0, 0x31, PT ;  /* 0x000000310000780c */ /* 0x000fe40003f44270 */
[----:B------:R-:W-:Y:S02]  /*e640*/  FSEL R224, R178, -INF , P5 ;  /* 0xff800000b2e07808 */ /* 0x000fe40002800000 */
[----:B------:R-:W-:Y:S02]  /*e650*/  FMNMX.FTZ R171, R206, R171, !PT ;  /* 0x000000abceab7209 */ /* 0x000fe40007810000 */
[----:B------:R-:W-:Y:S02]  /*e660*/  R2UR UR7, R173 ;  /* 0x00000000ad0772ca */ /* 0x000fe400000e0000 */
[----:B------:R-:W0:Y:S01]  /*e670*/  SHFL.BFLY PT, R173, R3, 0x1, 0x1f ;  /* 0x0c201f0003ad7f89 */ /* 0x000e2200000e0000 */
[----:B------:R-:W-:-:S02]  /*e680*/  ISETP.GT.AND P4, PT, R0, 0x38, PT ;  /* 0x000000380000780c */ /* 0x000fc40003f84270 */
[----:B------:R-:W-:Y:S02]  /*e690*/  FSEL R225, R179, -INF , P2 ;  /* 0xff800000b3e17808 */ /* 0x000fe40001000000 */
[----:B------:R-:W-:Y:S02]  /*e6a0*/  FMNMX.FTZ R170, R224, R171, !PT ;  /* 0x000000abe0aa7209 */ /* 0x000fe40007810000 */
[----:B------:R-:W-:Y:S02]  /*e6b0*/  ISETP.GT.AND P3, PT, R0, 0x39, PT ;  /* 0x000000390000780c */ /* 0x000fe40003f64270 */
[----:B------:R-:W-:Y:S02]  /*e6c0*/  FSEL R182, R182, -INF , P4 ;  /* 0xff800000b6b67808 */ /* 0x000fe40002000000 */
[----:B------:R-:W-:Y:S02]  /*e6d0*/  FMNMX.FTZ R171, R225, R170, !PT ;  /* 0x000000aae1ab7209 */ /* 0x000fe40007810000 */
[----:B------:R-:W-:-:S02]  /*e6e0*/  FSEL R226, R183, -INF , P3 ;  /* 0xff800000b7e27808 */ /* 0x000fc40001800000 */
[----:B------:R-:W-:Y:S02]  /*e6f0*/  FMNMX.FTZ R171, R182, R171, !PT ;  /* 0x000000abb6ab7209 */ /* 0x000fe40007810000 */
[----:B------:R-:W-:Y:S02]  /*e700*/  R2UR UR6, R172 ;  /* 0x00000000ac0672ca */ /* 0x000fe400000e0000 */
[----:B------:R-:W-:-:S05]  /*e710*/  FMNMX.FTZ R174, R226, R171, !PT ;  /* 0x000000abe2ae7209 */ /* 0x000fca0007810000 */
[----:B------:R-:W1:Y:S01]  /*e720*/  SHFL.BFLY PT, R175, R174, 0x2, 0x1f ;  /* 0x0c401f00aeaf7f89 */ /* 0x000e6200000e0000 */
[----:B0-----:R-:W-:Y:S01]  /*e730*/  FMNMX.FTZ R0, R3, R173, !PT ;  /* 0x000000ad03007209 */ /* 0x001fe20007810000 */
[----:B------:R-:W-:-:S03]  /*e740*/  IMAD.U32 R3, RZ, RZ, UR4 ;  /* 0x00000004ff037e24 */ /* 0x000fc6000f8e00ff */
[C---:B------:R-:W-:Y:S01]  /*e750*/  FSETP.NEU.FTZ.AND P6, PT, R0.reuse, -INF , PT ;  /* 0xff8000000000780b */ /* 0x040fe20003fdd000 */
[----:B------:R-:W-:-:S05]  /*e760*/  FMUL.FTZ R207, R0, R3 ;  /* 0x0000000300cf7220 */ /* 0x000fca0000410000 */
[----:B------:R-:W-:-:S05]  /*e770*/  FSEL R207, R207, RZ, P6 ;  /* 0x000000ffcfcf7208 */ /* 0x000fca0003000000 */
[-CC-:B------:R-:W-:Y:S01]  /*e780*/  FFMA.FTZ R183, R157, R3.reuse, -R207.reuse ;  /* 0x000000039db77223 */ /* 0x180fe200000108cf */
[-CC-:B------:R-:W-:Y:S01]  /*e790*/  FFMA.FTZ R157, R160, R3.reuse, -R207.reuse ;  /* 0x00000003a09d7223 */ /* 0x180fe200000108cf */
[-CC-:B------:R-:W-:Y:S01]  /*e7a0*/  FFMA.FTZ R160, R161, R3.reuse, -R207.reuse ;  /* 0x00000003a1a07223 */ /* 0x180fe200000108cf */
[-CC-:B------:R-:W-:Y:S01]  /*e7b0*/  FFMA.FTZ R173, R168, R3.reuse, -R207.reuse ;  /* 0x00000003a8ad7223 */ /* 0x180fe200000108cf */
[-CC-:B------:R-:W-:Y:S01]  /*e7c0*/  FFMA.FTZ R170, R164, R3.reuse, -R207.reuse ;  /* 0x00000003a4aa7223 */ /* 0x180fe200000108cf */
[-CC-:B------:R-:W-:Y:S01]  /*e7d0*/  FFMA.FTZ R178, R180, R3.reuse, -R207.reuse ;  /* 0x00000003b4b27223 */ /* 0x180fe200000108cf */
[-CC-:B------:R-:W-:Y:S01]  /*e7e0*/  FFMA.FTZ R152, R152, R3.reuse, -R207.reuse ;  /* 0x0000000398987223 */ /* 0x180fe200000108cf */
[--C-:B------:R-:W-:Y:S01]  /*e7f0*/  FFMA.FTZ R171, R165, R3, -R207.reuse ;  /* 0x00000003a5ab7223 */ /* 0x100fe200000108cf */
[----:B-1----:R-:W-:Y:S01]  /*e800*/  FMNMX.FTZ R161, R174, R175, !PT ;  /* 0x000000afaea17209 */ /* 0x002fe20007810000 */
[----:B------:R-:W-:Y:S01]  /*e810*/  FFMA.FTZ R179, R181, R3, -R207 ;  /* 0x00000003b5b37223 */ /* 0x000fe200000108cf */
[----:B------:R-:W-:-:S02]  /*e820*/  IMAD.MOV R165, RZ, RZ, -R195 ;  /* 0x000000ffffa57224 */ /* 0x000fc400078e0ac3 */
[-CC-:B------:R-:W-:Y:S01]  /*e830*/  FFMA.FTZ R153, R153, R3.reuse, -R207.reuse ;  /* 0x0000000399997223 */ /* 0x180fe200000108cf */
[----:B------:R-:W-:Y:S01]  /*e840*/  MUFU.EX2 R152, R152 ;  /* 0x0000009800987308 */ /* 0x000fe20000000800 */
[----:B------:R-:W0:Y:S01]  /*e850*/  SHFL.BFLY PT, R168, R161, 0x1, 0x1f ;  /* 0x0c201f00a1a87f89 */ /* 0x000e2200000e0000 */
[-CC-:B------:R-:W-:Y:S01]  /*e860*/  FFMA.FTZ R156, R156, R3.reuse, -R207.reuse ;  /* 0x000000039c9c7223 */ /* 0x180fe200000108cf */
[-CC-:B------:R-:W-:Y:S01]  /*e870*/  FFMA.FTZ R174, R201, R3.reuse, -R207.reuse ;  /* 0x00000003c9ae7223 */ /* 0x180fe200000108cf */
[-CC-:B------:R-:W-:Y:S01]  /*e880*/  FFMA.FTZ R175, R202, R3.reuse, -R207.reuse ;  /* 0x00000003caaf7223 */ /* 0x180fe200000108cf */
[-CC-:B------:R-:W-:Y:S01]  /*e890*/  FFMA.FTZ R169, R169, R3.reuse, -R207.reuse ;  /* 0x00000003a9a97223 */ /* 0x180fe200000108cf */
[-CC-:B------:R-:W-:Y:S01]  /*e8a0*/  FFMA.FTZ R176, R176, R3.reuse, -R207.reuse ;  /* 0x00000003b0b07223 */ /* 0x180fe200000108cf */
[----:B------:R-:W-:Y:S01]  /*e8b0*/  FFMA.FTZ R177, R177, R3, -R207 ;  /* 0x00000003b1b17223 */ /* 0x000fe200000108cf */
[----:B------:R-:W-:Y:S08]  /*e8c0*/  MUFU.EX2 R153, R153 ;  /* 0x0000009900997308 */ /* 0x000ff00000000800 */
[----:B------:R-:W-:Y:S08]  /*e8d0*/  MUFU.EX2 R156, R156 ;  /* 0x0000009c009c7308 */ /* 0x000ff00000000800 */
[----:B------:R-:W-:Y:S01]  /*e8e0*/  MUFU.EX2 R183, R183 ;  /* 0x000000b700b77308 */ /* 0x000fe20000000800 */
[----:B0-----:R-:W-:-:S04]  /*e8f0*/  FMNMX.FTZ R168, R161, R168, !PT ;  /* 0x000000a8a1a87209 */ /* 0x001fc80007810000 */
[C---:B------:R-:W-:Y:S01]  /*e900*/  FSETP.NEU.FTZ.AND P2, PT, R168.reuse, -INF , PT ;  /* 0xff800000a800780b */ /* 0x040fe20003f5d000 */
[----:B------:R-:W-:Y:S02]  /*e910*/  FMUL.FTZ R164, R168, R3 ;  /* 0x00000003a8a47220 */ /* 0x000fe40000410000 */
[----:B------:R-:W-:Y:S03]  /*e920*/  MUFU.EX2 R157, R157 ;  /* 0x0000009d009d7308 */ /* 0x000fe60000000800 */
[----:B------:R-:W-:-:S05]  /*e930*/  FSEL R164, R164, RZ, P2 ;  /* 0x000000ffa4a47208 */ /* 0x000fca0001000000 */
[-CC-:B------:R-:W-:Y:S01]  /*e940*/  FFMA.FTZ R180, R163, R3.reuse, -R164.reuse ;  /* 0x00000003a3b47223 */ /* 0x180fe200000108a4 */
[----:B------:R-:W-:Y:S01]  /*e950*/  FSEL R163, R0, RZ, P6 ;  /* 0x000000ff00a37208 */ /* 0x000fe20003000000 */
[-CC-:B------:R-:W-:Y:S01]  /*e960*/  FFMA.FTZ R161, R155, R3.reuse, -R164.reuse ;  /* 0x000000039ba17223 */ /* 0x180fe200000108a4 */
[-CC-:B------:R-:W-:Y:S01]  /*e970*/  FFMA.FTZ R155, R158, R3.reuse, -R164.reuse ;  /* 0x000000039e9b7223 */ /* 0x180fe200000108a4 */
[-CC-:B------:R-:W-:Y:S01]  /*e980*/  FFMA.FTZ R158, R162, R3.reuse, -R164.reuse ;  /* 0x00000003a29e7223 */ /* 0x180fe200000108a4 */
[-C--:B------:R-:W-:Y:S01]  /*e990*/  FFMA.FTZ R181, R166, R3.reuse, -R164 ;  /* 0x00000003a6b57223 */ /* 0x080fe200000108a4 */
[----:B------:R-:W-:Y:S01]  /*e9a0*/  FADD.FTZ R162, -R163, R198 ;  /* 0x000000c6a3a27221 */ /* 0x000fe20000010100 */
[----:B------:R-:W-:Y:S01]  /*e9b0*/  FSEL R163, R168, RZ, P2 ;  /* 0x000000ffa8a37208 */ /* 0x000fe20001000000 */
[----:B------:R-:W-:Y:S01]  /*e9c0*/  FFMA.FTZ R154, R154, R3, -R164 ;  /* 0x000000039a9a7223 */ /* 0x000fe200000108a4 */
[----:B------:R-:W-:Y:S01]  /*e9d0*/  ISETP.NE.AND P2, PT, R192, R165, PT ;  /* 0x000000a5c000720c */ /* 0x000fe20003f45270 */
[-C--:B------:R-:W-:Y:S01]  /*e9e0*/  FMUL.FTZ R162, R162, R3.reuse ;  /* 0x00000003a2a27220 */ /* 0x080fe20000410000 */
[----:B------:R-:W-:Y:S01]  /*e9f0*/  MUFU.EX2 R161, R161 ;  /* 0x000000a100a17308 */ /* 0x000fe20000000800 */
[----:B------:R-:W-:Y:S01]  /*ea00*/  FADD.FTZ R166, -R163, R200 ;  /* 0x000000c8a3a67221 */ /* 0x000fe20000010100 */
[----:B------:R-:W-:Y:S01]  /*ea10*/  @!P1 IADD3 R163, R186, 0x38840, RZ ;  /* 0x00038840baa39810 */ /* 0x000fe20007ffe0ff */
[-CC-:B------:R-:W-:Y:S01]  /*ea20*/  FFMA.FTZ R204, R204, R3.reuse, -R164.reuse ;  /* 0x00000003cccc7223 */ /* 0x180fe200000108a4 */
[-CC-:B------:R-:W-:Y:S01]  /*ea30*/  FFMA.FTZ R201, R167, R3.reuse, -R164.reuse ;  /* 0x00000003a7c97223 */ /* 0x180fe200000108a4 */
[-C--:B------:R-:W-:Y:S01]  /*ea40*/  FMUL.FTZ R166, R166, R3.reuse ;  /* 0x00000003a6a67220 */ /* 0x080fe20000410000 */
[----:B------:R-:W-:Y:S01]  /*ea50*/  @!P1 PRMT R165, RZ, 0x654, R163 ;  /* 0x00000654ffa59816 */ /* 0x000fe200000000a3 */
[-CC-:B------:R-:W-:Y:S01]  /*ea60*/  FFMA.FTZ R167, R205, R3.reuse, -R164.reuse ;  /* 0x00000003cda77223 */ /* 0x180fe200000108a4 */
[----:B------:R-:W0:Y:S01]  /*ea70*/  MUFU.EX2 R162, R162 ;  /* 0x000000a200a27308 */ /* 0x000e220000000800 */
[-CC-:B------:R-:W-:Y:S01]  /*ea80*/  FFMA.FTZ R159, R159, R3.reuse, -R164.reuse ;  /* 0x000000039f9f7223 */ /* 0x180fe200000108a4 */
[----:B------:R1:W-:Y:S01]  /*ea90*/  @!P1 SYNCS.ARRIVE.TRANS64.RED.A1T0 RZ, [R165+URZ], RZ ;  /* 0x000000ffa5ff99a7 */ /* 0x0003e2000810043f */
[-CC-:B------:R-:W-:Y:S01]  /*eaa0*/  FFMA.FTZ R202, R203, R3.reuse, -R164.reuse ;  /* 0x00000003cbca7223 */ /* 0x180fe200000108a4 */
[-CC-:B------:R-:W-:Y:S01]  /*eab0*/  FFMA.FTZ R206, R206, R3.reuse, -R164.reuse ;  /* 0x00000003cece7223 */ /* 0x180fe200000108a4 */
[-CC-:B------:R-:W-:Y:S01]  /*eac0*/  FFMA.FTZ R200, R224, R3.reuse, -R164.reuse ;  /* 0x00000003e0c87223 */ /* 0x180fe200000108a4 */
[-CC-:B------:R-:W-:Y:S01]  /*ead0*/  FFMA.FTZ R225, R225, R3.reuse, -R164.reuse ;  /* 0x00000003e1e17223 */ /* 0x180fe200000108a4 */
[----:B------:R-:W-:Y:S01]  /*eae0*/  FFMA.FTZ R205, R226, R3, -R164 ;  /* 0x00000003e2cd7223 */ /* 0x000fe200000108a4 */
[----:B------:R-:W2:Y:S01]  /*eaf0*/  MUFU.EX2 R163, R166 ;  /* 0x000000a600a37308 */ /* 0x000ea20000000800 */
[----:B------:R-:W-:-:S02]  /*eb00*/  @!P1 VIADD R186, R186, 0x38860 ;  /* 0x00038860baba9836 */ /* 0x000fc40000000000 */
[----:B-1----:R-:W-:-:S03]  /*eb10*/  @!P2 IMAD R165, R199, 0x40, R190 ;  /* 0x00000040c7a5a824 */ /* 0x002fc600078e02be */
[----:B------:R-:W-:Y:S01]  /*eb20*/  @!P1 PRMT R186, RZ, 0x654, R186 ;  /* 0x00000654ffba9816 */ /* 0x000fe200000000ba */
[----:B------:R-:W-:Y:S01]  /*eb30*/  @!P2 IMAD R165, R165, 0x4, R2 ;  /* 0x00000004a5a5a824 */ /* 0x000fe200078e0202 */
[----:B------:R-:W1:Y:S01]  /*eb40*/  MUFU.EX2 R154, R154 ;  /* 0x0000009a009a7308 */ /* 0x000e620000000800 */
[-C--:B0-----:R-:W-:Y:S01]  /*eb50*/  FMUL.FTZ R24, R24, R162.reuse ;  /* 0x000000a218187220 */ /* 0x081fe20000410000 */
[-C--:B------:R-:W-:Y:S01]  /*eb60*/  FMUL.FTZ R25, R25, R162.reuse ;  /* 0x000000a219197220 */ /* 0x080fe20000410000 */
[-C--:B------:R-:W-:Y:S01]  /*eb70*/  FMUL.FTZ R28, R28, R162.reuse ;  /* 0x000000a21c1c7220 */ /* 0x080fe20000410000 */
[----:B------:R0:W-:Y:S01]  /*eb80*/  @!P2 STS [R165+0x38400], R162 ;  /* 0x038400a2a500a388 */ /* 0x0001e20000000800 */
[-C--:B------:R-:W-:Y:S01]  /*eb90*/  FMUL.FTZ R29, R29, R162.reuse ;  /* 0x000000a21d1d7220 */ /* 0x080fe20000410000 */
[-C--:B------:R-:W-:Y:S01]  /*eba0*/  FMUL.FTZ R32, R32, R162.reuse ;  /* 0x000000a220207220 */ /* 0x080fe20000410000 */
[-C--:B------:R-:W-:Y:S01]  /*ebb0*/  FMUL.FTZ R33, R33, R162.reuse ;  /* 0x000000a221217220 */ /* 0x080fe20000410000 */
[----:B------:R3:W-:Y:S01]  /*ebc0*/  MUFU.EX2 R198, R204 ;  /* 0x000000cc00c67308 */ /* 0x0007e20000000800 */
[----:B--2---:R2:W-:Y:S01]  /*ebd0*/  @!P2 STS [R165+0x38420], R163 ;  /* 0x038420a3a500a388 */ /* 0x0045e20000000800 */
[-C--:B------:R-:W-:Y:S01]  /*ebe0*/  FMUL.FTZ R36, R36, R162.reuse ;  /* 0x000000a224247220 */ /* 0x080fe20000410000 */
[-C--:B------:R-:W-:Y:S01]  /*ebf0*/  FMUL.FTZ R37, R37, R162.reuse ;  /* 0x000000a225257220 */ /* 0x080fe20000410000 */
[-C--:B------:R-:W-:Y:S01]  /*ec00*/  FMUL.FTZ R40, R40, R162.reuse ;  /* 0x000000a228287220 */ /* 0x080fe20000410000 */
[-C--:B------:R-:W-:Y:S01]  /*ec10*/  FMUL.FTZ R41, R41, R162.reuse ;  /* 0x000000a229297220 */ /* 0x080fe20000410000 */
[-C--:B------:R-:W-:Y:S01]  /*ec20*/  FMUL.FTZ R44, R44, R162.reuse ;  /* 0x000000a22c2c7220 */ /* 0x080fe20000410000 */
[----:B------:R-:W-:Y:S01]  /*ec30*/  FMUL.FTZ R45, R45, R162 ;  /* 0x000000a22d2d7220 */ /* 0x000fe20000410000 */
[----:B------:R-:W4:Y:S01]  /*ec40*/  MUFU.EX2 R155, R155 ;  /* 0x0000009b009b7308 */ /* 0x000f220000000800 */
[----:B---3--:R-:W-:Y:S01]  /*ec50*/  FFMA.FTZ R204, R182, R3, -R164 ;  /* 0x00000003b6cc7223 */ /* 0x008fe200000108a4 */
[----:B------:R-:W-:Y:S01]  /*ec60*/  FFMA.FTZ R164, R162, R21, R152 ;  /* 0x00000015a2a47223 */ /* 0x000fe20000010098 */
[----:B------:R-:W-:Y:S01]  /*ec70*/  F2FP.BF16.F32.PACK_AB R152, R153, R152 ;  /* 0x000000989998723e */ /* 0x000fe200000010ff */
[----:B-1----:R-:W-:Y:S01]  /*ec80*/  FFMA.FTZ R20, R163, R20, R154 ;  /* 0x00000014a3147223 */ /* 0x002fe2000001009a */
[----:B------:R-:W-:Y:S01]  /*ec90*/  FMUL.FTZ R48, R48, R162 ;  /* 0x000000a230307220 */ /* 0x000fe20000410000 */
[----:B------:R-:W-:Y:S01]  /*eca0*/  FADD.FTZ R21, R153, R164 ;  /* 0x000000a499157221 */ /* 0x000fe20000010000 */
[----:B------:R-:W-:Y:S01]  /*ecb0*/  F2FP.BF16.F32.PACK_AB R153, R161, R154 ;  /* 0x0000009aa199723e */ /* 0x000fe200000010ff */
[----:B------:R-:W1:Y:S01]  /*ecc0*/  MUFU.EX2 R159, R159 ;  /* 0x0000009f009f7308 */ /* 0x000e620000000800 */
[----:B------:R-:W-:Y:S01]  /*ecd0*/  F2FP.BF16.F32.PACK_AB R154, R183, R156 ;  /* 0x0000009cb79a723e */ /* 0x000fe200000010ff */
[----:B------:R-:W-:Y:S01]  /*ece0*/  FADD.FTZ R164, R156, R21 ;  /* 0x000000159ca47221 */ /* 0x000fe20000010000 */
[----:B------:R-:W-:Y:S01]  /*ecf0*/  FADD.FTZ R20, R161, R20 ;  /* 0x00000014a1147221 */ /* 0x000fe20000010000 */
[-C--:B------:R-:W-:Y:S01]  /*ed00*/  FMUL.FTZ R49, R49, R162.reuse ;  /* 0x000000a231317220 */ /* 0x080fe20000410000 */
[-C--:B------:R-:W-:Y:S01]  /*ed10*/  FMUL.FTZ R52, R52, R162.reuse ;  /* 0x000000a234347220 */ /* 0x080fe20000410000 */
[----:B------:R-:W-:Y:S01]  /*ed20*/  FADD.FTZ R164, R183, R164 ;  /* 0x000000a4b7a47221 */ /* 0x000fe20000010000 */
[-C--:B------:R-:W-:Y:S01]  /*ed30*/  FMUL.FTZ R53, R53, R162.reuse ;  /* 0x000000a235357220 */ /* 0x080fe20000410000 */
[----:B------:R-:W3:Y:S01]  /*ed40*/  MUFU.EX2 R160, R160 ;  /* 0x000000a000a07308 */ /* 0x000ee20000000800 */
[----:B----4-:R-:W-:Y:S01]  /*ed50*/  FADD.FTZ R20, R155, R20 ;  /* 0x000000149b147221 */ /* 0x010fe20000010000 */
[----:B------:R-:W-:Y:S01]  /*ed60*/  FADD.FTZ R203, R157, R164 ;  /* 0x000000a49dcb7221 */ /* 0x000fe20000010000 */
[-C--:B------:R-:W-:Y:S01]  /*ed70*/  FMUL.FTZ R56, R56, R162.reuse ;  /* 0x000000a238387220 */ /* 0x080fe20000410000 */
[-C--:B------:R-:W-:Y:S01]  /*ed80*/  FMUL.FTZ R57, R57, R162.reuse ;  /* 0x000000a239397220 */ /* 0x080fe20000410000 */
[-C--:B------:R-:W-:Y:S01]  /*ed90*/  FMUL.FTZ R60, R60, R162.reuse ;  /* 0x000000a23c3c7220 */ /* 0x080fe20000410000 */
[-C--:B------:R-:W-:Y:S01]  /*eda0*/  FMUL.FTZ R61, R61, R162.reuse ;  /* 0x000000a23d3d7220 */ /* 0x080fe20000410000 */
[-C--:B------:R-:W-:Y:S01]  /*edb0*/  FMUL.FTZ R64, R64, R162.reuse ;  /* 0x000000a240407220 */ /* 0x080fe20000410000 */
[----:B------:R-:W-:Y:S01]  /*edc0*/  MUFU.EX2 R158, R158 ;  /* 0x0000009e009e7308 */ /* 0x000fe20000000800 */
[C---:B-1----:R-:W-:Y:S01]  /*edd0*/  FADD.FTZ R21, R159.reuse, R20 ;  /* 0x000000149f157221 */ /* 0x042fe20000010000 */
        /* <DEDUP_REMOVED lines=8> */
[C---:B---3--:R-:W-:Y:S01]  /*ee60*/  F2FP.BF16.F32.PACK_AB R156, R160.reuse, R157 ;  /* 0x0000009da09c723e */ /* 0x048fe200000010ff */
        /* <DEDUP_REMOVED lines=119> */
[----:B------:R-:W-:Y:S01]  /*f5e0*/  FMUL.FTZ R151, R151, R163 ;  /* 0x000000a397977220 */ /* 0x000fe20000410000 */
[----:B---3--:R-:W-:Y:S01]  /*f5f0*/  F2FP.BF16.F32.PACK_AB R158, R171, R170 ;  /* 0x000000aaab9e723e */ /* 0x008fe200000010ff */
[----:B------:R3:W-:Y:S01]  /*f600*/  STSM.16.M88.4 [R196+0x36400], R152 ;  /* 0x03640098c4007844 */ /* 0x0007e20000000200 */
[----:B-1----:R-:W-:Y:S01]  /*f610*/  F2FP.BF16.F32.PACK_AB R159, R201, R181 ;  /* 0x000000b5c99f723e */ /* 0x002fe200000010ff */
[----:B------:R-:W-:Y:S01]  /*f620*/  VIADD R20, R172, 0x80 ;  /* 0x00000080ac147836 */ /* 0x000fe20000000000 */
[----:B----4-:R-:W-:Y:S01]  /*f630*/  F2FP.BF16.F32.PACK_AB R160, R169, R173 ;  /* 0x000000ada9a0723e */ /* 0x010fe200000010ff */
[----:B------:R-:W-:Y:S01]  /*f640*/  IMAD.MOV.U32 R21, RZ, RZ, 0x40000040 ;  /* 0x40000040ff157424 */ /* 0x000fe200078e00ff */
[----:B------:R-:W-:Y:S01]  /*f650*/  MUFU.EX2 R200, R200 ;  /* 0x000000c800c87308 */ /* 0x000fe20000000800 */
[----:B-----5:R-:W-:Y:S01]  /*f660*/  F2FP.BF16.F32.PACK_AB R161, R198, R202 ;  /* 0x000000cac6a1723e */ /* 0x020fe200000010ff */
[----:B------:R4:W-:Y:S01]  /*f670*/  STSM.16.M88.4 [R208], R156 ;  /* 0x0000009cd0007844 */ /* 0x0009e20000000200 */
[----:B------:R-:W-:Y:S01]  /*f680*/  F2FP.BF16.F32.PACK_AB R162, R175, R174 ;  /* 0x000000aeafa2723e */ /* 0x000fe200000010ff */
[----:B------:R-:W-:Y:S01]  /*f690*/  FADD.FTZ R206, R180, R206 ;  /* 0x000000ceb4ce7221 */ /* 0x000fe20000010000 */
[----:B--2---:R-:W-:Y:S01]  /*f6a0*/  F2FP.BF16.F32.PACK_AB R163, R182, R199 ;  /* 0x000000c7b6a3723e */ /* 0x004fe200000010ff */
[----:B------:R-:W-:Y:S01]  /*f6b0*/  FADD.FTZ R170, R170, R203 ;  /* 0x000000cbaaaa7221 */ /* 0x000fe20000010000 */
[----:B0-----:R-:W-:Y:S01]  /*f6c0*/  F2FP.BF16.F32.PACK_AB R164, R177, R176 ;  /* 0x000000b0b1a4723e */ /* 0x001fe200000010ff */
[----:B------:R-:W0:Y:S01]  /*f6d0*/  MUFU.EX2 R183, R225 ;  /* 0x000000e100b77308 */ /* 0x000e220000000800 */
[----:B------:R-:W-:Y:S01]  /*f6e0*/  F2FP.BF16.F32.PACK_AB R166, R179, R178 ;  /* 0x000000b2b3a6723e */ /* 0x000fe200000010ff */
[----:B------:R4:W-:Y:S01]  /*f6f0*/  STSM.16.M88.4 [R210], R160 ;  /* 0x000000a0d2007844 */ /* 0x0009e20000000200 */
[----:B------:R-:W-:Y:S01]  /*f700*/  FADD.FTZ R206, R181, R206 ;  /* 0x000000ceb5ce7221 */ /* 0x000fe20000010000 */
[----:B------:R-:W-:Y:S01]  /*f710*/  FADD.FTZ R170, R171, R170 ;  /* 0x000000aaabaa7221 */ /* 0x000fe20000010000 */
[----:B------:R-:W-:-:S02]  /*f720*/  ISETP.GT.AND P2, PT, R197, R211, PT ;  /* 0x000000d3c500720c */ /* 0x000fc40003f44270 */
[----:B------:R-:W-:Y:S01]  /*f730*/  FADD.FTZ R201, R201, R206 ;  /* 0x000000cec9c97221 */ /* 0x000fe20000010000 */
[----:B------:R-:W-:Y:S01]  /*f740*/  MUFU.EX2 R204, R204 ;  /* 0x000000cc00cc7308 */ /* 0x000fe20000000800 */
[----:B------:R-:W-:Y:S02]  /*f750*/  FADD.FTZ R170, R173, R170 ;  /* 0x000000aaadaa7221 */ /* 0x000fe40000010000 */
[----:B------:R-:W-:Y:S02]  /*f760*/  FADD.FTZ R201, R202, R201 ;  /* 0x000000c9cac97221 */ /* 0x000fe40000010000 */
[----:B------:R-:W-:Y:S02]  /*f770*/  FADD.FTZ R169, R169, R170 ;  /* 0x000000aaa9a97221 */ /* 0x000fe40000010000 */
[----:B------:R-:W-:Y:S01]  /*f780*/  FADD.FTZ R198, R198, R201 ;  /* 0x000000c9c6c67221 */ /* 0x000fe20000010000 */
[----:B------:R-:W1:Y:S01]  /*f790*/  MUFU.EX2 R205, R205 ;  /* 0x000000cd00cd7308 */ /* 0x000e620000000800 */
[----:B0-----:R-:W-:Y:S01]  /*f7a0*/  F2FP.BF16.F32.PACK_AB R165, R183, R200 ;  /* 0x000000c8b7a5723e */ /* 0x001fe200000010ff */
[----:B------:R-:W-:Y:S01]  /*f7b0*/  FADD.FTZ R174, R174, R169 ;  /* 0x000000a9aeae7221 */ /* 0x000fe20000010000 */
[----:B------:R-:W-:Y:S01]  /*f7c0*/  FADD.FTZ R199, R199, R198 ;  /* 0x000000c6c7c77221 */ /* 0x000fe20000010000 */
[----:B------:R-:W-:-:S02]  /*f7d0*/  IMAD.MOV.U32 R198, RZ, RZ, R0 ;  /* 0x000000ffffc67224 */ /* 0x000fc400078e0000 */
[----:B------:R-:W-:Y:S01]  /*f7e0*/  FADD.FTZ R175, R175, R174 ;  /* 0x000000aeafaf7221 */ /* 0x000fe20000010000 */
[----:B------:R-:W-:-:S03]  /*f7f0*/  FADD.FTZ R199, R182, R199 ;  /* 0x000000c7b6c77221 */ /* 0x000fc60000010000 */
[----:B------:R-:W-:Y:S01]  /*f800*/  FADD.FTZ R176, R176, R175 ;  /* 0x000000afb0b07221 */ /* 0x000fe20000010000 */
[----:B------:R-:W-:Y:S01]  /*f810*/  FADD.FTZ R200, R200, R199 ;  /* 0x000000c7c8c87221 */ /* 0x000fe20000010000 */
[----:B------:R-:W-:Y:S02]  /*f820*/  IMAD.MOV.U32 R199, RZ, RZ, R18 ;  /* 0x000000ffffc77224 */ /* 0x000fe400078e0012 */
[----:B------:R-:W-:Y:S01]  /*f830*/  FADD.FTZ R177, R177, R176 ;  /* 0x000000b0b1b17221 */ /* 0x000fe20000010000 */
[----:B------:R-:W-:Y:S01]  /*f840*/  FADD.FTZ R183, R183, R200 ;  /* 0x000000c8b7b77221 */ /* 0x000fe20000010000 */
[----:B------:R-:W-:Y:S01]  /*f850*/  IMAD.MOV.U32 R200, RZ, RZ, R168 ;  /* 0x000000ffffc87224 */ /* 0x000fe200078e00a8 */
[----:B-1----:R-:W-:Y:S01]  /*f860*/  F2FP.BF16.F32.PACK_AB R167, R205, R204 ;  /* 0x000000cccda7723e */ /* 0x002fe200000010ff */
[----:B------:R-:W-:-:S04]  /*f870*/  FADD.FTZ R178, R178, R177 ;  /* 0x000000b1b2b27221 */ /* 0x000fc80000010000 */
[----:B------:R4:W-:Y:S01]  /*f880*/  STSM.16.M88.4 [R209], R164 ;  /* 0x000000a4d1007844 */ /* 0x0009e20000000200 */
[----:B------:R-:W-:-:S06]  /*f890*/  WARPGROUP.ARRIVE ;  /* 0x00000000000079c5 */ /* 0x000fcc0000000000 */
[----:B------:R-:W-:Y:S01]  /*f8a0*/  HGMMA.64x256x16.F32.BF16 R24, R152, gdesc[UR4].tnspB, R24, gsb0 ;  /* 0x43e0000498187df0 */ /* 0x000fe20008001818 */
[----:B------:R-:W-:Y:S01]  /*f8b0*/  R2UR UR6, R20 ;  /* 0x00000000140672ca */ /* 0x000fe200000e0000 */
[----:B------:R-:W-:Y:S01]  /*f8c0*/  VIADD R20, R172, 0x100 ;  /* 0x00000100ac147836 */ /* 0x000fe20000000000 */
[----:B------:R-:W-:Y:S01]  /*f8d0*/  R2UR UR7, R21 ;  /* 0x00000000150772ca */ /* 0x000fe200000e0000 */
[----:B------:R-:W-:Y:S01]  /*f8e0*/  IMAD.MOV.U32 R21, RZ, RZ, 0x40000040 ;  /* 0x40000040ff157424 */ /* 0x000fe200078e00ff */
[----:B------:R-:W-:Y:S02]  /*f8f0*/  WARPGROUP.DEPBAR.LE gsb0, 0x0 ;  /* 0x00008000000079c5 */ /* 0x000fe40000010000 */
[----:B------:R-:W-:Y:S01]  /*f900*/  WARPGROUP.ARRIVE ;  /* 0x00000000000079c5 */ /* 0x000fe20000000000 */
[----:B---3--:R-:W-:-:S04]  /*f910*/  VIADD R152, R197, 0xffffffff ;  /* 0xffffffffc5987836 */ /* 0x008fc80000000000 */
        /* <DEDUP_REMOVED lines=14> */
[----:B------:R-:W-:Y:S02]  /*fa00*/  FADD.FTZ R21, R179, R178 ;  /* 0x000000b2b3157221 */ /* 0x000fe40000010000 */
[----:B------:R-:W-:Y:S01]  /*fa10*/  FADD.FTZ R20, R205, R20 ;  /* 0x00000014cd147221 */ /* 0x000fe20000010000 */
[----:B------:R-:W-:Y:S02]  /*fa20*/  WARPGROUP.DEPBAR.LE gsb0, 0x0 ;  /* 0x00008000000079c5 */ /* 0x000fe40000010000 */
[----:B------:R-:W-:-:S15]  /*fa30*/  WARPGROUP.ARRIVE ;  /* 0x00000000000079c5 */ /* 0x000fde0000000000 */
[----:B------:R-:W-:-:S04]  /*fa40*/  NOP ;  /* 0x0000000000007918 */ /* 0x000fc80000000000 */
        /* <DEDUP_REMOVED lines=13> */
.L_x_4292:
[----:B------:R-:W-:-:S07]  /*fb20*/  IMAD.MOV.U32 R197, RZ, RZ, R152 ;  /* 0x000000ffffc57224 */ /* 0x000fce00078e0098 */
.L_x_4291:
[----:B------:R-:W-:Y:S05]  /*fb30*/  BSYNC B1 ;  /* 0x0000000000017941 */ /* 0x000fea0003800000 */
.L_x_4290:
[----:B------:R-:W-:Y:S01]  /*fb40*/  ISETP.GE.AND P2, PT, R197, RZ, PT ;  /* 0x000000ffc500720c */ /* 0x000fe20003f46270 */
[----:B------:R-:W-:-:S12]  /*fb50*/  BSSY B0, `(.L_x_4304) ;  /* 0x000032a000007945 */ /* 0x000fd80003800000 */
[----:B------:R-:W-:Y:S05]  /*fb60*/  @!P2 BRA `(.L_x_4305) ;  /* 0x0000003000a0a947 */ /* 0x000fea0003800000 */
[----:B------:R-:W-:Y:S01]  /*fb70*/  IMAD.MOV.U32 R198, RZ, RZ, R168 ;  /* 0x000000ffffc67224 */ /* 0x000fe200078e00a8 */
[----:B------:R-:W-:Y:S01]  /*fb80*/  MOV R194, R0 ;  /* 0x0000000000c27202 */ /* 0x000fe20000000f00 */
[----:B------:R-:W-:-:S07]  /*fb90*/  IMAD.MOV.U32 R199, RZ, RZ, R18 ;  /* 0x000000ffffc77224 */ /* 0x000fce00078e0012 */
.L_x_4316:
[----:B------:R-:W-:-:S05]  /*fba0*/  VIADD R18, R199, 0x1 ;  /* 0x00000001c7127836 */ /* 0x000fca0000000000 */
[----:B------:R-:W-:-:S04]  /*fbb0*/  ISETP.NE.AND P2, PT, R18, 0x2, PT ;  /* 0x000000021200780c */ /* 0x000fc80003f45270 */
[----:B------:R-:W-:Y:S02]  /*fbc0*/  SEL R3, RZ, 0x1, P2 ;  /* 0x00000001ff037807 */ /* 0x000fe40001000000 */
[----:B------:R-:W-:Y:S02]  /*fbd0*/  SEL R18, R18, RZ, P2 ;  /* 0x000000ff12127207 */ /* 0x000fe40001000000 */
[----:B------:R-:W-:Y:S01]  /*fbe0*/  LOP3.LUT R22, R22, R3, RZ, 0x3c, !PT ;  /* 0x0000000316167212 */ /* 0x000fe200078e3cff */
[----:B--2---:R-:W-:Y:S06]  /*fbf0*/  @!P0 BRA `(.L_x_4306) ;  /* 0x0000000000048947 */ /* 0x004fec0003800000 */
[----:B------:R-:W-:Y:S01]  /*fc00*/  BPT.TRAP 0x1 ;  /* 0x000000040000795c */ /* 0x000fe20000300000 */
.L_x_4306:
[----:B------:R-:W-:Y:S01]  /*fc10*/  IMAD R185, R18, 0x8, R2 ;  /* 0x0000000812b97824 */ /* 0x000fe200078e0202 */
[----:B------:R-:W-:-:S04]  /*fc20*/  SHF.L.U32 R0, R22, 0x1f, RZ ;  /* 0x0000001f16007819 */ /* 0x000fc800000006ff */
[----:B------:R0:W2:Y:S01]  /*fc30*/  SYNCS.PHASECHK.TRANS64.TRYWAIT P2, [R185+URZ+0x38830], R0 ;  /* 0x03883000b90075a7 */ /* 0x0000a2000804017f */
[----:B------:R-:W-:Y:S05]  /*fc40*/  @!P0 BRA `(.L_x_4307) ;  /* 0x0000000000048947 */ /* 0x000fea0003800000 */
[----:B------:R-:W-:Y:S01]  /*fc50*/  BPT.TRAP 0x1 ;  /* 0x000000040000795c */ /* 0x000fe20000300000 */
.L_x_4307:
[----:B------:R-:W-:Y:S01]  /*fc60*/  BSSY B1, `(.L_x_4308) ;  /* 0x0000006000017945 */ /* 0x000fe20003800000 */
[----:B----4-:R-:W-:Y:S02]  /*fc70*/  IMAD R186, R18, 0x200, R14 ;  /* 0x0000020012ba7824 */ /* 0x010fe400078e020e */
[----:B------:R-:W-:Y:S01]  /*fc80*/  IMAD.MOV.U32 R187, RZ, RZ, 0x40000040 ;  /* 0x40000040ffbb7424 */ /* 0x000fe200078e00ff */
[----:B--2---:R-:W-:Y:S06]  /*fc90*/  @P2 BRA `(.L_x_4309) ;  /* 0x0000000000082947 */ /* 0x004fec0003800000 */
[----:B------:R-:W2:Y:S02]  /*fca0*/  SYNCS.PHASECHK.TRANS64.TRYWAIT P2, [R185+URZ+0x38830], R0 ;  /* 0x03883000b90075a7 */ /* 0x000ea4000804017f */
[----:B--2---:R-:W-:Y:S05]  /*fcb0*/  @!P2 BRA `(.L_x_4310) ;  /* 0x000000d400e0a947 */ /* 0x004fea0003800000 */
.L_x_4309:
[----:B------:R-:W-:Y:S05]  /*fcc0*/  BSYNC B1 ;  /* 0x0000000000017941 */ /* 0x000fea0003800000 */
.L_x_4308:
        /* <DEDUP_REMOVED lines=36> */
.L_x_4311:
[----:B------:R1:W3:Y:S01]  /*ff10*/  SYNCS.PHASECHK.TRANS64.TRYWAIT P2, [R185+URZ+0x38850], R0 ;  /* 0x03885000b90075a7 */ /* 0x0002e2000804017f */
[----:B------:R-:W-:Y:S05]  /*ff20*/  @!P0 BRA `(.L_x_4312) ;  /* 0x0000000000048947 */ /* 0x000fea0003800000 */
[----:B------:R-:W-:Y:S01]  /*ff30*/  BPT.TRAP 0x1 ;  /* 0x000000040000795c */ /* 0x000fe20000300000 */
.L_x_4312:
[----:B------:R-:W-:Y:S04]  /*ff40*/  BSSY B1, `(.L_x_4313) ;  /* 0x0000004000017945 */ /* 0x000fe80003800000 */
[----:B---3--:R-:W-:Y:S05]  /*ff50*/  @P2 BRA `(.L_x_4314) ;  /* 0x0000000000082947 */ /* 0x008fea0003800000 */
[----:B------:R-:W3:Y:S02]  /*ff60*/  SYNCS.PHASECHK.TRANS64.TRYWAIT P2, [R185+URZ+0x38850], R0 ;  /* 0x03885000b90075a7 */ /* 0x000ee4000804017f */
[----:B---3--:R-:W-:Y:S05]  /*ff70*/  @!P2 BRA `(.L_x_4315) ;  /* 0x000000d40044a947 */ /* 0x008fea0003800000 */
.L_x_4314:
[----:B------:R-:W-:Y:S05]  /*ff80*/  BSYNC B1 ;  /* 0x0000000000017941 */ /* 0x000fea0003800000 */
.L_x_4313:
        /* <DEDUP_REMOVED lines=12> */
[----:B------:R-:W-:-:S05]  /*10050*/  IMAD.MOV.U32 R203, RZ, RZ, 0x40000040 ;  /* 0x40000040ffcb7424 */ /* 0x000fca00078e00ff */
        /* <DEDUP_REMOVED lines=9> */
[----:B----4-:R-:W-:-:S05]  /*100f0*/  SHF.R.U32.HI R3, RZ, 0x7, R3 ;  /* 0x00000007ff037819 */ /* 0x010fca0000011603 */
[----:B0123--:R0:W1:Y:S02]  /*10100*/  SHFL.IDX PT, R0, R3, RZ, 0x1f ;  /* 0x00001fff03007589 */ /* 0x00f06400000e0000 */
[----:B0-----:R-:W-:Y:S01]  /*10110*/  IMAD.MOV.U32 R3, RZ, RZ, 0x4 ;  /* 0x00000004ff037424 */ /* 0x001fe200078e00ff */
[----:B-1----:R-:W-:-:S04]  /*10120*/  ISETP.GT.AND P2, PT, R0, 0x7f, PT ;  /* 0x0000007f0000780c */ /* 0x002fc80003f44270 */
        /* <DEDUP_REMOVED lines=44> */
[----:B------:R-:W-:Y:S01]  /*103f0*/  IADD3 R186, R4, 0x204, RZ ;  /* 0x0000020404ba7810 */ /* 0x000fe20007ffe0ff */
        /* <DEDUP_REMOVED lines=136> */
[----:B------:R-:W-:Y:S01]  /*10c80*/  IMAD.MOV.U32 R205, RZ, RZ, 0x40000040 ;  /* 0x40000040ffcd7424 */ /* 0x000fe200078e00ff */
[----:B------:R-:W-:Y:S02]  /*10c90*/  WARPGROUP.DEPBAR.LE gsb0, 0x0 ;  /* 0x00008000000079c5 */ /* 0x000fe40000010000 */
[----:B------:R-:W-:-:S07]  /*10ca0*/  WARPGROUP.ARRIVE ;  /* 0x00000000000079c5 */ /* 0x000fce0000000000 */
        /* <DEDUP_REMOVED lines=98> */
[----:B------:R-:W-:-:S02]  /*112d0*/  IMAD.IADD R202, R187, 0x1, R3 ;  /* 0x00000001bbca7824 */ /* 0x000fc400078e0203 */
        /* <DEDUP_REMOVED lines=29> */
[----:B------:R-:W-:Y:S01]  /*114b0*/  VIADD R205, R4, 0xe00 ;  /* 0x00000e0004cd7836 */ /* 0x000fe20000000000 */
        /* <DEDUP_REMOVED lines=12> */
[----:B------:R-:W-:-:S02]  /*11580*/  MOV R203, 0x40000040 ;  /* 0x4000004000cb7802 */ /* 0x000fc40000000f00 */
        /* <DEDUP_REMOVED lines=12> */
[----:B------:R-:W-:Y:S01]  /*11650*/  LOP3.LUT R201, R0, 0x6, RZ, 0xc0, !PT ;  /* 0x0000000600c97812 */ /* 0x000fe200078ec0ff */
[----:B------:R-:W-:-:S05]  /*11660*/  IMAD.MOV.U32 R3, RZ, RZ, 0x1000 ;  /* 0x00001000ff037424 */ /* 0x000fca00078e00ff */
[----:B------:R-:W-:-:S04]  /*11670*/  SEL R3, R3, 0xf80, P2 ;  /* 0x00000f8003037807 */ /* 0x000fc80001000000 */
        /* <DEDUP_REMOVED lines=12> */
[----:B------:R-:W-:-:S02]  /*11740*/  WARPGROUP.DEPBAR.LE gsb0, 0x0 ;  /* 0x00008000000079c5 */ /* 0x000fc40000010000 */
[----:B------:R-:W-:-:S07]  /*11750*/  WARPGROUP.ARRIVE ;  /* 0x00000000000079c5 */ /* 0x000fce0000000000 */
        /* <DEDUP_REMOVED lines=37> */
[----:B------:R-:W-:Y:S01]  /*119b0*/  FMNMX.FTZ R200, R162, R3, !PT ;  /* 0x00000003a2c87209 */ /* 0x000fe20007810000 */
[----:B------:R-:W-:-:S03]  /*119c0*/  IMAD.U32 R3, RZ, RZ, UR4 ;  /* 0x00000004ff037e24 */ /* 0x000fc6000f8e00ff */
[----:B------:R-:W-:Y:S02]  /*119d0*/  FMNMX.FTZ R187, R163, R200, !PT ;  /* 0x000000c8a3bb7209 */ /* 0x000fe40007810000 */
[----:B0-----:R-:W-:-:S05]  /*119e0*/  FMNMX.FTZ R0, R201, R202, !PT ;  /* 0x000000cac9007209 */ /* 0x001fca0007810000 */
[----:B------:R-:W-:Y:S01]  /*119f0*/  FADD.FTZ R200, -R0, R194 ;  /* 0x000000c200c87221 */ /* 0x000fe20000010100 */
[----:B------:R-:W-:Y:S01]  /*11a00*/  FMNMX.FTZ R194, R166, R187, !PT ;  /* 0x000000bba6c27209 */ /* 0x000fe20007810000 */
[-C--:B------:R-:W-:Y:S02]  /*11a10*/  FMUL.FTZ R204, R0, R3.reuse ;  /* 0x0000000300cc7220 */ /* 0x080fe40000410000 */
[-C--:B------:R-:W-:Y:S01]  /*11a20*/  FMUL.FTZ R200, R200, R3.reuse ;  /* 0x00000003c8c87220 */ /* 0x080fe20000410000 */
[----:B------:R-:W-:Y:S01]  /*11a30*/  FMNMX.FTZ R187, R167, R194, !PT ;  /* 0x000000c2a7bb7209 */ /* 0x000fe20007810000 */
[-CC-:B------:R-:W-:Y:S01]  /*11a40*/  FFMA.FTZ R202, R168, R3.reuse, -R204.reuse ;  /* 0x00000003a8ca7223 */ /* 0x180fe200000108cc */
[--C-:B------:R-:W-:Y:S01]  /*11a50*/  FFMA.FTZ R152, R152, R3, -R204.reuse ;  /* 0x0000000398987223 */ /* 0x100fe200000108cc */
[----:B------:R0:W1:Y:S01]  /*11a60*/  MUFU.EX2 R203, R200 ;  /* 0x000000c800cb7308 */ /* 0x0000620000000800 */
[----:B------:R-:W-:Y:S01]  /*11a70*/  FMNMX.FTZ R194, R170, R187, !PT ;  /* 0x000000bbaac27209 */ /* 0x000fe20007810000 */
[-CC-:B------:R-:W-:Y:S01]  /*11a80*/  FFMA.FTZ R153, R153, R3.reuse, -R204.reuse ;  /* 0x0000000399997223 */ /* 0x180fe200000108cc */
[-CC-:B------:R-:W-:Y:S01]  /*11a90*/  FFMA.FTZ R156, R156, R3.reuse, -R204.reuse ;  /* 0x000000039c9c7223 */ /* 0x180fe200000108cc */
[-CC-:B------:R-:W-:Y:S01]  /*11aa0*/  FFMA.FTZ R157, R157, R3.reuse, -R204.reuse ;  /* 0x000000039d9d7223 */ /* 0x180fe200000108cc */
[----:B------:R-:W-:Y:S01]  /*11ab0*/  FMNMX.FTZ R187, R171, R194, !PT ;  /* 0x000000c2abbb7209 */ /* 0x000fe20007810000 */
[-CC-:B------:R-:W-:Y:S01]  /*11ac0*/  FFMA.FTZ R201, R165, R3.reuse, -R204.reuse ;  /* 0x00000003a5c97223 */ /* 0x180fe200000108cc */
[--C-:B------:R-:W-:Y:S01]  /*11ad0*/  FFMA.FTZ R169, R169, R3, -R204.reuse ;  /* 0x00000003a9a97223 */ /* 0x100fe200000108cc */
[----:B------:R-:W2:Y:S01]  /*11ae0*/  MUFU.EX2 R152, R152 ;  /* 0x0000009800987308 */ /* 0x000ea20000000800 */
[----:B------:R-:W-:Y:S01]  /*11af0*/  FMNMX.FTZ R194, R174, R187, !PT ;  /* 0x000000bbaec27209 */ /* 0x000fe20007810000 */
[-CC-:B0-----:R-:W-:Y:S01]  /*11b00*/  FFMA.FTZ R200, R164, R3.reuse, -R204.reuse ;  /* 0x00000003a4c87223 */ /* 0x181fe200000108cc */
[-CC-:B------:R-:W-:Y:S01]  /*11b10*/  FFMA.FTZ R172, R172, R3.reuse, -R204.reuse ;  /* 0x00000003acac7223 */ /* 0x180fe200000108cc */
[-CC-:B------:R-:W-:Y:S01]  /*11b20*/  FFMA.FTZ R173, R173, R3.reuse, -R204.reuse ;  /* 0x00000003adad7223 */ /* 0x180fe200000108cc */
[----:B------:R-:W-:Y:S01]  /*11b30*/  FMNMX.FTZ R187, R175, R194, !PT ;  /* 0x000000c2afbb7209 */ /* 0x000fe20007810000 */
[-CC-:B------:R-:W-:Y:S01]  /*11b40*/  FFMA.FTZ R176, R176, R3.reuse, -R204.reuse ;  /* 0x00000003b0b07223 */ /* 0x180fe200000108cc */
[--C-:B------:R-:W-:Y:S01]  /*11b50*/  FFMA.FTZ R177, R177, R3, -R204.reuse ;  /* 0x00000003b1b17223 */ /* 0x100fe200000108cc */
[----:B------:R-:W0:Y:S01]  /*11b60*/  MUFU.EX2 R153, R153 ;  /* 0x0000009900997308 */ /* 0x000e220000000800 */
[----:B------:R-:W-:Y:S01]  /*11b70*/  FMNMX.FTZ R194, R178, R187, !PT ;  /* 0x000000bbb2c27209 */ /* 0x000fe20007810000 */
[-CC-:B------:R-:W-:Y:S01]  /*11b80*/  FFMA.FTZ R180, R180, R3.reuse, -R204.reuse ;  /* 0x00000003b4b47223 */ /* 0x180fe200000108cc */
[--C-:B------:R-:W-:Y:S01]  /*11b90*/  FFMA.FTZ R181, R181, R3, -R204.reuse ;  /* 0x00000003b5b57223 */ /* 0x100fe200000108cc */
[-C--:B-1----:R-:W-:Y:S01]  /*11ba0*/  FMUL.FTZ R24, R24, R203.reuse ;  /* 0x000000cb18187220 */ /* 0x082fe20000410000 */
[----:B------:R-:W-:Y:S01]  /*11bb0*/  FMNMX.FTZ R187, R179, R194, !PT ;  /* 0x000000c2b3bb7209 */ /* 0x000fe20007810000 */
[-C--:B------:R-:W-:Y:S01]  /*11bc0*/  FMUL.FTZ R25, R25, R203.reuse ;  /* 0x000000cb19197220 */ /* 0x080fe20000410000 */
[----:B------:R-:W-:Y:S01]  /*11bd0*/  FMUL.FTZ R28, R28, R203 ;  /* 0x000000cb1c1c7220 */ /* 0x000fe20000410000 */
[----:B------:R-:W-:Y:S01]  /*11be0*/  MUFU.EX2 R156, R156 ;  /* 0x0000009c009c7308 */ /* 0x000fe20000000800 */
[----:B------:R-:W-:Y:S01]  /*11bf0*/  FMNMX.FTZ R194, R182, R187, !PT ;  /* 0x000000bbb6c27209 */ /* 0x000fe20007810000 */
[--C-:B------:R-:W-:Y:S01]  /*11c00*/  FFMA.FTZ R187, R160, R3, -R204.reuse ;  /* 0x00000003a0bb7223 */ /* 0x100fe200000108cc */
[-C--:B------:R-:W-:Y:S01]  /*11c10*/  FMUL.FTZ R29, R29, R203.reuse ;  /* 0x000000cb1d1d7220 */ /* 0x080fe20000410000 */
[----:B------:R-:W-:Y:S01]  /*11c20*/  FMUL.FTZ R32, R32, R203 ;  /* 0x000000cb20207220 */ /* 0x000fe20000410000 */
[----:B------:R-:W-:Y:S01]  /*11c30*/  FMNMX.FTZ R205, R183, R194, !PT ;  /* 0x000000c2b7cd7209 */ /* 0x000fe20007810000 */
[----:B------:R-:W-:Y:S01]  /*11c40*/  FFMA.FTZ R194, R161, R3, -R204 ;  /* 0x00000003a1c27223 */ /* 0x000fe200000108cc */
[-C--:B------:R-:W-:Y:S01]  /*11c50*/  FMUL.FTZ R33, R33, R203.reuse ;  /* 0x000000cb21217220 */ /* 0x080fe20000410000 */
[----:B------:R-:W-:Y:S01]  /*11c60*/  MUFU.EX2 R157, R157 ;  /* 0x0000009d009d7308 */ /* 0x000fe20000000800 */
[-C--:B------:R-:W-:Y:S01]  /*11c70*/  FMUL.FTZ R36, R36, R203.reuse ;  /* 0x000000cb24247220 */ /* 0x080fe20000410000 */
[----:B------:R-:W1:Y:S01]  /*11c80*/  SHFL.BFLY PT, R160, R205, 0x2, 0x1f ;  /* 0x0c401f00cda07f89 */ /* 0x000e6200000e0000 */
        /* <DEDUP_REMOVED lines=23> */
[----:B-1----:R-:W-:Y:S01]  /*11e00*/  FMNMX.FTZ R160, R205, R160, !PT ;  /* 0x000000a0cda07209 */ /* 0x002fe20007810000 */
        /* <DEDUP_REMOVED lines=42> */
[--C-:B------:R-:W-:Y:S01]  /*120b0*/  FFMA.FTZ R155, R158, R3, -R164.reuse ;  /* 0x000000039e9b7223 */ /* 0x100fe200000108a4 */
[----:B------:R-:W-:Y:S01]  /*120c0*/  ISETP.NE.AND P2, PT, R192, R159, PT ;  /* 0x0000009fc000720c */ /* 0x000fe20003f45270 */
[-CC-:B------:R-:W-:Y:S01]  /*120d0*/  FFMA.FTZ R205, R163, R3.reuse, -R164.reuse ;  /* 0x00000003a3cd7223 */ /* 0x180fe200000108a4 */
[----:B------:R-:W1:Y:S01]  /*120e0*/  MUFU.EX2 R160, R160 ;  /* 0x000000a000a07308 */ /* 0x000e620000000800 */
[----:B------:R-:W-:Y:S02]  /*120f0*/  @!P1 VIADD R158, R185, 0x38840 ;  /* 0x00038840b99e9836 */ /* 0x000fe40000000000 */
[-CC-:B------:R-:W-:Y:S01]  /*12100*/  FFMA.FTZ R204, R162, R3.reuse, -R164.reuse ;  /* 0x00000003a2cc7223 */ /* 0x180fe200000108a4 */
[-CC-:B------:R-:W-:Y:S01]  /*12110*/  FFMA.FTZ R206, R166, R3.reuse, -R164.reuse ;  /* 0x00000003a6ce7223 */ /* 0x180fe200000108a4 */
[-CC-:B------:R-:W-:Y:S01]  /*12120*/  FFMA.FTZ R207, R167, R3.reuse, -R164.reuse ;  /* 0x00000003a7cf7223 */ /* 0x180fe200000108a4 */
[-C--:B------:R-:W-:Y:S01]  /*12130*/  FFMA.FTZ R170, R170, R3.reuse, -R164 ;  /* 0x00000003aaaa7223 */ /* 0x080fe200000108a4 */
[----:B------:R-:W-:Y:S01]  /*12140*/  @!P1 PRMT R158, RZ, 0x654, R158 ;  /* 0x00000654ff9e9816 */ /* 0x000fe2000000009e */
[-CC-:B------:R-:W-:Y:S01]  /*12150*/  FFMA.FTZ R171, R171, R3.reuse, -R164.reuse ;  /* 0x00000003abab7223 */ /* 0x180fe200000108a4 */
[----:B------:R-:W3:Y:S01]  /*12160*/  MUFU.EX2 R154, R154 ;  /* 0x0000009a009a7308 */ /* 0x000ee20000000800 */
[----:B------:R-:W-:Y:S01]  /*12170*/  FFMA.FTZ R174, R174, R3, -R164 ;  /* 0x00000003aeae7223 */ /* 0x000fe200000108a4 */
[----:B------:R4:W-:Y:S01]  /*12180*/  @!P1 SYNCS.ARRIVE.TRANS64.RED.A1T0 RZ, [R158+URZ], RZ ;  /* 0x000000ff9eff99a7 */ /* 0x0009e2000810043f */
[----:B------:R-:W-:-:S02]  /*12190*/  @!P2 IMAD R163, R199, 0x40, R190 ;  /* 0x00000040c7a3a824 */ /* 0x000fc400078e02be */
[-CC-:B------:R-:W-:Y:S01]  /*121a0*/  FFMA.FTZ R175, R175, R3.reuse, -R164.reuse ;  /* 0x00000003afaf7223 */ /* 0x180fe200000108a4 */
[-CC-:B------:R-:W-:Y:S01]  /*121b0*/  FFMA.FTZ R178, R178, R3.reuse, -R164.reuse ;  /* 0x00000003b2b27223 */ /* 0x180fe200000108a4 */
[-CC-:B------:R-:W-:Y:S01]  /*121c0*/  FFMA.FTZ R199, R183, R3.reuse, -R164.reuse ;  /* 0x00000003b7c77223 */ /* 0x180fe200000108a4 */
[-CC-:B------:R-:W-:Y:S01]  /*121d0*/  FFMA.FTZ R159, R179, R3.reuse, -R164.reuse ;  /* 0x00000003b39f7223 */ /* 0x180fe200000108a4 */
[----:B------:R-:W-:Y:S01]  /*121e0*/  @!P2 LEA R163, R163, R2, 0x2 ;  /* 0x00000002a3a3a211 */ /* 0x000fe200078e10ff */
[----:B------:R-:W5:Y:S01]  /*121f0*/  MUFU.EX2 R161, R161 ;  /* 0x000000a100a17308 */ /* 0x000f620000000800 */
[----:B----4-:R-:W-:Y:S01]  /*12200*/  FFMA.FTZ R158, R182, R3, -R164 ;  /* 0x00000003b69e7223 */ /* 0x010fe200000108a4 */
[----:B--2---:R-:W-:Y:S01]  /*12210*/  FFMA.FTZ R162, R203, R21, R152 ;  /* 0x00000015cba27223 */ /* 0x004fe20000010098 */
[C---:B0-----:R-:W-:Y:S01]  /*12220*/  F2FP.BF16.F32.PACK_AB R152, R153.reuse, R152 ;  /* 0x000000989998723e */ /* 0x041fe200000010ff */
[----:B------:R0:W-:Y:S01]  /*12230*/  @!P2 STS [R163+0x38400], R203 ;  /* 0x038400cba300a388 */ /* 0x0001e20000000800 */
[-C--:B------:R-:W-:Y:S01]  /*12240*/  FMUL.FTZ R136, R136, R203.reuse ;  /* 0x000000cb88887220 */ /* 0x080fe20000410000 */
[----:B------:R-:W-:Y:S01]  /*12250*/  FADD.FTZ R21, R153, R162 ;  /* 0x000000a299157221 */ /* 0x000fe20000010000 */
[-C--:B------:R-:W-:Y:S01]  /*12260*/  FMUL.FTZ R137, R137, R203.reuse ;  /* 0x000000cb89897220 */ /* 0x080fe20000410000 */
[----:B-1----:R1:W-:Y:S01]  /*12270*/  @!P2 STS [R163+0x38420], R160 ;  /* 0x038420a0a300a388 */ /* 0x0023e20000000800 */
[----:B------:R-:W0:Y:S01]  /*12280*/  MUFU.EX2 R155, R155 ;  /* 0x0000009b009b7308 */ /* 0x000e220000000800 */
[----:B---3--:R-:W-:Y:S01]  /*12290*/  FFMA.FTZ R20, R160, R20, R154 ;  /* 0x00000014a0147223 */ /* 0x008fe2000001009a */
[----:B------:R-:W-:Y:S01]  /*122a0*/  FADD.FTZ R162, R156, R21 ;  /* 0x000000159ca27221 */ /* 0x000fe20000010000 */
[-C--:B------:R-:W-:Y:S01]  /*122b0*/  FMUL.FTZ R140, R140, R203.reuse ;  /* 0x000000cb8c8c7220 */ /* 0x080fe20000410000 */
[-C--:B------:R-:W-:Y:S01]  /*122c0*/  FMUL.FTZ R141, R141, R203.reuse ;  /* 0x000000cb8d8d7220 */ /* 0x080fe20000410000 */
[-C--:B------:R-:W-:Y:S01]  /*122d0*/  FMUL.FTZ R144, R144, R203.reuse ;  /* 0x000000cb90907220 */ /* 0x080fe20000410000 */
[-C--:B------:R-:W-:Y:S01]  /*122e0*/  FMUL.FTZ R145, R145, R203.reuse ;  /* 0x000000cb91917220 */ /* 0x080fe20000410000 */
[-C--:B------:R-:W-:Y:S01]  /*122f0*/  FMUL.FTZ R148, R148, R203.reuse ;  /* 0x000000cb94947220 */ /* 0x080fe20000410000 */
[----:B------:R-:W2:Y:S01]  /*12300*/  MUFU.EX2 R198, R198 ;  /* 0x000000c600c67308 */ /* 0x000ea20000000800 */
[----:B-----5:R-:W-:Y:S01]  /*12310*/  FADD.FTZ R20, R161, R20 ;  /* 0x00000014a1147221 */ /* 0x020fe20000010000 */
[----:B------:R-:W-:Y:S01]  /*12320*/  FMUL.FTZ R149, R149, R203 ;  /* 0x000000cb95957220 */ /* 0x000fe20000410000 */
[----:B------:R-:W-:Y:S01]  /*12330*/  F2FP.BF16.F32.PACK_AB R153, R161, R154 ;  /* 0x0000009aa199723e */ /* 0x000fe200000010ff */
[C---:B------:R-:W-:Y:S01]  /*12340*/  FADD.FTZ R179, R157.reuse, R162 ;  /* 0x000000a29db37221 */ /* 0x040fe20000010000 */
[----:B------:R-:W-:Y:S01]  /*12350*/  F2FP.BF16.F32.PACK_AB R154, R157, R156 ;  /* 0x0000009c9d9a723e */ /* 0x000fe200000010ff */
        /* <DEDUP_REMOVED lines=77> */
[----:B------:R-:W-:Y:S01]  /*12830*/  F2FP.BF16.F32.PACK_AB R156, R194, R187 ;  /* 0x000000bbc29c723e */ /* 0x000fe200000010ff */
[----:B------:R4:W-:Y:S01]  /*12840*/  STSM.16.M88.4 [R196+0x36400], R152 ;  /* 0x03640098c4007844 */ /* 0x0009e20000000200 */
[----:B0-----:R-:W-:Y:S01]  /*12850*/  F2FP.BF16.F32.PACK_AB R157, R205, R204 ;  /* 0x000000cccd9d723e */ /* 0x001fe200000010ff */
[----:B------:R-:W-:Y:S01]  /*12860*/  VIADD R20, R186, 0x80 ;  /* 0x00000080ba147836 */ /* 0x000fe20000000000 */
[----:B-1----:R-:W-:Y:S01]  /*12870*/  F2FP.BF16.F32.PACK_AB R160, R169, R202 ;  /* 0x000000caa9a0723e */ /* 0x002fe200000010ff */
[----:B------:R-:W0:Y:S01]  /*12880*/  MUFU.EX2 R177, R177 ;  /* 0x000000b100b17308 */ /* 0x000e220000000800 */
[----:B--2---:R-:W-:Y:S01]  /*12890*/  F2FP.BF16.F32.PACK_AB R161, R171, R170 ;  /* 0x000000aaaba1723e */ /* 0x004fe200000010ff */
[----:B------:R-:W-:Y:S01]  /*128a0*/  IMAD.MOV.U32 R21, RZ, RZ, 0x40000040 ;  /* 0x40000040ff157424 */ /* 0x000fe200078e00ff */
[----:B------:R-:W-:Y:S01]  /*128b0*/  F2FP.BF16.F32.PACK_AB R162, R173, R172 ;  /* 0x000000acada2723e */ /* 0x000fe200000010ff */
[----:B------:R-:W-:Y:S01]  /*128c0*/  FADD.FTZ R203, R198, R203 ;  /* 0x000000cbc6cb7221 */ /* 0x000fe20000010000 */
[----:B---3--:R-:W-:Y:S01]  /*128d0*/  F2FP.BF16.F32.PACK_AB R163, R175, R174 ;  /* 0x000000aeafa3723e */ /* 0x008fe200000010ff */
[----:B------:R-:W-:Y:S01]  /*128e0*/  FADD.FTZ R179, R187, R179 ;  /* 0x000000b3bbb37221 */ /* 0x000fe20000010000 */
[----:B------:R-:W-:Y:S01]  /*128f0*/  ISETP.GT.AND P2, PT, R197, RZ, PT ;  /* 0x000000ffc500720c */ /* 0x000fe20003f44270 */
[----:B------:R-:W-:Y:S01]  /*12900*/  MUFU.EX2 R180, R180 ;  /* 0x000000b400b47308 */ /* 0x000fe20000000800 */
[----:B------:R-:W-:Y:S01]  /*12910*/  FADD.FTZ R204, R204, R203 ;  /* 0x000000cbcccc7221 */ /* 0x000fe20000010000 */
[----:B------:R-:W-:Y:S01]  /*12920*/  FADD.FTZ R179, R194, R179 ;  /* 0x000000b3c2b37221 */ /* 0x000fe20000010000 */
[----:B------:R-:W-:-:S02]  /*12930*/  @!P1 VIADD R185, R185, 0x38860 ;  /* 0x00038860b9b99836 */ /* 0x000fc40000000000 */
[----:B------:R-:W-:Y:S01]  /*12940*/  FADD.FTZ R205, R205, R204 ;  /* 0x000000cccdcd7221 */ /* 0x000fe20000010000 */
[----:B------:R-:W-:Y:S02]  /*12950*/  IMAD.MOV.U32 R198, RZ, RZ, R168 ;  /* 0x000000ffffc67224 */ /* 0x000fe400078e00a8 */
[----:B------:R-:W1:Y:S01]  /*12960*/  MUFU.EX2 R181, R181 ;  /* 0x000000b500b57308 */ /* 0x000e620000000800 */
[----:B0-----:R-:W-:Y:S01]  /*12970*/  F2FP.BF16.F32.PACK_AB R164, R177, R176 ;  /* 0x000000b0b1a4723e */ /* 0x001fe200000010ff */
[----:B------:R-:W-:Y:S01]  /*12980*/  IMAD.MOV.U32 R194, RZ, RZ, R0 ;  /* 0x000000ffffc27224 */ /* 0x000fe200078e0000 */
[----:B------:R-:W-:-:S05]  /*12990*/  @!P1 PRMT R185, RZ, 0x654, R185 ;  /* 0x00000654ffb99816 */ /* 0x000fca00000000b9 */
        /* <DEDUP_REMOVED lines=16> */
[----:B------:R-:W-:Y:S01]  /*12aa0*/  FADD.FTZ R202, R202, R201 ;  /* 0x000000c9caca7221 */ /* 0x000fe20000010000 */
[----:B------:R-:W-:-:S03]  /*12ab0*/  FADD.FTZ R174, R174, R171 ;  /* 0x000000abaeae7221 */ /* 0x000fc60000010000 */
[----:B------:R-:W-:Y:S01]  /*12ac0*/  FADD.FTZ R169, R169, R202 ;  /* 0x000000caa9a97221 */ /* 0x000fe20000010000 */
[----:B------:R-:W-:Y:S01]  /*12ad0*/  FADD.FTZ R175, R175, R174 ;  /* 0x000000aeafaf7221 */ /* 0x000fe20000010000 */
[----:B0-----:R-:W-:Y:S02]  /*12ae0*/  F2FP.BF16.F32.PACK_AB R167, R199, R183 ;  /* 0x000000b7c7a7723e */ /* 0x001fe400000010ff */
        /* <DEDUP_REMOVED lines=15> */
[----:B------:R-:W-:Y:S02]  /*12be0*/  WARPGROUP.DEPBAR.LE gsb0, 0x0 ;  /* 0x00008000000079c5 */ /* 0x000fe40000010000 */
[----:B------:R-:W-:Y:S01]  /*12bf0*/  WARPGROUP.ARRIVE ;  /* 0x00000000000079c5 */ /* 0x000fe20000000000 */
[----:B----4-:R-:W-:-:S04]  /*12c00*/  VIADD R152, R197, 0xffffffff ;  /* 0xffffffffc5987836 */ /* 0x010fc80000000000 */
[----:B------:R-:W-:-:S10]  /*12c10*/  IMAD.MOV.U32 R197, RZ, RZ, R152 ;  /* 0x000000ffffc57224 */ /* 0x000fd400078e0098 */
        /* <DEDUP_REMOVED lines=13> */
[----:B------:R-:W-:Y:S01]  /*12cf0*/  IMAD.MOV.U32 R199, RZ, RZ, R18 ;  /* 0x000000ffffc77224 */ /* 0x000fe200078e0012 */
[----:B------:R-:W-:Y:S02]  /*12d00*/  WARPGROUP.DEPBAR.LE gsb0, 0x0 ;  /* 0x00008000000079c5 */ /* 0x000fe40000010000 */
[----:B------:R-:W-:-:S15]  /*12d10*/  WARPGROUP.ARRIVE ;  /* 0x00000000000079c5 */ /* 0x000fde0000000000 */
[----:B------:R-:W-:-:S05]  /*12d20*/  NOP ;  /* 0x0000000000007918 */ /* 0x000fca0000000000 */
        /* <DEDUP_REMOVED lines=12> */
.L_x_4305:
[----:B------:R-:W-:Y:S05]  /*12df0*/  BSYNC B0 ;  /* 0x0000000000007941 */ /* 0x000fea0003800000 */
.L_x_4304:
[----:B------:R-:W0:Y:S01]  /*12e00*/  SHFL.BFLY PT, R4, R21, 0x2, 0x1f ;  /* 0x0c401f0015047f89 */ /* 0x000e2200000e0000 */
[----:B-12-4-:R-:W-:Y:S01]  /*12e10*/  MOV R167, 0xff800000 ;  /* 0xff80000000a77802 */ /* 0x016fe20000000f00 */
[----:B------:R-:W-:Y:S02]  /*12e20*/  IMAD.MOV.U32 R169, RZ, RZ, -0x800000 ;  /* 0xff800000ffa97424 */ /* 0x000fe400078e00ff */
[----:B------:R-:W1:Y:S01]  /*12e30*/  SHFL.BFLY PT, R7, R20, 0x2, 0x1f ;  /* 0x0c401f0014077f89 */ /* 0x000e6200000e0000 */
[----:B------:R-:W-:Y:S01]  /*12e40*/  VIADD R219, R219, 0x1 ;  /* 0x00000001dbdb7836 */ /* 0x000fe20000000000 */
[----:B------:R-:W-:Y:S08]  /*12e50*/  BAR.ARV 0x8, 0xa0 ;  /* 0x0202800000007b1d */ /* 0x000ff00000002000 */
[----:B------:R-:W-:Y:S01]  /*12e60*/  BAR.SYNC.DEFER_BLOCKING 0xf, 0x100 ;  /* 0x03c4000000007b1d */ /* 0x000fe20000010000 */
[----:B0-----:R-:W-:Y:S01]  /*12e70*/  FADD.FTZ R4, R4, R21 ;  /* 0x0000001504047221 */ /* 0x001fe20000010000 */
[----:B-1----:R-:W-:-:S04]  /*12e80*/  FADD.FTZ R8, R7, R20 ;  /* 0x0000001407087221 */ /* 0x002fc80000010000 */
[----:B------:R-:W0:Y:S04]  /*12e90*/  SHFL.BFLY PT, R5, R4, 0x1, 0x1f ;  /* 0x0c201f0004057f89 */ /* 0x000e2800000e0000 */
[----:B------:R-:W1:Y:S01]  /*12ea0*/  SHFL.BFLY PT, R7, R8, 0x1, 0x1f ;  /* 0x0c201f0008077f89 */ /* 0x000e6200000e0000 */
[----:B0-----:R-:W-:Y:S01]  /*12eb0*/  FADD.FTZ R10, R4, R5 ;  /* 0x00000005040a7221 */ /* 0x001fe20000010000 */
[----:B------:R-:W-:Y:S02]  /*12ec0*/  VIADD R4, R18, 0x1 ;  /* 0x0000000112047836 */ /* 0x000fe40000000000 */
[----:B-1----:R-:W-:Y:S02]  /*12ed0*/  FADD.FTZ R5, R8, R7 ;  /* 0x0000000708057221 */ /* 0x002fe40000010000 */
[----:B------:R-:W-:Y:S01]  /*12ee0*/  FSETP.NE.FTZ.AND P2, PT, R10, RZ, PT ;  /* 0x000000ff0a00720b */ /* 0x000fe20003f55000 */
[----:B------:R-:W-:Y:S01]  /*12ef0*/  IMAD.MOV R7, RZ, RZ, -R195 ;  /* 0x000000ffff077224 */ /* 0x000fe200078e0ac3 */
[----:B------:R-:W-:-:S02]  /*12f00*/  ISETP.NE.AND P1, PT, R4, 0x2, PT ;  /* 0x000000020400780c */ /* 0x000fc40003f25270 */
[----:B------:R-:W-:Y:S02]  /*12f10*/  FSETP.NE.FTZ.AND P3, PT, R5, RZ, PT ;  /* 0x000000ff0500720b */ /* 0x000fe40003f75000 */
[----:B------:R-:W-:Y:S02]  /*12f20*/  ISETP.NE.AND P0, PT, R192, R7, PT ;  /* 0x00000007c000720c */ /* 0x000fe40003f05270 */
[----:B------:R-:W-:Y:S02]  /*12f30*/  CS2R R6, SRZ ;  /* 0x0000000000067805 */ /* 0x000fe4000001ff00 */
[----:B------:R-:W-:-:S04]  /*12f40*/  SEL R11, RZ, 0x1, P1 ;  /* 0x00000001ff0b7807 */ /* 0x000fc80000800000 */
[----:B------:R-:W-:Y:S01]  /*12f50*/  LOP3.LUT R22, R22, R11, RZ, 0x3c, !PT ;  /* 0x0000000b16167212 */ /* 0x000fe200078e3cff */
[----:B------:R-:W0:Y:S02]  /*12f60*/  @P2 MUFU.RCP R7, R10 ;  /* 0x0000000a00072308 */ /* 0x000e240000001000 */
[C---:B------:R-:W-:Y:S02]  /*12f70*/  @P3 FMUL.FTZ R20, R3.reuse, 0.69314718246459960938 ;  /* 0x3f31721803143820 */ /* 0x040fe40000410000 */
[----:B------:R-:W-:Y:S02]  /*12f80*/  @!P0 IMAD R9, R18, 0x40, R190 ;  /* 0x0000004012098824 */ /* 0x000fe400078e02be */
[----:B------:R-:W-:Y:S02]  /*12f90*/  @P2 FMUL.FTZ R18, R3, 0.69314718246459960938 ;  /* 0x3f31721803122820 */ /* 0x000fe40000410000 */
[----:B------:R-:W1:Y:S01]  /*12fa0*/  @P3 MUFU.RCP R6, R5 ;  /* 0x0000000500063308 */ /* 0x000e620000001000 */
[----:B------:R-:W-:-:S07]  /*12fb0*/  @!P0 IMAD R9, R9, 0x4, R2 ;  /* 0x0000000409098824 */ /* 0x000fce00078e0202 */
[----:B------:R-:W2:Y:S01]  /*12fc0*/  @P2 MUFU.LG2 R2, R10 ;  /* 0x0000000a00022308 */ /* 0x000ea20000000c00 */
[----:B0-----:R-:W-:Y:S01]  /*12fd0*/  @!P0 STS [R9+0x38400], R7 ;  /* 0x0384000709008388 */ /* 0x001fe20000000800 */
[-C--:B------:R-:W-:Y:S01]  /*12fe0*/  FMUL.FTZ R177, R24, R7.reuse ;  /* 0x0000000718b17220 */ /* 0x080fe20000410000 */
[-C--:B------:R-:W-:Y:S01]  /*12ff0*/  FMUL.FTZ R24, R33, R7.reuse ;  /* 0x0000000721187220 */ /* 0x080fe20000410000 */
[-C--:B------:R-:W-:Y:S01]  /*13000*/  FMUL.FTZ R175, R25, R7.reuse ;  /* 0x0000000719af7220 */ /* 0x080fe20000410000 */
[-C--:B------:R-:W-:Y:S01]  /*13010*/  FMUL.FTZ R176, R28, R7.reuse ;  /* 0x000000071cb07220 */ /* 0x080fe20000410000 */
[-C--:B------:R-:W-:Y:S01]  /*13020*/  FMUL.FTZ R173, R29, R7.reuse ;  /* 0x000000071dad7220 */ /* 0x080fe20000410000 */
[-C--:B------:R-:W-:Y:S01]  /*13030*/  FMUL.FTZ R174, R32, R7.reuse ;  /* 0x0000000720ae7220 */ /* 0x080fe20000410000 */
[----:B------:R-:W0:Y:S01]  /*13040*/  @P3 MUFU.LG2 R21, R5 ;  /* 0x0000000500153308 */ /* 0x000e220000000c00 */
        /* <DEDUP_REMOVED lines=63> */
[-C--:B-1----:R-:W-:Y:S01]  /*13440*/  FMUL.FTZ R9, R58, R6.reuse ;  /* 0x000000063a097220 */ /* 0x082fe20000410000 */
        /* <DEDUP_REMOVED lines=66> */
.L_x_4231:
[----:B------:R-:W-:Y:S05]  /*13870*/  BSYNC B7 ;  /* 0x0000000000077941 */ /* 0x000fea0003800000 */
.L_x_4229:
        /* <DEDUP_REMOVED lines=9> */
[----:B-----5:R-:W2:Y:S01]  /*13910*/  S2R R33, SR_SWINHI ;  /* 0x0000000000217919 */ /* 0x020ea20000002f00 */
        /* <DEDUP_REMOVED lines=26> */
[----:B------:R-:W-:Y:S01]  /*13ac0*/  IADD3 R197, P3, R122, 0x2000, RZ ;  /* 0x000020007ac57810 */ /* 0x000fe20007f7e0ff */
[--C-:B------:R-:W-:Y:S01]  /*13ad0*/  IMAD.X R41, RZ, RZ, R123.reuse, P1 ;  /* 0x000000ffff297224 */ /* 0x100fe200008e067b */
[----:B------:R-:W-:Y:S01]  /*13ae0*/  LOP3.LUT R40, R179, 0x380, RZ, 0xc0, !PT ;  /* 0x00000380b3287812 */ /* 0x000fe200078ec0ff */
[--C-:B------:R-:W-:Y:S01]  /*13af0*/  IMAD.X R45, RZ, RZ, R123.reuse, P0 ;  /* 0x000000ffff2d7224 */ /* 0x100fe200000e067b */
[----:B------:R-:W-:Y:S01]  /*13b00*/  LOP3.LUT R44, R181, 0x380, RZ, 0xc0, !PT ;  /* 0x00000380b52c7812 */ /* 0x000fe200078ec0ff */
[----:B------:R-:W-:Y:S01]  /*13b10*/  IMAD.X R53, RZ, RZ, R123, P3 ;  /* 0x000000ffff357224 */ /* 0x000fe200018e067b */
[----:B------:R-:W-:Y:S02]  /*13b20*/  LOP3.LUT R52, R197, 0x380, RZ, 0xc0, !PT ;  /* 0x00000380c5347812 */ /* 0x000fe400078ec0ff */
[----:B------:R-:W-:Y:S02]  /*13b30*/  SHF.R.U64 R40, R40, 0x3, RZ ;  /* 0x0000000328287819 */ /* 0x000fe400000012ff */
[----:B------:R-:W-:-:S02]  /*13b40*/  SHF.R.U64 R44, R44, 0x3, RZ ;  /* 0x000000032c2c7819 */ /* 0x000fc400000012ff */
[C---:B------:R-:W-:Y:S02]  /*13b50*/  IADD3 R183, P4, R122.reuse, 0x60, RZ ;  /* 0x000000607ab77810 */ /* 0x040fe40007f9e0ff */
[C---:B------:R-:W-:Y:S02]  /*13b60*/  IADD3 R56, P6, R122.reuse, 0x2020, RZ ;  /* 0x000020207a387810 */ /* 0x040fe40007fde0ff */
[----:B------:R-:W-:Y:S01]  /*13b70*/  IADD3 R60, P5, R122, 0x2040, RZ ;  /* 0x000020407a3c7810 */ /* 0x000fe20007fbe0ff */
[--C-:B------:R-:W-:Y:S01]  /*13b80*/  IMAD.X R49, RZ, RZ, R123.reuse, P4 ;  /* 0x000000ffff317224 */ /* 0x100fe200020e067b */
[----:B------:R-:W-:Y:S01]  /*13b90*/  SHF.R.U64 R52, R52, 0x3, RZ ;  /* 0x0000000334347819 */ /* 0x000fe200000012ff */
[--C-:B------:R-:W-:Y:S01]  /*13ba0*/  IMAD.X R57, RZ, RZ, R123.reuse, P6 ;  /* 0x000000ffff397224 */ /* 0x100fe200030e067b */
[----:B------:R-:W-:Y:S01]  /*13bb0*/  IADD3 R98, P1, R122, 0x4000, RZ ;  /* 0x000040007a627810 */ /* 0x000fe20007f3e0ff */
[----:B------:R-:W-:Y:S01]  /*13bc0*/  IMAD.X R61, RZ, RZ, R123, P5 ;  /* 0x000000ffff3d7224 */ /* 0x000fe200028e067b */
[----:B------:R-:W-:-:S02]  /*13bd0*/  LOP3.LUT R40, R40, R179, RZ, 0x3c, !PT ;  /* 0x000000b328287212 */ /* 0x000fc400078e3cff */
[----:B------:R-:W-:Y:S01]  /*13be0*/  LOP3.LUT R44, R44, R181, RZ, 0x3c, !PT ;  /* 0x000000b52c2c7212 */ /* 0x000fe200078e3cff */
[----:B------:R-:W-:Y:S01]  /*13bf0*/  IMAD.X R99, RZ, RZ, R123, P1 ;  /* 0x000000ffff637224 */ /* 0x000fe200008e067b */
[----:B------:R-:W-:Y:S02]  /*13c00*/  LOP3.LUT R48, R183, 0x380, RZ, 0xc0, !PT ;  /* 0x00000380b7307812 */ /* 0x000fe400078ec0ff */
[----:B------:R-:W-:Y:S02]  /*13c10*/  LOP3.LUT R179, R56, 0x380, RZ, 0xc0, !PT ;  /* 0x0000038038b37812 */ /* 0x000fe400078ec0ff */
[----:B------:R-:W-:Y:S02]  /*13c20*/  LOP3.LUT R181, R60, 0x380, RZ, 0xc0, !PT ;  /* 0x000003803cb57812 */ /* 0x000fe400078ec0ff */
[----:B------:R-:W-:Y:S02]  /*13c30*/  LOP3.LUT R52, R52, R197, RZ, 0x3c, !PT ;  /* 0x000000c534347212 */ /* 0x000fe400078e3cff */
[----:B------:R-:W-:-:S02]  /*13c40*/  LOP3.LUT R197, R98, 0x380, RZ, 0xc0, !PT ;  /* 0x0000038062c57812 */ /* 0x000fc400078ec0ff */
[----:B------:R-:W-:Y:S02]  /*13c50*/  SHF.R.U64 R48, R48, 0x3, RZ ;  /* 0x0000000330307819 */ /* 0x000fe400000012ff */
[----:B------:R-:W-:Y:S02]  /*13c60*/  SHF.R.U64 R179, R179, 0x3, RZ ;  /* 0x00000003b3b37819 */ /* 0x000fe400000012ff */
[----:B------:R-:W-:Y:S02]  /*13c70*/  SHF.R.U64 R181, R181, 0x3, RZ ;  /* 0x00000003b5b57819 */ /* 0x000fe400000012ff */
[C---:B------:R-:W-:Y:S02]  /*13c80*/  IADD3 R64, P2, R122.reuse, 0x2060, RZ ;  /* 0x000020607a407810 */ /* 0x040fe40007f5e0ff */
[C---:B------:R-:W-:Y:S02]  /*13c90*/  IADD3 R4, P0, R122.reuse, 0x4020, RZ ;  /* 0x000040207a047810 */ /* 0x040fe40007f1e0ff */
[C---:B------:R-:W-:Y:S01]  /*13ca0*/  IADD3 R32, P4, R122.reuse, 0x4040, RZ ;  /* 0x000040407a207810 */ /* 0x040fe20007f9e0ff */
        /* <DEDUP_REMOVED lines=8> */
[----:B------:R-:W-:Y:S02]  /*13d30*/  LOP3.LUT R60, R181, R60, RZ, 0x3c, !PT ;  /* 0x0000003cb53c7212 */ /* 0x000fe400078e3cff */
[----:B------:R-:W-:Y:S02]  /*13d40*/  LOP3.LUT R183, R64, 0x380, RZ, 0xc0, !PT ;  /* 0x0000038040b77812 */ /* 0x000fe400078ec0ff */
[----:B------:R-:W-:Y:S02]  /*13d50*/  LOP3.LUT R179, R4, 0x380, RZ, 0xc0, !PT ;  /* 0x0000038004b37812 */ /* 0x000fe400078ec0ff */
[----:B------:R-:W-:Y:S02]  /*13d60*/  LOP3.LUT R181, R32, 0x380, RZ, 0xc0, !PT ;  /* 0x0000038020b57812 */ /* 0x000fe400078ec0ff */
[----:B------:R-:W-:-:S02]  /*13d70*/  LOP3.LUT R33, R122, 0x380, RZ, 0xc0, !PT ;  /* 0x000003807a217812 */ /* 0x000fc400078ec0ff */
[----:B------:R-:W-:Y:S02]  /*13d80*/  LOP3.LUT R98, R197, R98, RZ, 0x3c, !PT ;  /* 0x00000062c5627212 */ /* 0x000fe400078e3cff */
[----:B------:R-:W-:Y:S02]  /*13d90*/  LOP3.LUT R197, R6, 0x380, RZ, 0xc0, !PT ;  /* 0x0000038006c57812 */ /* 0x000fe400078ec0ff */
[----:B------:R-:W-:Y:S02]  /*13da0*/  SHF.R.U64 R183, R183, 0x3, RZ ;  /* 0x00000003b7b77819 */ /* 0x000fe400000012ff */
[----:B------:R-:W-:Y:S02]  /*13db0*/  SHF.R.U64 R179, R179, 0x3, RZ ;  /* 0x00000003b3b37819 */ /* 0x000fe400000012ff */
[----:B------:R-:W-:Y:S02]  /*13dc0*/  SHF.R.U64 R181, R181, 0x3, RZ ;  /* 0x00000003b5b57819 */ /* 0x000fe400000012ff */
[----:B------:R-:W-:-:S02]  /*13dd0*/  IADD3 R36, P3, R122, 0x4060, RZ ;  /* 0x000040607a247810 */ /* 0x000fc40007f7e0ff */
[C---:B------:R-:W-:Y:S02]  /*13de0*/  IADD3 R0, P5, R122.reuse, 0x6020, RZ ;  /* 0x000060207a007810 */ /* 0x040fe40007fbe0ff */
[C---:B------:R-:W-:Y:S01]  /*13df0*/  IADD3 R26, P2, R122.reuse, 0x6040, RZ ;  /* 0x000060407a1a7810 */ /* 0x040fe20007f5e0ff */
[--C-:B------:R-:W-:Y:S01]  /*13e00*/  IMAD.X R111, RZ, RZ, R123.reuse, P3 ;  /* 0x000000ffff6f7224 */ /* 0x100fe200018e067b */
[----:B------:R-:W-:Y:S01]  /*13e10*/  IADD3 R30, P1, R122, 0x6060, RZ ;  /* 0x000060607a1e7810 */ /* 0x000fe20007f3e0ff */
[--C-:B------:R-:W-:Y:S01]  /*13e20*/  IMAD.X R119, RZ, RZ, R123.reuse, P5 ;  /* 0x000000ffff777224 */ /* 0x100fe200028e067b */
[----:B------:R-:W-:Y:S02]  /*13e30*/  SHF.R.U64 R33, R33, 0x3, RZ ;  /* 0x0000000321217819 */ /* 0x000fe400000012ff */
[----:B------:R-:W-:Y:S01]  /*13e40*/  SHF.R.U64 R197, R197, 0x3, RZ ;  /* 0x00000003c5c57819 */ /* 0x000fe200000012ff */
[----:B------:R-:W-:Y:S01]  /*13e50*/  IMAD.X R37, RZ, RZ, R123, P1 ;  /* 0x000000ffff257224 */ /* 0x000fe200008e067b */
[----:B------:R-:W-:-:S02]  /*13e60*/  LOP3.LUT R64, R183, R64, RZ, 0x3c, !PT ;  /* 0x00000040b7407212 */ /* 0x000fc400078e3cff */
[----:B------:R-:W-:Y:S02]  /*13e70*/  LOP3.LUT R102, R179, R4, RZ, 0x3c, !PT ;  /* 0x00000004b3667212 */ /* 0x000fe400078e3cff */
[----:B------:R-:W-:Y:S02]  /*13e80*/  LOP3.LUT R106, R181, R32, RZ, 0x3c, !PT ;  /* 0x00000020b56a7212 */ /* 0x000fe400078e3cff */
[----:B------:R-:W-:Y:S02]  /*13e90*/  LOP3.LUT R183, R36, 0x380, RZ, 0xc0, !PT ;  /* 0x0000038024b77812 */ /* 0x000fe400078ec0ff */
[----:B------:R-:W-:Y:S02]  /*13ea0*/  F2FP.BF16.F32.PACK_AB R4, R175, R177 ;  /* 0x000000b1af04723e */ /* 0x000fe400000010ff */
[----:B------:R-:W-:Y:S02]  /*13eb0*/  LOP3.LUT R27, R0, 0x380, RZ, 0xc0, !PT ;  /* 0x00000380001b7812 */ /* 0x000fe400078ec0ff */
[----:B------:R-:W-:-:S02]  /*13ec0*/  LOP3.LUT R32, R26, 0x380, RZ, 0xc0, !PT ;  /* 0x000003801a207812 */ /* 0x000fc400078ec0ff */
[----:B------:R-:W-:Y:S02]  /*13ed0*/  LOP3.LUT R122, R33, R122, RZ, 0x3c, !PT ;  /* 0x0000007a217a7212 */ /* 0x000fe400078e3cff */
[----:B------:R-:W-:Y:S02]  /*13ee0*/  LOP3.LUT R175, R30, 0x380, RZ, 0xc0, !PT ;  /* 0x000003801eaf7812 */ /* 0x000fe400078ec0ff */
[----:B------:R-:W-:Y:S02]  /*13ef0*/  LOP3.LUT R114, R197, R6, RZ, 0x3c, !PT ;  /* 0x00000006c5727212 */ /* 0x000fe400078e3cff */
[----:B------:R-:W-:Y:S02]  /*13f00*/  F2FP.BF16.F32.PACK_AB R6, R173, R176 ;  /* 0x000000b0ad06723e */ /* 0x000fe400000010ff */
[----:B------:R-:W-:Y:S02]  /*13f10*/  IADD3.X R33, RZ, R123, RZ, P2, !PT ;  /* 0x0000007bff217210 */ /* 0x000fe400017fe4ff */
[----:B------:R-:W-:-:S02]  /*13f20*/  SHF.R.U64 R183, R183, 0x3, RZ ;  /* 0x00000003b7b77819 */ /* 0x000fc400000012ff */
[----:B------:R-:W-:Y:S02]  /*13f30*/  SHF.R.U64 R27, R27, 0x3, RZ ;  /* 0x000000031b1b7819 */ /* 0x000fe400000012ff */
[----:B------:R-:W-:Y:S02]  /*13f40*/  SHF.R.U64 R173, R32, 0x3, RZ ;  /* 0x0000000320ad7819 */ /* 0x000fe400000012ff */
[----:B------:R-:W-:Y:S01]  /*13f50*/  MOV R123, R122 ;  /* 0x0000007a007b7202 */ /* 0x000fe20000000f00 */
[----:B------:R-:W-:Y:S01]  /*13f60*/  BAR.SYNC.DEFER_BLOCKING 0x1, 0x100 ;  /* 0x0044000000007b1d */ /* 0x000fe20000010000 */
[----:B------:R-:W-:Y:S02]  /*13f70*/  SHF.R.U64 R175, R175, 0x3, RZ ;  /* 0x00000003afaf7819 */ /* 0x000fe400000012ff */
[----:B------:R-:W-:Y:S02]  /*13f80*/  LOP3.LUT R110, R183, R36, RZ, 0x3c, !PT ;  /* 0x00000024b76e7212 */ /* 0x000fe400078e3cff */
[----:B------:R-:W-:-:S02]  /*13f90*/  LOP3.LUT R118, R27, R0, RZ, 0x3c, !PT ;  /* 0x000000001b767212 */ /* 0x000fc400078e3cff */
[----:B------:R-:W-:Y:S02]  /*13fa0*/  LOP3.LUT R32, R173, R26, RZ, 0x3c, !PT ;  /* 0x0000001aad207212 */ /* 0x000fe400078e3cff */
[----:B------:R-:W-:Y:S02]  /*13fb0*/  LOP3.LUT R36, R175, R30, RZ, 0x3c, !PT ;  /* 0x0000001eaf247212 */ /* 0x000fe400078e3cff */
[----:B------:R-:W-:Y:S02]  /*13fc0*/  MOV R122, R40 ;  /* 0x00000028007a7202 */ /* 0x000fe40000000f00 */
[----:B------:R-:W-:Y:S02]  /*13fd0*/  F2FP.BF16.F32.PACK_AB R26, R170, R172 ;  /* 0x000000acaa1a723e */ /* 0x000fe400000010ff */
[----:B------:R-:W-:Y:S02]  /*13fe0*/  F2FP.BF16.F32.PACK_AB R27, R39, R38 ;  /* 0x00000026271b723e */ /* 0x000fe400000010ff */
[----:B------:R-:W-:-:S02]  /*13ff0*/  MOV R44, R44 ;  /* 0x0000002c002c7202 */ /* 0x000fc40000000f00 */
[----:B------:R-:W-:Y:S02]  /*14000*/  F2FP.BF16.F32.PACK_AB R30, R164, R166 ;  /* 0x000000a6a41e723e */ /* 0x000fe400000010ff */
[----:B------:R-:W-:Y:S02]  /*14010*/  MOV R48, R48 ;  /* 0x0000003000307202 */ /* 0x000fe40000000f00 */
[----:B------:R-:W-:Y:S01]  /*14020*/  MOV R52, R52 ;  /* 0x0000003400347202 */ /* 0x000fe20000000f00 */
[----:B------:R2:W-:Y:S01]  /*14030*/  STSM.16.M88.4 [R123], R4 ;  /* 0x000000047b007844 */ /* 0x0005e20000000200 */
[----:B------:R-:W-:Y:S02]  /*14040*/  MOV R56, R56 ;  /* 0x0000003800387202 */ /* 0x000fe40000000f00 */
[----:B------:R-:W-:Y:S01]  /*14050*/  MOV R60, R60 ;  /* 0x0000003c003c7202 */ /* 0x000fe20000000f00 */
[----:B------:R3:W-:Y:S01]  /*14060*/  STSM.16.M88.4 [R122], R24 ;  /* 0x000000187a007844 */ /* 0x0007e20000000200 */
[----:B------:R-:W-:-:S02]  /*14070*/  F2FP.BF16.F32.PACK_AB R81, R83, R82 ;  /* 0x000000525351723e */ /* 0x000fc400000010ff */
[----:B------:R-:W-:Y:S01]  /*14080*/  F2FP.BF16.F32.PACK_AB R88, R89, R88 ;  /* 0x000000585958723e */ /* 0x000fe200000010ff */
[----:B------:R-:W-:Y:S01]  /*14090*/  STSM.16.M88.4 [R44], R28 ;  /* 0x0000001c2c007844 */ /* 0x000fe20000000200 */
[----:B------:R-:W-:Y:S02]  /*140a0*/  MOV R64, R64 ;  /* 0x0000004000407202 */ /* 0x000fe40000000f00 */
[----:B------:R-:W-:Y:S02]  /*140b0*/  F2FP.BF16.F32.PACK_AB R82, R85, R84 ;  /* 0x000000545552723e */ /* 0x000fe400000010ff */
[----:B------:R-:W-:Y:S02]  /*140c0*/  F2FP.BF16.F32.PACK_AB R83, R87, R86 ;  /* 0x000000565753723e */ /* 0x000fe400000010ff */
[----:B------:R-:W-:Y:S02]  /*140d0*/  F2FP.BF16.F32.PACK_AB R89, R91, R90 ;  /* 0x0000005a5b59723e */ /* 0x000fe400000010ff */
[----:B--2---:R-:W-:-:S02]  /*140e0*/  F2FP.BF16.F32.PACK_AB R4, R162, R165 ;  /* 0x000000a5a204723e */ /* 0x004fc400000010ff */
[----:B------:R-:W-:Y:S02]  /*140f0*/  F2FP.BF16.F32.PACK_AB R5, R51, R50 ;  /* 0x000000323305723e */ /* 0x000fe400000010ff */
[----:B------:R-:W-:Y:S02]  /*14100*/  F2FP.BF16.F32.PACK_AB R6, R160, R163 ;  /* 0x000000a3a006723e */ /* 0x000fe400000010ff */
[----:B------:R-:W-:Y:S02]  /*14110*/  F2FP.BF16.F32.PACK_AB R7, R55, R54 ;  /* 0x000000363707723e */ /* 0x000fe400000010ff */
[----:B------:R-:W-:Y:S02]  /*14120*/  MOV R0, R98 ;  /* 0x0000006200007202 */ /* 0x000fe40000000f00 */
[----:B------:R-:W-:Y:S01]  /*14130*/  F2FP.BF16.F32.PACK_AB R90, R93, R92 ;  /* 0x0000005c5d5a723e */ /* 0x000fe200000010ff */
[----:B------:R2:W-:Y:S01]  /*14140*/  STSM.16.M88.4 [R48], R4 ;  /* 0x0000000430007844 */ /* 0x0005e20000000200 */
        /* <DEDUP_REMOVED lines=10> */
[----:B------:R-:W-:Y:S01]  /*141f0*/  F2FP.BF16.F32.PACK_AB R104, R105, R104 ;  /* 0x000000686968723e */ /* 0x000fe200000010ff */
[----:B------:R-:W-:Y:S01]  /*14200*/  STSM.16.M88.4 [R64], R80 ;  /* 0x0000005040007844 */ /* 0x000fe20000000200 */
[----:B------:R-:W-:Y:S02]  /*14210*/  MOV R41, R114 ;  /* 0x0000007200297202 */ /* 0x000fe40000000f00 */
[----:B------:R-:W-:Y:S01]  /*14220*/  F2FP.BF16.F32.PACK_AB R105, R66, R62 ;  /* 0x0000003e4269723e */ /* 0x000fe200000010ff */
[----:B------:R4:W-:Y:S01]  /*14230*/  STSM.16.M88.4 [R0], R88 ;  /* 0x0000005800007844 */ /* 0x0009e20000000200 */
[----:B------:R-:W-:Y:S02]  /*14240*/  F2FP.BF16.F32.PACK_AB R106, R109, R108 ;  /* 0x0000006c6d6a723e */ /* 0x000fe400000010ff */
[----:B------:R-:W-:Y:S01]  /*14250*/  F2FP.BF16.F32.PACK_AB R107, R70, R68 ;  /* 0x00000044466b723e */ /* 0x000fe200000010ff */
[----:B------:R-:W-:Y:S01]  /*14260*/  STSM.16.M88.4 [R102], R96 ;  /* 0x0000006066007844 */ /* 0x000fe20000000200 */
        /* <DEDUP_REMOVED lines=9> */
[----:B------:R-:W-:-:S02]  /*14300*/  F2FP.BF16.F32.PACK_AB R121, R157, R156 ;  /* 0x0000009c9d79723e */ /* 0x000fc400000010ff */
[----:B---3--:R-:W-:Y:S02]  /*14310*/  F2FP.BF16.F32.PACK_AB R122, R125, R124 ;  /* 0x0000007c7d7a723e */ /* 0x008fe400000010ff */
[----:B------:R-:W-:Y:S02]  /*14320*/  F2FP.BF16.F32.PACK_AB R123, R127, R126 ;  /* 0x0000007e7f7b723e */ /* 0x000fe400000010ff */
[----:B------:R-:W-:Y:S02]  /*14330*/  F2FP.BF16.F32.PACK_AB R136, R137, R136 ;  /* 0x000000888988723e */ /* 0x000fe400000010ff */
[----:B------:R-:W-:Y:S01]  /*14340*/  ISETP.NE.U32.AND P0, PT, RZ, UR4, PT ;  /* 0x00000004ff007c0c */ /* 0x000fe2000bf05070 */
[----:B------:R3:W-:Y:S01]  /*14350*/  STSM.16.M88.4 [R41], R120 ;  /* 0x0000007829007844 */ /* 0x0007e20000000200 */
[----:B------:R-:W-:Y:S02]  /*14360*/  F2FP.BF16.F32.PACK_AB R129, R131, R130 ;  /* 0x000000828381723e */ /* 0x000fe400000010ff */
[----:B--2---:R-:W-:-:S02]  /*14370*/  IADD3 R4, P1, R216, UR4, RZ ;  /* 0x00000004d8047c10 */ /* 0x004fc4000ff3e0ff */
[----:B------:R-:W-:Y:S02]  /*14380*/  MOV R118, R118 ;  /* 0x0000007600767202 */ /* 0x000fe40000000f00 */
[----:B------:R-:W-:Y:S02]  /*14390*/  F2FP.BF16.F32.PACK_AB R144, R145, R144 ;  /* 0x000000909190723e */ /* 0x000fe400000010ff */
[----:B------:R-:W-:Y:S02]  /*143a0*/  MOV R32, R32 ;  /* 0x0000002000207202 */ /* 0x000fe40000000f00 */
[----:B------:R-:W-:Y:S01]  /*143b0*/  MOV R36, R36 ;  /* 0x0000002400247202 */ /* 0x000fe20000000f00 */
[----:B------:R-:W-:Y:S01]  /*143c0*/  IMAD R3, R214, 0x40, R193 ;  /* 0x00000040d6037824 */ /* 0x000fe200078e02c1 */
[----:B------:R-:W-:Y:S01]  /*143d0*/  F2FP.BF16.F32.PACK_AB R130, R133, R132 ;  /* 0x000000848582723e */ /* 0x000fe200000010ff */
[----:B----4-:R-:W-:Y:S01]  /*143e0*/  IMAD.MOV.U32 R0, RZ, RZ, RZ ;  /* 0x000000ffff007224 */ /* 0x010fe200078e00ff */
[----:B------:R-:W-:-:S02]  /*143f0*/  F2FP.BF16.F32.PACK_AB R131, R135, R134 ;  /* 0x000000868783723e */ /* 0x000fc400000010ff */
[----:B------:R-:W-:Y:S02]  /*14400*/  F2FP.BF16.F32.PACK_AB R137, R139, R138 ;  /* 0x0000008a8b89723e */ /* 0x000fe400000010ff */
[----:B------:R-:W-:Y:S01]  /*14410*/  F2FP.BF16.F32.PACK_AB R138, R141, R140 ;  /* 0x0000008c8d8a723e */ /* 0x000fe200000010ff */
[----:B------:R-:W-:Y:S01]  /*14420*/  STSM.16.M88.4 [R118], R128 ;  /* 0x0000008076007844 */ /* 0x000fe20000000200 */
[----:B------:R-:W-:Y:S02]  /*14430*/  F2FP.BF16.F32.PACK_AB R139, R143, R142 ;  /* 0x0000008e8f8b723e */ /* 0x000fe400000010ff */
[----:B------:R-:W-:Y:S02]  /*14440*/  F2FP.BF16.F32.PACK_AB R145, R147, R146 ;  /* 0x000000929391723e */ /* 0x000fe400000010ff */
[----:B------:R-:W-:Y:S01]  /*14450*/  F2FP.BF16.F32.PACK_AB R146, R149, R148 ;  /* 0x000000949592723e */ /* 0x000fe200000010ff */
[----:B------:R2:W-:Y:S01]  /*14460*/  STSM.16.M88.4 [R32], R136 ;  /* 0x0000008820007844 */ /* 0x0005e20000000200 */
[----:B------:R-:W-:-:S02]  /*14470*/  F2FP.BF16.F32.PACK_AB R147, R151, R150 ;  /* 0x000000969793723e */ /* 0x000fc400000010ff */
[----:B------:R-:W-:Y:S02]  /*14480*/  ISETP.NE.AND.EX P0, PT, RZ, UR5, PT, P0 ;  /* 0x00000005ff007c0c */ /* 0x000fe4000bf05300 */
[----:B------:R-:W-:Y:S01]  /*14490*/  IADD3.X R5, R217, UR5, RZ, P1, !PT ;  /* 0x00000005d9057c10 */ /* 0x000fe20008ffe4ff */
[----:B------:R-:W-:Y:S01]  /*144a0*/  ULDC.64 UR4, c[0x0][0xce0] ;  /* 0x0003380000047ab9 */ /* 0x000fe20000000a00 */
[----:B------:R4:W-:Y:S01]  /*144b0*/  STSM.16.M88.4 [R36], R144 ;  /* 0x0000009024007844 */ /* 0x0009e20000000200 */
[----:B------:R-:W-:Y:S01]  /*144c0*/  BAR.SYNC.DEFER_BLOCKING 0x1, 0x100 ;  /* 0x0044000000007b1d */ /* 0x000fe20000010000 */
[----:B------:R-:W-:-:S04]  /*144d0*/  ISETP.NE.U32.AND P6, PT, RZ, UR4, PT ;  /* 0x00000004ff007c0c */ /* 0x000fc8000bfc5070 */
        /* <DEDUP_REMOVED lines=31> */
[C---:B---3--:R-:W-:Y:S02]  /*146d0*/  IADD3 R41, P2, R20.reuse, 0x7000, RZ ;  /* 0x0000700014297810 */ /* 0x048fe40007f5e0ff */
[C---:B------:R-:W-:Y:S02]  /*146e0*/  IADD3 R45, P3, R20.reuse, 0x8000, RZ ;  /* 0x00008000142d7810 */ /* 0x040fe40007f7e0ff */
[C---:B------:R-:W-:Y:S02]  /*146f0*/  IADD3 R49, P4, R20.reuse, 0x9000, RZ ;  /* 0x0000900014317810 */ /* 0x040fe40007f9e0ff */
[----:B------:R-:W-:Y:S02]  /*14700*/  IADD3 R53, P5, R20, 0xa000, RZ ;  /* 0x0000a00014357810 */ /* 0x000fe40007fbe0ff */
[----:B--2---:R-:W-:-:S02]  /*14710*/  LOP3.LUT R32, R33, 0x380, RZ, 0xc0, !PT ;  /* 0x0000038021207812 */ /* 0x004fc400078ec0ff */
[----:B----4-:R-:W-:Y:S02]  /*14720*/  LOP3.LUT R36, R37, 0x380, RZ, 0xc0, !PT ;  /* 0x0000038025247812 */ /* 0x010fe400078ec0ff */
        /* <DEDUP_REMOVED lines=16> */
[----:B0-----:R-:W-:Y:S06]  /*14830*/  @P6 BRA `(.L_x_4319) ;  /* 0x0000000000106947 */ /* 0x001fec0003800000 */
[----:B------:R-:W-:Y:S05]  /*14840*/  @!P0 BRA `(.L_x_4319) ;  /* 0x00000000000c8947 */ /* 0x000fea0003800000 */
[----:B------:R-:W2:Y:S04]  /*14850*/  LDG.E R6, desc[UR54][R4.64] ;  /* 0x0000003604067981 */ /* 0x000ea8000c1e1900 */
[----:B-----5:R-:W2:Y:S02]  /*14860*/  LDG.E R3, desc[UR54][R4.64+0x4] ;  /* 0x0000043604037981 */ /* 0x020ea4000c1e1900 */
[----:B--2---:R-:W-:-:S07]  /*14870*/  IMAD.IADD R3, R3, 0x1, -R6 ;  /* 0x0000000103037824 */ /* 0x004fce00078e0a06 */
.L_x_4319:
[----:B------:R-:W0:Y:S01]  /*14880*/  SHFL.IDX PT, R4, R223, RZ, 0x1f ;  /* 0x00001fffdf047589 */ /* 0x000e2200000e0000 */
        /* <DEDUP_REMOVED lines=19> */
[----:B0-----:R-:W-:-:S02]  /*149c0*/  ISETP.NE.AND P5, PT, R4, RZ, PT ;  /* 0x000000ff0400720c */ /* 0x001fc40003fa5270 */
        /* <DEDUP_REMOVED lines=46> */
.L_x_4320:
[----:B------:R-:W2:Y:S01]  /*14cb0*/  LDC R87, c[0x0][0xb8c] ;  /* 0x0002e300ff577b82 */ /* 0x000ea20000000800 */
        /* <DEDUP_REMOVED lines=16> */
[----:B--2---:R-:W-:-:S02]  /*14dc0*/  ISETP.GE.AND P3, PT, R82, R87, PT ;  /* 0x000000575200720c */ /* 0x004fc40003f66270 */
[----:B------:R-:W5:Y:S01]  /*14dd0*/  LD.E.128 R36, desc[UR54][R36.64] ;  /* 0x0000003624247980 */ /* 0x000f62000c101d00 */
[-C--:B------:R-:W-:Y:S01]  /*14de0*/  ISETP.GE.AND P1, PT, R214, R3.reuse, PT ;  /* 0x00000003d600720c */ /* 0x080fe20003f26270 */
[C---:B------:R-:W-:Y:S01]  /*14df0*/  VIADD R83, R193.reuse, 0x80 ;  /* 0x00000080c1537836 */ /* 0x040fe20000000000 */
[----:B------:R-:W-:Y:S01]  /*14e00*/  ISETP.GE.AND P0, PT, R0, R3, PT ;  /* 0x000000030000720c */ /* 0x000fe20003f06270 */
[----:B------:R-:W5:Y:S01]  /*14e10*/  LD.E.128 R40, desc[UR54][R40.64] ;  /* 0x0000003628287980 */ /* 0x000f62000c101d00 */
[C---:B------:R-:W-:Y:S01]  /*14e20*/  ISETP.GE.AND P2, PT, R193.reuse, R87, PT ;  /* 0x00000057c100720c */ /* 0x040fe20003f46270 */
[----:B------:R-:W-:Y:S02]  /*14e30*/  VIADD R84, R193, 0xc0 ;  /* 0x000000c0c1547836 */ /* 0x000fe40000000000 */
[----:B------:R-:W5:Y:S01]  /*14e40*/  LD.E.128 R44, desc[UR54][R44.64] ;  /* 0x000000362c2c7980 */ /* 0x000f62000c101d00 */
[----:B------:R-:W-:-:S03]  /*14e50*/  SEL R3, RZ, 0xffffffff, P3 ;  /* 0xffffffffff037807 */ /* 0x000fc60001800000 */
[----:B------:R-:W5:Y:S04]  /*14e60*/  LD.E.128 R48, desc[UR54][R48.64] ;  /* 0x0000003630307980 */ /* 0x000f68000c101d00 */
[----:B------:R-:W5:Y:S04]  /*14e70*/  LD.E.128 R52, desc[UR54][R52.64] ;  /* 0x0000003634347980 */ /* 0x000f68000c101d00 */
        /* <DEDUP_REMOVED lines=14> */
[----:B------:R-:W-:Y:S01]  /*14f60*/  SHF.L.U32 R3, R3, 0x1, RZ ;  /* 0x0000000103037819 */ /* 0x000fe200000006ff */
[----:B------:R-:W-:Y:S01]  /*14f70*/  IMAD.WIDE.U32 R20, R213, UR4, R20 ;  /* 0x00000004d5147c25 */ /* 0x000fe2000f8e0014 */
[-C--:B------:R-:W-:Y:S01]  /*14f80*/  ISETP.GE.AND P2, PT, R83, R87.reuse, PT ;  /* 0x000000575300720c */ /* 0x080fe20003f46270 */
[----:B------:R-:W-:Y:S01]  /*14f90*/  BSSY B1, `(.L_x_4321) ;  /* 0x000003c000017945 */ /* 0x000fe20003800000 */
[-C--:B------:R-:W-:Y:S01]  /*14fa0*/  ISETP.GE.AND P3, PT, R84, R87.reuse, PT ;  /* 0x000000575400720c */ /* 0x080fe20003f66270 */
[----:B------:R-:W-:Y:S01]  /*14fb0*/  IMAD R77, R213, UR5, R76 ;  /* 0x00000005d54d7c24 */ /* 0x000fe2000f8e024c */
[----:B------:R-:W-:Y:S01]  /*14fc0*/  LOP3.LUT R0, R3, 0x2, R0, 0xe2, !PT ;  /* 0x0000000203007812 */ /* 0x000fe200078ee200 */
[C---:B------:R-:W-:Y:S01]  /*14fd0*/  VIADD R85, R193.reuse, 0x100 ;  /* 0x00000100c1557836 */ /* 0x040fe20000000000 */
[----:B------:R-:W-:Y:S01]  /*14fe0*/  SEL R3, RZ, 0x4, P2 ;  /* 0x00000004ff037807 */ /* 0x000fe20001000000 */
[----:B------:R-:W-:Y:S01]  /*14ff0*/  VIADD R86, R193, 0x140 ;  /* 0x00000140c1567836 */ /* 0x000fe20000000000 */
[----:B------:R-:W-:Y:S01]  /*15000*/  SEL R76, RZ, 0x8, P3 ;  /* 0x00000008ff4c7807 */ /* 0x000fe20001800000 */
[----:B------:R-:W-:Y:S01]  /*15010*/  IMAD.IADD R21, R21, 0x1, R77 ;  /* 0x0000000115157824 */ /* 0x000fe200078e024d */
[-C--:B------:R-:W-:Y:S01]  /*15020*/  ISETP.GE.AND P2, PT, R85, R87.reuse, PT ;  /* 0x000000575500720c */ /* 0x080fe20003f46270 */
[C---:B------:R-:W-:Y:S01]  /*15030*/  VIADD R77, R193.reuse, 0x180 ;  /* 0x00000180c14d7836 */ /* 0x040fe20000000000 */
[----:B------:R-:W-:Y:S01]  /*15040*/  LOP3.LUT R3, R76, R0, R3, 0xfe, !PT ;  /* 0x000000004c037212 */ /* 0x000fe200078efe03 */
[----:B------:R-:W-:Y:S01]  /*15050*/  VIADD R0, R2, 0x38820 ;  /* 0x0003882002007836 */ /* 0x000fe20000000000 */
[-C--:B------:R-:W-:Y:S01]  /*15060*/  ISETP.GE.AND P3, PT, R86, R87.reuse, PT ;  /* 0x000000575600720c */ /* 0x080fe20003f66270 */
[----:B------:R-:W-:Y:S01]  /*15070*/  VIADD R78, R193, 0x1c0 ;  /* 0x000001c0c14e7836 */ /* 0x000fe20000000000 */
[----:B------:R-:W-:Y:S01]  /*15080*/  ISETP.GE.AND P4, PT, R77, R87, PT ;  /* 0x000000574d00720c */ /* 0x000fe20003f86270 */
[----:B------:R-:W-:Y:S01]  /*15090*/  ULDC.64 UR4, c[0x0][0xbe8] ;  /* 0x0002fa0000047ab9 */ /* 0x000fe20000000a00 */
[----:B------:R-:W-:-:S02]  /*150a0*/  SEL R76, RZ, 0x10, P2 ;  /* 0x00000010ff4c7807 */ /* 0x000fc40001000000 */
[----:B------:R-:W-:Y:S02]  /*150b0*/  SEL R77, RZ, 0x20, P3 ;  /* 0x00000020ff4d7807 */ /* 0x000fe40001800000 */
[----:B------:R-:W-:Y:S02]  /*150c0*/  PRMT R0, RZ, 0x654, R0 ;  /* 0x00000654ff007816 */ /* 0x000fe40000000000 */
[----:B------:R-:W-:Y:S01]  /*150d0*/  LOP3.LUT R3, R77, R3, R76, 0xfe, !PT ;  /* 0x000000034d037212 */ /* 0x000fe200078efe4c */
[----:B------:R-:W-:Y:S01]  /*150e0*/  IMAD R76, R221, UR4, RZ ;  /* 0x00000004dd4c7c24 */ /* 0x000fe2000f8e02ff */
[----:B0-----:R0:W-:Y:S01]  /*150f0*/  SYNCS.ARRIVE.TRANS64.RED.A1T0 RZ, [R0+URZ], RZ ;  /* 0x000000ff00ff79a7 */ /* 0x0011e2000810043f */
[----:B------:R-:W-:Y:S02]  /*15100*/  ISETP.GE.AND P2, PT, R78, R87, PT ;  /* 0x000000574e00720c */ /* 0x000fe40003f46270 */
[----:B------:R-:W-:Y:S01]  /*15110*/  SHF.R.S32.HI R215, RZ, 0x1f, R214 ;  /* 0x0000001fffd77819 */ /* 0x000fe200000114d6 */
[----:B------:R-:W-:-:S02]  /*15120*/  IMAD R81, R79, UR5, R76 ;  /* 0x000000054f517c24 */ /* 0x000fc4000f8e024c */
        /* <DEDUP_REMOVED lines=34> */
.L_x_4322:
[----:B------:R-:W-:Y:S05]  /*15350*/  BSYNC B1 ;  /* 0x0000000000017941 */ /* 0x000fea0003800000 */
.L_x_4321:
        /* <DEDUP_REMOVED lines=31> */
.L_x_4318:
        /* <DEDUP_REMOVED lines=19> */
[----:B------:R-:W4:Y:S04]  /*15680*/  LDG.E R0, desc[UR54][R4.64] ;  /* 0x0000003604007981 */ /* 0x000f28000c1e1900 */
[----:B-----5:R-:W4:Y:S02]  /*15690*/  LDG.E R3, desc[UR54][R4.64+0x4] ;  /* 0x0000043604037981 */ /* 0x020f24000c1e1900 */
[----:B----4-:R-:W-:-:S07]  /*156a0*/  IMAD.IADD R3, R3, 0x1, -R0 ;  /* 0x0000000103037824 */ /* 0x010fce00078e0a00 */
.L_x_4324:
        /* <DEDUP_REMOVED lines=8> */
[----:B----4-:R-:W-:-:S05]  /*15730*/  LEA R0, R220, R0, 0x6 ;  /* 0x00000000dc007211 */ /* 0x010fca00078e30ff */
        /* <DEDUP_REMOVED lines=20> */
.L_x_4326:
[----:B------:R-:W-:Y:S05]  /*15880*/  BSYNC B1 ;  /* 0x0000000000017941 */ /* 0x000fea0003800000 */
.L_x_4325:
        /* <DEDUP_REMOVED lines=23> */
[-C--:B------:R-:W-:Y:S01]  /*15a00*/  ISETP.GE.AND P2, PT, R15, R14.reuse, PT ;  /* 0x0000000e0f00720c */ /* 0x080fe20003f46270 */
[----:B------:R-:W-:Y:S01]  /*15a10*/  ULDC.64 UR4, c[0x0][0xbe8] ;  /* 0x0002fa0000047ab9 */ /* 0x000fe20000000a00 */
[-C--:B------:R-:W-:Y:S01]  /*15a20*/  ISETP.GE.AND P3, PT, R21, R14.reuse, PT ;  /* 0x0000000e1500720c */ /* 0x080fe20003f66270 */
[----:B------:R-:W-:Y:S01]  /*15a30*/  IMAD.SHL.U32 R3, R6, 0x2, RZ ;  /* 0x0000000206037824 */ /* 0x000fe200078e00ff */
[C---:B------:R-:W-:Y:S01]  /*15a40*/  IADD3 R9, R193.reuse, 0x1c0, RZ ;  /* 0x000001c0c1097810 */ /* 0x040fe20007ffe0ff */
[C---:B------:R-:W-:Y:S01]  /*15a50*/  VIADD R25, R193.reuse, 0x100 ;  /* 0x00000100c1197836 */ /* 0x040fe20000000000 */
[----:B------:R-:W-:Y:S01]  /*15a60*/  SEL R6, RZ, 0x8, P3 ;  /* 0x00000008ff067807 */ /* 0x000fe20001800000 */
[----:B------:R-:W-:Y:S01]  /*15a70*/  VIADD R27, R193, 0x140 ;  /* 0x00000140c11b7836 */ /* 0x000fe20000000000 */
[----:B------:R-:W-:Y:S01]  /*15a80*/  LOP3.LUT R0, R3, 0x2, R0, 0xe2, !PT ;  /* 0x0000000203007812 */ /* 0x000fe200078ee200 */
[----:B------:R-:W-:Y:S01]  /*15a90*/  IMAD.IADD R5, R5, 0x1, R7 ;  /* 0x0000000105057824 */ /* 0x000fe200078e0207 */
        /* <DEDUP_REMOVED lines=48> */
.L_x_4328:
[----:B------:R-:W-:Y:S05]  /*15da0*/  BSYNC B1 ;  /* 0x0000000000017941 */ /* 0x000fea0003800000 */
.L_x_4327:
        /* <DEDUP_REMOVED lines=29> */
.L_x_4323:
[----:B------:R-:W-:Y:S05]  /*15f80*/  BSYNC B0 ;  /* 0x0000000000007941 */ /* 0x000fea0003800000 */
.L_x_4317:
[----:B------:R-:W-:Y:S02]  /*15f90*/  ULDC UR4, c[0x0][0xd14] ;  /* 0x0003450000047ab9 */ /* 0x000fe40000000800 */
[----:B-1----:R-:W-:-:S13]  /*15fa0*/  ISETP.GE.AND P0, PT, R187, UR4, PT ;  /* 0x00000004bb007c0c */ /* 0x002fda000bf06270 */
[----:B------:R-:W-:Y:S05]  /*15fb0*/  @!P0 BRA `(.L_x_4329) ;  /* 0xfffffeb000688947 */ /* 0x000fea000383ffff */
[----:B------:R-:W-:Y:S05]  /*15fc0*/  BRA `(.L_x_4188) ;  /* 0x0000006400b87947 */ /* 0x000fea0003800000 */
.L_x_4186:
        /* <DEDUP_REMOVED lines=39> */
[----:B------:R-:W-:Y:S01]  /*16240*/  MOV R6, RZ ;  /* 0x000000ff00067202 */ /* 0x000fe20000000f00 */
        /* <DEDUP_REMOVED lines=21> */
.L_x_4334:
        /* <DEDUP_REMOVED lines=15> */
.L_x_4333:
[----:B------:R-:W-:Y:S05]  /*16490*/  BSYNC B0 ;  /* 0x0000000000007941 */ /* 0x000fea0003800000 */
.L_x_4332:
        /* <DEDUP_REMOVED lines=25> */
.L_x_4330:
        /* <DEDUP_REMOVED lines=18> */
[----:B------:R-:W-:-:S05]  /*16750*/  IADD3 R5, R5, -0x1, RZ ;  /* 0xffffffff05057810 */ /* 0x000fca0007ffe0ff */
[----:B------:R2:W3:Y:S02]  /*16760*/  SHFL.IDX PT, R16, R4, R5, 0x1f ;  /* 0x00001f0504107589 */ /* 0x0004e400000e0000 */
.L_x_4335:
        /* <DEDUP_REMOVED lines=56> */
.L_x_4331:
[----:B------:R-:W-:Y:S02]  /*16af0*/  IMAD.MOV.U32 R17, RZ, RZ, RZ ;  /* 0x000000ffff117224 */ /* 0x000fe400078e00ff */
[----:B------:R-:W-:Y:S02]  /*16b00*/  IMAD.U32 R16, RZ, RZ, UR6 ;  /* 0x00000006ff107e24 */ /* 0x000fe4000f8e00ff */
[----:B------:R-:W-:-:S07]  /*16b10*/  IMAD.MOV.U32 R18, RZ, RZ, RZ ;  /* 0x000000ffff127224 */ /* 0x000fce00078e00ff */
.L_x_4336:
        /* <DEDUP_REMOVED lines=15> */
[----:B------:R-:W-:Y:S01]  /*16c10*/  STL [R1+0x28], RZ ;  /* 0x000028ff01007387 */ /* 0x000fe20000100800 */
[----:B------:R-:W-:Y:S01]  /*16c20*/  ULDC UR4, c[0x0][0xc] ;  /* 0x0000030000047ab9 */ /* 0x000fe20000000800 */
[----:B------:R-:W-:Y:S02]  /*16c30*/  IMAD.MOV.U32 R2, RZ, RZ, 0x1 ;  /* 0x00000001ff027424 */ /* 0x000fe400078e00ff */
[----:B------:R1:W-:Y:S04]  /*16c40*/  STL [R1+0xc], R0 ;  /* 0x00000c0001007387 */ /* 0x0003e80000100800 */
[----:B------:R2:W-:Y:S04]  /*16c50*/  STL [R1+0x4], RZ ;  /* 0x000004ff01007387 */ /* 0x0005e80000100800 */
[----:B------:R2:W-:Y:S01]  /*16c60*/  STL [R1], RZ ;  /* 0x000000ff01007387 */ /* 0x0005e20000100800 */
[----:B-1----:R-:W-:-:S03]  /*16c70*/  IMAD.U32 R0, RZ, RZ, UR4 ;  /* 0x00000004ff007e24 */ /* 0x002fc6000f8e00ff */
[----:B------:R2:W-:Y:S04]  /*16c80*/  STL [R1+0x8], R2 ;  /* 0x0000080201007387 */ /* 0x0005e80000100800 */
[----:B------:R2:W-:Y:S02]  /*16c90*/  STL [R1+0x30], R0 ;  /* 0x0000300001007387 */ /* 0x0005e40000100800 */
.L_x_4421:
[----:B--23--:R-:W1:Y:S02]  /*16ca0*/  LDC.64 R2, c[0x0][0xd60] ;  /* 0x00035800ff027b82 */ /* 0x00ce640000000a00 */
[----:B-1----:R-:W-:-:S05]  /*16cb0*/  IMAD.WIDE R2, R19, 0x4, R2 ;  /* 0x0000000413027825 */ /* 0x002fca00078e0202 */
[----:B------:R-:W2:Y:S01]  /*16cc0*/  LDG.E R11, desc[UR54][R2.64] ;  /* 0x00000036020b7981 */ /* 0x000ea2000c1e1900 */
[----:B------:R-:W-:Y:S05]  /*16cd0*/  YIELD ;  /* 0x0000000000007946 */ /* 0x000fea0003800000 */
[----:B------:R-:W-:Y:S01]  /*16ce0*/  ULDC.64 UR4, c[0x0][0xb20] ;  /* 0x0002c80000047ab9 */ /* 0x000fe20000000a00 */
[----:B------:R-:W-:Y:S02]  /*16cf0*/  CS2R R8, SRZ ;  /* 0x0000000000087805 */ /* 0x000fe4000001ff00 */
[----:B------:R-:W-:Y:S01]  /*16d00*/  ISETP.NE.U32.AND P0, PT, RZ, UR4, PT ;  /* 0x00000004ff007c0c */ /* 0x000fe2000bf05070 */
[----:B------:R-:W-:Y:S01]  /*16d10*/  ULDC.64 UR8, c[0x0][0xb00] ;  /* 0x0002c00000087ab9 */ /* 0x000fe20000000a00 */
[----:B------:R-:W-:-:S02]  /*16d20*/  ULDC.64 UR10, c[0x0][0xb08] ;  /* 0x0002c200000a7ab9 */ /* 0x000fc40000000a00 */
[----:B------:R-:W-:Y:S02]  /*16d30*/  ISETP.NE.AND.EX P0, PT, RZ, UR5, PT, P0 ;  /* 0x00000005ff007c0c */ /* 0x000fe4000bf05300 */
[----:B--2---:R-:W-:Y:S01]  /*16d40*/  SHF.R.S32.HI R0, RZ, 0x1f, R11 ;  /* 0x0000001fff007819 */ /* 0x004fe2000001140b */
        /* <DEDUP_REMOVED lines=46> */
.L_x_4338:
[----:B------:R-:W-:Y:S01]  /*17030*/  IMAD.MOV.U32 R2, RZ, RZ, RZ ;  /* 0x000000ffff027224 */ /* 0x000fe200078e00ff */
[----:B------:R-:W-:Y:S01]  /*17040*/  MOV R20, RZ ;  /* 0x000000ff00147202 */ /* 0x000fe20000000f00 */
[----:B------:R-:W-:-:S04]  /*17050*/  ULDC.64 UR4, c[0x0][0xb18] ;  /* 0x0002c60000047ab9 */ /* 0x000fc80000000a00 */
[----:B------:R-:W2:Y:S04]  /*17060*/  @P3 LDG.E R2, desc[UR54][R6.64] ;  /* 0x0000003606023981 */ /* 0x000ea8000c1e1900 */
[----:B------:R0:W5:Y:S01]  /*17070*/  @P1 LDG.E R20, desc[UR54][R4.64] ;  /* 0x0000003604141981 */ /* 0x000162000c1e1900 */
[----:B------:R-:W-:-:S04]  /*17080*/  ISETP.NE.U32.AND P0, PT, RZ, UR4, PT ;  /* 0x00000004ff007c0c */ /* 0x000fc8000bf05070 */
[----:B------:R-:W-:Y:S01]  /*17090*/  ISETP.NE.AND.EX P0, PT, RZ, UR5, PT, P0 ;  /* 0x00000005ff007c0c */ /* 0x000fe2000bf05300 */
[----:B--2--5:R-:W-:-:S05]  /*170a0*/  IMAD.IADD R2, R2, 0x1, R8 ;  /* 0x0000000102027824 */ /* 0x024fca00078e0208 */
[----:B------:R0:W-:Y:S07]  /*170b0*/  STL [R1+0x10], R2 ;  /* 0x0000100201007387 */ /* 0x0001ee0000100800 */
[----:B------:R-:W-:Y:S05]  /*170c0*/  @!P0 BRA `(.L_x_4339) ;  /* 0x0000000000108947 */ /* 0x000fea0003800000 */
[----:B0-----:R-:W-:-:S04]  /*170d0*/  IADD3 R2, P0, R15, UR4, RZ ;  /* 0x000000040f027c10 */ /* 0x001fc8000ff1e0ff */
[----:B------:R-:W-:-:S05]  /*170e0*/  IADD3.X R3, R14, UR5, RZ, P0, !PT ;  /* 0x000000050e037c10 */ /* 0x000fca00087fe4ff */
[----:B------:R0:W5:Y:S01]  /*170f0*/  LDG.E R9, desc[UR54][R2.64] ;  /* 0x0000003602097981 */ /* 0x000162000c1e1900 */
[----:B------:R-:W-:Y:S05]  /*17100*/  BRA `(.L_x_4340) ;  /* 0x0000000000107947 */ /* 0x000fea0003800000 */
.L_x_4339:
[----:B------:R-:W-:Y:S05]  /*17110*/  @!P3 BRA `(.L_x_4340) ;  /* 0x00000000000cb947 */ /* 0x000fea0003800000 */
[----:B------:R-:W2:Y:S04]  /*17120*/  LDG.E R9, desc[UR54][R6.64] ;  /* 0x0000003606097981 */ /* 0x000ea8000c1e1900 */
[----:B------:R-:W2:Y:S02]  /*17130*/  LDG.E R6, desc[UR54][R6.64+0x4] ;  /* 0x0000043606067981 */ /* 0x000ea4000c1e1900 */
[----:B--2---:R-:W-:-:S07]  /*17140*/  IMAD.IADD R9, R6, 0x1, -R9 ;  /* 0x0000000106097824 */ /* 0x004fce00078e0a09 */
.L_x_4340:
        /* <DEDUP_REMOVED lines=23> */
[----:B------:R-:W-:-:S05]  /*172c0*/  @P0 VIADD R2, R2, 0x3f ;  /* 0x0000003f02020836 */ /* 0x000fca0000000000 */
        /* <DEDUP_REMOVED lines=17> */
.L_x_4488:
[----:B------:R-:W-:-:S03]  /*173e0*/  UMOV UR4, 0xffffffff ;  /* 0xffffffff00047882 */ /* 0x000fc60000000000 */
[----:B------:R-:W-:Y:S05]  /*173f0*/  BRA.DIV UR4, `(.L_x_4344) ;  /* 0x00000062046c7947 */ /* 0x000fea000b800000 */
[----:B------:R-:W-:-:S13]  /*17400*/  ELECT P6, URZ, PT ;  /* 0x00000000003f782f */ /* 0x000fda00038c0000 */
.L_x_4491:
[----:B------:R-:W2:Y:S01]  /*17410*/  LDL R5, [R1+0x28] ;  /* 0x0000280001057983 */ /* 0x000ea20000100800 */
        /* <DEDUP_REMOVED lines=10> */
.L_x_4492:
        /* <DEDUP_REMOVED lines=8> */
.L_x_4493:
        /* <DEDUP_REMOVED lines=11> */
.L_x_4349:
        /* <DEDUP_REMOVED lines=20> */
.L_x_4494:
        /* <DEDUP_REMOVED lines=8> */
.L_x_4351:
        /* <DEDUP_REMOVED lines=52> */
.L_x_4347:
[----:B------:R-:W-:Y:S05]  /*17af0*/  BSYNC B1 ;  /* 0x0000000000017941 */ /* 0x000fea0003800000 */
.L_x_4346:
        /* <DEDUP_REMOVED lines=12> */
[----:B0-----:R-:W-:Y:S05]  /*17bc0*/  @!P0 BRA `(.L_x_4342) ;  /* 0x0000000400cc8947 */ /* 0x001fea0003800000 */
[C---:B------:R-:W-:Y:S02]  /*17bd0*/  IMAD R5, R2.reuse, 0x40, R20 ;  /* 0x0000004002057824 */ /* 0x040fe400078e0214 */
[----:B------:R-:W-:Y:S02]  /*17be0*/  VIADD R2, R2, 0xffffffff ;  /* 0xffffffff02027836 */ /* 0x000fe40000000000 */
[----:B------:R-:W-:-:S07]  /*17bf0*/  VIADD R5, R5, 0xffffff80 ;  /* 0xffffff8005057836 */ /* 0x000fce0000000000 */
.L_x_4358:
        /* <DEDUP_REMOVED lines=9> */
.L_x_4495:
        /* <DEDUP_REMOVED lines=11> */
.L_x_4355:
        /* <DEDUP_REMOVED lines=18> */
.L_x_4496:
        /* <DEDUP_REMOVED lines=8> */
.L_x_4357:
        /* <DEDUP_REMOVED lines=52> */
.L_x_4353:
[----:B------:R-:W-:Y:S05]  /*18220*/  BSYNC B1 ;  /* 0x0000000000017941 */ /* 0x000fea0003800000 */
.L_x_4352:
        /* <DEDUP_REMOVED lines=13> */
.L_x_4342:
[----:B------:R-:W-:Y:S05]  /*18300*/  BSYNC B0 ;  /* 0x0000000000007941 */ /* 0x000fea0003800000 */
.L_x_4341:
[----:B0-----:R-:W2:Y:S01]  /*18310*/  LDL R6, [R1+0x1c] ;  /* 0x00001c0001067983 */ /* 0x001ea20000100800 */
[----:B------:R-:W-:Y:S05]  /*18320*/  @!P2 WARPSYNC.ALL ;  /* 0x000000000000a948 */ /* 0x000fea0003800000 */
[----:B------:R-:W-:Y:S01]  /*18330*/  BSSY B6, `(.L_x_4359) ;  /* 0x000033e000067945 */ /* 0x000fe20003800000 */
[----:B------:R-:W-:Y:S01]  /*18340*/  @!P2 BAR.SYNC.DEFER_BLOCKING 0xc, 0x120 ;  /* 0x030480000000ab1d */ /* 0x000fe20000010000 */
[----:B--2---:R-:W-:-:S13]  /*18350*/  ISETP.GT.AND P0, PT, R6, RZ, PT ;  /* 0x000000ff0600720c */ /* 0x004fda0003f04270 */
[----:B------:R-:W-:Y:S05]  /*18360*/  @P0 BRA `(.L_x_4360) ;  /* 0x00000000004c0947 */ /* 0x000fea0003800000 */
[----:B------:R-:W0:Y:S02]  /*18370*/  S2R R6, SR_TID.X ;  /* 0x0000000000067919 */ /* 0x000e240000002100 */
[----:B0-----:R-:W-:-:S04]  /*18380*/  LOP3.LUT R6, R6, 0x1f, RZ, 0xc0, !PT ;  /* 0x0000001f06067812 */ /* 0x001fc800078ec0ff */
[----:B------:R-:W-:-:S13]  /*18390*/  ISETP.NE.AND P1, PT, R6, RZ, PT ;  /* 0x000000ff0600720c */ /* 0x000fda0003f25270 */
[----:B------:R-:W-:Y:S05]  /*183a0*/  @P1 BRA `(.L_x_4361) ;  /* 0x0000003000d81947 */ /* 0x000fea0003800000 */
[----:B------:R-:W0:Y:S01]  /*183b0*/  S2R R7, SR_LANEID ;  /* 0x0000000000077919 */ /* 0x000e220000000000 */
[----:B------:R-:W-:Y:S02]  /*183c0*/  VOTEU.ANY UR4, UPT, PT ;  /* 0x0000000000047886 */ /* 0x000fe400038e0100 */
[----:B------:R-:W0:Y:S01]  /*183d0*/  FLO.U32 R0, UR4 ;  /* 0x0000000400007d00 */ /* 0x000e2200080e0000 */
[----:B------:R-:W1:Y:S01]  /*183e0*/  LDC.64 R2, c[0x0][0xd38] ;  /* 0x00034e00ff027b82 */ /* 0x000e620000000a00 */
[----:B------:R-:W2:Y:S06]  /*183f0*/  LDL R6, [R1+0x30] ;  /* 0x0000300001067983 */ /* 0x000eac0000100800 */
[----:B------:R-:W1:Y:S01]  /*18400*/  POPC R5, UR4 ;  /* 0x0000000400057d09 */ /* 0x000e620008000000 */
[----:B0-----:R-:W-:-:S13]  /*18410*/  ISETP.EQ.U32.AND P0, PT, R0, R7, PT ;  /* 0x000000070000720c */ /* 0x001fda0003f02070 */
[----:B-1----:R-:W3:Y:S01]  /*18420*/  @P0 ATOMG.E.ADD.STRONG.GPU PT, R3, desc[UR54][R2.64], R5 ;  /* 0x00000005020309a8 */ /* 0x002ee200081ee1f6 */
[----:B------:R-:W0:Y:S02]  /*18430*/  S2R R4, SR_LTMASK ;  /* 0x0000000000047919 */ /* 0x000e240000003900 */
[----:B0-----:R-:W-:-:S04]  /*18440*/  LOP3.LUT R4, R4, UR4, RZ, 0xc0, !PT ;  /* 0x0000000404047c12 */ /* 0x001fc8000f8ec0ff */
[----:B------:R-:W0:Y:S01]  /*18450*/  POPC R7, R4 ;  /* 0x0000000400077309 */ /* 0x000e220000000000 */
[----:B--2---:R-:W-:Y:S01]  /*18460*/  R2UR UR5, R6 ;  /* 0x00000000060572ca */ /* 0x004fe200000e0000 */
[----:B---3--:R-:W0:-:S12]  /*18470*/  SHFL.IDX PT, R0, R3, R0, 0x1f ;  /* 0x00001f0003007589 */ /* 0x008e1800000e0000 */
[----:B0-----:R-:W-:Y:S01]  /*18480*/  IADD3 R16, R0, UR5, R7 ;  /* 0x0000000500107c10 */ /* 0x001fe2000fffe007 */
[----:B------:R-:W-:Y:S06]  /*18490*/  BRA `(.L_x_4361) ;  /* 0x00000030009c7947 */ /* 0x000fec0003800000 */
.L_x_4360:
[----:B------:R-:W0:Y:S01]  /*184a0*/  S2R R0, SR_CgaCtaId ;  /* 0x0000000000007919 */ /* 0x000e220000008800 */
[----:B------:R-:W-:-:S04]  /*184b0*/  MOV R2, 0x400 ;  /* 0x0000040000027802 */ /* 0x000fc80000000f00 */
[----:B0-----:R-:W-:-:S04]  /*184c0*/  LEA R3, R0, R2, 0x18 ;  /* 0x0000000200037211 */ /* 0x001fc800078ec0ff */
[----:B------:R-:W-:Y:S01]  /*184d0*/  IADD3 R0, R3, 0x22400, RZ ;  /* 0x0002240003007810 */ /* 0x000fe20007ffe0ff */
[----:B------:R0:W-:Y:S03]  /*184e0*/  STL [R1+0x14], R3 ;  /* 0x0000140301007387 */ /* 0x0001e60000100800 */
[----:B------:R-:W-:-:S13]  /*184f0*/  LOP3.LUT P0, RZ, R0, 0x3ff, RZ, 0xc0, !PT ;  /* 0x000003ff00ff7812 */ /* 0x000fda000780c0ff */
[----:B0-----:R-:W-:Y:S05]  /*18500*/  @!P0 BRA `(.L_x_4362) ;  /* 0x0000000000408947 */ /* 0x001fea0003800000 */
        /* <DEDUP_REMOVED lines=16> */
.L_x_4362:
        /* <DEDUP_REMOVED lines=10> */
[----:B------:R-:W-:Y:S01]  /*186b0*/  MOV R8, 0x70 ;  /* 0x0000007000087802 */ /* 0x000fe20000000f00 */
[----:B------:R-:W-:Y:S02]  /*186c0*/  IMAD.U32 R5, RZ, RZ, UR7 ;  /* 0x00000007ff057e24 */ /* 0x000fe4000f8e00ff */
[----:B------:R-:W-:Y:S02]  /*186d0*/  IMAD.U32 R6, RZ, RZ, UR8 ;  /* 0x00000008ff067e24 */ /* 0x000fe4000f8e00ff */
[----:B------:R-:W-:-:S02]  /*186e0*/  IMAD.U32 R7, RZ, RZ, UR9 ;  /* 0x00000009ff077e24 */ /* 0x000fc4000f8e00ff */
[----:B------:R-:W-:Y:S02]  /*186f0*/  IMAD.U32 R10, RZ, RZ, UR4 ;  /* 0x00000004ff0a7e24 */ /* 0x000fe4000f8e00ff */
[----:B------:R-:W-:Y:S02]  /*18700*/  IMAD.U32 R11, RZ, RZ, UR5 ;  /* 0x00000005ff0b7e24 */ /* 0x000fe4000f8e00ff */
[----:B------:R-:W-:Y:S02]  /*18710*/  IMAD.MOV.U32 R12, RZ, RZ, 0x1 ;  /* 0x00000001ff0c7424 */ /* 0x000fe400078e00ff */
[----:B0-----:R-:W-:-:S07]  /*18720*/  IMAD.MOV.U32 R13, RZ, RZ, RZ ;  /* 0x000000ffff0d7224 */ /* 0x001fce00078e00ff */
[----:B------:R-:W-:-:S07]  /*18730*/  LEPC R20, `(.L_x_4364) ;  /* 0x000000001014794e */ /* 0x000fce0000000000 */
[----:B-1----:R-:W-:Y:S05]  /*18740*/  CALL.ABS.NOINC R2 ;  /* 0x0000000002007343 */ /* 0x002fea0003c00000 */
.L_x_4364:
        /* <DEDUP_REMOVED lines=16> */
.L_x_4363:
        /* <DEDUP_REMOVED lines=26> */
[----:B-1----:R-:W1:Y:S01]  /*189f0*/  @P0 LDC R2, c[0x0][0x430] ;  /* 0x00010c00ff020b82 */ /* 0x002e620000000800 */
[----:B0-----:R-:W-:-:S05]  /*18a00*/  @P0 IMAD.HI.U32 R3, R18, R5, RZ ;  /* 0x0000000512030227 */ /* 0x001fca00078e00ff */
[----:B-1----:R-:W-:Y:S02]  /*18a10*/  @P0 SHF.R.U32.HI R4, RZ, R2, R3 ;  /* 0x00000002ff040219 */ /* 0x002fe40000011603 */
[----:B------:R-:W-:-:S04]  /*18a20*/  ISETP.NE.U32.AND P0, PT, RZ, UR4, PT ;  /* 0x00000004ff007c0c */ /* 0x000fc8000bf05070 */
[----:B------:R-:W-:-:S04]  /*18a30*/  ISETP.NE.AND.EX P0, PT, RZ, UR5, PT, P0 ;  /* 0x00000005ff007c0c */ /* 0x000fc8000bf05300 */
[----:B------:R-:W-:-:S09]  /*18a40*/  SEL R5, R6, RZ, !P0 ;  /* 0x000000ff06057207 */ /* 0x000fd20004000000 */
.L_x_4365:
        /* <DEDUP_REMOVED lines=19> */
.L_x_4499:
[----:B------:R-:W-:Y:S01]  /*18b80*/  UMOV UR4, 0xffffffff ;  /* 0xffffffff00047882 */ /* 0x000fe20000000000 */
[----:B------:R-:W-:Y:S02]  /*18b90*/  SHF.R.S32.HI R8, RZ, 0x1f, R0 ;  /* 0x0000001fff087819 */ /* 0x000fe40000011400 */
[----:B------:R-:W-:Y:S05]  /*18ba0*/  BRA.DIV UR4, `(.L_x_4367) ;  /* 0x0000004e04387947 */ /* 0x000fea000b800000 */
[----:B------:R-:W-:-:S13]  /*18bb0*/  ELECT P6, URZ, PT ;  /* 0x00000000003f782f */ /* 0x000fda00038c0000 */
.L_x_4502:
        /* <DEDUP_REMOVED lines=11> */
[----:B------:R-:W-:Y:S01]  /*18c70*/  IADD3 R9, -R6, RZ, RZ ;  /* 0x000000ff06097210 */ /* 0x000fe20007ffe1ff */
[--C-:B------:R-:W-:Y:S01]  /*18c80*/  IMAD.MOV.U32 R10, RZ, RZ, R6.reuse ;  /* 0x000000ffff0a7224 */ /* 0x100fe200078e0006 */
[----:B------:R-:W-:-:S03]  /*18c90*/  SHF.R.S32.HI R11, RZ, 0x1f, R6 ;  /* 0x0000001fff0b7819 */ /* 0x000fc60000011406 */
[----:B------:R-:W-:Y:S02]  /*18ca0*/  IMAD R7, R12, R9, R7 ;  /* 0x000000090c077224 */ /* 0x000fe400078e0207 */
[----:B------:R-:W-:Y:S02]  /*18cb0*/  IMAD R9, R8, UR4, RZ ;  /* 0x0000000408097c24 */ /* 0x000fe4000f8e02ff */
[----:B------:R-:W-:-:S04]  /*18cc0*/  IMAD.WIDE.U32 R10, R0, UR4, R10 ;  /* 0x00000004000a7c25 */ /* 0x000fc8000f8e000a */
[----:B------:R-:W-:Y:S01]  /*18cd0*/  IMAD R9, R0, UR5, R9 ;  /* 0x0000000500097c24 */ /* 0x000fe2000f8e0209 */
[----:B------:R-:W-:-:S03]  /*18ce0*/  LEA R12, P0, R10, R2, 0x2 ;  /* 0x000000020a0c7211 */ /* 0x000fc600078010ff */
[----:B------:R-:W-:-:S05]  /*18cf0*/  IMAD.IADD R6, R11, 0x1, R9 ;  /* 0x000000010b067824 */ /* 0x000fca00078e0209 */
[----:B------:R-:W-:-:S05]  /*18d00*/  LEA.HI.X R13, R10, R3, R6, 0x2, P0 ;  /* 0x000000030a0d7211 */ /* 0x000fca00000f1406 */
[----:B------:R0:W5:Y:S02]  /*18d10*/  LDG.E R6, desc[UR54][R12.64] ;  /* 0x000000360c067981 */ /* 0x000164000c1e1900 */
.L_x_4369:
        /* <DEDUP_REMOVED lines=9> */
.L_x_4503:
        /* <DEDUP_REMOVED lines=11> */
.L_x_4371:
        /* <DEDUP_REMOVED lines=23> */
.L_x_4368:
        /* <DEDUP_REMOVED lines=82> */
.L_x_4373:
[----:B------:R-:W-:Y:S05]  /*194f0*/  BSYNC B0 ;  /* 0x0000000000007941 */ /* 0x000fea0003800000 */
.L_x_4372:
        /* <DEDUP_REMOVED lines=9> */
.L_x_4504:
        /* <DEDUP_REMOVED lines=13> */
.L_x_4505:
        /* <DEDUP_REMOVED lines=11> */
.L_x_4378:
        /* <DEDUP_REMOVED lines=58> */
.L_x_4376:
[----:B------:R-:W-:Y:S05]  /*19ab0*/  BSYNC B0 ;  /* 0x0000000000007941 */ /* 0x000fea0003800000 */
.L_x_4375:
        /* <DEDUP_REMOVED lines=43> */
.L_x_4385:
[----:B-1----:R-:W1:Y:S01]  /*19d70*/  S2R R3, SR_CgaCtaId ;  /* 0x0000000000037919 */ /* 0x002e620000008800 */
[----:B------:R-:W-:-:S04]  /*19d80*/  MOV R2, 0x400 ;  /* 0x0000040000027802 */ /* 0x000fc80000000f00 */
[----:B-1----:R-:W-:Y:S02]  /*19d90*/  LEA R2, R3, R2, 0x18 ;  /* 0x0000000203027211 */ /* 0x002fe400078ec0ff */
[----:B------:R-:W-:-:S03]  /*19da0*/  SHF.L.U32 R3, R12, 0x1f, RZ ;  /* 0x0000001f0c037819 */ /* 0x000fc600000006ff */
[----:B------:R-:W-:-:S04]  /*19db0*/  IMAD R2, R13, 0x8, R2 ;  /* 0x000000080d027824 */ /* 0x000fc800078e0202 */
[----:B------:R-:W1:Y:S02]  /*19dc0*/  SYNCS.PHASECHK.TRANS64.TRYWAIT P0, [R2+URZ+0x38840], R3 ;  /* 0x03884003020075a7 */ /* 0x000e64000800017f */
[----:B-1----:R-:W-:Y:S05]  /*19dd0*/  @!P0 BRA `(.L_x_4386) ;  /* 0x0000003c00148947 */ /* 0x002fea0003800000 */
.L_x_4506:
        /* <DEDUP_REMOVED lines=11> */
.L_x_4387:
[----:B--2---:R-:W2:Y:S01]  /*19e90*/  LDL R7, [R1] ;  /* 0x0000000001077983 */ /* 0x004ea20000100800 */
[----:B------:R-:W-:-:S03]  /*19ea0*/  MOV R11, 0x400 ;  /* 0x00000400000b7802 */ /* 0x000fc60000000f00 */
[----:B------:R-:W3:Y:S01]  /*19eb0*/  LDL R10, [R1+0x10] ;  /* 0x00001000010a7983 */ /* 0x000ee20000100800 */
        /* <DEDUP_REMOVED lines=20> */
.L_x_4507:
        /* <DEDUP_REMOVED lines=8> */
.L_x_4389:
[----:B01----:R-:W2:Y:S01]  /*1a080*/  LDL R3, [R1] ;  /* 0x0000000001037983 */ /* 0x003ea20000100800 */
        /* <DEDUP_REMOVED lines=54> */
.L_x_4384:
[----:B------:R-:W-:Y:S05]  /*1a3f0*/  BSYNC B2 ;  /* 0x0000000000027941 */ /* 0x000fea0003800000 */
.L_x_4383:
[----:B------:R-:W2:Y:S02]  /*1a400*/  LDL.LU R2, [R1+0x1c] ;  /* 0x00001c0001027983 */ /* 0x000ea40000300800 */
[----:B--2---:R-:W-:-:S07]  /*1a410*/  VIADD R5, R2, 0xfffffffd ;  /* 0xfffffffd02057836 */ /* 0x004fce0000000000 */
.L_x_4382:
[----:B------:R-:W-:Y:S05]  /*1a420*/  BSYNC B1 ;  /* 0x0000000000017941 */ /* 0x000fea0003800000 */
.L_x_4381:
[----:B------:R-:W-:-:S13]  /*1a430*/  ISETP.NE.AND P0, PT, R9, RZ, PT ;  /* 0x000000ff0900720c */ /* 0x000fda0003f05270 */
[----:B------:R-:W-:Y:S05]  /*1a440*/  @!P0 BRA `(.L_x_4380) ;  /* 0x0000001000388947 */ /* 0x000fea0003800000 */
.L_x_4404:
        /* <DEDUP_REMOVED lines=30> */
.L_x_4392:
[----:B------:R-:W2:Y:S01]  /*1a630*/  S2R R3, SR_CgaCtaId ;  /* 0x0000000000037919 */ /* 0x000ea20000008800 */
[----:B------:R-:W-:-:S04]  /*1a640*/  MOV R2, 0x400 ;  /* 0x0000040000027802 */ /* 0x000fc80000000f00 */
[----:B--2---:R-:W-:Y:S02]  /*1a650*/  LEA R2, R3, R2, 0x18 ;  /* 0x0000000203027211 */ /* 0x004fe400078ec0ff */
[----:B------:R-:W-:-:S03]  /*1a660*/  SHF.L.U32 R3, R9, 0x1f, RZ ;  /* 0x0000001f09037819 */ /* 0x000fc600000006ff */
[----:B------:R-:W-:-:S04]  /*1a670*/  IMAD R2, R10, 0x8, R2 ;  /* 0x000000080a027824 */ /* 0x000fc800078e0202 */
[----:B------:R-:W2:Y:S02]  /*1a680*/  SYNCS.PHASECHK.TRANS64.TRYWAIT P0, [R2+URZ+0x38840], R3 ;  /* 0x03884003020075a7 */ /* 0x000ea4000800017f */
[----:B--2---:R-:W-:Y:S05]  /*1a690*/  @!P0 BRA `(.L_x_4393) ;  /* 0x00000034000c8947 */ /* 0x004fea0003800000 */
.L_x_4508:
[----:B-1----:R-:W1:Y:S02]  /*1a6a0*/  S2R R7, SR_TID.X ;  /* 0x0000000000077919 */ /* 0x002e640000002100 */
        /* <DEDUP_REMOVED lines=10> */
.L_x_4394:
[----:B0-----:R-:W3:Y:S01]  /*1a750*/  LDL R12, [R1+0x10] ;  /* 0x00001000010c7983 */ /* 0x001ee20000100800 */
[----:B-1----:R-:W-:Y:S01]  /*1a760*/  MOV R7, 0x400 ;  /* 0x0000040000077802 */ /* 0x002fe20000000f00 */
        /* <DEDUP_REMOVED lines=20> */
.L_x_4509:
        /* <DEDUP_REMOVED lines=8> */
.L_x_4396:
[----:B------:R-:W1:Y:S01]  /*1a930*/  S2R R11, SR_CgaCtaId ;  /* 0x00000000000b7919 */ /* 0x000e620000008800 */
[----:B0-2---:R-:W-:Y:S01]  /*1a940*/  MOV R3, 0x400 ;  /* 0x0000040000037802 */ /* 0x005fe20000000f00 */
        /* <DEDUP_REMOVED lines=52> */
.L_x_4391:
[----:B------:R-:W-:Y:S05]  /*1ac90*/  BSYNC B1 ;  /* 0x0000000000017941 */ /* 0x000fea0003800000 */
.L_x_4390:
        /* <DEDUP_REMOVED lines=13> */
[----:B------:R-:W1:Y:S02]  /*1ad70*/  LDC R6, c[0x0][0x41c] ;  /* 0x00010700ff067b82 */ /* 0x000e640000000800 */
[----:B-1----:R-:W-:-:S13]  /*1ad80*/  ISETP.NE.AND P0, PT, R6, 0x1, PT ;  /* 0x000000010600780c */ /* 0x002fda0003f05270 */
[----:B------:R-:W1:Y:S02]  /*1ad90*/  @P0 LDC.64 R2, c[0x0][0x420] ;  /* 0x00010800ff020b82 */ /* 0x000e640000000a00 */
[----:B-1----:R-:W-:-:S04]  /*1ada0*/  @P0 IMAD.HI.U32 R7, R9, R2, RZ ;  /* 0x0000000209070227 */ /* 0x002fc800078e00ff */
        /* <DEDUP_REMOVED lines=12> */
.L_x_4399:
[----:B------:R-:W2:Y:S01]  /*1ae70*/  S2R R3, SR_CgaCtaId ;  /* 0x0000000000037919 */ /* 0x000ea20000008800 */
[----:B------:R-:W-:-:S04]  /*1ae80*/  MOV R2, 0x400 ;  /* 0x0000040000027802 */ /* 0x000fc80000000f00 */
[----:B--2---:R-:W-:Y:S02]  /*1ae90*/  LEA R2, R3, R2, 0x18 ;  /* 0x0000000203027211 */ /* 0x004fe400078ec0ff */
[----:B------:R-:W-:-:S03]  /*1aea0*/  SHF.L.U32 R3, R11, 0x1f, RZ ;  /* 0x0000001f0b037819 */ /* 0x000fc600000006ff */
[----:B------:R-:W-:-:S04]  /*1aeb0*/  IMAD R2, R12, 0x8, R2 ;  /* 0x000000080c027824 */ /* 0x000fc800078e0202 */
[----:B------:R-:W2:Y:S02]  /*1aec0*/  SYNCS.PHASECHK.TRANS64.TRYWAIT P0, [R2+URZ+0x38840], R3 ;  /* 0x03884003020075a7 */ /* 0x000ea4000800017f */
[----:B--2---:R-:W-:Y:S05]  /*1aed0*/  @!P0 BRA `(.L_x_4400) ;  /* 0x0000002c00248947 */ /* 0x004fea0003800000 */
.L_x_4510:
        /* <DEDUP_REMOVED lines=11> */
.L_x_4401:
[----:B-1----:R-:W3:Y:S01]  /*1af90*/  LDL R7, [R1] ;  /* 0x0000000001077983 */ /* 0x002ee20000100800 */
        /* <DEDUP_REMOVED lines=20> */
[----:B------:R-:W1:Y:S02]  /*1b0e0*/  SYNCS.PHASECHK.TRANS64.TRYWAIT P1, [R2+URZ+0x38860], R3 ;  /* 0x03886003020075a7 */ /* 0x000e64000802017f */
[----:B01----:R-:W-:Y:S05]  /*1b0f0*/  @!P1 BRA `(.L_x_4402) ;  /* 0x0000002800b09947 */ /* 0x003fea0003800000 */
.L_x_4511:
        /* <DEDUP_REMOVED lines=8> */
.L_x_4403:
        /* <DEDUP_REMOVED lines=55> */
.L_x_4398:
[----:B------:R-:W-:Y:S05]  /*1b4f0*/  BSYNC B1 ;  /* 0x0000000000017941 */ /* 0x000fea0003800000 */
.L_x_4397:
[C---:B------:R-:W-:Y:S01]  /*1b500*/  ISETP.GT.AND P0, PT, R5.reuse, 0x1, PT ;  /* 0x000000010500780c */ /* 0x040fe20003f04270 */
[----:B------:R-:W-:-:S12]  /*1b510*/  VIADD R5, R5, 0xfffffffe ;  /* 0xfffffffe05057836 */ /* 0x000fd80000000000 */
[----:B------:R-:W-:Y:S05]  /*1b520*/  @P0 BRA `(.L_x_4404) ;  /* 0xffffffec00c80947 */ /* 0x000fea000383ffff */
.L_x_4380:
[----:B------:R-:W-:Y:S05]  /*1b530*/  BSYNC B0 ;  /* 0x0000000000007941 */ /* 0x000fea0003800000 */
.L_x_4379:
        /* <DEDUP_REMOVED lines=11> */
[----:B-1----:R-:W2:Y:S01]  /*1b5f0*/  LDL R2, [R1+0x30] ;  /* 0x0000300001027983 */ /* 0x002ea20000100800 */
[----:B------:R-:W-:Y:S02]  /*1b600*/  VOTEU.ANY UR4, UPT, PT ;  /* 0x0000000000047886 */ /* 0x000fe400038e0100 */
[----:B------:R-:W1:Y:S01]  /*1b610*/  FLO.U32 R4, UR4 ;  /* 0x0000000400047d00 */ /* 0x000e6200080e0000 */
[----:B------:R-:W1:Y:S07]  /*1b620*/  S2R R7, SR_LANEID ;  /* 0x0000000000077919 */ /* 0x000e6e0000000000 */
[----:B0-----:R-:W0:Y:S01]  /*1b630*/  POPC R5, UR4 ;  /* 0x0000000400057d09 */ /* 0x001e220008000000 */
[----:B-1----:R-:W-:-:S02]  /*1b640*/  ISETP.EQ.U32.AND P0, PT, R4, R7, PT ;  /* 0x000000070400720c */ /* 0x002fc40003f02070 */
[----:B--2---:R-:W-:Y:S02]  /*1b650*/  R2UR UR5, R2 ;  /* 0x00000000020572ca */ /* 0x004fe400000e0000 */
[----:B------:R-:W0:Y:S09]  /*1b660*/  LDC.64 R2, c[0x0][0xd38] ;  /* 0x00034e00ff027b82 */ /* 0x000e320000000a00 */
[----:B0-----:R-:W2:Y:S01]  /*1b670*/  @P0 ATOMG.E.ADD.STRONG.GPU PT, R3, desc[UR54][R2.64], R5 ;  /* 0x00000005020309a8 */ /* 0x001ea200081ee1f6 */
[----:B------:R-:W0:Y:S02]  /*1b680*/  S2R R6, SR_LTMASK ;  /* 0x0000000000067919 */ /* 0x000e240000003900 */
[----:B0-----:R-:W-:-:S04]  /*1b690*/  LOP3.LUT R6, R6, UR4, RZ, 0xc0, !PT ;  /* 0x0000000406067c12 */ /* 0x001fc8000f8ec0ff */
[----:B------:R-:W0:Y:S01]  /*1b6a0*/  POPC R7, R6 ;  /* 0x0000000600077309 */ /* 0x000e220000000000 */
[----:B--2---:R-:W0:Y:S02]  /*1b6b0*/  SHFL.IDX PT, R4, R3, R4, 0x1f ;  /* 0x00001f0403047589 */ /* 0x004e2400000e0000 */
[----:B0-----:R-:W-:-:S07]  /*1b6c0*/  IADD3 R16, R4, UR5, R7 ;  /* 0x0000000504107c10 */ /* 0x001fce000fffe007 */
.L_x_4406:
[----:B------:R-:W-:Y:S05]  /*1b6d0*/  BSYNC B0 ;  /* 0x0000000000007941 */ /* 0x000fea0003800000 */
.L_x_4405:
[----:B-1----:R-:W2:Y:S02]  /*1b6e0*/  LDL.LU R2, [R1+0x8] ;  /* 0x0000080001027983 */ /* 0x002ea40000300800 */
[----:B--2---:R-:W-:-:S05]  /*1b6f0*/  LOP3.LUT R2, R2, R0, RZ, 0x3c, !PT ;  /* 0x0000000002027212 */ /* 0x004fca00078e3cff */
[----:B------:R1:W-:Y:S02]  /*1b700*/  STL [R1+0x8], R2 ;  /* 0x0000080201007387 */ /* 0x0003e40000100800 */
.L_x_4361:
[----:B------:R-:W-:Y:S05]  /*1b710*/  BSYNC B6 ;  /* 0x0000000000067941 */ /* 0x000fea0003800000 */
.L_x_4359:
[----:B------:R-:W-:-:S03]  /*1b720*/  UMOV UR4, 0xffffffff ;  /* 0xffffffff00047882 */ /* 0x000fc60000000000 */
[----:B------:R-:W-:Y:S05]  /*1b730*/  BRA.DIV UR4, `(.L_x_4407) ;  /* 0x0000002604347947 */ /* 0x000fea000b800000 */
[----:B------:R2:W3:Y:S04]  /*1b740*/  SHFL.IDX PT, R4, R16, RZ, 0x1f ;  /* 0x00001fff10047589 */ /* 0x0004e800000e0000 */
[----:B------:R-:W4:Y:S02]  /*1b750*/  SHFL.IDX PT, R16, R16, 0x1, 0x1f ;  /* 0x00201f0010107f89 */ /* 0x000f2400000e0000 */
.L_x_4515:
[----:B------:R-:W5:Y:S01]  /*1b760*/  S2R R0, SR_TID.X ;  /* 0x0000000000007919 */ /* 0x000f620000002100 */
[----:B------:R-:W-:Y:S01]  /*1b770*/  ULDC UR4, c[0x0][0xd14] ;  /* 0x0003450000047ab9 */ /* 0x000fe20000000800 */
[----:B------:R-:W-:Y:S01]  /*1b780*/  BSSY B0, `(.L_x_4408) ;  /* 0x000000b000007945 */ /* 0x000fe20003800000 */
[----:B------:R-:W-:Y:S01]  /*1b790*/  IMAD.MOV.U32 R17, RZ, RZ, RZ ;  /* 0x000000ffff117224 */ /* 0x000fe200078e00ff */
[----:B-----5:R-:W-:Y:S01]  /*1b7a0*/  LOP3.LUT R7, R0, 0x1f, RZ, 0xc0, !PT ;  /* 0x0000001f00077812 */ /* 0x020fe200078ec0ff */
[----:B------:R-:W-:-:S03]  /*1b7b0*/  IMAD.U32 R0, RZ, RZ, UR4 ;  /* 0x00000004ff007e24 */ /* 0x000fc6000f8e00ff */
[C---:B------:R-:W-:Y:S01]  /*1b7c0*/  ISETP.NE.AND P0, PT, R7.reuse, 0x1f, PT ;  /* 0x0000001f0700780c */ /* 0x040fe20003f05270 */
[----:B0-----:R-:W-:-:S05]  /*1b7d0*/  IMAD.IADD R5, R7, 0x1, R19 ;  /* 0x0000000107057824 */ /* 0x001fca00078e0213 */
[----:B------:R-:W-:-:S13]  /*1b7e0*/  ISETP.GE.OR P0, PT, R5, R0, !P0 ;  /* 0x000000000500720c */ /* 0x000fda0004706670 */
[----:B------:R-:W-:Y:S05]  /*1b7f0*/  @P0 BRA `(.L_x_4409) ;  /* 0x00000000000c0947 */ /* 0x000fea0003800000 */
[----:B-1----:R-:W0:Y:S02]  /*1b800*/  LDC.64 R2, c[0x0][0xd58] ;  /* 0x00035600ff027b82 */ /* 0x002e240000000a00 */
[----:B0-----:R-:W-:-:S05]  /*1b810*/  IMAD.WIDE R2, R5, 0x4, R2 ;  /* 0x0000000405027825 */ /* 0x001fca00078e0202 */
[----:B------:R0:W5:Y:S02]  /*1b820*/  LDG.E R17, desc[UR54][R2.64] ;  /* 0x0000003602117981 */ /* 0x000164000c1e1900 */
.L_x_4409:
[----:B------:R-:W-:Y:S05]  /*1b830*/  BSYNC B0 ;  /* 0x0000000000007941 */ /* 0x000fea0003800000 */
.L_x_4408:
        /* <DEDUP_REMOVED lines=21> */
[----:B-1----:R-:W-:-:S05]  /*1b990*/  IMAD.IADD R2, R6, 0x1, R7 ;  /* 0x0000000106027824 */ /* 0x002fca00078e0207 */
[----:B------:R0:W1:Y:S02]  /*1b9a0*/  SHFL.IDX PT, R14, R2, 0x1f, 0x1f ;  /* 0x03e01f00020e7f89 */ /* 0x00006400000e0000 */
.L_x_4523:
[----:B------:R-:W-:Y:S02]  /*1b9b0*/  ULDC UR4, c[0x0][0xd10] ;  /* 0x0003440000047ab9 */ /* 0x000fe40000000800 */
[----:B------:R-:W-:-:S04]  /*1b9c0*/  IMAD.U32 R5, RZ, RZ, UR4 ;  /* 0x00000004ff057e24 */ /* 0x000fc8000f8e00ff */
[----:B-1----:R-:W-:-:S04]  /*1b9d0*/  IMAD R3, R14, R5, RZ ;  /* 0x000000050e037224 */ /* 0x002fc800078e02ff */
[----:B--2-4-:R-:W-:-:S05]  /*1b9e0*/  IMAD.IADD R16, R16, 0x1, R3 ;  /* 0x0000000110107824 */ /* 0x014fca00078e0203 */
[----:B---3--:R-:W-:-:S13]  /*1b9f0*/  ISETP.GT.AND P0, PT, R16, R4, PT ;  /* 0x000000041000720c */ /* 0x008fda0003f04270 */
[----:B------:R-:W-:Y:S05]  /*1ba00*/  @P0 BRA `(.L_x_4411) ;  /* 0x0000000000b40947 */ /* 0x000fea0003800000 */
[----:B------:R-:W1:Y:S02]  /*1ba10*/  LDC R0, c[0x0][0xd14] ;  /* 0x00034500ff007b82 */ /* 0x000e640000000800 */
.L_x_4416:
        /* <DEDUP_REMOVED lines=14> */
.L_x_4414:
[----:B------:R-:W-:Y:S05]  /*1bb00*/  BSYNC B0 ;  /* 0x0000000000007941 */ /* 0x000fea0003800000 */
.L_x_4413:
        /* <DEDUP_REMOVED lines=23> */
.L_x_4531:
[----:B------:R-:W-:Y:S02]  /*1bc80*/  ULDC UR4, c[0x0][0xd10] ;  /* 0x0003440000047ab9 */ /* 0x000fe40000000800 */
[----:B------:R-:W-:-:S04]  /*1bc90*/  IMAD.U32 R5, RZ, RZ, UR4 ;  /* 0x00000004ff057e24 */ /* 0x000fc8000f8e00ff */
[----:B-1----:R-:W-:-:S04]  /*1bca0*/  IMAD R3, R14, R5, RZ ;  /* 0x000000050e037224 */ /* 0x002fc800078e02ff */
[----:B------:R-:W-:-:S05]  /*1bcb0*/  IMAD.IADD R16, R3, 0x1, R16 ;  /* 0x0000000103107824 */ /* 0x000fca00078e0210 */
[----:B------:R-:W-:-:S13]  /*1bcc0*/  ISETP.GT.AND P0, PT, R16, R4, PT ;  /* 0x000000041000720c */ /* 0x000fda0003f04270 */
[----:B------:R-:W-:Y:S05]  /*1bcd0*/  @!P0 BRA `(.L_x_4416) ;  /* 0xfffffffc00508947 */ /* 0x000fea000383ffff */
.L_x_4411:
        /* <DEDUP_REMOVED lines=8> */
.L_x_4535:
[----:B------:R-:W-:Y:S01]  /*1bd60*/  ISETP.NE.AND P0, PT, R3, RZ, PT ;  /* 0x000000ff0300720c */ /* 0x000fe20003f05270 */
[----:B------:R-:W-:-:S12]  /*1bd70*/  IMAD.MOV.U32 R7, RZ, RZ, RZ ;  /* 0x000000ffff077224 */ /* 0x000fd800078e00ff */
[----:B------:R-:W-:Y:S05]  /*1bd80*/  @!P0 BRA `(.L_x_4418) ;  /* 0x0000000000108947 */ /* 0x000fea0003800000 */
[----:B------:R-:W-:Y:S01]  /*1bd90*/  UMOV UR4, 0xffffffff ;  /* 0xffffffff00047882 */ /* 0x000fe20000000000 */
[----:B------:R-:W-:Y:S02]  /*1bda0*/  VIADD R12, R6, 0xffffffff ;  /* 0xffffffff060c7836 */ /* 0x000fe40000000000 */
[----:B------:R-:W-:Y:S05]  /*1bdb0*/  BRA.DIV UR4, `(.L_x_4419) ;  /* 0x0000002604c87947 */ /* 0x000fea000b800000 */
[----:B------:R3:W4:Y:S02]  /*1bdc0*/  SHFL.IDX PT, R7, R2, R12, 0x1f ;  /* 0x00001f0c02077589 */ /* 0x00072400000e0000 */
.L_x_4418:
[----:B0--3--:R-:W0:Y:S01]  /*1bdd0*/  LDC.64 R2, c[0x0][0xd68] ;  /* 0x00035a00ff027b82 */ /* 0x009e220000000a00 */
[----:B------:R-:W-:-:S04]  /*1bde0*/  IMAD.IADD R19, R6, 0x1, R19 ;  /* 0x0000000106137824 */ /* 0x000fc800078e0213 */
[----:B0-----:R-:W-:-:S05]  /*1bdf0*/  IMAD.WIDE R2, R19, 0x4, R2 ;  /* 0x0000000413027825 */ /* 0x001fca00078e0202 */
[----:B------:R-:W1:Y:S01]  /*1be00*/  LDG.E R9, desc[UR54][R2.64] ;  /* 0x0000003602097981 */ /* 0x000e62000c1e1900 */
[----:B----4-:R-:W-:Y:S02]  /*1be10*/  IMAD R16, R7, R5, R16 ;  /* 0x0000000507107224 */ /* 0x010fe400078e0210 */
[----:B-12---:R-:W-:-:S05]  /*1be20*/  IMAD R6, R17, R9, RZ ;  /* 0x0000000911067224 */ /* 0x006fca00078e02ff */
        /* <DEDUP_REMOVED lines=23> */
[----:B------:R-:W-:Y:S02]  /*1bfa0*/  @!P0 IADD3 R4, -R4, RZ, RZ ;  /* 0x000000ff04048210 */ /* 0x000fe40007ffe1ff */
        /* <DEDUP_REMOVED lines=25> */
[C---:B------:R-:W-:Y:S01]  /*1c140*/  LOP3.LUT R2, R4.reuse, R9, RZ, 0x3c, !PT ;  /* 0x0000000904027212 */ /* 0x040fe200078e3cff */
[----:B------:R-:W-:-:S10]  /*1c150*/  IMAD.IADD R4, R4, 0x1, R7 ;  /* 0x0000000104047824 */ /* 0x000fd400078e0207 */
        /* <DEDUP_REMOVED lines=10> */
.L_x_4412:
[----:B------:R-:W-:Y:S01]  /*1c200*/  UMOV UR4, URZ ;  /* 0x0000003f00047c82 */ /* 0x000fe20008000000 */
[----:B------:R-:W-:Y:S01]  /*1c210*/  UMOV UR5, URZ ;  /* 0x0000003f00057c82 */ /* 0x000fe20008000000 */
[----:B------:R-:W-:Y:S01]  /*1c220*/  ULDC UR6, c[0x0][0xd14] ;  /* 0x0003450000067ab9 */ /* 0x000fe20000000800 */
[----:B------:R-:W-:Y:S01]  /*1c230*/  IMAD.MOV.U32 R16, RZ, RZ, R4 ;  /* 0x000000ffff107224 */ /* 0x000fe200078e0004 */
[----:B------:R-:W-:Y:S01]  /*1c240*/  MOV R19, UR6 ;  /* 0x0000000600137c02 */ /* 0x000fe20008000f00 */
[----:B------:R-:W-:Y:S02]  /*1c250*/  IMAD.U32 R17, RZ, RZ, UR4 ;  /* 0x00000004ff117e24 */ /* 0x000fe4000f8e00ff */
[----:B------:R-:W-:-:S07]  /*1c260*/  IMAD.U32 R18, RZ, RZ, UR5 ;  /* 0x00000005ff127e24 */ /* 0x000fce000f8e00ff */
.L_x_4420:
        /* <DEDUP_REMOVED lines=12> */
.L_x_4337:
[----:B-1----:R-:W2:Y:S01]  /*1c330*/  LDL.LU R0, [R1+0x28] ;  /* 0x0000280001007983 */ /* 0x002ea20000300800 */
[----:B------:R-:W1:Y:S01]  /*1c340*/  S2R R5, SR_CgaCtaId ;  /* 0x0000000000057919 */ /* 0x000e620000008800 */
[----:B--2---:R-:W-:-:S05]  /*1c350*/  VIADD R0, R0, 0x1 ;  /* 0x0000000100007836 */ /* 0x004fca0000000000 */
[----:B---3--:R-:W-:-:S04]  /*1c360*/  LEA.HI R2, R0, R0, RZ, 0x1 ;  /* 0x0000000000027211 */ /* 0x008fc800078f08ff */
[----:B------:R-:W-:-:S05]  /*1c370*/  LOP3.LUT R3, R2, 0xfffffffe, RZ, 0xc0, !PT ;  /* 0xfffffffe02037812 */ /* 0x000fca00078ec0ff */
[----:B------:R-:W-:Y:S01]  /*1c380*/  IMAD.IADD R3, R0, 0x1, -R3 ;  /* 0x0000000100037824 */ /* 0x000fe200078e0a03 */
[----:B------:R-:W-:-:S04]  /*1c390*/  MOV R0, 0x400 ;  /* 0x0000040000007802 */ /* 0x000fc80000000f00 */
[----:B-1----:R-:W-:Y:S02]  /*1c3a0*/  LEA R0, R5, R0, 0x18 ;  /* 0x0000000005007211 */ /* 0x002fe400078ec0ff */
[----:B------:R-:W-:-:S04]  /*1c3b0*/  SHF.L.U32 R3, R3, 0x1f, RZ ;  /* 0x0000001f03037819 */ /* 0x000fc800000006ff */
[----:B------:R-:W1:Y:S02]  /*1c3c0*/  SYNCS.PHASECHK.TRANS64.TRYWAIT P0, [R0+URZ+0x38820], R3 ;  /* 0x03882003000075a7 */ /* 0x000e64000800017f */
[----:B-1----:R-:W-:Y:S05]  /*1c3d0*/  @!P0 BRA `(.L_x_4422) ;  /* 0x0000002000688947 */ /* 0x002fea0003800000 */
.L_x_4538:
[----:B------:R-:W-:-:S03]  /*1c3e0*/  UMOV UR4, 0xffffffff ;  /* 0xffffffff00047882 */ /* 0x000fc60000000000 */
[----:B------:R-:W-:Y:S05]  /*1c3f0*/  BRA.DIV UR4, `(.L_x_4423) ;  /* 0x0000002204747947 */ /* 0x000fea000b800000 */
[----:B------:R-:W2:Y:S02]  /*1c400*/  S2R R2, SR_TID.X ;  /* 0x0000000000027919 */ /* 0x000ea40000002100 */
[----:B--2---:R-:W-:-:S04]  /*1c410*/  SHF.R.U32.HI R2, RZ, 0x5, R2 ;  /* 0x00000005ff027819 */ /* 0x004fc80000011602 */
[----:B------:R-:W-:-:S05]  /*1c420*/  LOP3.LUT R2, R2, 0x3, RZ, 0xc0, !PT ;  /* 0x0000000302027812 */ /* 0x000fca00078ec0ff */
[----:B------:R2:W3:Y:S02]  /*1c430*/  SHFL.IDX PT, R14, R2, RZ, 0x1f ;  /* 0x00001fff020e7589 */ /* 0x0004e400000e0000 */
.L_x_4541:
[----:B---3--:R-:W-:-:S13]  /*1c440*/  ISETP.NE.AND P0, PT, R14, RZ, PT ;  /* 0x000000ff0e00720c */ /* 0x008fda0003f05270 */
[----:B------:R-:W-:Y:S05]  /*1c450*/  @P0 BRA `(.L_x_4188) ;  /* 0x0000000000940947 */ /* 0x000fea0003800000 */
[----:B------:R-:W-:-:S03]  /*1c460*/  UMOV UR4, 0xffffffff ;  /* 0xffffffff00047882 */ /* 0x000fc60000000000 */
[----:B------:R-:W-:Y:S05]  /*1c470*/  BRA.DIV UR4, `(.L_x_4424) ;  /* 0x0000002204887947 */ /* 0x000fea000b800000 */
[----:B------:R-:W-:-:S13]  /*1c480*/  ELECT P6, URZ, PT ;  /* 0x00000000003f782f */ /* 0x000fda00038c0000 */
.L_x_4544:
[----:B------:R-:W-:Y:S05]  /*1c490*/  @!P6 BRA `(.L_x_4188) ;  /* 0x000000000084e947 */ /* 0x000fea0003800000 */
[----:B--2---:R-:W2:Y:S02]  /*1c4a0*/  LDL.LU R2, [R1+0x34] ;  /* 0x0000340001027983 */ /* 0x004ea40000300800 */
[----:B--2---:R-:W-:-:S04]  /*1c4b0*/  LOP3.LUT R2, R2, 0x2, RZ, 0xfc, !PT ;  /* 0x0000000202027812 */ /* 0x004fc800078efcff */
[----:B------:R-:W-:-:S13]  /*1c4c0*/  ISETP.NE.AND P2, PT, R2, 0x3, PT ;  /* 0x000000030200780c */ /* 0x000fda0003f45270 */
[----:B------:R-:W-:Y:S05]  /*1c4d0*/  @!P2 BRA `(.L_x_4425) ;  /* 0x000000000004a947 */ /* 0x000fea0003800000 */
[----:B------:R-:W-:Y:S01]  /*1c4e0*/  BPT.TRAP 0x1 ;  /* 0x000000040000795c */ /* 0x000fe20000300000 */
.L_x_4425:
        /* <DEDUP_REMOVED lines=14> */
.L_x_4545:
[----:B------:R-:W2:Y:S02]  /*1c5d0*/  SYNCS.PHASECHK.TRANS64.TRYWAIT P0, [R7+URZ], R2 ;  /* 0x00000002070075a7 */ /* 0x000ea4000800017f */
[----:B--2---:R-:W-:Y:S05]  /*1c5e0*/  @!P0 BRA `(.L_x_4427) ;  /* 0x0000002000608947 */ /* 0x004fea0003800000 */
.L_x_4546:
[----:B------:R-:W-:Y:S05]  /*1c5f0*/  @!P2 BRA `(.L_x_4428) ;  /* 0x000000000004a947 */ /* 0x000fea0003800000 */
[----:B------:R-:W-:Y:S01]  /*1c600*/  BPT.TRAP 0x1 ;  /* 0x000000040000795c */ /* 0x000fe20000300000 */
.L_x_4428:
[----:B------:R-:W3:Y:S01]  /*1c610*/  LDL.LU R4, [R1] ;  /* 0x0000000001047983 */ /* 0x000ee20000300800 */
[----:B------:R-:W-:-:S04]  /*1c620*/  VIADD R0, R0, 0x38860 ;  /* 0x0003886000007836 */ /* 0x000fc80000000000 */
[----:B---3--:R-:W-:-:S04]  /*1c630*/  IMAD R4, R4, 0x8, R0 ;  /* 0x0000000804047824 */ /* 0x008fc800078e0200 */
[----:B------:R-:W3:Y:S02]  /*1c640*/  SYNCS.PHASECHK.TRANS64.TRYWAIT P0, [R4+URZ], R5 ;  /* 0x00000005040075a7 */ /* 0x000ee4000800017f */
[----:B---3--:R-:W-:Y:S05]  /*1c650*/  @!P0 BRA `(.L_x_4429) ;  /* 0x0000002000588947 */ /* 0x008fea0003800000 */
.L_x_4547:
[----:B------:R-:W-:-:S07]  /*1c660*/  IMAD R3, R3, 0x8, R0 ;  /* 0x0000000803037824 */ /* 0x000fce00078e0200 */
.L_x_4430:
[----:B----4-:R4:W0:Y:S02]  /*1c670*/  SYNCS.PHASECHK.TRANS64.TRYWAIT P0, [R3+URZ], R2 ;  /* 0x00000002030075a7 */ /* 0x010824000800017f */
[----:B0-----:R-:W-:Y:S05]  /*1c680*/  @!P0 NANOSLEEP.SYNCS 0x989680 ;  /* 0x009896800000895d */ /* 0x001fea0003900000 */
[----:B------:R-:W0:Y:S02]  /*1c690*/  @!P0 SYNCS.PHASECHK.TRANS64 P0, [R3+URZ], R2 ;  /* 0x00000002030085a7 */ /* 0x000e24000800007f */
[----:B0-----:R-:W-:Y:S05]  /*1c6a0*/  @!P0 BRA `(.L_x_4430) ;  /* 0xfffffffc00f08947 */ /* 0x001fea000383ffff */
.L_x_4188:
[----:B------:R-:W-:Y:S05]  /*1c6b0*/  BSYNC B8 ;  /* 0x0000000000087941 */ /* 0x000fea0003800000 */
.L_x_4185:
[----:B------:R-:W-:Y:S05]  /*1c6c0*/  EXIT ;  /* 0x000000000000794d */ /* 0x000fea0003800000 */
.L_x_4204:
[----:B0-----:R0:W1:Y:S02]  /*1c6d0*/  SYNCS.PHASECHK.TRANS64.TRYWAIT P5, [R70+URZ+0x38890], R57 ;  /* 0x03889039460075a7 */ /* 0x00106400080a017f */
[----:B-1----:R-:W-:Y:S05]  /*1c6e0*/  @!P5 NANOSLEEP.SYNCS 0x989680 ;  /* 0x009896800000d95d */ /* 0x002fea0003900000 */
[----:B------:R-:W1:Y:S02]  /*1c6f0*/  @!P5 SYNCS.PHASECHK.TRANS64 P5, [R70+URZ+0x38890], R57 ;  /* 0x038890394600d5a7 */ /* 0x000e6400080a007f */
[----:B-1----:R-:W-:Y:S05]  /*1c700*/  @!P5 BRA `(.L_x_4204) ;  /* 0xfffffffc00f0d947 */ /* 0x002fea000383ffff */
[----:B------:R-:W-:Y:S05]  /*1c710*/  BRA `(.L_x_4431) ;  /* 0xfffffe5c00f07947 */ /* 0x000fea000383ffff */
.L_x_4214:
[----:B0-----:R0:W1:Y:S02]  /*1c720*/  SYNCS.PHASECHK.TRANS64.TRYWAIT P5, [R70+URZ+0x38890], R57 ;  /* 0x03889039460075a7 */ /* 0x00106400080a017f */
[----:B-1----:R-:W-:Y:S05]  /*1c730*/  @!P5 NANOSLEEP.SYNCS 0x989680 ;  /* 0x009896800000d95d */ /* 0x002fea0003900000 */
[----:B------:R-:W1:Y:S02]  /*1c740*/  @!P5 SYNCS.PHASECHK.TRANS64 P5, [R70+URZ+0x38890], R57 ;  /* 0x038890394600d5a7 */ /* 0x000e6400080a007f */
[----:B-1----:R-:W-:Y:S05]  /*1c750*/  @!P5 BRA `(.L_x_4214) ;  /* 0xfffffffc00f0d947 */ /* 0x002fea000383ffff */
[----:B------:R-:W-:Y:S05]  /*1c760*/  BRA `(.L_x_4432) ;  /* 0xfffffe68005c7947 */ /* 0x000fea000383ffff */
.L_x_4219:
[----:B0-----:R0:W1:Y:S02]  /*1c770*/  SYNCS.PHASECHK.TRANS64.TRYWAIT P5, [R70+URZ+0x38890], R57 ;  /* 0x03889039460075a7 */ /* 0x00106400080a017f */
[----:B-1----:R-:W-:Y:S05]  /*1c780*/  @!P5 NANOSLEEP.SYNCS 0x989680 ;  /* 0x009896800000d95d */ /* 0x002fea0003900000 */
[----:B------:R-:W1:Y:S02]  /*1c790*/  @!P5 SYNCS.PHASECHK.TRANS64 P5, [R70+URZ+0x38890], R57 ;  /* 0x038890394600d5a7 */ /* 0x000e6400080a007f */
[----:B-1----:R-:W-:Y:S05]  /*1c7a0*/  @!P5 BRA `(.L_x_4219) ;  /* 0xfffffffc00f0d947 */ /* 0x002fea000383ffff */
[----:B------:R-:W-:Y:S05]  /*1c7b0*/  BRA `(.L_x_4433) ;  /* 0xfffffe70008c7947 */ /* 0x000fea000383ffff */
.L_x_4223:
[----:B----4-:R4:W0:Y:S02]  /*1c7c0*/  SYNCS.PHASECHK.TRANS64.TRYWAIT P5, [R70+URZ+0x388b0], R57 ;  /* 0x0388b039460075a7 */ /* 0x01082400080a017f */
[----:B0-----:R-:W-:Y:S05]  /*1c7d0*/  @!P5 NANOSLEEP.SYNCS 0x989680 ;  /* 0x009896800000d95d */ /* 0x001fea0003900000 */
[----:B------:R-:W0:Y:S02]  /*1c7e0*/  @!P5 SYNCS.PHASECHK.TRANS64 P5, [R70+URZ+0x388b0], R57 ;  /* 0x0388b0394600d5a7 */ /* 0x000e2400080a007f */
[----:B0-----:R-:W-:Y:S05]  /*1c7f0*/  @!P5 BRA `(.L_x_4223) ;  /* 0xfffffffc00f0d947 */ /* 0x001fea000383ffff */
[----:B------:R-:W-:Y:S05]  /*1c800*/  BRA `(.L_x_4434) ;  /* 0xfffffe7400087947 */ /* 0x000fea000383ffff */
.L_x_4250:
        /* <DEDUP_REMOVED lines=8> */
.L_x_4436:
[----:B------:R-:W-:Y:S05]  /*1c890*/  BSYNC B1 ;  /* 0x0000000000017941 */ /* 0x000fea0003800000 */
.L_x_4435:
[----:B------:R-:W-:Y:S05]  /*1c8a0*/  BRA `(.L_x_4437) ;  /* 0xfffffea400787947 */ /* 0x000fea000383ffff */
.L_x_4251:
        /* <DEDUP_REMOVED lines=8> */
.L_x_4439:
[----:B------:R-:W-:Y:S05]  /*1c930*/  BSYNC B1 ;  /* 0x0000000000017941 */ /* 0x000fea0003800000 */
.L_x_4438:
[----:B------:R-:W-:Y:S05]  /*1c940*/  BRA `(.L_x_4440) ;  /* 0xfffffea400587947 */ /* 0x000fea000383ffff */
.L_x_4252:
        /* <DEDUP_REMOVED lines=8> */
.L_x_4442:
[----:B------:R-:W-:Y:S05]  /*1c9d0*/  BSYNC B1 ;  /* 0x0000000000017941 */ /* 0x000fea0003800000 */
.L_x_4441:
[----:B------:R-:W-:Y:S05]  /*1c9e0*/  BRA `(.L_x_4443) ;  /* 0xfffffea400387947 */ /* 0x000fea000383ffff */
.L_x_4253:
        /* <DEDUP_REMOVED lines=8> */
.L_x_4445:
[----:B------:R-:W-:Y:S05]  /*1ca70*/  BSYNC B1 ;  /* 0x0000000000017941 */ /* 0x000fea0003800000 */
.L_x_4444:
[----:B------:R-:W-:Y:S05]  /*1ca80*/  BRA `(.L_x_4446) ;  /* 0xfffffea400187947 */ /* 0x000fea000383ffff */
.L_x_4254:
        /* <DEDUP_REMOVED lines=8> */
.L_x_4448:
[----:B------:R-:W-:Y:S05]  /*1cb10*/  BSYNC B1 ;  /* 0x0000000000017941 */ /* 0x000fea0003800000 */
.L_x_4447:
[----:B------:R-:W-:Y:S05]  /*1cb20*/  BRA `(.L_x_4449) ;  /* 0xfffffea000f87947 */ /* 0x000fea000383ffff */
.L_x_4255:
        /* <DEDUP_REMOVED lines=8> */
.L_x_4451:
[----:B------:R-:W-:Y:S05]  /*1cbb0*/  BSYNC B1 ;  /* 0x0000000000017941 */ /* 0x000fea0003800000 */
.L_x_4450:
[----:B------:R-:W-:Y:S05]  /*1cbc0*/  BRA `(.L_x_4452) ;  /* 0xfffffea000d87947 */ /* 0x000fea000383ffff */
.L_x_4256:
[----:B------:R-:W-:Y:S01]  /*1cbd0*/  BSSY B1, `(.L_x_4453) ;  /* 0x0000008000017945 */ /* 0x000fe20003800000 */
[----:B------:R-:W-:Y:S01]  /*1cbe0*/  MOV R13, R3 ;  /* 0x00000003000d7202 */ /* 0x000fe20000000f00 */
[----:B------:R-:W-:Y:S02]  /*1cbf0*/  IMAD.MOV.U32 R12, RZ, RZ, 0x1 ;  /* 0x00000001ff0c7424 */ /* 0x000fe400078e00ff */
[----:B------:R-:W-:Y:S02]  /*1cc00*/  IMAD.MOV.U32 R11, RZ, RZ, 0x1c1f ;  /* 0x00001c1fff0b7424 */ /* 0x000fe400078e00ff */
[----:B------:R-:W-:-:S07]  /*1cc10*/  IMAD.MOV.U32 R15, RZ, RZ, -0x1 ;  /* 0xffffffffff0f7424 */ /* 0x000fce00078e00ff */
[----:B-----5:R-:W-:Y:S05]  /*1cc20*/  WARPSYNC.COLLECTIVE R15, `(.L_x_4454) ;  /* 0x000000000f087348 */ /* 0x020fea0003c00000 */
[----:B------:R0:W1:Y:S02]  /*1cc30*/  SHFL.IDX P6, R14, R13, R12, R11 ;  /* 0x0000000c0d0e7389 */ /* 0x00006400000c000b */
[----:B01---5:R-:W-:Y:S01]  /*1cc40*/  ENDCOLLECTIVE ;  /* 0x000000000000791b */ /* 0x023fe20003800000 */
.L_x_4454:
[----:B------:R-:W-:Y:S05]  /*1cc50*/  BSYNC B1 ;  /* 0x0000000000017941 */ /* 0x000fea0003800000 */
.L_x_4453:
[----:B------:R-:W-:Y:S05]  /*1cc60*/  BRA `(.L_x_4455) ;  /* 0xfffffea000b87947 */ /* 0x000fea000383ffff */
.L_x_4257:
        /* <DEDUP_REMOVED lines=8> */
.L_x_4457:
[----:B------:R-:W-:Y:S05]  /*1ccf0*/  BSYNC B1 ;  /* 0x0000000000017941 */ /* 0x000fea0003800000 */
.L_x_4456:
[----:B------:R-:W-:Y:S05]  /*1cd00*/  BRA `(.L_x_4458) ;  /* 0xfffffea000987947 */ /* 0x000fea000383ffff */
.L_x_4259:
[----:B0-----:R0:W1:Y:S02]  /*1cd10*/  SYNCS.PHASECHK.TRANS64.TRYWAIT P2, [R2+URZ+0x38800], R7 ;  /* 0x03880007020075a7 */ /* 0x001064000804017f */
[----:B-1----:R-:W-:Y:S05]  /*1cd20*/  @!P2 NANOSLEEP.SYNCS 0x989680 ;  /* 0x009896800000a95d */ /* 0x002fea0003900000 */
[----:B------:R-:W1:Y:S02]  /*1cd30*/  @!P2 SYNCS.PHASECHK.TRANS64 P2, [R2+URZ+0x38800], R7 ;  /* 0x038800070200a5a7 */ /* 0x000e64000804007f */
[----:B-1----:R-:W-:Y:S05]  /*1cd40*/  @!P2 BRA `(.L_x_4259) ;  /* 0xfffffffc00f0a947 */ /* 0x002fea000383ffff */
[----:B------:R-:W-:Y:S05]  /*1cd50*/  BRA `(.L_x_4459) ;  /* 0xfffffea400207947 */ /* 0x000fea000383ffff */
.L_x_4267:
        /* <DEDUP_REMOVED lines=8> */
.L_x_4461:
[----:B------:R-:W-:Y:S05]  /*1cde0*/  BSYNC B1 ;  /* 0x0000000000017941 */ /* 0x000fea0003800000 */
.L_x_4460:
[----:B------:R-:W-:Y:S05]  /*1cdf0*/  BRA `(.L_x_4462) ;  /* 0xfffffeb4003c7947 */ /* 0x000fea000383ffff */
.L_x_4268:
        /* <DEDUP_REMOVED lines=8> */
.L_x_4464:
[----:B------:R-:W-:Y:S05]  /*1ce80*/  BSYNC B1 ;  /* 0x0000000000017941 */ /* 0x000fea0003800000 */
.L_x_4463:
[----:B------:R-:W-:Y:S05]  /*1ce90*/  BRA `(.L_x_4465) ;  /* 0xfffffeb4001c7947 */ /* 0x000fea000383ffff */
.L_x_4269:
[----:B------:R-:W-:Y:S01]  /*1cea0*/  BSSY B1, `(.L_x_4466) ;  /* 0x0000008000017945 */ /* 0x000fe20003800000 */
[----:B------:R-:W-:Y:S01]  /*1ceb0*/  IMAD.MOV.U32 R13, RZ, RZ, R3 ;  /* 0x000000ffff0d7224 */ /* 0x000fe200078e0003 */
[----:B------:R-:W-:Y:S01]  /*1cec0*/  MOV R12, RZ ;  /* 0x000000ff000c7202 */ /* 0x000fe20000000f00 */
[----:B------:R-:W-:Y:S02]  /*1ced0*/  IMAD.MOV.U32 R11, RZ, RZ, 0x1c1f ;  /* 0x00001c1fff0b7424 */ /* 0x000fe400078e00ff */
[----:B------:R-:W-:-:S07]  /*1cee0*/  IMAD.MOV.U32 R15, RZ, RZ, -0x1 ;  /* 0xffffffffff0f7424 */ /* 0x000fce00078e00ff */
[----:B-----5:R-:W-:Y:S05]  /*1cef0*/  WARPSYNC.COLLECTIVE R15, `(.L_x_4467) ;  /* 0x000000000f087348 */ /* 0x020fea0003c00000 */
[----:B------:R0:W1:Y:S02]  /*1cf00*/  SHFL.IDX P6, R14, R13, R12, R11 ;  /* 0x0000000c0d0e7389 */ /* 0x00006400000c000b */
[----:B01---5:R-:W-:Y:S01]  /*1cf10*/  ENDCOLLECTIVE ;  /* 0x000000000000791b */ /* 0x023fe20003800000 */
.L_x_4467:
[----:B------:R-:W-:Y:S05]  /*1cf20*/  BSYNC B1 ;  /* 0x0000000000017941 */ /* 0x000fea0003800000 */
.L_x_4466:
[----:B------:R-:W-:Y:S05]  /*1cf30*/  BRA `(.L_x_4468) ;  /* 0xfffffeb000fc7947 */ /* 0x000fea000383ffff */
.L_x_4270:
        /* <DEDUP_REMOVED lines=8> */
.L_x_4470:
[----:B------:R-:W-:Y:S05]  /*1cfc0*/  BSYNC B1 ;  /* 0x0000000000017941 */ /* 0x000fea0003800000 */
.L_x_4469:
[----:B------:R-:W-:Y:S05]  /*1cfd0*/  BRA `(.L_x_4471) ;  /* 0xfffffeb000dc7947 */ /* 0x000fea000383ffff */
.L_x_4271:
        /* <DEDUP_REMOVED lines=8> */
.L_x_4473:
[----:B------:R-:W-:Y:S05]  /*1d060*/  BSYNC B1 ;  /* 0x0000000000017941 */ /* 0x000fea0003800000 */
.L_x_4472:
[----:B------:R-:W-:Y:S05]  /*1d070*/  BRA `(.L_x_4474) ;  /* 0xfffffeb000bc7947 */ /* 0x000fea000383ffff */
.L_x_4272:
        /* <DEDUP_REMOVED lines=8> */
.L_x_4476:
[----:B------:R-:W-:Y:S05]  /*1d100*/  BSYNC B1 ;  /* 0x0000000000017941 */ /* 0x000fea0003800000 */
.L_x_4475:
[----:B------:R-:W-:Y:S05]  /*1d110*/  BRA `(.L_x_4477) ;  /* 0xfffffeb000a07947 */ /* 0x000fea000383ffff */
.L_x_4273:
[----:B------:R-:W-:Y:S01]  /*1d120*/  BSSY B1, `(.L_x_4478) ;  /* 0x0000008000017945 */ /* 0x000fe20003800000 */
[----:B------:R-:W-:Y:S01]  /*1d130*/  IMAD.MOV.U32 R13, RZ, RZ, R3 ;  /* 0x000000ffff0d7224 */ /* 0x000fe200078e0003 */
[----:B------:R-:W-:Y:S01]  /*1d140*/  MOV R11, 0x1c1f ;  /* 0x00001c1f000b7802 */ /* 0x000fe20000000f00 */
[----:B------:R-:W-:Y:S02]  /*1d150*/  IMAD.MOV.U32 R12, RZ, RZ, 0x1 ;  /* 0x00000001ff0c7424 */ /* 0x000fe400078e00ff */
[----:B------:R-:W-:-:S07]  /*1d160*/  IMAD.MOV.U32 R15, RZ, RZ, -0x1 ;  /* 0xffffffffff0f7424 */ /* 0x000fce00078e00ff */
[----:B-----5:R-:W-:Y:S05]  /*1d170*/  WARPSYNC.COLLECTIVE R15, `(.L_x_4479) ;  /* 0x000000000f087348 */ /* 0x020fea0003c00000 */
[----:B------:R0:W1:Y:S02]  /*1d180*/  SHFL.IDX P6, R14, R13, R12, R11 ;  /* 0x0000000c0d0e7389 */ /* 0x00006400000c000b */
[----:B01---5:R-:W-:Y:S01]  /*1d190*/  ENDCOLLECTIVE ;  /* 0x000000000000791b */ /* 0x023fe20003800000 */
.L_x_4479:
[----:B------:R-:W-:Y:S05]  /*1d1a0*/  BSYNC B1 ;  /* 0x0000000000017941 */ /* 0x000fea0003800000 */
.L_x_4478:
[----:B------:R-:W-:Y:S05]  /*1d1b0*/  BRA `(.L_x_4480) ;  /* 0xfffffeb000847947 */ /* 0x000fea000383ffff */
.L_x_4274:
        /* <DEDUP_REMOVED lines=8> */
.L_x_4482:
[----:B------:R-:W-:Y:S05]  /*1d240*/  BSYNC B1 ;  /* 0x0000000000017941 */ /* 0x000fea0003800000 */
.L_x_4481:
[----:B------:R-:W-:Y:S05]  /*1d250*/  BRA `(.L_x_4483) ;  /* 0xfffffeb000687947 */ /* 0x000fea000383ffff */
.L_x_4276:
[----:B0-----:R0:W1:Y:S02]  /*1d260*/  SYNCS.PHASECHK.TRANS64.TRYWAIT P1, [R2+URZ+0x38800], R3 ;  /* 0x03880003020075a7 */ /* 0x001064000802017f */
[----:B-1----:R-:W-:Y:S05]  /*1d270*/  @!P1 NANOSLEEP.SYNCS 0x989680 ;  /* 0x009896800000995d */ /* 0x002fea0003900000 */
[----:B------:R-:W1:Y:S02]  /*1d280*/  @!P1 SYNCS.PHASECHK.TRANS64 P1, [R2+URZ+0x38800], R3 ;  /* 0x03880003020095a7 */ /* 0x000e64000802007f */
[----:B-1----:R-:W-:Y:S05]  /*1d290*/  @!P1 BRA `(.L_x_4276) ;  /* 0xfffffffc00f09947 */ /* 0x002fea000383ffff */
[----:B------:R-:W-:Y:S05]  /*1d2a0*/  BRA `(.L_x_4484) ;  /* 0xfffffeb000e07947 */ /* 0x000fea000383ffff */
.L_x_4282:
[----:B0-----:R0:W1:Y:S02]  /*1d2b0*/  SYNCS.PHASECHK.TRANS64.TRYWAIT P1, [R169+URZ+0x38830], R20 ;  /* 0x03883014a90075a7 */ /* 0x001064000802017f */
[----:B-1----:R-:W-:Y:S05]  /*1d2c0*/  @!P1 NANOSLEEP.SYNCS 0x989680 ;  /* 0x009896800000995d */ /* 0x002fea0003900000 */
[----:B------:R-:W1:Y:S02]  /*1d2d0*/  @!P1 SYNCS.PHASECHK.TRANS64 P1, [R169+URZ+0x38830], R20 ;  /* 0x03883014a90095a7 */ /* 0x000e64000802007f */
[----:B-1----:R-:W-:Y:S05]  /*1d2e0*/  @!P1 BRA `(.L_x_4282) ;  /* 0xfffffffc00f09947 */ /* 0x002fea000383ffff */
[----:B------:R-:W-:Y:S05]  /*1d2f0*/  BRA `(.L_x_4281) ;  /* 0xfffffec000747947 */ /* 0x000fea000383ffff */
.L_x_4284:
[----:B-1----:R1:W2:Y:S02]  /*1d300*/  SYNCS.PHASECHK.TRANS64.TRYWAIT P1, [R2+URZ+0x38810], R3 ;  /* 0x03881003020075a7 */ /* 0x0022a4000802017f */
[----:B--2---:R-:W-:Y:S05]  /*1d310*/  @!P1 NANOSLEEP.SYNCS 0x989680 ;  /* 0x009896800000995d */ /* 0x004fea0003900000 */
[----:B------:R-:W2:Y:S02]  /*1d320*/  @!P1 SYNCS.PHASECHK.TRANS64 P1, [R2+URZ+0x38810], R3 ;  /* 0x03881003020095a7 */ /* 0x000ea4000802007f */
[----:B--2---:R-:W-:Y:S05]  /*1d330*/  @!P1 BRA `(.L_x_4284) ;  /* 0xfffffffc00f09947 */ /* 0x004fea000383ffff */
[----:B------:R-:W-:Y:S05]  /*1d340*/  BRA `(.L_x_4485) ;  /* 0xfffffec400247947 */ /* 0x000fea000383ffff */
.L_x_4289:
[----:B-1----:R1:W3:Y:S02]  /*1d350*/  SYNCS.PHASECHK.TRANS64.TRYWAIT P1, [R169+URZ+0x38850], R20 ;  /* 0x03885014a90075a7 */ /* 0x0022e4000802017f */
[----:B---3--:R-:W-:Y:S05]  /*1d360*/  @!P1 NANOSLEEP.SYNCS 0x989680 ;  /* 0x009896800000995d */ /* 0x008fea0003900000 */
[----:B------:R-:W3:Y:S02]  /*1d370*/  @!P1 SYNCS.PHASECHK.TRANS64 P1, [R169+URZ+0x38850], R20 ;  /* 0x03885014a90095a7 */ /* 0x000ee4000802007f */
[----:B---3--:R-:W-:Y:S05]  /*1d380*/  @!P1 BRA `(.L_x_4289) ;  /* 0xfffffffc00f09947 */ /* 0x008fea000383ffff */
[----:B------:R-:W-:Y:S05]  /*1d390*/  BRA `(.L_x_4288) ;  /* 0xfffffec400547947 */ /* 0x000fea000383ffff */
.L_x_4297:
[----:B--2---:R2:W3:Y:S02]  /*1d3a0*/  SYNCS.PHASECHK.TRANS64.TRYWAIT P2, [R186+URZ+0x38830], R3 ;  /* 0x03883003ba0075a7 */ /* 0x0044e4000804017f */
[----:B---3--:R-:W-:Y:S05]  /*1d3b0*/  @!P2 NANOSLEEP.SYNCS 0x989680 ;  /* 0x009896800000a95d */ /* 0x008fea0003900000 */
[----:B------:R-:W3:Y:S02]  /*1d3c0*/  @!P2 SYNCS.PHASECHK.TRANS64 P2, [R186+URZ+0x38830], R3 ;  /* 0x03883003ba00a5a7 */ /* 0x000ee4000804007f */
[----:B---3--:R-:W-:Y:S05]  /*1d3d0*/  @!P2 BRA `(.L_x_4297) ;  /* 0xfffffffc00f0a947 */ /* 0x008fea000383ffff */
[----:B------:R-:W-:Y:S05]  /*1d3e0*/  BRA `(.L_x_4296) ;  /* 0xfffffef000487947 */ /* 0x000fea000383ffff */
.L_x_4302:
[----:B---3--:R3:W4:Y:S02]  /*1d3f0*/  SYNCS.PHASECHK.TRANS64.TRYWAIT P2, [R186+URZ+0x38850], R3 ;  /* 0x03885003ba0075a7 */ /* 0x008724000804017f */
[----:B----4-:R-:W-:Y:S05]  /*1d400*/  @!P2 NANOSLEEP.SYNCS 0x989680 ;  /* 0x009896800000a95d */ /* 0x010fea0003900000 */
[----:B------:R-:W4:Y:S02]  /*1d410*/  @!P2 SYNCS.PHASECHK.TRANS64 P2, [R186+URZ+0x38850], R3 ;  /* 0x03885003ba00a5a7 */ /* 0x000f24000804007f */
[----:B----4-:R-:W-:Y:S05]  /*1d420*/  @!P2 BRA `(.L_x_4302) ;  /* 0xfffffffc00f0a947 */ /* 0x010fea000383ffff */
[----:B------:R-:W-:Y:S05]  /*1d430*/  BRA `(.L_x_4301) ;  /* 0xfffffef000e47947 */ /* 0x000fea000383ffff */
.L_x_4310:
[----:B--2---:R2:W3:Y:S02]  /*1d440*/  SYNCS.PHASECHK.TRANS64.TRYWAIT P2, [R185+URZ+0x38830], R0 ;  /* 0x03883000b90075a7 */ /* 0x0044e4000804017f */
[----:B---3--:R-:W-:Y:S05]  /*1d450*/  @!P2 NANOSLEEP.SYNCS 0x989680 ;  /* 0x009896800000a95d */ /* 0x008fea0003900000 */
[----:B------:R-:W3:Y:S02]  /*1d460*/  @!P2 SYNCS.PHASECHK.TRANS64 P2, [R185+URZ+0x38830], R0 ;  /* 0x03883000b900a5a7 */ /* 0x000ee4000804007f */
[----:B---3--:R-:W-:Y:S05]  /*1d470*/  @!P2 BRA `(.L_x_4310) ;  /* 0xfffffffc00f0a947 */ /* 0x008fea000383ffff */
[----:B------:R-:W-:Y:S05]  /*1d480*/  BRA `(.L_x_4309) ;  /* 0xffffff28000c7947 */ /* 0x000fea000383ffff */
.L_x_4315:
[----:B---3--:R3:W4:Y:S02]  /*1d490*/  SYNCS.PHASECHK.TRANS64.TRYWAIT P2, [R185+URZ+0x38850], R0 ;  /* 0x03885000b90075a7 */ /* 0x008724000804017f */
[----:B----4-:R-:W-:Y:S05]  /*1d4a0*/  @!P2 NANOSLEEP.SYNCS 0x989680 ;  /* 0x009896800000a95d */ /* 0x010fea0003900000 */
[----:B------:R-:W4:Y:S02]  /*1d4b0*/  @!P2 SYNCS.PHASECHK.TRANS64 P2, [R185+URZ+0x38850], R0 ;  /* 0x03885000b900a5a7 */ /* 0x000f24000804007f */
[----:B----4-:R-:W-:Y:S05]  /*1d4c0*/  @!P2 BRA `(.L_x_4315) ;  /* 0xfffffffc00f0a947 */ /* 0x010fea000383ffff */
[----:B------:R-:W-:Y:S05]  /*1d4d0*/  BRA `(.L_x_4314) ;  /* 0xffffff2800a87947 */ /* 0x000fea000383ffff */
.L_x_4343:
        /* <DEDUP_REMOVED lines=11> */
.L_x_4487:
[----:B------:R-:W-:Y:S05]  /*1d590*/  BSYNC B1 ;  /* 0x0000000000017941 */ /* 0x000fea0003800000 */
.L_x_4486:
[----:B------:R-:W-:Y:S05]  /*1d5a0*/  BRA `(.L_x_4488) ;  /* 0xffffff9c008c7947 */ /* 0x000fea000383ffff */
.L_x_4344:
[----:B------:R-:W-:Y:S01]  /*1d5b0*/  BSSY B1, `(.L_x_4489) ;  /* 0x0000006000017945 */ /* 0x000fe20003800000 */
[----:B------:R-:W-:-:S07]  /*1d5c0*/  IMAD.MOV.U32 R15, RZ, RZ, -0x1 ;  /* 0xffffffffff0f7424 */ /* 0x000fce00078e00ff */
[----:B------:R-:W-:Y:S05]  /*1d5d0*/  WARPSYNC.COLLECTIVE R15, `(.L_x_4490) ;  /* 0x000000000f0c7348 */ /* 0x000fea0003c00000 */
[----:B------:R-:W-:Y:S02]  /*1d5e0*/  ELECT P6, UR62, PT ;  /* 0x00000000003e782f */ /* 0x000fe400038c0000 */
[----:B------:R-:W-:Y:S01]  /*1d5f0*/  MOV R14, UR62 ;  /* 0x0000003e000e7c02 */ /* 0x000fe20008000f00 */
[----:B------:R-:W-:Y:S10]  /*1d600*/  ENDCOLLECTIVE ;  /* 0x000000000000791b */ /* 0x000ff40003800000 */
.L_x_4490:
[----:B------:R-:W-:Y:S05]  /*1d610*/  BSYNC B1 ;  /* 0x0000000000017941 */ /* 0x000fea0003800000 */
.L_x_4489:
[----:B------:R-:W-:Y:S05]  /*1d620*/  BRA `(.L_x_4491) ;  /* 0xffffff9c00787947 */ /* 0x000fea000383ffff */
.L_x_4345:
[----:B0-----:R0:W1:Y:S02]  /*1d630*/  SYNCS.PHASECHK.TRANS64.TRYWAIT P0, [R9+URZ+0x38820], R5 ;  /* 0x03882005090075a7 */ /* 0x001064000800017f */
[----:B-1----:R-:W-:Y:S05]  /*1d640*/  @!P0 NANOSLEEP.SYNCS 0x989680 ;  /* 0x009896800000895d */ /* 0x002fea0003900000 */
[----:B------:R-:W1:Y:S02]  /*1d650*/  @!P0 SYNCS.PHASECHK.TRANS64 P0, [R9+URZ+0x38820], R5 ;  /* 0x03882005090085a7 */ /* 0x000e64000800007f */
[----:B-1----:R-:W-:Y:S05]  /*1d660*/  @!P0 BRA `(.L_x_4345) ;  /* 0xfffffffc00f08947 */ /* 0x002fea000383ffff */
[----:B------:R-:W-:Y:S05]  /*1d670*/  BRA `(.L_x_4492) ;  /* 0xffffff9c00907947 */ /* 0x000fea000383ffff */
.L_x_4348:
[----:B0-----:R0:W1:Y:S02]  /*1d680*/  SYNCS.PHASECHK.TRANS64.TRYWAIT P0, [R5+URZ+0x388a0], R7 ;  /* 0x0388a007050075a7 */ /* 0x001064000800017f */
[----:B-1----:R-:W-:Y:S05]  /*1d690*/  @!P0 NANOSLEEP.SYNCS 0x989680 ;  /* 0x009896800000895d */ /* 0x002fea0003900000 */
[----:B------:R-:W1:Y:S02]  /*1d6a0*/  @!P0 SYNCS.PHASECHK.TRANS64 P0, [R5+URZ+0x388a0], R7 ;  /* 0x0388a007050085a7 */ /* 0x000e64000800007f */
[----:B-1----:R-:W-:Y:S05]  /*1d6b0*/  @!P0 BRA `(.L_x_4348) ;  /* 0xfffffffc00f08947 */ /* 0x002fea000383ffff */
[----:B------:R-:W-:Y:S05]  /*1d6c0*/  BRA `(.L_x_4493) ;  /* 0xffffff9c009c7947 */ /* 0x000fea000383ffff */
.L_x_4350:
[----:B-1----:R1:W2:Y:S02]  /*1d6d0*/  SYNCS.PHASECHK.TRANS64.TRYWAIT P0, [R5+URZ+0x388c0], R7 ;  /* 0x0388c007050075a7 */ /* 0x0022a4000800017f */
[----:B--2---:R-:W-:Y:S05]  /*1d6e0*/  @!P0 NANOSLEEP.SYNCS 0x989680 ;  /* 0x009896800000895d */ /* 0x004fea0003900000 */
[----:B------:R-:W2:Y:S02]  /*1d6f0*/  @!P0 SYNCS.PHASECHK.TRANS64 P0, [R5+URZ+0x388c0], R7 ;  /* 0x0388c007050085a7 */ /* 0x000ea4000800007f */
[----:B--2---:R-:W-:Y:S05]  /*1d700*/  @!P0 BRA `(.L_x_4350) ;  /* 0xfffffffc00f08947 */ /* 0x004fea000383ffff */
[----:B------:R-:W-:Y:S05]  /*1d710*/  BRA `(.L_x_4494) ;  /* 0xffffffa000047947 */ /* 0x000fea000383ffff */
.L_x_4354:
[----:B0-----:R0:W1:Y:S02]  /*1d720*/  SYNCS.PHASECHK.TRANS64.TRYWAIT P0, [R6+URZ+0x388a0], R7 ;  /* 0x0388a007060075a7 */ /* 0x001064000800017f */
[----:B-1----:R-:W-:Y:S05]  /*1d730*/  @!P0 NANOSLEEP.SYNCS 0x989680 ;  /* 0x009896800000895d */ /* 0x002fea0003900000 */
[----:B------:R-:W1:Y:S02]  /*1d740*/  @!P0 SYNCS.PHASECHK.TRANS64 P0, [R6+URZ+0x388a0], R7 ;  /* 0x0388a007060085a7 */ /* 0x000e64000800007f */
[----:B-1----:R-:W-:Y:S05]  /*1d750*/  @!P0 BRA `(.L_x_4354) ;  /* 0xfffffffc00f08947 */ /* 0x002fea000383ffff */
[----:B------:R-:W-:Y:S05]  /*1d760*/  BRA `(.L_x_4495) ;  /* 0xffffffa400487947 */ /* 0x000fea000383ffff */
.L_x_4356:
[----:B-1----:R1:W2:Y:S02]  /*1d770*/  SYNCS.PHASECHK.TRANS64.TRYWAIT P1, [R6+URZ+0x388c0], R7 ;  /* 0x0388c007060075a7 */ /* 0x0022a4000802017f */
[----:B--2---:R-:W-:Y:S05]  /*1d780*/  @!P1 NANOSLEEP.SYNCS 0x989680 ;  /* 0x009896800000995d */ /* 0x004fea0003900000 */
[----:B------:R-:W2:Y:S02]  /*1d790*/  @!P1 SYNCS.PHASECHK.TRANS64 P1, [R6+URZ+0x388c0], R7 ;  /* 0x0388c007060095a7 */ /* 0x000ea4000802007f */
[----:B--2---:R-:W-:Y:S05]  /*1d7a0*/  @!P1 BRA `(.L_x_4356) ;  /* 0xfffffffc00f09947 */ /* 0x004fea000383ffff */
[----:B------:R-:W-:Y:S05]  /*1d7b0*/  BRA `(.L_x_4496) ;  /* 0xffffffa400a87947 */ /* 0x000fea000383ffff */
.L_x_4366:
        /* <DEDUP_REMOVED lines=11> */
.L_x_4498:
[----:B------:R-:W-:Y:S05]  /*1d870*/  BSYNC B0 ;  /* 0x0000000000007941 */ /* 0x000fea0003800000 */
.L_x_4497:
[----:B------:R-:W-:Y:S05]  /*1d880*/  BRA `(.L_x_4499) ;  /* 0xffffffb000bc7947 */ /* 0x000fea000383ffff */
.L_x_4367:
[----:B------:R-:W-:Y:S01]  /*1d890*/  BSSY B0, `(.L_x_4500) ;  /* 0x0000006000007945 */ /* 0x000fe20003800000 */
[----:B------:R-:W-:-:S07]  /*1d8a0*/  IMAD.MOV.U32 R15, RZ, RZ, -0x1 ;  /* 0xffffffffff0f7424 */ /* 0x000fce00078e00ff */
[----:B------:R-:W-:Y:S05]  /*1d8b0*/  WARPSYNC.COLLECTIVE R15, `(.L_x_4501) ;  /* 0x000000000f0c7348 */ /* 0x000fea0003c00000 */
[----:B------:R-:W-:Y:S02]  /*1d8c0*/  ELECT P6, UR62, PT ;  /* 0x00000000003e782f */ /* 0x000fe400038c0000 */
[----:B------:R-:W-:Y:S01]  /*1d8d0*/  MOV R14, UR62 ;  /* 0x0000003e000e7c02 */ /* 0x000fe20008000f00 */
[----:B------:R-:W-:Y:S10]  /*1d8e0*/  ENDCOLLECTIVE ;  /* 0x000000000000791b */ /* 0x000ff40003800000 */
.L_x_4501:
[----:B------:R-:W-:Y:S05]  /*1d8f0*/  BSYNC B0 ;  /* 0x0000000000007941 */ /* 0x000fea0003800000 */
.L_x_4500:
[----:B------:R-:W-:Y:S05]  /*1d900*/  BRA `(.L_x_4502) ;  /* 0xffffffb000ac7947 */ /* 0x000fea000383ffff */
.L_x_4370:
[----:B0-----:R0:W1:Y:S02]  /*1d910*/  SYNCS.PHASECHK.TRANS64.TRYWAIT P0, [R9+URZ+0x38840], R10 ;  /* 0x0388400a090075a7 */ /* 0x001064000800017f */
[----:B-1----:R-:W-:Y:S05]  /*1d920*/  @!P0 NANOSLEEP.SYNCS 0x989680 ;  /* 0x009896800000895d */ /* 0x002fea0003900000 */
[----:B------:R-:W1:Y:S02]  /*1d930*/  @!P0 SYNCS.PHASECHK.TRANS64 P0, [R9+URZ+0x38840], R10 ;  /* 0x0388400a090085a7 */ /* 0x000e64000800007f */
[----:B-1----:R-:W-:Y:S05]  /*1d940*/  @!P0 BRA `(.L_x_4370) ;  /* 0xfffffffc00f08947 */ /* 0x002fea000383ffff */
[----:B------:R-:W-:Y:S05]  /*1d950*/  BRA `(.L_x_4503) ;  /* 0xffffffb400147947 */ /* 0x000fea000383ffff */
.L_x_4374:
        /* <DEDUP_REMOVED lines=8> */
.L_x_4377:
[----:B0-----:R0:W1:Y:S02]  /*1d9e0*/  SYNCS.PHASECHK.TRANS64.TRYWAIT P0, [R5+URZ+0x38860], R9 ;  /* 0x03886009050075a7 */ /* 0x001064000800017f */
[----:B-1----:R-:W-:Y:S05]  /*1d9f0*/  @!P0 NANOSLEEP.SYNCS 0x989680 ;  /* 0x009896800000895d */ /* 0x002fea0003900000 */
[----:B------:R-:W1:Y:S02]  /*1da00*/  @!P0 SYNCS.PHASECHK.TRANS64 P0, [R5+URZ+0x38860], R9 ;  /* 0x03886009050085a7 */ /* 0x000e64000800007f */
[----:B-1----:R-:W-:Y:S05]  /*1da10*/  @!P0 BRA `(.L_x_4377) ;  /* 0xfffffffc00f08947 */ /* 0x002fea000383ffff */
[----:B------:R-:W-:Y:S05]  /*1da20*/  BRA `(.L_x_4505) ;  /* 0xffffffbc000c7947 */ /* 0x000fea000383ffff */
.L_x_4386:
[----:B-1----:R1:W2:Y:S02]  /*1da30*/  SYNCS.PHASECHK.TRANS64.TRYWAIT P0, [R2+URZ+0x38840], R3 ;  /* 0x03884003020075a7 */ /* 0x0022a4000800017f */
[----:B--2---:R-:W-:Y:S05]  /*1da40*/  @!P0 NANOSLEEP.SYNCS 0x989680 ;  /* 0x009896800000895d */ /* 0x004fea0003900000 */
[----:B------:R-:W2:Y:S02]  /*1da50*/  @!P0 SYNCS.PHASECHK.TRANS64 P0, [R2+URZ+0x38840], R3 ;  /* 0x03884003020085a7 */ /* 0x000ea4000800007f */
[----:B--2---:R-:W-:Y:S05]  /*1da60*/  @!P0 BRA `(.L_x_4386) ;  /* 0xfffffffc00f08947 */ /* 0x004fea000383ffff */
[----:B------:R-:W-:Y:S05]  /*1da70*/  BRA `(.L_x_4506) ;  /* 0xffffffc000d87947 */ /* 0x000fea000383ffff */
.L_x_4388:
[----:B0-----:R0:W2:Y:S02]  /*1da80*/  SYNCS.PHASECHK.TRANS64.TRYWAIT P0, [R2+URZ+0x38860], R3 ;  /* 0x03886003020075a7 */ /* 0x0010a4000800017f */
[----:B--2---:R-:W-:Y:S05]  /*1da90*/  @!P0 NANOSLEEP.SYNCS 0x989680 ;  /* 0x009896800000895d */ /* 0x004fea0003900000 */
[----:B------:R-:W2:Y:S02]  /*1daa0*/  @!P0 SYNCS.PHASECHK.TRANS64 P0, [R2+URZ+0x38860], R3 ;  /* 0x03886003020085a7 */ /* 0x000ea4000800007f */
[----:B--2---:R-:W-:Y:S05]  /*1dab0*/  @!P0 BRA `(.L_x_4388) ;  /* 0xfffffffc00f08947 */ /* 0x004fea000383ffff */
[----:B------:R-:W-:Y:S05]  /*1dac0*/  BRA `(.L_x_4507) ;  /* 0xffffffc4004c7947 */ /* 0x000fea000383ffff */
.L_x_4393:
[----:B--2---:R2:W3:Y:S02]  /*1dad0*/  SYNCS.PHASECHK.TRANS64.TRYWAIT P0, [R2+URZ+0x38840], R3 ;  /* 0x03884003020075a7 */ /* 0x0044e4000800017f */
[----:B---3--:R-:W-:Y:S05]  /*1dae0*/  @!P0 NANOSLEEP.SYNCS 0x989680 ;  /* 0x009896800000895d */ /* 0x008fea0003900000 */
[----:B------:R-:W3:Y:S02]  /*1daf0*/  @!P0 SYNCS.PHASECHK.TRANS64 P0, [R2+URZ+0x38840], R3 ;  /* 0x03884003020085a7 */ /* 0x000ee4000800007f */
[----:B---3--:R-:W-:Y:S05]  /*1db00*/  @!P0 BRA `(.L_x_4393) ;  /* 0xfffffffc00f08947 */ /* 0x008fea000383ffff */
[----:B------:R-:W-:Y:S05]  /*1db10*/  BRA `(.L_x_4508) ;  /* 0xffffffc800e07947 */ /* 0x000fea000383ffff */
.L_x_4395:
[----:B0-----:R0:W1:Y:S02]  /*1db20*/  SYNCS.PHASECHK.TRANS64.TRYWAIT P1, [R2+URZ+0x38860], R3 ;  /* 0x03886003020075a7 */ /* 0x001064000802017f */
[----:B-1----:R-:W-:Y:S05]  /*1db30*/  @!P1 NANOSLEEP.SYNCS 0x989680 ;  /* 0x009896800000995d */ /* 0x002fea0003900000 */
[----:B------:R-:W1:Y:S02]  /*1db40*/  @!P1 SYNCS.PHASECHK.TRANS64 P1, [R2+URZ+0x38860], R3 ;  /* 0x03886003020095a7 */ /* 0x000e64000802007f */
[----:B-1----:R-:W-:Y:S05]  /*1db50*/  @!P1 BRA `(.L_x_4395) ;  /* 0xfffffffc00f09947 */ /* 0x002fea000383ffff */
[----:B------:R-:W-:Y:S05]  /*1db60*/  BRA `(.L_x_4509) ;  /* 0xffffffcc00507947 */ /* 0x000fea000383ffff */
.L_x_4400:
[----:B--2---:R2:W3:Y:S02]  /*1db70*/  SYNCS.PHASECHK.TRANS64.TRYWAIT P0, [R2+URZ+0x38840], R3 ;  /* 0x03884003020075a7 */ /* 0x0044e4000800017f */
[----:B---3--:R-:W-:Y:S05]  /*1db80*/  @!P0 NANOSLEEP.SYNCS 0x989680 ;  /* 0x009896800000895d */ /* 0x008fea0003900000 */
[----:B------:R-:W3:Y:S02]  /*1db90*/  @!P0 SYNCS.PHASECHK.TRANS64 P0, [R2+URZ+0x38840], R3 ;  /* 0x03884003020085a7 */ /* 0x000ee4000800007f */
[----:B---3--:R-:W-:Y:S05]  /*1dba0*/  @!P0 BRA `(.L_x_4400) ;  /* 0xfffffffc00f08947 */ /* 0x008fea000383ffff */
[----:B------:R-:W-:Y:S05]  /*1dbb0*/  BRA `(.L_x_4510) ;  /* 0xffffffd000c87947 */ /* 0x000fea000383ffff */
.L_x_4402:
[----:B0-----:R0:W1:Y:S02]  /*1dbc0*/  SYNCS.PHASECHK.TRANS64.TRYWAIT P1, [R2+URZ+0x38860], R3 ;  /* 0x03886003020075a7 */ /* 0x001064000802017f */
[----:B-1----:R-:W-:Y:S05]  /*1dbd0*/  @!P1 NANOSLEEP.SYNCS 0x989680 ;  /* 0x009896800000995d */ /* 0x002fea0003900000 */
[----:B------:R-:W1:Y:S02]  /*1dbe0*/  @!P1 SYNCS.PHASECHK.TRANS64 P1, [R2+URZ+0x38860], R3 ;  /* 0x03886003020095a7 */ /* 0x000e64000802007f */
[----:B-1----:R-:W-:Y:S05]  /*1dbf0*/  @!P1 BRA `(.L_x_4402) ;  /* 0xfffffffc00f09947 */ /* 0x002fea000383ffff */
[----:B------:R-:W-:Y:S05]  /*1dc00*/  BRA `(.L_x_4511) ;  /* 0xffffffd4003c7947 */ /* 0x000fea000383ffff */
.L_x_4407:
        /* <DEDUP_REMOVED lines=8> */
.L_x_4513:
[----:B------:R-:W-:Y:S05]  /*1dc90*/  BSYNC B0 ;  /* 0x0000000000007941 */ /* 0x000fea0003800000 */
.L_x_4512:
        /* <DEDUP_REMOVED lines=8> */
.L_x_4514:
[----:B------:R-:W-:Y:S01]  /*1dd20*/  IMAD.MOV.U32 R16, RZ, RZ, R14 ;  /* 0x000000ffff107224 */ /* 0x000fe200078e000e */
[----:B------:R-:W-:Y:S06]  /*1dd30*/  BRA `(.L_x_4515) ;  /* 0xffffffd800887947 */ /* 0x000fec000383ffff */
.L_x_4410:
        /* <DEDUP_REMOVED lines=8> */
.L_x_4517:
[----:B------:R-:W-:Y:S05]  /*1ddc0*/  BSYNC B0 ;  /* 0x0000000000007941 */ /* 0x000fea0003800000 */
.L_x_4516:
        /* <DEDUP_REMOVED lines=10> */
.L_x_4518:
        /* <DEDUP_REMOVED lines=8> */
.L_x_4519:
        /* <DEDUP_REMOVED lines=8> */
.L_x_4520:
        /* <DEDUP_REMOVED lines=8> */
.L_x_4521:
        /* <DEDUP_REMOVED lines=8> */
.L_x_4522:
[----:B------:R-:W-:Y:S05]  /*1e070*/  BRA `(.L_x_4523) ;  /* 0xffffffd8004c7947 */ /* 0x000fea000383ffff */
.L_x_4415:
        /* <DEDUP_REMOVED lines=8> */
.L_x_4525:
[----:B------:R-:W-:Y:S05]  /*1e100*/  BSYNC B0 ;  /* 0x0000000000007941 */ /* 0x000fea0003800000 */
.L_x_4524:
[C---:B------:R-:W-:Y:S01]  /*1e110*/  ISETP.NE.AND P0, PT, R7.reuse, RZ, PT ;  /* 0x000000ff0700720c */ /* 0x040fe20003f05270 */
        /* <DEDUP_REMOVED lines=9> */
.L_x_4526:
        /* <DEDUP_REMOVED lines=8> */
.L_x_4527:
        /* <DEDUP_REMOVED lines=8> */
.L_x_4528:
        /* <DEDUP_REMOVED lines=8> */
.L_x_4529:
        /* <DEDUP_REMOVED lines=8> */
.L_x_4530:
[----:B------:R-:W-:Y:S05]  /*1e3b0*/  BRA `(.L_x_4531) ;  /* 0xffffffd800307947 */ /* 0x000fea000383ffff */
.L_x_4417:
[----:B------:R-:W-:Y:S01]  /*1e3c0*/  BSSY B0, `(.L_x_4532) ;  /* 0x0000006000007945 */ /* 0x000fe20003800000 */
[----:B------:R-:W-:Y:S02]  /*1e3d0*/  PLOP3.LUT P6, PT, P6, PT, PT, 0x8, 0x0 ;  /* 0x000000000000781c */ /* 0x000fe400037ce170 */
[----:B------:R-:W-:-:S11]  /*1e3e0*/  MOV R15, 0xffffffff ;  /* 0xffffffff000f7802 */ /* 0x000fd60000000f00 */
[----:B0-----:R-:W-:Y:S05]  /*1e3f0*/  WARPSYNC.COLLECTIVE R15, `(.L_x_4533) ;  /* 0x000000000f087348 */ /* 0x001fea0003c00000 */
[----:B------:R-:W-:Y:S01]  /*1e400*/  VOTE.ANY R14, PT, P6 ;  /* 0x00000000000e7806 */ /* 0x000fe200030e0100 */
[----:B0-----:R-:W-:Y:S06]  /*1e410*/  ENDCOLLECTIVE ;  /* 0x000000000000791b */ /* 0x001fec0003800000 */
.L_x_4533:
[----:B------:R-:W-:Y:S05]  /*1e420*/  BSYNC B0 ;  /* 0x0000000000007941 */ /* 0x000fea0003800000 */
.L_x_4532:
        /* <DEDUP_REMOVED lines=9> */
.L_x_4534:
[----:B------:R-:W-:Y:S01]  /*1e4c0*/  IMAD.MOV.U32 R17, RZ, RZ, R14 ;  /* 0x000000ffff117224 */ /* 0x000fe200078e000e */
[----:B------:R-:W-:Y:S06]  /*1e4d0*/  BRA `(.L_x_4535) ;  /* 0xffffffd800207947 */ /* 0x000fec000383ffff */
.L_x_4419:
[----:B------:R-:W-:Y:S01]  /*1e4e0*/  BSSY B0, `(.L_x_4536) ;  /* 0x0000007000007945 */ /* 0x000fe20003800000 */
[----:B------:R-:W-:Y:S02]  /*1e4f0*/  IMAD.MOV.U32 R13, RZ, RZ, R2 ;  /* 0x000000ffff0d7224 */ /* 0x000fe400078e0002 */
[----:B------:R-:W-:Y:S02]  /*1e500*/  IMAD.MOV.U32 R11, RZ, RZ, 0x1f ;  /* 0x0000001fff0b7424 */ /* 0x000fe400078e00ff */
[----:B------:R-:W-:-:S07]  /*1e510*/  IMAD.MOV.U32 R15, RZ, RZ, -0x1 ;  /* 0xffffffffff0f7424 */ /* 0x000fce00078e00ff */
[----:B012---:R-:W-:Y:S05]  /*1e520*/  WARPSYNC.COLLECTIVE R15, `(.L_x_4537) ;  /* 0x000000000f087348 */ /* 0x007fea0003c00000 */
[----:B------:R3:W4:Y:S02]  /*1e530*/  SHFL.IDX P6, R14, R13, R12, R11 ;  /* 0x0000000c0d0e7389 */ /* 0x00072400000c000b */
[----:B01234-:R-:W-:Y:S01]  /*1e540*/  ENDCOLLECTIVE ;  /* 0x000000000000791b */ /* 0x01ffe20003800000 */
.L_x_4537:
[----:B------:R-:W-:Y:S05]  /*1e550*/  BSYNC B0 ;  /* 0x0000000000007941 */ /* 0x000fea0003800000 */
.L_x_4536:
[----:B------:R-:W-:Y:S01]  /*1e560*/  IMAD.MOV.U32 R7, RZ, RZ, R14 ;  /* 0x000000ffff077224 */ /* 0x000fe200078e000e */
[----:B------:R-:W-:Y:S06]  /*1e570*/  BRA `(.L_x_4418) ;  /* 0xffffffd800147947 */ /* 0x000fec000383ffff */
.L_x_4422:
[----:B-1----:R1:W2:Y:S02]  /*1e580*/  SYNCS.PHASECHK.TRANS64.TRYWAIT P0, [R0+URZ+0x38820], R3 ;  /* 0x03882003000075a7 */ /* 0x0022a4000800017f */
[----:B--2---:R-:W-:Y:S05]  /*1e590*/  @!P0 NANOSLEEP.SYNCS 0x989680 ;  /* 0x009896800000895d */ /* 0x004fea0003900000 */
[----:B------:R-:W2:Y:S02]  /*1e5a0*/  @!P0 SYNCS.PHASECHK.TRANS64 P0, [R0+URZ+0x38820], R3 ;  /* 0x03882003000085a7 */ /* 0x000ea4000800007f */
[----:B--2---:R-:W-:Y:S05]  /*1e5b0*/  @!P0 BRA `(.L_x_4422) ;  /* 0xfffffffc00f08947 */ /* 0x004fea000383ffff */
[----:B------:R-:W-:Y:S05]  /*1e5c0*/  BRA `(.L_x_4538) ;  /* 0xffffffdc00847947 */ /* 0x000fea000383ffff */
.L_x_4423:
        /* <DEDUP_REMOVED lines=11> */
.L_x_4540:
[----:B------:R-:W-:Y:S05]  /*1e680*/  BSYNC B0 ;  /* 0x0000000000007941 */ /* 0x000fea0003800000 */
.L_x_4539:
[----:B------:R-:W-:Y:S05]  /*1e690*/  BRA `(.L_x_4541) ;  /* 0xffffffdc00687947 */ /* 0x000fea000383ffff */
.L_x_4424:
[----:B------:R-:W-:Y:S01]  /*1e6a0*/  BSSY B0, `(.L_x_4542) ;  /* 0x0000006000007945 */ /* 0x000fe20003800000 */
[----:B------:R-:W-:-:S07]  /*1e6b0*/  IMAD.MOV.U32 R15, RZ, RZ, -0x1 ;  /* 0xffffffffff0f7424 */ /* 0x000fce00078e00ff */
[----:B012---:R-:W-:Y:S05]  /*1e6c0*/  WARPSYNC.COLLECTIVE R15, `(.L_x_4543) ;  /* 0x000000000f0c7348 */ /* 0x007fea0003c00000 */
[----:B------:R-:W-:Y:S02]  /*1e6d0*/  ELECT P6, UR62, PT ;  /* 0x00000000003e782f */ /* 0x000fe400038c0000 */
[----:B------:R-:W-:Y:S01]  /*1e6e0*/  MOV R14, UR62 ;  /* 0x0000003e000e7c02 */ /* 0x000fe20008000f00 */
[----:B012---:R-:W-:Y:S10]  /*1e6f0*/  ENDCOLLECTIVE ;  /* 0x000000000000791b */ /* 0x007ff40003800000 */
.L_x_4543:
[----:B------:R-:W-:Y:S05]  /*1e700*/  BSYNC B0 ;  /* 0x0000000000007941 */ /* 0x000fea0003800000 */
.L_x_4542:
[----:B------:R-:W-:Y:S05]  /*1e710*/  BRA `(.L_x_4544) ;  /* 0xffffffdc005c7947 */ /* 0x000fea000383ffff */
.L_x_4426:
[----:B-1----:R1:W2:Y:S02]  /*1e720*/  SYNCS.PHASECHK.TRANS64.TRYWAIT P0, [R6+URZ], R5 ;  /* 0x00000005060075a7 */ /* 0x0022a4000800017f */
[----:B--2---:R-:W-:Y:S05]  /*1e730*/  @!P0 NANOSLEEP.SYNCS 0x989680 ;  /* 0x009896800000895d */ /* 0x004fea0003900000 */
[----:B------:R-:W2:Y:S02]  /*1e740*/  @!P0 SYNCS.PHASECHK.TRANS64 P0, [R6+URZ], R5 ;  /* 0x00000005060085a7 */ /* 0x000ea4000800007f */
[----:B--2---:R-:W-:Y:S05]  /*1e750*/  @!P0 BRA `(.L_x_4426) ;  /* 0xfffffffc00f08947 */ /* 0x004fea000383ffff */
[----:B------:R-:W-:Y:S05]  /*1e760*/  BRA `(.L_x_4545) ;  /* 0xffffffdc00987947 */ /* 0x000fea000383ffff */
.L_x_4427:
[----:B--2---:R2:W3:Y:S02]  /*1e770*/  SYNCS.PHASECHK.TRANS64.TRYWAIT P0, [R7+URZ], R2 ;  /* 0x00000002070075a7 */ /* 0x0044e4000800017f */
[----:B---3--:R-:W-:Y:S05]  /*1e780*/  @!P0 NANOSLEEP.SYNCS 0x989680 ;  /* 0x009896800000895d */ /* 0x008fea0003900000 */
[----:B------:R-:W3:Y:S02]  /*1e790*/  @!P0 SYNCS.PHASECHK.TRANS64 P0, [R7+URZ], R2 ;  /* 0x00000002070085a7 */ /* 0x000ee4000800007f */
[----:B---3--:R-:W-:Y:S05]  /*1e7a0*/  @!P0 BRA `(.L_x_4427) ;  /* 0xfffffffc00f08947 */ /* 0x008fea000383ffff */
[----:B------:R-:W-:Y:S05]  /*1e7b0*/  BRA `(.L_x_4546) ;  /* 0xffffffdc008c7947 */ /* 0x000fea000383ffff */
.L_x_4429:
[----:B---3--:R3:W4:Y:S02]  /*1e7c0*/  SYNCS.PHASECHK.TRANS64.TRYWAIT P0, [R4+URZ], R5 ;  /* 0x00000005040075a7 */ /* 0x008724000800017f */
[----:B----4-:R-:W-:Y:S05]  /*1e7d0*/  @!P0 NANOSLEEP.SYNCS 0x989680 ;  /* 0x009896800000895d */ /* 0x010fea0003900000 */
[----:B------:R-:W4:Y:S02]  /*1e7e0*/  @!P0 SYNCS.PHASECHK.TRANS64 P0, [R4+URZ], R5 ;  /* 0x00000005040085a7 */ /* 0x000f24000800007f */
[----:B----4-:R-:W-:Y:S05]  /*1e7f0*/  @!P0 BRA `(.L_x_4429) ;  /* 0xfffffffc00f08947 */ /* 0x010fea000383ffff */
[----:B------:R-:W-:Y:S05]  /*1e800*/  BRA `(.L_x_4547) ;  /* 0xffffffdc00947947 */ /* 0x000fea000383ffff */
.L_x_4548:
        /* <DEDUP_REMOVED lines=15> */
.L_x_4566:


//--------------------- .nv.global.init           --------------------------
	.section	.nv.global.init,"aw",@progbits
.nv.global.init:
	.type		$str$20,@object
	.size		$str$20,($str$21 - $str$20)
$str$20:
        /*0000*/ 	.byte	0x28, 0x61, 0x64, 0x64, 0x72, 0x65, 0x73, 0x73, 0x20, 0x26, 0x20, 0x6d, 0x61, 0x73, 0x6b, 0x29
        /*0010*/ 	.byte	0x20, 0x3d, 0x3d, 0x20, 0x30, 0x00
	.type		$str$21,@object
	.size		$str$21,(__unnamed_5 - $str$21)
$str$21:
        /*0016*/ 	.byte	0x2f, 0x74, 0x6d, 0x70, 0x2f, 0x6f, 0x73, 0x73, 0x5f, 0x6b, 0x65, 0x72, 0x6e, 0x65, 0x6c, 0x73
        /*0026*/ 	.byte	0x5f, 0x73, 0x72, 0x63, 0x2f, 0x66, 0x6c, 0x61, 0x73, 0x68, 0x5f, 0x61, 0x74, 0x74, 0x65, 0x6e
        /*0036*/ 	.byte	0x74, 0x69, 0x6f, 0x6e, 0x2f, 0x63, 0x73, 0x72, 0x63, 0x2f, 0x63, 0x75, 0x74, 0x6c, 0x61, 0x73
        /*0046*/ 	.byte	0x73, 0x2f, 0x69, 0x6e, 0x63, 0x6c, 0x75, 0x64, 0x65, 0x2f, 0x63, 0x75, 0x74, 0x65, 0x2f, 0x70
        /*0056*/ 	.byte	0x6f, 0x69, 0x6e, 0x74, 0x65, 0x72, 0x5f, 0x66, 0x6c, 0x61, 0x67, 0x67, 0x65, 0x64, 0x2e, 0x68
        /*0066*/ 	.byte	0x70, 0x70, 0x00
	.type		__unnamed_5,@object
	.size		__unnamed_5,(__unnamed_4 - __unnamed_5)
__unnamed_5:
        /* <DEDUP_REMOVED lines=24> */
	.type		__unnamed_4,@object
	.size		__unnamed_4,(__unnamed_1 - __unnamed_4)
__unnamed_4:
        /* <DEDUP_REMOVED lines=28> */
        /*03a9*/ 	.byte	0x34, 0x30, 0x39, 0x36, 0x3e, 0x3e, 0x3e, 0x3e, 0x3e, 0x5d, 0x00
	.type		__unnamed_1,@object
	.size		__unnamed_1,(__unnamed_3 - __unnamed_1)
__unnamed_1:
        /* <DEDUP_REMOVED lines=28> */
        /*0574*/ 	.byte	0x34, 0x30, 0x39, 0x36, 0x3e, 0x3e, 0x3e, 0x3e, 0x3e, 0x20, 0x26, 0x5d, 0x00
	.type		__unnamed_3,@object
	.size		__unnamed_3,(__unnamed_2 - __unnamed_3)
__unnamed_3:
        /* <DEDUP_REMOVED lines=28> */
        /*0741*/ 	.byte	0x3a, 0x43, 0x3c, 0x33, 0x32, 0x37, 0x36, 0x38, 0x3e, 0x3e, 0x3e, 0x3e, 0x3e, 0x5d, 0x00
	.type		__unnamed_2,@object
	.size		__unnamed_2,(.L_1 - __unnamed_2)
__unnamed_2:
        /* <DEDUP_REMOVED lines=29> */
.L_1:


//--------------------- .nv.shared._ZN7cutlass13device_kernelIN5flash11enable_sm90INS1_16FlashAttnFwdSm90INS1_25CollectiveMainloopFwdSm90ILi2EN4cute5tupleIJNS5_1CILi1EEES8_S8_EEENS6_IJNS7_ILi64EEESA_SA_EEELi512ENS_10bfloat16_tEfNS_4arch4Sm90ELb0ELb0ELb0ELb0ELb0ELb0ELb0ELb0ELb0ELb0ELb0ELb0EEENS1_21CollectiveEpilogueFwdINS6_IJSA_NS7_ILi512EEESA_EEES9_SC_SE_Li256ELb0ELb0ELb0ELb0EEENS1_29StaticPersistentTileSchedulerILb0EEEEEEEEEvNT_6ParamsE --------------------------
	.section	.nv.shared._ZN7cutlass13device_kernelIN5flash11enable_sm90INS1_16FlashAttnFwdSm90INS1_25CollectiveMainloopFwdSm90ILi2EN4cute5tupleIJNS5_1CILi1EEES8_S8_EEENS6_IJNS7_ILi64EEESA_SA_EEELi512ENS_10bfloat16_tEfNS_4arch4Sm90ELb0ELb0ELb0ELb0ELb0ELb0ELb0ELb0ELb0ELb0ELb0ELb0EEENS1_21CollectiveEpilogueFwdINS6_IJSA_NS7_ILi512EEESA_EEES9_SC_SE_Li256ELb0ELb0ELb0ELb0EEENS1_29StaticPersistentTileSchedulerILb0EEEEEEEEEvNT_6ParamsE,"aw",@nobits
	.sectionflags	@""
	.align	16
	.zero		1024


//--------------------- .nv.shared.reserved.0     --------------------------
	.section	.nv.shared.reserved.0,"aw",@nobits
	.weak		__nv_reservedSMEM_offset_0_alias
	.size		__nv_reservedSMEM_offset_0_alias, 0, 0
	.other		__nv_reservedSMEM_offset_0_alias,@"STO_CUDA_RESERVED_SHARED STV_DEFAULT"
__nv_reservedSMEM_offset_0_alias:
	.zero		0


//--------------------- .nv.global                --------------------------
	.section	.nv.global,"aw",@nobits
.nv.global:
	.type		_ZN69_INTERNAL_181b2129_33_flash_fwd_hdim64_512_bf16_sm90_cu_ef95aea4_40874cute1_E,@object
	.size		_ZN69_INTERNAL_181b2129_33_flash_fwd_hdim64_512_bf16_sm90_cu_ef95aea4_40874cute1_E,(_ZN69_INTERNAL_181b2129_33_flash_fwd_hdim64_512_bf16_sm90_cu_ef95aea4_40874cuda3std3__45__cpo6cbeginE - _ZN69_INTERNAL_181b2129_33_flash_fwd_hdim64_512_bf16_sm90_cu_ef95aea4_40874cute1_E)
_ZN69_INTERNAL_181b2129_33_flash_fwd_hdim64_512_bf16_sm90_cu_ef95aea4_40874cute1_E:
	.zero		1
	.type		_ZN69_INTERNAL_181b2129_33_flash_fwd_hdim64_512_bf16_sm90_cu_ef95aea4_40874cuda3std3__45__cpo6cbeginE,@object
	.size		_ZN69_INTERNAL_181b2129_33_flash_fwd_hdim64_512_bf16_sm90_cu_ef95aea4_40874cuda3std3__45__cpo6cbeginE,(_ZN69_INTERNAL_181b2129_33_flash_fwd_hdim64_512_bf16_sm90_cu_ef95aea4_40874cuda3std3__48in_placeE - _ZN69_INTERNAL_181b2129_33_flash_fwd_hdim64_512_bf16_sm90_cu_ef95aea4_40874cuda3std3__45__cpo6cbeginE)
_ZN69_INTERNAL_181b2129_33_flash_fwd_hdim64_512_bf16_sm90_cu_ef95aea4_40874cuda3std3__45__cpo6cbeginE:
	.zero		1
	.type		_ZN69_INTERNAL_181b2129_33_flash_fwd_hdim64_512_bf16_sm90_cu_ef95aea4_40874cuda3std3__48in_placeE,@object
	.size		_ZN69_INTERNAL_181b2129_33_flash_fwd_hdim64_512_bf16_sm90_cu_ef95aea4_40874cuda3std3__48in_placeE,(_ZN69_INTERNAL_181b2129_33_flash_fwd_hdim64_512_bf16_sm90_cu_ef95aea4_40874cuda3std6ranges3__45__cpo9iter_moveE - _ZN69_INTERNAL_181b2129_33_flash_fwd_hdim64_512_bf16_sm90_cu_ef95aea4_40874cuda3std3__48in_placeE)
_ZN69_INTERNAL_181b2129_33_flash_fwd_hdim64_512_bf16_sm90_cu_ef95aea4_40874cuda3std3__48in_placeE:
	.zero		1
	.type		_ZN69_INTERNAL_181b2129_33_flash_fwd_hdim64_512_bf16_sm90_cu_ef95aea4_40874cuda3std6ranges3__45__cpo9iter_moveE,@object
	.size		_ZN69_INTERNAL_181b2129_33_flash_fwd_hdim64_512_bf16_sm90_cu_ef95aea4_40874cuda3std6ranges3__45__cpo9iter_moveE,(_ZN69_INTERNAL_181b2129_33_flash_fwd_hdim64_512_bf16_sm90_cu_ef95aea4_40874cuda3std3__45__cpo5beginE - _ZN69_INTERNAL_181b2129_33_flash_fwd_hdim64_512_bf16_sm90_cu_ef95aea4_40874cuda3std6ranges3__45__cpo9iter_moveE)
_ZN69_INTERNAL_181b2129_33_flash_fwd_hdim64_512_bf16_sm90_cu_ef95aea4_40874cuda3std6ranges3__45__cpo9iter_moveE:
	.zero		1
	.type		_ZN69_INTERNAL_181b2129_33_flash_fwd_hdim64_512_bf16_sm90_cu_ef95aea4_40874cuda3std3__45__cpo5beginE,@object
	.size		_ZN69_INTERNAL_181b2129_33_flash_fwd_hdim64_512_bf16_sm90_cu_ef95aea4_40874cuda3std3__45__cpo5beginE,(_ZN69_INTERNAL_181b2129_33_flash_fwd_hdim64_512_bf16_sm90_cu_ef95aea4_40874cuda3std3__471_GLOBAL__N__181b2129_33_flash_fwd_hdim64_512_bf16_sm90_cu_ef95aea4_40876ignoreE - _ZN69_INTERNAL_181b2129_33_flash_fwd_hdim64_512_bf16_sm90_cu_ef95aea4_40874cuda3std3__45__cpo5beginE)
_ZN69_INTERNAL_181b2129_33_flash_fwd_hdim64_512_bf16_sm90_cu_ef95aea4_40874cuda3std3__45__cpo5beginE:
	.zero		1
	.type		_ZN69_INTERNAL_181b2129_33_flash_fwd_hdim64_512_bf16_sm90_cu_ef95aea4_40874cuda3std3__471_GLOBAL__N__181b2129_33_flash_fwd_hdim64_512_bf16_sm90_cu_ef95aea4_40876ignoreE,@object
	.size		_ZN69_INTERNAL_181b2129_33_flash_fwd_hdim64_512_bf16_sm90_cu_ef95aea4_40874cuda3std3__471_GLOBAL__N__181b2129_33_flash_fwd_hdim64_512_bf16_sm90_cu_ef95aea4_40876ignoreE,(_ZN69_INTERNAL_181b2129_33_flash_fwd_hdim64_512_bf16_sm90_cu_ef95aea4_40874cute7productE - _ZN69_INTERNAL_181b2129_33_flash_fwd_hdim64_512_bf16_sm90_cu_ef95aea4_40874cuda3std3__471_GLOBAL__N__181b2129_33_flash_fwd_hdim64_512_bf16_sm90_cu_ef95aea4_40876ignoreE)
_ZN69_INTERNAL_181b2129_33_flash_fwd_hdim64_512_bf16_sm90_cu_ef95aea4_40874cuda3std3__471_GLOBAL__N__181b2129_33_flash_fwd_hdim64_512_bf16_sm90_cu_ef95aea4_40876ignoreE:
	.zero		1
	.type		_ZN69_INTERNAL_181b2129_33_flash_fwd_hdim64_512_bf16_sm90_cu_ef95aea4_40874cute7productE,@object
	.size		_ZN69_INTERNAL_181b2129_33_flash_fwd_hdim64_512_bf16_sm90_cu_ef95aea4_40874cute7productE,(_ZN69_INTERNAL_181b2129_33_flash_fwd_hdim64_512_bf16_sm90_cu_ef95aea4_40874cuda3std3__45__cpo3endE - _ZN69_INTERNAL_181b2129_33_flash_fwd_hdim64_512_bf16_sm90_cu_ef95aea4_40874cute7productE)
_ZN69_INTERNAL_181b2129_33_flash_fwd_hdim64_512_bf16_sm90_cu_ef95aea4_40874cute7productE:
	.zero		1
	.type		_ZN69_INTERNAL_181b2129_33_flash_fwd_hdim64_512_bf16_sm90_cu_ef95aea4_40874cuda3std3__45__cpo3endE,@object
	.size		_ZN69_INTERNAL_181b2129_33_flash_fwd_hdim64_512_bf16_sm90_cu_ef95aea4_40874cuda3std3__45__cpo3endE,(_ZN69_INTERNAL_181b2129_33_flash_fwd_hdim64_512_bf16_sm90_cu_ef95aea4_40874cuda3std3__419piecewise_constructE - _ZN69_INTERNAL_181b2129_33_flash_fwd_hdim64_512_bf16_sm90_cu_ef95aea4_40874cuda3std3__45__cpo3endE)
_ZN69_INTERNAL_181b2129_33_flash_fwd_hdim64_512_bf16_sm90_cu_ef95aea4_40874cuda3std3__45__cpo3endE:
	.zero		1
	.type		_ZN69_INTERNAL_181b2129_33_flash_fwd_hdim64_512_bf16_sm90_cu_ef95aea4_40874cuda3std3__419piecewise_constructE,@object
	.size		_ZN69_INTERNAL_181b2129_33_flash_fwd_hdim64_512_bf16_sm90_cu_ef95aea4_40874cuda3std3__419piecewise_constructE,(_ZN69_INTERNAL_181b2129_33_flash_fwd_hdim64_512_bf16_sm90_cu_ef95aea4_40874cuda3std3__45__cpo4cendE - _ZN69_INTERNAL_181b2129_33_flash_fwd_hdim64_512_bf16_sm90_cu_ef95aea4_40874cuda3std3__419piecewise_constructE)
_ZN69_INTERNAL_181b2129_33_flash_fwd_hdim64_512_bf16_sm90_cu_ef95aea4_40874cuda3std3__419piecewise_constructE:
	.zero		1
	.type		_ZN69_INTERNAL_181b2129_33_flash_fwd_hdim64_512_bf16_sm90_cu_ef95aea4_40874cuda3std3__45__cpo4cendE,@object
	.size		_ZN69_INTERNAL_181b2129_33_flash_fwd_hdim64_512_bf16_sm90_cu_ef95aea4_40874cuda3std3__45__cpo4cendE,(_ZN69_INTERNAL_181b2129_33_flash_fwd_hdim64_512_bf16_sm90_cu_ef95aea4_40874cuda3std6ranges3__45__cpo4swapE - _ZN69_INTERNAL_181b2129_33_flash_fwd_hdim64_512_bf16_sm90_cu_ef95aea4_40874cuda3std3__45__cpo4cendE)
_ZN69_INTERNAL_181b2129_33_flash_fwd_hdim64_512_bf16_sm90_cu_ef95aea4_40874cuda3std3__45__cpo4cendE:
	.zero		1
	.type		_ZN69_INTERNAL_181b2129_33_flash_fwd_hdim64_512_bf16_sm90_cu_ef95aea4_40874cuda3std6ranges3__45__cpo4swapE,@object
	.size		_ZN69_INTERNAL_181b2129_33_flash_fwd_hdim64_512_bf16_sm90_cu_ef95aea4_40874cuda3std6ranges3__45__cpo4swapE,(.L_12 - _ZN69_INTERNAL_181b2129_33_flash_fwd_hdim64_512_bf16_sm90_cu_ef95aea4_40874cuda3std6ranges3__45__cpo4swapE)
_ZN69_INTERNAL_181b2129_33_flash_fwd_hdim64_512_bf16_sm90_cu_ef95aea4_40874cuda3std6ranges3__45__cpo4swapE:
	.zero		1
.L_12:


//--------------------- .nv.shared._ZN7cutlass13device_kernelIN5flash11enable_sm90INS1_16FlashAttnFwdSm90INS1_25CollectiveMainloopFwdSm90ILi2EN4cute5tupleIJNS5_1CILi1EEES8_S8_EEENS6_IJNS7_ILi64EEESA_SA_EEELi512ENS_10bfloat16_tEfNS_4arch4Sm90ELb0ELb0ELb0ELb0ELb0ELb0ELb1ELb0ELb0ELb0ELb0ELb0EEENS1_21CollectiveEpilogueFwdINS6_IJSA_NS7_ILi512EEESA_EEES9_SC_SE_Li256ELb0ELb0ELb0ELb0EEENS1_29StaticPersistentTileSchedulerILb0EEEEEEEEEvNT_6ParamsE --------------------------
	.section	.nv.shared._ZN7cutlass13device_kernelIN5flash11enable_sm90INS1_16FlashAttnFwdSm90INS1_25CollectiveMainloopFwdSm90ILi2EN4cute5tupleIJNS5_1CILi1EEES8_S8_EEENS6_IJNS7_ILi64EEESA_SA_EEELi512ENS_10bfloat16_tEfNS_4arch4Sm90ELb0ELb0ELb0ELb0ELb0ELb0ELb1ELb0ELb0ELb0ELb0ELb0EEENS1_21CollectiveEpilogueFwdINS6_IJSA_NS7_ILi512EEESA_EEES9_SC_SE_Li256ELb0ELb0ELb0ELb0EEENS1_29StaticPersistentTileSchedulerILb0EEEEEEEEEvNT_6ParamsE,"aw",@nobits
	.sectionflags	@""
	.align	16
	.zero		1024


//--------------------- .nv.shared._ZN7cutlass13device_kernelIN5flash11enable_sm90INS1_16FlashAttnFwdSm90INS1_25CollectiveMainloopFwdSm90ILi2EN4cute5tupleIJNS5_1CILi1EEES8_S8_EEENS6_IJNS7_ILi64EEESA_SA_EEELi512ENS_10bfloat16_tEfNS_4arch4Sm90ELb0ELb0ELb0ELb1ELb0ELb0ELb0ELb0ELb0ELb0ELb0ELb0EEENS1_21CollectiveEpilogueFwdINS6_IJSA_NS7_ILi512EEESA_EEES9_SC_SE_Li256ELb1ELb0ELb0ELb0EEENS1_36VarlenDynamicPersistentTileSchedulerILi64ELi64ELi256ELi32ELb0ELb0ELb1ELb0ELb1ELb1EEEEEEEEEvNT_6ParamsE --------------------------
	.section	.nv.shared._ZN7cutlass13device_kernelIN5flash11enable_sm90INS1_16FlashAttnFwdSm90INS1_25CollectiveMainloopFwdSm90ILi2EN4cute5tupleIJNS5_1CILi1EEES8_S8_EEENS6_IJNS7_ILi64EEESA_SA_EEELi512ENS_10bfloat16_tEfNS_4arch4Sm90ELb0ELb0ELb0ELb1ELb0ELb0ELb0ELb0ELb0ELb0ELb0ELb0EEENS1_21CollectiveEpilogueFwdINS6_IJSA_NS7_ILi512EEESA_EEES9_SC_SE_Li256ELb1ELb0ELb0ELb0EEENS1_36VarlenDynamicPersistentTileSchedulerILi64ELi64ELi256ELi32ELb0ELb0ELb1ELb0ELb1ELb1EEEEEEEEEvNT_6ParamsE,"aw",@nobits
	.sectionflags	@""
	.align	16
	.zero		1024


//--------------------- .nv.shared._ZN7cutlass13device_kernelIN5flash11enable_sm90INS1_16FlashAttnFwdSm90INS1_25CollectiveMainloopFwdSm90ILi2EN4cute5tupleIJNS5_1CILi1EEES8_S8_EEENS6_IJNS7_ILi64EEESA_SA_EEELi512ENS_10bfloat16_tEfNS_4arch4Sm90ELb0ELb0ELb0ELb1ELb0ELb1ELb0ELb0ELb0ELb0ELb0ELb0EEENS1_21CollectiveEpilogueFwdINS6_IJSA_NS7_ILi512EEESA_EEES9_SC_SE_Li256ELb1ELb0ELb0ELb0EEENS1_36VarlenDynamicPersistentTileSchedulerILi64ELi64ELi256ELi32ELb0ELb0ELb1ELb0ELb1ELb1EEEEEEEEEvNT_6ParamsE --------------------------
	.section	.nv.shared._ZN7cutlass13device_kernelIN5flash11enable_sm90INS1_16FlashAttnFwdSm90INS1_25CollectiveMainloopFwdSm90ILi2EN4cute5tupleIJNS5_1CILi1EEES8_S8_EEENS6_IJNS7_ILi64EEESA_SA_EEELi512ENS_10bfloat16_tEfNS_4arch4Sm90ELb0ELb0ELb0ELb1ELb0ELb1ELb0ELb0ELb0ELb0ELb0ELb0EEENS1_21CollectiveEpilogueFwdINS6_IJSA_NS7_ILi512EEESA_EEES9_SC_SE_Li256ELb1ELb0ELb0ELb0EEENS1_36VarlenDynamicPersistentTileSchedulerILi64ELi64ELi256ELi32ELb0ELb0ELb1ELb0ELb1ELb1EEEEEEEEEvNT_6ParamsE,"aw",@nobits
	.sectionflags	@""
	.align	16
	.zero		1024


//--------------------- .nv.shared._ZN7cutlass13device_kernelIN5flash11enable_sm90INS1_16FlashAttnFwdSm90INS1_25CollectiveMainloopFwdSm90ILi2EN4cute5tupleIJNS5_1CILi1EEES8_S8_EEENS6_IJNS7_ILi64EEESA_SA_EEELi512ENS_10bfloat16_tEfNS_4arch4Sm90ELb0ELb0ELb0ELb1ELb0ELb0ELb1ELb0ELb0ELb0ELb0ELb0EEENS1_21CollectiveEpilogueFwdINS6_IJSA_NS7_ILi512EEESA_EEES9_SC_SE_Li256ELb1ELb0ELb0ELb0EEENS1_36VarlenDynamicPersistentTileSchedulerILi64ELi64ELi256ELi32ELb0ELb0ELb1ELb0ELb1ELb1EEEEEEEEEvNT_6ParamsE --------------------------
	.section	.nv.shared._ZN7cutlass13device_kernelIN5flash11enable_sm90INS1_16FlashAttnFwdSm90INS1_25CollectiveMainloopFwdSm90ILi2EN4cute5tupleIJNS5_1CILi1EEES8_S8_EEENS6_IJNS7_ILi64EEESA_SA_EEELi512ENS_10bfloat16_tEfNS_4arch4Sm90ELb0ELb0ELb0ELb1ELb0ELb0ELb1ELb0ELb0ELb0ELb0ELb0EEENS1_21CollectiveEpilogueFwdINS6_IJSA_NS7_ILi512EEESA_EEES9_SC_SE_Li256ELb1ELb0ELb0ELb0EEENS1_36VarlenDynamicPersistentTileSchedulerILi64ELi64ELi256ELi32ELb0ELb0ELb1ELb0ELb1ELb1EEEEEEEEEvNT_6ParamsE,"aw",@nobits
	.sectionflags	@""
	.align	16
	.zero		1024


//--------------------- .nv.shared._ZN7cutlass13device_kernelIN5flash11enable_sm90INS1_16FlashAttnFwdSm90INS1_25CollectiveMainloopFwdSm90ILi2EN4cute5tupleIJNS5_1CILi1EEES8_S8_EEENS6_IJNS7_ILi64EEESA_SA_EEELi512ENS_10bfloat16_tEfNS_4arch4Sm90ELb0ELb0ELb0ELb1ELb0ELb1ELb1ELb0ELb0ELb0ELb0ELb0EEENS1_21CollectiveEpilogueFwdINS6_IJSA_NS7_ILi512EEESA_EEES9_SC_SE_Li256ELb1ELb0ELb0ELb0EEENS1_36VarlenDynamicPersistentTileSchedulerILi64ELi64ELi256ELi32ELb0ELb0ELb1ELb0ELb1ELb1EEEEEEEEEvNT_6ParamsE --------------------------
	.section	.nv.shared._ZN7cutlass13device_kernelIN5flash11enable_sm90INS1_16FlashAttnFwdSm90INS1_25CollectiveMainloopFwdSm90ILi2EN4cute5tupleIJNS5_1CILi1EEES8_S8_EEENS6_IJNS7_ILi64EEESA_SA_EEELi512ENS_10bfloat16_tEfNS_4arch4Sm90ELb0ELb0ELb0ELb1ELb0ELb1ELb1ELb0ELb0ELb0ELb0ELb0EEENS1_21CollectiveEpilogueFwdINS6_IJSA_NS7_ILi512EEESA_EEES9_SC_SE_Li256ELb1ELb0ELb0ELb0EEENS1_36VarlenDynamicPersistentTileSchedulerILi64ELi64ELi256ELi32ELb0ELb0ELb1ELb0ELb1ELb1EEEEEEEEEvNT_6ParamsE,"aw",@nobits
	.sectionflags	@""
	.align	16
	.zero		1024


//--------------------- .nv.shared._ZN7cutlass13device_kernelIN5flash11enable_sm90INS1_16FlashAttnFwdSm90INS1_25CollectiveMainloopFwdSm90ILi2EN4cute5tupleIJNS5_1CILi1EEES8_S8_EEENS6_IJNS7_ILi64EEESA_SA_EEELi512ENS_10bfloat16_tEfNS_4arch4Sm90ELb0ELb1ELb0ELb0ELb0ELb0ELb0ELb0ELb0ELb0ELb0ELb0EEENS1_21CollectiveEpilogueFwdINS6_IJSA_NS7_ILi512EEESA_EEES9_SC_SE_Li256ELb0ELb0ELb0ELb0EEENS1_30DynamicPersistentTileSchedulerILi256ELi32ELb0ELb0ELb1EEEEEEEEEvNT_6ParamsE --------------------------
	.section	.nv.shared._ZN7cutlass13device_kernelIN5flash11enable_sm90INS1_16FlashAttnFwdSm90INS1_25CollectiveMainloopFwdSm90ILi2EN4cute5tupleIJNS5_1CILi1EEES8_S8_EEENS6_IJNS7_ILi64EEESA_SA_EEELi512ENS_10bfloat16_tEfNS_4arch4Sm90ELb0ELb1ELb0ELb0ELb0ELb0ELb0ELb0ELb0ELb0ELb0ELb0EEENS1_21CollectiveEpilogueFwdINS6_IJSA_NS7_ILi512EEESA_EEES9_SC_SE_Li256ELb0ELb0ELb0ELb0EEENS1_30DynamicPersistentTileSchedulerILi256ELi32ELb0ELb0ELb1EEEEEEEEEvNT_6ParamsE,"aw",@nobits
	.sectionflags	@""
	.align	16
	.zero		1024


//--------------------- .nv.shared._ZN7cutlass13device_kernelIN5flash11enable_sm90INS1_16FlashAttnFwdSm90INS1_25CollectiveMainloopFwdSm90ILi2EN4cute5tupleIJNS5_1CILi1EEES8_S8_EEENS6_IJNS7_ILi64EEESA_SA_EEELi512ENS_10bfloat16_tEfNS_4arch4Sm90ELb0ELb1ELb0ELb0ELb0ELb0ELb1ELb0ELb0ELb0ELb0ELb0EEENS1_21CollectiveEpilogueFwdINS6_IJSA_NS7_ILi512EEESA_EEES9_SC_SE_Li256ELb0ELb0ELb0ELb0EEENS1_30DynamicPersistentTileSchedulerILi256ELi32ELb0ELb0ELb1EEEEEEEEEvNT_6ParamsE --------------------------
	.section	.nv.shared._ZN7cutlass13device_kernelIN5flash11enable_sm90INS1_16FlashAttnFwdSm90INS1_25CollectiveMainloopFwdSm90ILi2EN4cute5tupleIJNS5_1CILi1EEES8_S8_EEENS6_IJNS7_ILi64EEESA_SA_EEELi512ENS_10bfloat16_tEfNS_4arch4Sm90ELb0ELb1ELb0ELb0ELb0ELb0ELb1ELb0ELb0ELb0ELb0ELb0EEENS1_21CollectiveEpilogueFwdINS6_IJSA_NS7_ILi512EEESA_EEES9_SC_SE_Li256ELb0ELb0ELb0ELb0EEENS1_30DynamicPersistentTileSchedulerILi256ELi32ELb0ELb0ELb1EEEEEEEEEvNT_6ParamsE,"aw",@nobits
	.sectionflags	@""
	.align	16
	.zero		1024


//--------------------- .nv.shared._ZN7cutlass13device_kernelIN5flash11enable_sm90INS1_16FlashAttnFwdSm90INS1_25CollectiveMainloopFwdSm90ILi2EN4cute5tupleIJNS5_1CILi1EEES8_S8_EEENS6_IJNS7_ILi64EEESA_SA_EEELi512ENS_10bfloat16_tEfNS_4arch4Sm90ELb0ELb1ELb0ELb1ELb0ELb0ELb0ELb0ELb0ELb0ELb0ELb0EEENS1_21CollectiveEpilogueFwdINS6_IJSA_NS7_ILi512EEESA_EEES9_SC_SE_Li256ELb1ELb0ELb0ELb0EEENS1_36VarlenDynamicPersistentTileSchedulerILi64ELi64ELi256ELi32ELb0ELb0ELb1ELb1ELb0ELb1EEEEEEEEEvNT_6ParamsE --------------------------
	.section	.nv.shared._ZN7cutlass13device_kernelIN5flash11enable_sm90INS1_16FlashAttnFwdSm90INS1_25CollectiveMainloopFwdSm90ILi2EN4cute5tupleIJNS5_1CILi1EEES8_S8_EEENS6_IJNS7_ILi64EEESA_SA_EEELi512ENS_10bfloat16_tEfNS_4arch4Sm90ELb0ELb1ELb0ELb1ELb0ELb0ELb0ELb0ELb0ELb0ELb0ELb0EEENS1_21CollectiveEpilogueFwdINS6_IJSA_NS7_ILi512EEESA_EEES9_SC_SE_Li256ELb1ELb0ELb0ELb0EEENS1_36VarlenDynamicPersistentTileSchedulerILi64ELi64ELi256ELi32ELb0ELb0ELb1ELb1ELb0ELb1EEEEEEEEEvNT_6ParamsE,"aw",@nobits
	.sectionflags	@""
	.align	16
	.zero		1024


//--------------------- .nv.shared._ZN7cutlass13device_kernelIN5flash11enable_sm90INS1_16FlashAttnFwdSm90INS1_25CollectiveMainloopFwdSm90ILi2EN4cute5tupleIJNS5_1CILi1EEES8_S8_EEENS6_IJNS7_ILi64EEESA_SA_EEELi512ENS_10bfloat16_tEfNS_4arch4Sm90ELb0ELb1ELb0ELb1ELb0ELb1ELb0ELb0ELb0ELb0ELb0ELb0EEENS1_21CollectiveEpilogueFwdINS6_IJSA_NS7_ILi512EEESA_EEES9_SC_SE_Li256ELb1ELb0ELb0ELb0EEENS1_36VarlenDynamicPersistentTileSchedulerILi64ELi64ELi256ELi32ELb0ELb0ELb1ELb1ELb0ELb1EEEEEEEEEvNT_6ParamsE --------------------------
	.section	.nv.shared._ZN7cutlass13device_kernelIN5flash11enable_sm90INS1_16FlashAttnFwdSm90INS1_25CollectiveMainloopFwdSm90ILi2EN4cute5tupleIJNS5_1CILi1EEES8_S8_EEENS6_IJNS7_ILi64EEESA_SA_EEELi512ENS_10bfloat16_tEfNS_4arch4Sm90ELb0ELb1ELb0ELb1ELb0ELb1ELb0ELb0ELb0ELb0ELb0ELb0EEENS1_21CollectiveEpilogueFwdINS6_IJSA_NS7_ILi512EEESA_EEES9_SC_SE_Li256ELb1ELb0ELb0ELb0EEENS1_36VarlenDynamicPersistentTileSchedulerILi64ELi64ELi256ELi32ELb0ELb0ELb1ELb1ELb0ELb1EEEEEEEEEvNT_6ParamsE,"aw",@nobits
	.sectionflags	@""
	.align	16
	.zero		1024


//--------------------- .nv.shared._ZN7cutlass13device_kernelIN5flash11enable_sm90INS1_16FlashAttnFwdSm90INS1_25CollectiveMainloopFwdSm90ILi2EN4cute5tupleIJNS5_1CILi1EEES8_S8_EEENS6_IJNS7_ILi64EEESA_SA_EEELi512ENS_10bfloat16_tEfNS_4arch4Sm90ELb0ELb1ELb0ELb1ELb0ELb0ELb1ELb0ELb0ELb0ELb0ELb0EEENS1_21CollectiveEpilogueFwdINS6_IJSA_NS7_ILi512EEESA_EEES9_SC_SE_Li256ELb1ELb0ELb0ELb0EEENS1_36VarlenDynamicPersistentTileSchedulerILi64ELi64ELi256ELi32ELb0ELb0ELb1ELb1ELb0ELb1EEEEEEEEEvNT_6ParamsE --------------------------
	.section	.nv.shared._ZN7cutlass13device_kernelIN5flash11enable_sm90INS1_16FlashAttnFwdSm90INS1_25CollectiveMainloopFwdSm90ILi2EN4cute5tupleIJNS5_1CILi1EEES8_S8_EEENS6_IJNS7_ILi64EEESA_SA_EEELi512ENS_10bfloat16_tEfNS_4arch4Sm90ELb0ELb1ELb0ELb1ELb0ELb0ELb1ELb0ELb0ELb0ELb0ELb0EEENS1_21CollectiveEpilogueFwdINS6_IJSA_NS7_ILi512EEESA_EEES9_SC_SE_Li256ELb1ELb0ELb0ELb0EEENS1_36VarlenDynamicPersistentTileSchedulerILi64ELi64ELi256ELi32ELb0ELb0ELb1ELb1ELb0ELb1EEEEEEEEEvNT_6ParamsE,"aw",@nobits
	.sectionflags	@""
	.align	16
	.zero		1024


//--------------------- .nv.shared._ZN7cutlass13device_kernelIN5flash11enable_sm90INS1_16FlashAttnFwdSm90INS1_25CollectiveMainloopFwdSm90ILi2EN4cute5tupleIJNS5_1CILi1EEES8_S8_EEENS6_IJNS7_ILi64EEESA_SA_EEELi512ENS_10bfloat16_tEfNS_4arch4Sm90ELb0ELb1ELb0ELb1ELb0ELb1ELb1ELb0ELb0ELb0ELb0ELb0EEENS1_21CollectiveEpilogueFwdINS6_IJSA_NS7_ILi512EEESA_EEES9_SC_SE_Li256ELb1ELb0ELb0ELb0EEENS1_36VarlenDynamicPersistentTileSchedulerILi64ELi64ELi256ELi32ELb0ELb0ELb1ELb1ELb0ELb1EEEEEEEEEvNT_6ParamsE --------------------------
	.section	.nv.shared._ZN7cutlass13device_kernelIN5flash11enable_sm90INS1_16FlashAttnFwdSm90INS1_25CollectiveMainloopFwdSm90ILi2EN4cute5tupleIJNS5_1CILi1EEES8_S8_EEENS6_IJNS7_ILi64EEESA_SA_EEELi512ENS_10bfloat16_tEfNS_4arch4Sm90ELb0ELb1ELb0ELb1ELb0ELb1ELb1ELb0ELb0ELb0ELb0ELb0EEENS1_21CollectiveEpilogueFwdINS6_IJSA_NS7_ILi512EEESA_EEES9_SC_SE_Li256ELb1ELb0ELb0ELb0EEENS1_36VarlenDynamicPersistentTileSchedulerILi64ELi64ELi256ELi32ELb0ELb0ELb1ELb1ELb0ELb1EEEEEEEEEvNT_6ParamsE,"aw",@nobits
	.sectionflags	@""
	.align	16
	.zero		1024


//--------------------- .nv.shared._ZN7cutlass13device_kernelIN5flash11enable_sm90INS1_16FlashAttnFwdSm90INS1_25CollectiveMainloopFwdSm90ILi2EN4cute5tupleIJNS5_1CILi1EEES8_S8_EEENS6_IJNS7_ILi64EEESA_SA_EEELi512ENS_10bfloat16_tEfNS_4arch4Sm90ELb1ELb0ELb0ELb0ELb0ELb0ELb0ELb0ELb0ELb0ELb0ELb0EEENS1_21CollectiveEpilogueFwdINS6_IJSA_NS7_ILi512EEESA_EEES9_SC_SE_Li256ELb0ELb0ELb0ELb0EEENS1_30DynamicPersistentTileSchedulerILi256ELi32ELb0ELb0ELb1EEEEEEEEEvNT_6ParamsE --------------------------
	.section	.nv.shared._ZN7cutlass13device_kernelIN5flash11enable_sm90INS1_16FlashAttnFwdSm90INS1_25CollectiveMainloopFwdSm90ILi2EN4cute5tupleIJNS5_1CILi1EEES8_S8_EEENS6_IJNS7_ILi64EEESA_SA_EEELi512ENS_10bfloat16_tEfNS_4arch4Sm90ELb1ELb0ELb0ELb0ELb0ELb0ELb0ELb0ELb0ELb0ELb0ELb0EEENS1_21CollectiveEpilogueFwdINS6_IJSA_NS7_ILi512EEESA_EEES9_SC_SE_Li256ELb0ELb0ELb0ELb0EEENS1_30DynamicPersistentTileSchedulerILi256ELi32ELb0ELb0ELb1EEEEEEEEEvNT_6ParamsE,"aw",@nobits
	.sectionflags	@""
	.align	16
	.zero		1024


//--------------------- .nv.shared._ZN7cutlass13device_kernelIN5flash11enable_sm90INS1_16FlashAttnFwdSm90INS1_25CollectiveMainloopFwdSm90ILi2EN4cute5tupleIJNS5_1CILi1EEES8_S8_EEENS6_IJNS7_ILi64EEESA_SA_EEELi512ENS_10bfloat16_tEfNS_4arch4Sm90ELb1ELb0ELb0ELb0ELb0ELb0ELb1ELb0ELb0ELb0ELb0ELb0EEENS1_21CollectiveEpilogueFwdINS6_IJSA_NS7_ILi512EEESA_EEES9_SC_SE_Li256ELb0ELb0ELb0ELb0EEENS1_30DynamicPersistentTileSchedulerILi256ELi32ELb0ELb0ELb1EEEEEEEEEvNT_6ParamsE --------------------------
	.section	.nv.shared._ZN7cutlass13device_kernelIN5flash11enable_sm90INS1_16FlashAttnFwdSm90INS1_25CollectiveMainloopFwdSm90ILi2EN4cute5tupleIJNS5_1CILi1EEES8_S8_EEENS6_IJNS7_ILi64EEESA_SA_EEELi512ENS_10bfloat16_tEfNS_4arch4Sm90ELb1ELb0ELb0ELb0ELb0ELb0ELb1ELb0ELb0ELb0ELb0ELb0EEENS1_21CollectiveEpilogueFwdINS6_IJSA_NS7_ILi512EEESA_EEES9_SC_SE_Li256ELb0ELb0ELb0ELb0EEENS1_30DynamicPersistentTileSchedulerILi256ELi32ELb0ELb0ELb1EEEEEEEEEvNT_6ParamsE,"aw",@nobits
	.sectionflags	@""
	.align	16
	.zero		1024


//--------------------- .nv.shared._ZN7cutlass13device_kernelIN5flash11enable_sm90INS1_16FlashAttnFwdSm90INS1_25CollectiveMainloopFwdSm90ILi2EN4cute5tupleIJNS5_1CILi1EEES8_S8_EEENS6_IJNS7_ILi64EEESA_SA_EEELi512ENS_10bfloat16_tEfNS_4arch4Sm90ELb1ELb0ELb0ELb1ELb0ELb0ELb0ELb0ELb0ELb0ELb0ELb0EEENS1_21CollectiveEpilogueFwdINS6_IJSA_NS7_ILi512EEESA_EEES9_SC_SE_Li256ELb1ELb0ELb0ELb0EEENS1_36VarlenDynamicPersistentTileSchedulerILi64ELi64ELi256ELi32ELb0ELb0ELb1ELb1ELb1ELb1EEEEEEEEEvNT_6ParamsE --------------------------
	.section	.nv.shared._ZN7cutlass13device_kernelIN5flash11enable_sm90INS1_16FlashAttnFwdSm90INS1_25CollectiveMainloopFwdSm90ILi2EN4cute5tupleIJNS5_1CILi1EEES8_S8_EEENS6_IJNS7_ILi64EEESA_SA_EEELi512ENS_10bfloat16_tEfNS_4arch4Sm90ELb1ELb0ELb0ELb1ELb0ELb0ELb0ELb0ELb0ELb0ELb0ELb0EEENS1_21CollectiveEpilogueFwdINS6_IJSA_NS7_ILi512EEESA_EEES9_SC_SE_Li256ELb1ELb0ELb0ELb0EEENS1_36VarlenDynamicPersistentTileSchedulerILi64ELi64ELi256ELi32ELb0ELb0ELb1ELb1ELb1ELb1EEEEEEEEEvNT_6ParamsE,"aw",@nobits
	.sectionflags	@""
	.align	16
	.zero		1024


//--------------------- .nv.shared._ZN7cutlass13device_kernelIN5flash11enable_sm90INS1_16FlashAttnFwdSm90INS1_25CollectiveMainloopFwdSm90ILi2EN4cute5tupleIJNS5_1CILi1EEES8_S8_EEENS6_IJNS7_ILi64EEESA_SA_EEELi512ENS_10bfloat16_tEfNS_4arch4Sm90ELb1ELb0ELb0ELb1ELb0ELb1ELb0ELb0ELb0ELb0ELb0ELb0EEENS1_21CollectiveEpilogueFwdINS6_IJSA_NS7_ILi512EEESA_EEES9_SC_SE_Li256ELb1ELb0ELb0ELb0EEENS1_36VarlenDynamicPersistentTileSchedulerILi64ELi64ELi256ELi32ELb0ELb0ELb1ELb1ELb1ELb1EEEEEEEEEvNT_6ParamsE --------------------------
	.section	.nv.shared._ZN7cutlass13device_kernelIN5flash11enable_sm90INS1_16FlashAttnFwdSm90INS1_25CollectiveMainloopFwdSm90ILi2EN4cute5tupleIJNS5_1CILi1EEES8_S8_EEENS6_IJNS7_ILi64EEESA_SA_EEELi512ENS_10bfloat16_tEfNS_4arch4Sm90ELb1ELb0ELb0ELb1ELb0ELb1ELb0ELb0ELb0ELb0ELb0ELb0EEENS1_21CollectiveEpilogueFwdINS6_IJSA_NS7_ILi512EEESA_EEES9_SC_SE_Li256ELb1ELb0ELb0ELb0EEENS1_36VarlenDynamicPersistentTileSchedulerILi64ELi64ELi256ELi32ELb0ELb0ELb1ELb1ELb1ELb1EEEEEEEEEvNT_6ParamsE,"aw",@nobits
	.sectionflags	@""
	.align	16
	.zero		1024


//--------------------- .nv.shared._ZN7cutlass13device_kernelIN5flash11enable_sm90INS1_16FlashAttnFwdSm90INS1_25CollectiveMainloopFwdSm90ILi2EN4cute5tupleIJNS5_1CILi1EEES8_S8_EEENS6_IJNS7_ILi64EEESA_SA_EEELi512ENS_10bfloat16_tEfNS_4arch4Sm90ELb1ELb0ELb0ELb1ELb0ELb0ELb1ELb0ELb0ELb0ELb0ELb0EEENS1_21CollectiveEpilogueFwdINS6_IJSA_NS7_ILi512EEESA_EEES9_SC_SE_Li256ELb1ELb0ELb0ELb0EEENS1_36VarlenDynamicPersistentTileSchedulerILi64ELi64ELi256ELi32ELb0ELb0ELb1ELb1ELb1ELb1EEEEEEEEEvNT_6ParamsE --------------------------
	.section	.nv.shared._ZN7cutlass13device_kernelIN5flash11enable_sm90INS1_16FlashAttnFwdSm90INS1_25CollectiveMainloopFwdSm90ILi2EN4cute5tupleIJNS5_1CILi1EEES8_S8_EEENS6_IJNS7_ILi64EEESA_SA_EEELi512ENS_10bfloat16_tEfNS_4arch4Sm90ELb1ELb0ELb0ELb1ELb0ELb0ELb1ELb0ELb0ELb0ELb0ELb0EEENS1_21CollectiveEpilogueFwdINS6_IJSA_NS7_ILi512EEESA_EEES9_SC_SE_Li256ELb1ELb0ELb0ELb0EEENS1_36VarlenDynamicPersistentTileSchedulerILi64ELi64ELi256ELi32ELb0ELb0ELb1ELb1ELb1ELb1EEEEEEEEEvNT_6ParamsE,"aw",@nobits
	.sectionflags	@""
	.align	16
	.zero		1024


//--------------------- .nv.shared._ZN7cutlass13device_kernelIN5flash11enable_sm90INS1_16FlashAttnFwdSm90INS1_25CollectiveMainloopFwdSm90ILi2EN4cute5tupleIJNS5_1CILi1EEES8_S8_EEENS6_IJNS7_ILi64EEESA_SA_EEELi512ENS_10bfloat16_tEfNS_4arch4Sm90ELb1ELb0ELb0ELb1ELb0ELb1ELb1ELb0ELb0ELb0ELb0ELb0EEENS1_21CollectiveEpilogueFwdINS6_IJSA_NS7_ILi512EEESA_EEES9_SC_SE_Li256ELb1ELb0ELb0ELb0EEENS1_36VarlenDynamicPersistentTileSchedulerILi64ELi64ELi256ELi32ELb0ELb0ELb1ELb1ELb1ELb1EEEEEEEEEvNT_6ParamsE --------------------------
	.section	.nv.shared._ZN7cutlass13device_kernelIN5flash11enable_sm90INS1_16FlashAttnFwdSm90INS1_25CollectiveMainloopFwdSm90ILi2EN4cute5tupleIJNS5_1CILi1EEES8_S8_EEENS6_IJNS7_ILi64EEESA_SA_EEELi512ENS_10bfloat16_tEfNS_4arch4Sm90ELb1ELb0ELb0ELb1ELb0ELb1ELb1ELb0ELb0ELb0ELb0ELb0EEENS1_21CollectiveEpilogueFwdINS6_IJSA_NS7_ILi512EEESA_EEES9_SC_SE_Li256ELb1ELb0ELb0ELb0EEENS1_36VarlenDynamicPersistentTileSchedulerILi64ELi64ELi256ELi32ELb0ELb0ELb1ELb1ELb1ELb1EEEEEEEEEvNT_6ParamsE,"aw",@nobits
	.sectionflags	@""
	.align	16
	.zero		1024


//--------------------- .nv.constant0._ZN7cutlass13device_kernelIN5flash11enable_sm90INS1_16FlashAttnFwdSm90INS1_25CollectiveMainloopFwdSm90ILi2EN4cute5tupleIJNS5_1CILi1EEES8_S8_EEENS6_IJNS7_ILi64EEESA_SA_EEELi512ENS_10bfloat16_tEfNS_4arch4Sm90ELb0ELb0ELb0ELb0ELb0ELb0ELb0ELb0ELb0ELb0ELb0ELb0EEENS1_21CollectiveEpilogueFwdINS6_IJSA_NS7_ILi512EEESA_EEES9_SC_SE_Li256ELb0ELb0ELb0ELb0EEENS1_29StaticPersistentTileSchedulerILb0EEEEEEEEEvNT_6ParamsE --------------------------
	.section	.nv.constant0._ZN7cutlass13device_kernelIN5flash11enable_sm90INS1_16FlashAttnFwdSm90INS1_25CollectiveMainloopFwdSm90ILi2EN4cute5tupleIJNS5_1CILi1EEES8_S8_EEENS6_IJNS7_ILi64EEESA_SA_EEELi512ENS_10bfloat16_tEfNS_4arch4Sm90ELb0ELb0ELb0ELb0ELb0ELb0ELb0ELb0ELb0ELb0ELb0ELb0EEENS1_21CollectiveEpilogueFwdINS6_IJSA_NS7_ILi512EEESA_EEES9_SC_SE_Li256ELb0ELb0ELb0ELb0EEENS1_29StaticPersistentTileSchedulerILb0EEEEEEEEEvNT_6ParamsE,"a",@progbits
	.sectionflags	@""
	.align	4
.nv.constant0._ZN7cutlass13device_kernelIN5flash11enable_sm90INS1_16FlashAttnFwdSm90INS1_25CollectiveMainloopFwdSm90ILi2EN4cute5tupleIJNS5_1CILi1EEES8_S8_EEENS6_IJNS7_ILi64EEESA_SA_EEELi512ENS_10bfloat16_tEfNS_4arch4Sm90ELb0ELb0ELb0ELb0ELb0ELb0ELb0ELb0ELb0ELb0ELb0ELb0EEENS1_21CollectiveEpilogueFwdINS6_IJSA_NS7_ILi512EEESA_EEES9_SC_SE_Li256ELb0ELb0ELb0ELb0EEENS1_29StaticPersistentTileSchedulerILb0EEEEEEEEEvNT_6ParamsE:
	.zero		3584


//--------------------- .nv.constant0._ZN7cutlass13device_kernelIN5flash11enable_sm90INS1_16FlashAttnFwdSm90INS1_25CollectiveMainloopFwdSm90ILi2EN4cute5tupleIJNS5_1CILi1EEES8_S8_EEENS6_IJNS7_ILi64EEESA_SA_EEELi512ENS_10bfloat16_tEfNS_4arch4Sm90ELb0ELb0ELb0ELb0ELb0ELb0ELb1ELb0ELb0ELb0ELb0ELb0EEENS1_21CollectiveEpilogueFwdINS6_IJSA_NS7_ILi512EEESA_EEES9_SC_SE_Li256ELb0ELb0ELb0ELb0EEENS1_29StaticPersistentTileSchedulerILb0EEEEEEEEEvNT_6ParamsE --------------------------
	.section	.nv.constant0._ZN7cutlass13device_kernelIN5flash11enable_sm90INS1_16FlashAttnFwdSm90INS1_25CollectiveMainloopFwdSm90ILi2EN4cute5tupleIJNS5_1CILi1EEES8_S8_EEENS6_IJNS7_ILi64EEESA_SA_EEELi512ENS_10bfloat16_tEfNS_4arch4Sm90ELb0ELb0ELb0ELb0ELb0ELb0ELb1ELb0ELb0ELb0ELb0ELb0EEENS1_21CollectiveEpilogueFwdINS6_IJSA_NS7_ILi512EEESA_EEES9_SC_SE_Li256ELb0ELb0ELb0ELb0EEENS1_29StaticPersistentTileSchedulerILb0EEEEEEEEEvNT_6ParamsE,"a",@progbits
	.sectionflags	@""
	.align	4
.nv.constant0._ZN7cutlass13device_kernelIN5flash11enable_sm90INS1_16FlashAttnFwdSm90INS1_25CollectiveMainloopFwdSm90ILi2EN4cute5tupleIJNS5_1CILi1EEES8_S8_EEENS6_IJNS7_ILi64EEESA_SA_EEELi512ENS_10bfloat16_tEfNS_4arch4Sm90ELb0ELb0ELb0ELb0ELb0ELb0ELb1ELb0ELb0ELb0ELb0ELb0EEENS1_21CollectiveEpilogueFwdINS6_IJSA_NS7_ILi512EEESA_EEES9_SC_SE_Li256ELb0ELb0ELb0ELb0EEENS1_29StaticPersistentTileSchedulerILb0EEEEEEEEEvNT_6ParamsE:
	.zero		3840


//--------------------- .nv.constant0._ZN7cutlass13device_kernelIN5flash11enable_sm90INS1_16FlashAttnFwdSm90INS1_25CollectiveMainloopFwdSm90ILi2EN4cute5tupleIJNS5_1CILi1EEES8_S8_EEENS6_IJNS7_ILi64EEESA_SA_EEELi512ENS_10bfloat16_tEfNS_4arch4Sm90ELb0ELb0ELb0ELb1ELb0ELb0ELb0ELb0ELb0ELb0ELb0ELb0EEENS1_21CollectiveEpilogueFwdINS6_IJSA_NS7_ILi512EEESA_EEES9_SC_SE_Li256ELb1ELb0ELb0ELb0EEENS1_36VarlenDynamicPersistentTileSchedulerILi64ELi64ELi256ELi32ELb0ELb0ELb1ELb0ELb1ELb1EEEEEEEEEvNT_6ParamsE --------------------------
	.section	.nv.constant0._ZN7cutlass13device_kernelIN5flash11enable_sm90INS1_16FlashAttnFwdSm90INS1_25CollectiveMainloopFwdSm90ILi2EN4cute5tupleIJNS5_1CILi1EEES8_S8_EEENS6_IJNS7_ILi64EEESA_SA_EEELi512ENS_10bfloat16_tEfNS_4arch4Sm90ELb0ELb0ELb0ELb1ELb0ELb0ELb0ELb0ELb0ELb0ELb0ELb0EEENS1_21CollectiveEpilogueFwdINS6_IJSA_NS7_ILi512EEESA_EEES9_SC_SE_Li256ELb1ELb0ELb0ELb0EEENS1_36VarlenDynamicPersistentTileSchedulerILi64ELi64ELi256ELi32ELb0ELb0ELb1ELb0ELb1ELb1EEEEEEEEEvNT_6ParamsE,"a",@progbits
	.sectionflags	@""
	.align	4
.nv.constant0._ZN7cutlass13device_kernelIN5flash11enable_sm90INS1_16FlashAttnFwdSm90INS1_25CollectiveMainloopFwdSm90ILi2EN4cute5tupleIJNS5_1CILi1EEES8_S8_EEENS6_IJNS7_ILi64EEESA_SA_EEELi512ENS_10bfloat16_tEfNS_4arch4Sm90ELb0ELb0ELb0ELb1ELb0ELb0ELb0ELb0ELb0ELb0ELb0ELb0EEENS1_21CollectiveEpilogueFwdINS6_IJSA_NS7_ILi512EEESA_EEES9_SC_SE_Li256ELb1ELb0ELb0ELb0EEENS1_36VarlenDynamicPersistentTileSchedulerILi64ELi64ELi256ELi32ELb0ELb0ELb1ELb0ELb1ELb1EEEEEEEEEvNT_6ParamsE:
	.zero		3200


//--------------------- .nv.constant0._ZN7cutlass13device_kernelIN5flash11enable_sm90INS1_16FlashAttnFwdSm90INS1_25CollectiveMainloopFwdSm90ILi2EN4cute5tupleIJNS5_1CILi1EEES8_S8_EEENS6_IJNS7_ILi64EEESA_SA_EEELi512ENS_10bfloat16_tEfNS_4arch4Sm90ELb0ELb0ELb0ELb1ELb0ELb1ELb0ELb0ELb0ELb0ELb0ELb0EEENS1_21CollectiveEpilogueFwdINS6_IJSA_NS7_ILi512EEESA_EEES9_SC_SE_Li256ELb1ELb0ELb0ELb0EEENS1_36VarlenDynamicPersistentTileSchedulerILi64ELi64ELi256ELi32ELb0ELb0ELb1ELb0ELb1ELb1EEEEEEEEEvNT_6ParamsE --------------------------
	.section	.nv.constant0._ZN7cutlass13device_kernelIN5flash11enable_sm90INS1_16FlashAttnFwdSm90INS1_25CollectiveMainloopFwdSm90ILi2EN4cute5tupleIJNS5_1CILi1EEES8_S8_EEENS6_IJNS7_ILi64EEESA_SA_EEELi512ENS_10bfloat16_tEfNS_4arch4Sm90ELb0ELb0ELb0ELb1ELb0ELb1ELb0ELb0ELb0ELb0ELb0ELb0EEENS1_21CollectiveEpilogueFwdINS6_IJSA_NS7_ILi512EEESA_EEES9_SC_SE_Li256ELb1ELb0ELb0ELb0EEENS1_36VarlenDynamicPersistentTileSchedulerILi64ELi64ELi256ELi32ELb0ELb0ELb1ELb0ELb1ELb1EEEEEEEEEvNT_6ParamsE,"a",@progbits
	.sectionflags	@""
	.align	4
.nv.constant0._ZN7cutlass13device_kernelIN5flash11enable_sm90INS1_16FlashAttnFwdSm90INS1_25CollectiveMainloopFwdSm90ILi2EN4cute5tupleIJNS5_1CILi1EEES8_S8_EEENS6_IJNS7_ILi64EEESA_SA_EEELi512ENS_10bfloat16_tEfNS_4arch4Sm90ELb0ELb0ELb0ELb1ELb0ELb1ELb0ELb0ELb0ELb0ELb0ELb0EEENS1_21CollectiveEpilogueFwdINS6_IJSA_NS7_ILi512EEESA_EEES9_SC_SE_Li256ELb1ELb0ELb0ELb0EEENS1_36VarlenDynamicPersistentTileSchedulerILi64ELi64ELi256ELi32ELb0ELb0ELb1ELb0ELb1ELb1EEEEEEEEEvNT_6ParamsE:
	.zero		3200


//--------------------- .nv.constant0._ZN7cutlass13device_kernelIN5flash11enable_sm90INS1_16FlashAttnFwdSm90INS1_25CollectiveMainloopFwdSm90ILi2EN4cute5tupleIJNS5_1CILi1EEES8_S8_EEENS6_IJNS7_ILi64EEESA_SA_EEELi512ENS_10bfloat16_tEfNS_4arch4Sm90ELb0ELb0ELb0ELb1ELb0ELb0ELb1ELb0ELb0ELb0ELb0ELb0EEENS1_21CollectiveEpilogueFwdINS6_IJSA_NS7_ILi512EEESA_EEES9_SC_SE_Li256ELb1ELb0ELb0ELb0EEENS1_36VarlenDynamicPersistentTileSchedulerILi64ELi64ELi256ELi32ELb0ELb0ELb1ELb0ELb1ELb1EEEEEEEEEvNT_6ParamsE --------------------------
	.section	.nv.constant0._ZN7cutlass13device_kernelIN5flash11enable_sm90INS1_16FlashAttnFwdSm90INS1_25CollectiveMainloopFwdSm90ILi2EN4cute5tupleIJNS5_1CILi1EEES8_S8_EEENS6_IJNS7_ILi64EEESA_SA_EEELi512ENS_10bfloat16_tEfNS_4arch4Sm90ELb0ELb0ELb0ELb1ELb0ELb0ELb1ELb0ELb0ELb0ELb0ELb0EEENS1_21CollectiveEpilogueFwdINS6_IJSA_NS7_ILi512EEESA_EEES9_SC_SE_Li256ELb1ELb0ELb0ELb0EEENS1_36VarlenDynamicPersistentTileSchedulerILi64ELi64ELi256ELi32ELb0ELb0ELb1ELb0ELb1ELb1EEEEEEEEEvNT_6ParamsE,"a",@progbits
	.sectionflags	@""
	.align	4
.nv.constant0._ZN7cutlass13device_kernelIN5flash11enable_sm90INS1_16FlashAttnFwdSm90INS1_25CollectiveMainloopFwdSm90ILi2EN4cute5tupleIJNS5_1CILi1EEES8_S8_EEENS6_IJNS7_ILi64EEESA_SA_EEELi512ENS_10bfloat16_tEfNS_4arch4Sm90ELb0ELb0ELb0ELb1ELb0ELb0ELb1ELb0ELb0ELb0ELb0ELb0EEENS1_21CollectiveEpilogueFwdINS6_IJSA_NS7_ILi512EEESA_EEES9_SC_SE_Li256ELb1ELb0ELb0ELb0EEENS1_36VarlenDynamicPersistentTileSchedulerILi64ELi64ELi256ELi32ELb0ELb0ELb1ELb0ELb1ELb1EEEEEEEEEvNT_6ParamsE:
	.zero		3456


//--------------------- .nv.constant0._ZN7cutlass13device_kernelIN5flash11enable_sm90INS1_16FlashAttnFwdSm90INS1_25CollectiveMainloopFwdSm90ILi2EN4cute5tupleIJNS5_1CILi1EEES8_S8_EEENS6_IJNS7_ILi64EEESA_SA_EEELi512ENS_10bfloat16_tEfNS_4arch4Sm90ELb0ELb0ELb0ELb1ELb0ELb1ELb1ELb0ELb0ELb0ELb0ELb0EEENS1_21CollectiveEpilogueFwdINS6_IJSA_NS7_ILi512EEESA_EEES9_SC_SE_Li256ELb1ELb0ELb0ELb0EEENS1_36VarlenDynamicPersistentTileSchedulerILi64ELi64ELi256ELi32ELb0ELb0ELb1ELb0ELb1ELb1EEEEEEEEEvNT_6ParamsE --------------------------
	.section	.nv.constant0._ZN7cutlass13device_kernelIN5flash11enable_sm90INS1_16FlashAttnFwdSm90INS1_25CollectiveMainloopFwdSm90ILi2EN4cute5tupleIJNS5_1CILi1EEES8_S8_EEENS6_IJNS7_ILi64EEESA_SA_EEELi512ENS_10bfloat16_tEfNS_4arch4Sm90ELb0ELb0ELb0ELb1ELb0ELb1ELb1ELb0ELb0ELb0ELb0ELb0EEENS1_21CollectiveEpilogueFwdINS6_IJSA_NS7_ILi512EEESA_EEES9_SC_SE_Li256ELb1ELb0ELb0ELb0EEENS1_36VarlenDynamicPersistentTileSchedulerILi64ELi64ELi256ELi32ELb0ELb0ELb1ELb0ELb1ELb1EEEEEEEEEvNT_6ParamsE,"a",@progbits
	.sectionflags	@""
	.align	4
.nv.constant0._ZN7cutlass13device_kernelIN5flash11enable_sm90INS1_16FlashAttnFwdSm90INS1_25CollectiveMainloopFwdSm90ILi2EN4cute5tupleIJNS5_1CILi1EEES8_S8_EEENS6_IJNS7_ILi64EEESA_SA_EEELi512ENS_10bfloat16_tEfNS_4arch4Sm90ELb0ELb0ELb0ELb1ELb0ELb1ELb1ELb0ELb0ELb0ELb0ELb0EEENS1_21CollectiveEpilogueFwdINS6_IJSA_NS7_ILi512EEESA_EEES9_SC_SE_Li256ELb1ELb0ELb0ELb0EEENS1_36VarlenDynamicPersistentTileSchedulerILi64ELi64ELi256ELi32ELb0ELb0ELb1ELb0ELb1ELb1EEEEEEEEEvNT_6ParamsE:
	.zero		3456


//--------------------- .nv.constant0._ZN7cutlass13device_kernelIN5flash11enable_sm90INS1_16FlashAttnFwdSm90INS1_25CollectiveMainloopFwdSm90ILi2EN4cute5tupleIJNS5_1CILi1EEES8_S8_EEENS6_IJNS7_ILi64EEESA_SA_EEELi512ENS_10bfloat16_tEfNS_4arch4Sm90ELb0ELb1ELb0ELb0ELb0ELb0ELb0ELb0ELb0ELb0ELb0ELb0EEENS1_21CollectiveEpilogueFwdINS6_IJSA_NS7_ILi512EEESA_EEES9_SC_SE_Li256ELb0ELb0ELb0ELb0EEENS1_30DynamicPersistentTileSchedulerILi256ELi32ELb0ELb0ELb1EEEEEEEEEvNT_6ParamsE --------------------------
	.section	.nv.constant0._ZN7cutlass13device_kernelIN5flash11enable_sm90INS1_16FlashAttnFwdSm90INS1_25CollectiveMainloopFwdSm90ILi2EN4cute5tupleIJNS5_1CILi1EEES8_S8_EEENS6_IJNS7_ILi64EEESA_SA_EEELi512ENS_10bfloat16_tEfNS_4arch4Sm90ELb0ELb1ELb0ELb0ELb0ELb0ELb0ELb0ELb0ELb0ELb0ELb0EEENS1_21CollectiveEpilogueFwdINS6_IJSA_NS7_ILi512EEESA_EEES9_SC_SE_Li256ELb0ELb0ELb0ELb0EEENS1_30DynamicPersistentTileSchedulerILi256ELi32ELb0ELb0ELb1EEEEEEEEEvNT_6ParamsE,"a",@progbits
	.sectionflags	@""
	.align	4
.nv.constant0._ZN7cutlass13device_kernelIN5flash11enable_sm90INS1_16FlashAttnFwdSm90INS1_25CollectiveMainloopFwdSm90ILi2EN4cute5tupleIJNS5_1CILi1EEES8_S8_EEENS6_IJNS7_ILi64EEESA_SA_EEELi512ENS_10bfloat16_tEfNS_4arch4Sm90ELb0ELb1ELb0ELb0ELb0ELb0ELb0ELb0ELb0ELb0ELb0ELb0EEENS1_21CollectiveEpilogueFwdINS6_IJSA_NS7_ILi512EEESA_EEES9_SC_SE_Li256ELb0ELb0ELb0ELb0EEENS1_30DynamicPersistentTileSchedulerILi256ELi32ELb0ELb0ELb1EEEEEEEEEvNT_6ParamsE:
	.zero		3584


//--------------------- .nv.constant0._ZN7cutlass13device_kernelIN5flash11enable_sm90INS1_16FlashAttnFwdSm90INS1_25CollectiveMainloopFwdSm90ILi2EN4cute5tupleIJNS5_1CILi1EEES8_S8_EEENS6_IJNS7_ILi64EEESA_SA_EEELi512ENS_10bfloat16_tEfNS_4arch4Sm90ELb0ELb1ELb0ELb0ELb0ELb0ELb1ELb0ELb0ELb0ELb0ELb0EEENS1_21CollectiveEpilogueFwdINS6_IJSA_NS7_ILi512EEESA_EEES9_SC_SE_Li256ELb0ELb0ELb0ELb0EEENS1_30DynamicPersistentTileSchedulerILi256ELi32ELb0ELb0ELb1EEEEEEEEEvNT_6ParamsE --------------------------
	.section	.nv.constant0._ZN7cutlass13device_kernelIN5flash11enable_sm90INS1_16FlashAttnFwdSm90INS1_25CollectiveMainloopFwdSm90ILi2EN4cute5tupleIJNS5_1CILi1EEES8_S8_EEENS6_IJNS7_ILi64EEESA_SA_EEELi512ENS_10bfloat16_tEfNS_4arch4Sm90ELb0ELb1ELb0ELb0ELb0ELb0ELb1ELb0ELb0ELb0ELb0ELb0EEENS1_21CollectiveEpilogueFwdINS6_IJSA_NS7_ILi512EEESA_EEES9_SC_SE_Li256ELb0ELb0ELb0ELb0EEENS1_30DynamicPersistentTileSchedulerILi256ELi32ELb0ELb0ELb1EEEEEEEEEvNT_6ParamsE,"a",@progbits
	.sectionflags	@""
	.align	4
.nv.constant0._ZN7cutlass13device_kernelIN5flash11enable_sm90INS1_16FlashAttnFwdSm90INS1_25CollectiveMainloopFwdSm90ILi2EN4cute5tupleIJNS5_1CILi1EEES8_S8_EEENS6_IJNS7_ILi64EEESA_SA_EEELi512ENS_10bfloat16_tEfNS_4arch4Sm90ELb0ELb1ELb0ELb0ELb0ELb0ELb1ELb0ELb0ELb0ELb0ELb0EEENS1_21CollectiveEpilogueFwdINS6_IJSA_NS7_ILi512EEESA_EEES9_SC_SE_Li256ELb0ELb0ELb0ELb0EEENS1_30DynamicPersistentTileSchedulerILi256ELi32ELb0ELb0ELb1EEEEEEEEEvNT_6ParamsE:
	.zero		3840


//--------------------- .nv.constant0._ZN7cutlass13device_kernelIN5flash11enable_sm90INS1_16FlashAttnFwdSm90INS1_25CollectiveMainloopFwdSm90ILi2EN4cute5tupleIJNS5_1CILi1EEES8_S8_EEENS6_IJNS7_ILi64EEESA_SA_EEELi512ENS_10bfloat16_tEfNS_4arch4Sm90ELb0ELb1ELb0ELb1ELb0ELb0ELb0ELb0ELb0ELb0ELb0ELb0EEENS1_21CollectiveEpilogueFwdINS6_IJSA_NS7_ILi512EEESA_EEES9_SC_SE_Li256ELb1ELb0ELb0ELb0EEENS1_36VarlenDynamicPersistentTileSchedulerILi64ELi64ELi256ELi32ELb0ELb0ELb1ELb1ELb0ELb1EEEEEEEEEvNT_6ParamsE --------------------------
	.section	.nv.constant0._ZN7cutlass13device_kernelIN5flash11enable_sm90INS1_16FlashAttnFwdSm90INS1_25CollectiveMainloopFwdSm90ILi2EN4cute5tupleIJNS5_1CILi1EEES8_S8_EEENS6_IJNS7_ILi64EEESA_SA_EEELi512ENS_10bfloat16_tEfNS_4arch4Sm90ELb0ELb1ELb0ELb1ELb0ELb0ELb0ELb0ELb0ELb0ELb0ELb0EEENS1_21CollectiveEpilogueFwdINS6_IJSA_NS7_ILi512EEESA_EEES9_SC_SE_Li256ELb1ELb0ELb0ELb0EEENS1_36VarlenDynamicPersistentTileSchedulerILi64ELi64ELi256ELi32ELb0ELb0ELb1ELb1ELb0ELb1EEEEEEEEEvNT_6ParamsE,"a",@progbits
	.sectionflags	@""
	.align	4
.nv.constant0._ZN7cutlass13device_kernelIN5flash11enable_sm90INS1_16FlashAttnFwdSm90INS1_25CollectiveMainloopFwdSm90ILi2EN4cute5tupleIJNS5_1CILi1EEES8_S8_EEENS6_IJNS7_ILi64EEESA_SA_EEELi512ENS_10bfloat16_tEfNS_4arch4Sm90ELb0ELb1ELb0ELb1ELb0ELb0ELb0ELb0ELb0ELb0ELb0ELb0EEENS1_21CollectiveEpilogueFwdINS6_IJSA_NS7_ILi512EEESA_EEES9_SC_SE_Li256ELb1ELb0ELb0ELb0EEENS1_36VarlenDynamicPersistentTileSchedulerILi64ELi64ELi256ELi32ELb0ELb0ELb1ELb1ELb0ELb1EEEEEEEEEvNT_6ParamsE:
	.zero		3200


//--------------------- .nv.constant0._ZN7cutlass13device_kernelIN5flash11enable_sm90INS1_16FlashAttnFwdSm90INS1_25CollectiveMainloopFwdSm90ILi2EN4cute5tupleIJNS5_1CILi1EEES8_S8_EEENS6_IJNS7_ILi64EEESA_SA_EEELi512ENS_10bfloat16_tEfNS_4arch4Sm90ELb0ELb1ELb0ELb1ELb0ELb1ELb0ELb0ELb0ELb0ELb0ELb0EEENS1_21CollectiveEpilogueFwdINS6_IJSA_NS7_ILi512EEESA_EEES9_SC_SE_Li256ELb1ELb0ELb0ELb0EEENS1_36VarlenDynamicPersistentTileSchedulerILi64ELi64ELi256ELi32ELb0ELb0ELb1ELb1ELb0ELb1EEEEEEEEEvNT_6ParamsE --------------------------
	.section	.nv.constant0._ZN7cutlass13device_kernelIN5flash11enable_sm90INS1_16FlashAttnFwdSm90INS1_25CollectiveMainloopFwdSm90ILi2EN4cute5tupleIJNS5_1CILi1EEES8_S8_EEENS6_IJNS7_ILi64EEESA_SA_EEELi512ENS_10bfloat16_tEfNS_4arch4Sm90ELb0ELb1ELb0ELb1ELb0ELb1ELb0ELb0ELb0ELb0ELb0ELb0EEENS1_21CollectiveEpilogueFwdINS6_IJSA_NS7_ILi512EEESA_EEES9_SC_SE_Li256ELb1ELb0ELb0ELb0EEENS1_36VarlenDynamicPersistentTileSchedulerILi64ELi64ELi256ELi32ELb0ELb0ELb1ELb1ELb0ELb1EEEEEEEEEvNT_6ParamsE,"a",@progbits
	.sectionflags	@""
	.align	4
.nv.constant0._ZN7cutlass13device_kernelIN5flash11enable_sm90INS1_16FlashAttnFwdSm90INS1_25CollectiveMainloopFwdSm90ILi2EN4cute5tupleIJNS5_1CILi1EEES8_S8_EEENS6_IJNS7_ILi64EEESA_SA_EEELi512ENS_10bfloat16_tEfNS_4arch4Sm90ELb0ELb1ELb0ELb1ELb0ELb1ELb0ELb0ELb0ELb0ELb0ELb0EEENS1_21CollectiveEpilogueFwdINS6_IJSA_NS7_ILi512EEESA_EEES9_SC_SE_Li256ELb1ELb0ELb0ELb0EEENS1_36VarlenDynamicPersistentTileSchedulerILi64ELi64ELi256ELi32ELb0ELb0ELb1ELb1ELb0ELb1EEEEEEEEEvNT_6ParamsE:
	.zero		3200


//--------------------- .nv.constant0._ZN7cutlass13device_kernelIN5flash11enable_sm90INS1_16FlashAttnFwdSm90INS1_25CollectiveMainloopFwdSm90ILi2EN4cute5tupleIJNS5_1CILi1EEES8_S8_EEENS6_IJNS7_ILi64EEESA_SA_EEELi512ENS_10bfloat16_tEfNS_4arch4Sm90ELb0ELb1ELb0ELb1ELb0ELb0ELb1ELb0ELb0ELb0ELb0ELb0EEENS1_21CollectiveEpilogueFwdINS6_IJSA_NS7_ILi512EEESA_EEES9_SC_SE_Li256ELb1ELb0ELb0ELb0EEENS1_36VarlenDynamicPersistentTileSchedulerILi64ELi64ELi256ELi32ELb0ELb0ELb1ELb1ELb0ELb1EEEEEEEEEvNT_6ParamsE --------------------------
	.section	.nv.constant0._ZN7cutlass13device_kernelIN5flash11enable_sm90INS1_16FlashAttnFwdSm90INS1_25CollectiveMainloopFwdSm90ILi2EN4cute5tupleIJNS5_1CILi1EEES8_S8_EEENS6_IJNS7_ILi64EEESA_SA_EEELi512ENS_10bfloat16_tEfNS_4arch4Sm90ELb0ELb1ELb0ELb1ELb0ELb0ELb1ELb0ELb0ELb0ELb0ELb0EEENS1_21CollectiveEpilogueFwdINS6_IJSA_NS7_ILi512EEESA_EEES9_SC_SE_Li256ELb1ELb0ELb0ELb0EEENS1_36VarlenDynamicPersistentTileSchedulerILi64ELi64ELi256ELi32ELb0ELb0ELb1ELb1ELb0ELb1EEEEEEEEEvNT_6ParamsE,"a",@progbits
	.sectionflags	@""
	.align	4
.nv.constant0._ZN7cutlass13device_kernelIN5flash11enable_sm90INS1_16FlashAttnFwdSm90INS1_25CollectiveMainloopFwdSm90ILi2EN4cute5tupleIJNS5_1CILi1EEES8_S8_EEENS6_IJNS7_ILi64EEESA_SA_EEELi512ENS_10bfloat16_tEfNS_4arch4Sm90ELb0ELb1ELb0ELb1ELb0ELb0ELb1ELb0ELb0ELb0ELb0ELb0EEENS1_21CollectiveEpilogueFwdINS6_IJSA_NS7_ILi512EEESA_EEES9_SC_SE_Li256ELb1ELb0ELb0ELb0EEENS1_36VarlenDynamicPersistentTileSchedulerILi64ELi64ELi256ELi32ELb0ELb0ELb1ELb1ELb0ELb1EEEEEEEEEvNT_6ParamsE:
	.zero		3456


//--------------------- .nv.constant0._ZN7cutlass13device_kernelIN5flash11enable_sm90INS1_16FlashAttnFwdSm90INS1_25CollectiveMainloopFwdSm90ILi2EN4cute5tupleIJNS5_1CILi1EEES8_S8_EEENS6_IJNS7_ILi64EEESA_SA_EEELi512ENS_10bfloat16_tEfNS_4arch4Sm90ELb0ELb1ELb0ELb1ELb0ELb1ELb1ELb0ELb0ELb0ELb0ELb0EEENS1_21CollectiveEpilogueFwdINS6_IJSA_NS7_ILi512EEESA_EEES9_SC_SE_Li256ELb1ELb0ELb0ELb0EEENS1_36VarlenDynamicPersistentTileSchedulerILi64ELi64ELi256ELi32ELb0ELb0ELb1ELb1ELb0ELb1EEEEEEEEEvNT_6ParamsE --------------------------
	.section	.nv.constant0._ZN7cutlass13device_kernelIN5flash11enable_sm90INS1_16FlashAttnFwdSm90INS1_25CollectiveMainloopFwdSm90ILi2EN4cute5tupleIJNS5_1CILi1EEES8_S8_EEENS6_IJNS7_ILi64EEESA_SA_EEELi512ENS_10bfloat16_tEfNS_4arch4Sm90ELb0ELb1ELb0ELb1ELb0ELb1ELb1ELb0ELb0ELb0ELb0ELb0EEENS1_21CollectiveEpilogueFwdINS6_IJSA_NS7_ILi512EEESA_EEES9_SC_SE_Li256ELb1ELb0ELb0ELb0EEENS1_36VarlenDynamicPersistentTileSchedulerILi64ELi64ELi256ELi32ELb0ELb0ELb1ELb1ELb0ELb1EEEEEEEEEvNT_6ParamsE,"a",@progbits
	.sectionflags	@""
	.align	4
.nv.constant0._ZN7cutlass13device_kernelIN5flash11enable_sm90INS1_16FlashAttnFwdSm90INS1_25CollectiveMainloopFwdSm90ILi2EN4cute5tupleIJNS5_1CILi1EEES8_S8_EEENS6_IJNS7_ILi64EEESA_SA_EEELi512ENS_10bfloat16_tEfNS_4arch4Sm90ELb0ELb1ELb0ELb1ELb0ELb1ELb1ELb0ELb0ELb0ELb0ELb0EEENS1_21CollectiveEpilogueFwdINS6_IJSA_NS7_ILi512EEESA_EEES9_SC_SE_Li256ELb1ELb0ELb0ELb0EEENS1_36VarlenDynamicPersistentTileSchedulerILi64ELi64ELi256ELi32ELb0ELb0ELb1ELb1ELb0ELb1EEEEEEEEEvNT_6ParamsE:
	.zero		3456


//--------------------- .nv.constant0._ZN7cutlass13device_kernelIN5flash11enable_sm90INS1_16FlashAttnFwdSm90INS1_25CollectiveMainloopFwdSm90ILi2EN4cute5tupleIJNS5_1CILi1EEES8_S8_EEENS6_IJNS7_ILi64EEESA_SA_EEELi512ENS_10bfloat16_tEfNS_4arch4Sm90ELb1ELb0ELb0ELb0ELb0ELb0ELb0ELb0ELb0ELb0ELb0ELb0EEENS1_21CollectiveEpilogueFwdINS6_IJSA_NS7_ILi512EEESA_EEES9_SC_SE_Li256ELb0ELb0ELb0ELb0EEENS1_30DynamicPersistentTileSchedulerILi256ELi32ELb0ELb0ELb1EEEEEEEEEvNT_6ParamsE --------------------------
	.section	.nv.constant0._ZN7cutlass13device_kernelIN5flash11enable_sm90INS1_16FlashAttnFwdSm90INS1_25CollectiveMainloopFwdSm90ILi2EN4cute5tupleIJNS5_1CILi1EEES8_S8_EEENS6_IJNS7_ILi64EEESA_SA_EEELi512ENS_10bfloat16_tEfNS_4arch4Sm90ELb1ELb0ELb0ELb0ELb0ELb0ELb0ELb0ELb0ELb0ELb0ELb0EEENS1_21CollectiveEpilogueFwdINS6_IJSA_NS7_ILi512EEESA_EEES9_SC_SE_Li256ELb0ELb0ELb0ELb0EEENS1_30DynamicPersistentTileSchedulerILi256ELi32ELb0ELb0ELb1EEEEEEEEEvNT_6ParamsE,"a",@progbits
	.sectionflags	@""
	.align	4
.nv.constant0._ZN7cutlass13device_kernelIN5flash11enable_sm90INS1_16FlashAttnFwdSm90INS1_25CollectiveMainloopFwdSm90ILi2EN4cute5tupleIJNS5_1CILi1EEES8_S8_EEENS6_IJNS7_ILi64EEESA_SA_EEELi512ENS_10bfloat16_tEfNS_4arch4Sm90ELb1ELb0ELb0ELb0ELb0ELb0ELb0ELb0ELb0ELb0ELb0ELb0EEENS1_21CollectiveEpilogueFwdINS6_IJSA_NS7_ILi512EEESA_EEES9_SC_SE_Li256ELb0ELb0ELb0ELb0EEENS1_30DynamicPersistentTileSchedulerILi256ELi32ELb0ELb0ELb1EEEEEEEEEvNT_6ParamsE:
	.zero		3584


//--------------------- .nv.constant0._ZN7cutlass13device_kernelIN5flash11enable_sm90INS1_16FlashAttnFwdSm90INS1_25CollectiveMainloopFwdSm90ILi2EN4cute5tupleIJNS5_1CILi1EEES8_S8_EEENS6_IJNS7_ILi64EEESA_SA_EEELi512ENS_10bfloat16_tEfNS_4arch4Sm90ELb1ELb0ELb0ELb0ELb0ELb0ELb1ELb0ELb0ELb0ELb0ELb0EEENS1_21CollectiveEpilogueFwdINS6_IJSA_NS7_ILi512EEESA_EEES9_SC_SE_Li256ELb0ELb0ELb0ELb0EEENS1_30DynamicPersistentTileSchedulerILi256ELi32ELb0ELb0ELb1EEEEEEEEEvNT_6ParamsE --------------------------
	.section	.nv.constant0._ZN7cutlass13device_kernelIN5flash11enable_sm90INS1_16FlashAttnFwdSm90INS1_25CollectiveMainloopFwdSm90ILi2EN4cute5tupleIJNS5_1CILi1EEES8_S8_EEENS6_IJNS7_ILi64EEESA_SA_EEELi512ENS_10bfloat16_tEfNS_4arch4Sm90ELb1ELb0ELb0ELb0ELb0ELb0ELb1ELb0ELb0ELb0ELb0ELb0EEENS1_21CollectiveEpilogueFwdINS6_IJSA_NS7_ILi512EEESA_EEES9_SC_SE_Li256ELb0ELb0ELb0ELb0EEENS1_30DynamicPersistentTileSchedulerILi256ELi32ELb0ELb0ELb1EEEEEEEEEvNT_6ParamsE,"a",@progbits
	.sectionflags	@""
	.align	4
.nv.constant0._ZN7cutlass13device_kernelIN5flash11enable_sm90INS1_16FlashAttnFwdSm90INS1_25CollectiveMainloopFwdSm90ILi2EN4cute5tupleIJNS5_1CILi1EEES8_S8_EEENS6_IJNS7_ILi64EEESA_SA_EEELi512ENS_10bfloat16_tEfNS_4arch4Sm90ELb1ELb0ELb0ELb0ELb0ELb0ELb1ELb0ELb0ELb0ELb0ELb0EEENS1_21CollectiveEpilogueFwdINS6_IJSA_NS7_ILi512EEESA_EEES9_SC_SE_Li256ELb0ELb0ELb0ELb0EEENS1_30DynamicPersistentTileSchedulerILi256ELi32ELb0ELb0ELb1EEEEEEEEEvNT_6ParamsE:
	.zero		3840


//--------------------- .nv.constant0._ZN7cutlass13device_kernelIN5flash11enable_sm90INS1_16FlashAttnFwdSm90INS1_25CollectiveMainloopFwdSm90ILi2EN4cute5tupleIJNS5_1CILi1EEES8_S8_EEENS6_IJNS7_ILi64EEESA_SA_EEELi512ENS_10bfloat16_tEfNS_4arch4Sm90ELb1ELb0ELb0ELb1ELb0ELb0ELb0ELb0ELb0ELb0ELb0ELb0EEENS1_21CollectiveEpilogueFwdINS6_IJSA_NS7_ILi512EEESA_EEES9_SC_SE_Li256ELb1ELb0ELb0ELb0EEENS1_36VarlenDynamicPersistentTileSchedulerILi64ELi64ELi256ELi32ELb0ELb0ELb1ELb1ELb1ELb1EEEEEEEEEvNT_6ParamsE --------------------------
	.section	.nv.constant0._ZN7cutlass13device_kernelIN5flash11enable_sm90INS1_16FlashAttnFwdSm90INS1_25CollectiveMainloopFwdSm90ILi2EN4cute5tupleIJNS5_1CILi1EEES8_S8_EEENS6_IJNS7_ILi64EEESA_SA_EEELi512ENS_10bfloat16_tEfNS_4arch4Sm90ELb1ELb0ELb0ELb1ELb0ELb0ELb0ELb0ELb0ELb0ELb0ELb0EEENS1_21CollectiveEpilogueFwdINS6_IJSA_NS7_ILi512EEESA_EEES9_SC_SE_Li256ELb1ELb0ELb0ELb0EEENS1_36VarlenDynamicPersistentTileSchedulerILi64ELi64ELi256ELi32ELb0ELb0ELb1ELb1ELb1ELb1EEEEEEEEEvNT_6ParamsE,"a",@progbits
	.sectionflags	@""
	.align	4
.nv.constant0._ZN7cutlass13device_kernelIN5flash11enable_sm90INS1_16FlashAttnFwdSm90INS1_25CollectiveMainloopFwdSm90ILi2EN4cute5tupleIJNS5_1CILi1EEES8_S8_EEENS6_IJNS7_ILi64EEESA_SA_EEELi512ENS_10bfloat16_tEfNS_4arch4Sm90ELb1ELb0ELb0ELb1ELb0ELb0ELb0ELb0ELb0ELb0ELb0ELb0EEENS1_21CollectiveEpilogueFwdINS6_IJSA_NS7_ILi512EEESA_EEES9_SC_SE_Li256ELb1ELb0ELb0ELb0EEENS1_36VarlenDynamicPersistentTileSchedulerILi64ELi64ELi256ELi32ELb0ELb0ELb1ELb1ELb1ELb1EEEEEEEEEvNT_6ParamsE:
	.zero		3200


//--------------------- .nv.constant0._ZN7cutlass13device_kernelIN5flash11enable_sm90INS1_16FlashAttnFwdSm90INS1_25CollectiveMainloopFwdSm90ILi2EN4cute5tupleIJNS5_1CILi1EEES8_S8_EEENS6_IJNS7_ILi64EEESA_SA_EEELi512ENS_10bfloat16_tEfNS_4arch4Sm90ELb1ELb0ELb0ELb1ELb0ELb1ELb0ELb0ELb0ELb0ELb0ELb0EEENS1_21CollectiveEpilogueFwdINS6_IJSA_NS7_ILi512EEESA_EEES9_SC_SE_Li256ELb1ELb0ELb0ELb0EEENS1_36VarlenDynamicPersistentTileSchedulerILi64ELi64ELi256ELi32ELb0ELb0ELb1ELb1ELb1ELb1EEEEEEEEEvNT_6ParamsE --------------------------
	.section	.nv.constant0._ZN7cutlass13device_kernelIN5flash11enable_sm90INS1_16FlashAttnFwdSm90INS1_25CollectiveMainloopFwdSm90ILi2EN4cute5tupleIJNS5_1CILi1EEES8_S8_EEENS6_IJNS7_ILi64EEESA_SA_EEELi512ENS_10bfloat16_tEfNS_4arch4Sm90ELb1ELb0ELb0ELb1ELb0ELb1ELb0ELb0ELb0ELb0ELb0ELb0EEENS1_21CollectiveEpilogueFwdINS6_IJSA_NS7_ILi512EEESA_EEES9_SC_SE_Li256ELb1ELb0ELb0ELb0EEENS1_36VarlenDynamicPersistentTileSchedulerILi64ELi64ELi256ELi32ELb0ELb0ELb1ELb1ELb1ELb1EEEEEEEEEvNT_6ParamsE,"a",@progbits
	.sectionflags	@""
	.align	4
.nv.constant0._ZN7cutlass13device_kernelIN5flash11enable_sm90INS1_16FlashAttnFwdSm90INS1_25CollectiveMainloopFwdSm90ILi2EN4cute5tupleIJNS5_1CILi1EEES8_S8_EEENS6_IJNS7_ILi64EEESA_SA_EEELi512ENS_10bfloat16_tEfNS_4arch4Sm90ELb1ELb0ELb0ELb1ELb0ELb1ELb0ELb0ELb0ELb0ELb0ELb0EEENS1_21CollectiveEpilogueFwdINS6_IJSA_NS7_ILi512EEESA_EEES9_SC_SE_Li256ELb1ELb0ELb0ELb0EEENS1_36VarlenDynamicPersistentTileSchedulerILi64ELi64ELi256ELi32ELb0ELb0ELb1ELb1ELb1ELb1EEEEEEEEEvNT_6ParamsE:
	.zero		3200


//--------------------- .nv.constant0._ZN7cutlass13device_kernelIN5flash11enable_sm90INS1_16FlashAttnFwdSm90INS1_25CollectiveMainloopFwdSm90ILi2EN4cute5tupleIJNS5_1CILi1EEES8_S8_EEENS6_IJNS7_ILi64EEESA_SA_EEELi512ENS_10bfloat16_tEfNS_4arch4Sm90ELb1ELb0ELb0ELb1ELb0ELb0ELb1ELb0ELb0ELb0ELb0ELb0EEENS1_21CollectiveEpilogueFwdINS6_IJSA_NS7_ILi512EEESA_EEES9_SC_SE_Li256ELb1ELb0ELb0ELb0EEENS1_36VarlenDynamicPersistentTileSchedulerILi64ELi64ELi256ELi32ELb0ELb0ELb1ELb1ELb1ELb1EEEEEEEEEvNT_6ParamsE --------------------------
	.section	.nv.constant0._ZN7cutlass13device_kernelIN5flash11enable_sm90INS1_16FlashAttnFwdSm90INS1_25CollectiveMainloopFwdSm90ILi2EN4cute5tupleIJNS5_1CILi1EEES8_S8_EEENS6_IJNS7_ILi64EEESA_SA_EEELi512ENS_10bfloat16_tEfNS_4arch4Sm90ELb1ELb0ELb0ELb1ELb0ELb0ELb1ELb0ELb0ELb0ELb0ELb0EEENS1_21CollectiveEpilogueFwdINS6_IJSA_NS7_ILi512EEESA_EEES9_SC_SE_Li256ELb1ELb0ELb0ELb0EEENS1_36VarlenDynamicPersistentTileSchedulerILi64ELi64ELi256ELi32ELb0ELb0ELb1ELb1ELb1ELb1EEEEEEEEEvNT_6ParamsE,"a",@progbits
	.sectionflags	@""
	.align	4
.nv.constant0._ZN7cutlass13device_kernelIN5flash11enable_sm90INS1_16FlashAttnFwdSm90INS1_25CollectiveMainloopFwdSm90ILi2EN4cute5tupleIJNS5_1CILi1EEES8_S8_EEENS6_IJNS7_ILi64EEESA_SA_EEELi512ENS_10bfloat16_tEfNS_4arch4Sm90ELb1ELb0ELb0ELb1ELb0ELb0ELb1ELb0ELb0ELb0ELb0ELb0EEENS1_21CollectiveEpilogueFwdINS6_IJSA_NS7_ILi512EEESA_EEES9_SC_SE_Li256ELb1ELb0ELb0ELb0EEENS1_36VarlenDynamicPersistentTileSchedulerILi64ELi64ELi256ELi32ELb0ELb0ELb1ELb1ELb1ELb1EEEEEEEEEvNT_6ParamsE:
	.zero		3456


//--------------------- .nv.constant0._ZN7cutlass13device_kernelIN5flash11enable_sm90INS1_16FlashAttnFwdSm90INS1_25CollectiveMainloopFwdSm90ILi2EN4cute5tupleIJNS5_1CILi1EEES8_S8_EEENS6_IJNS7_ILi64EEESA_SA_EEELi512ENS_10bfloat16_tEfNS_4arch4Sm90ELb1ELb0ELb0ELb1ELb0ELb1ELb1ELb0ELb0ELb0ELb0ELb0EEENS1_21CollectiveEpilogueFwdINS6_IJSA_NS7_ILi512EEESA_EEES9_SC_SE_Li256ELb1ELb0ELb0ELb0EEENS1_36VarlenDynamicPersistentTileSchedulerILi64ELi64ELi256ELi32ELb0ELb0ELb1ELb1ELb1ELb1EEEEEEEEEvNT_6ParamsE --------------------------
	.section	.nv.constant0._ZN7cutlass13device_kernelIN5flash11enable_sm90INS1_16FlashAttnFwdSm90INS1_25CollectiveMainloopFwdSm90ILi2EN4cute5tupleIJNS5_1CILi1EEES8_S8_EEENS6_IJNS7_ILi64EEESA_SA_EEELi512ENS_10bfloat16_tEfNS_4arch4Sm90ELb1ELb0ELb0ELb1ELb0ELb1ELb1ELb0ELb0ELb0ELb0ELb0EEENS1_21CollectiveEpilogueFwdINS6_IJSA_NS7_ILi512EEESA_EEES9_SC_SE_Li256ELb1ELb0ELb0ELb0EEENS1_36VarlenDynamicPersistentTileSchedulerILi64ELi64ELi256ELi32ELb0ELb0ELb1ELb1ELb1ELb1EEEEEEEEEvNT_6ParamsE,"a",@progbits
	.sectionflags	@""
	.align	4
.nv.constant0._ZN7cutlass13device_kernelIN5flash11enable_sm90INS1_16FlashAttnFwdSm90INS1_25CollectiveMainloopFwdSm90ILi2EN4cute5tupleIJNS5_1CILi1EEES8_S8_EEENS6_IJNS7_ILi64EEESA_SA_EEELi512ENS_10bfloat16_tEfNS_4arch4Sm90ELb1ELb0ELb0ELb1ELb0ELb1ELb1ELb0ELb0ELb0ELb0ELb0EEENS1_21CollectiveEpilogueFwdINS6_IJSA_NS7_ILi512EEESA_EEES9_SC_SE_Li256ELb1ELb0ELb0ELb0EEENS1_36VarlenDynamicPersistentTileSchedulerILi64ELi64ELi256ELi32ELb0ELb0ELb1ELb1ELb1ELb1EEEEEEEEEvNT_6ParamsE:
	.zero		3456


//--------------------- SYMBOLS --------------------------

	.type		.nv.reservedSmem.offset0,@object
	.size		.nv.reservedSmem.offset0,0x4
	.type		__assertfail,@function
